	.target	sm_80

	.elftype	@"ET_EXEC"


//--------------------- .note.nv.tkinfo           --------------------------
	.section	.note.nv.tkinfo,"",@"SHT_NOTE"
	.sectionflags	@"SHF_NOTE_NV_TKINFO"
	.tkinfo
        /*0018*/ 	.word	0x00000002
        /*0030*/ 	.string	""
        /*0030*/ 	.string	"ptxas"
        /*0030*/ 	.string	"Cuda compilation tools, release 13.0, V13.0.88"
        /*0030*/ 	.string	"Build cuda_13.0.r13.0/compiler.36424714_0"
        /*0030*/ 	.string	"-arch sm_80 -m 64 "



//--------------------- .note.nv.cuinfo           --------------------------
	.section	.note.nv.cuinfo,"",@"SHT_NOTE"
	.sectionflags	@"SHF_NOTE_NV_CUINFO"
        /*0018*/ 	.short	0x0002
        /*001a*/ 	.short	0x0050
        /*001c*/ 	.short	0x0082
	.zero		2


//--------------------- .nv.info                  --------------------------
	.section	.nv.info,"",@"SHT_CUDA_INFO"
	.align	4


	//----- nvinfo : EIATTR_REGCOUNT
	.align		4
        /*0000*/ 	.byte	0x04, 0x2f
        /*0002*/ 	.short	(.L_12 - .L_11)
	.align		4
.L_11:
        /*0004*/ 	.word	index@(_ZN5flash24flash_fwd_splitkv_kernelI23Flash_fwd_kernel_traitsILi192ELi64ELi64ELi4ELb0ELb0EN7cutlass6half_tE19Flash_kernel_traitsILi192ELi64ELi64ELi4ES3_EELb1ELb0ELb1ELb0ELb0ELb1ELb1ELb1EEEvNS_16Flash_fwd_paramsE)
        /*0008*/ 	.word	0x000000f4


	//----- nvinfo : EIATTR_FRAME_SIZE
	.align		4
.L_12:
        /*000c*/ 	.byte	0x04, 0x11
        /*000e*/ 	.short	(.L_14 - .L_13)
	.align		4
.L_13:
        /*0010*/ 	.word	index@(_ZN5flash24flash_fwd_splitkv_kernelI23Flash_fwd_kernel_traitsILi192ELi64ELi64ELi4ELb0ELb0EN7cutlass6half_tE19Flash_kernel_traitsILi192ELi64ELi64ELi4ES3_EELb1ELb0ELb1ELb0ELb0ELb1ELb1ELb1EEEvNS_16Flash_fwd_paramsE)
        /*0014*/ 	.word	0x00000000


	//----- nvinfo : EIATTR_REGCOUNT
	.align		4
.L_14:
        /*0018*/ 	.byte	0x04, 0x2f
        /*001a*/ 	.short	(.L_16 - .L_15)
	.align		4
.L_15:
        /*001c*/ 	.word	index@(_ZN5flash24flash_fwd_splitkv_kernelI23Flash_fwd_kernel_traitsILi192ELi64ELi64ELi4ELb0ELb0EN7cutlass6half_tE19Flash_kernel_traitsILi192ELi64ELi64ELi4ES3_EELb1ELb0ELb1ELb0ELb0ELb0ELb1ELb1EEEvNS_16Flash_fwd_paramsE)
        /*0020*/ 	.word	0x000000dc


	//----- nvinfo : EIATTR_FRAME_SIZE
	.align		4
.L_16:
        /*0024*/ 	.byte	0x04, 0x11
        /*0026*/ 	.short	(.L_18 - .L_17)
	.align		4
.L_17:
        /*0028*/ 	.word	index@(_ZN5flash24flash_fwd_splitkv_kernelI23Flash_fwd_kernel_traitsILi192ELi64ELi64ELi4ELb0ELb0EN7cutlass6half_tE19Flash_kernel_traitsILi192ELi64ELi64ELi4ES3_EELb1ELb0ELb1ELb0ELb0ELb0ELb1ELb1EEEvNS_16Flash_fwd_paramsE)
        /*002c*/ 	.word	0x00000000


	//----- nvinfo : EIATTR_REGCOUNT
	.align		4
.L_18:
        /*0030*/ 	.byte	0x04, 0x2f
        /*0032*/ 	.short	(.L_20 - .L_19)
	.align		4
.L_19:
        /*0034*/ 	.word	index@(_ZN5flash24flash_fwd_splitkv_kernelI23Flash_fwd_kernel_traitsILi192ELi64ELi64ELi4ELb0ELb0EN7cutlass6half_tE19Flash_kernel_traitsILi192ELi64ELi64ELi4ES3_EELb1ELb0ELb0ELb0ELb1ELb1ELb1ELb1EEEvNS_16Flash_fwd_paramsE)
        /*0038*/ 	.word	0x000000ef


	//----- nvinfo : EIATTR_FRAME_SIZE
	.align		4
.L_20:
        /*003c*/ 	.byte	0x04, 0x11
        /*003e*/ 	.short	(.L_22 - .L_21)
	.align		4
.L_21:
        /*0040*/ 	.word	index@(_ZN5flash24flash_fwd_splitkv_kernelI23Flash_fwd_kernel_traitsILi192ELi64ELi64ELi4ELb0ELb0EN7cutlass6half_tE19Flash_kernel_traitsILi192ELi64ELi64ELi4ES3_EELb1ELb0ELb0ELb0ELb1ELb1ELb1ELb1EEEvNS_16Flash_fwd_paramsE)
        /*0044*/ 	.word	0x00000000


	//----- nvinfo : EIATTR_REGCOUNT
	.align		4
.L_22:
        /*0048*/ 	.byte	0x04, 0x2f
        /*004a*/ 	.short	(.L_24 - .L_23)
	.align		4
.L_23:
        /*004c*/ 	.word	index@(_ZN5flash24flash_fwd_splitkv_kernelI23Flash_fwd_kernel_traitsILi192ELi64ELi64ELi4ELb0ELb0EN7cutlass6half_tE19Flash_kernel_traitsILi192ELi64ELi64ELi4ES3_EELb1ELb0ELb0ELb0ELb1ELb0ELb1ELb1EEEvNS_16Flash_fwd_paramsE)
        /*0050*/ 	.word	0x000000e6


	//----- nvinfo : EIATTR_FRAME_SIZE
	.align		4
.L_24:
        /*0054*/ 	.byte	0x04, 0x11
        /*0056*/ 	.short	(.L_26 - .L_25)
	.align		4
.L_25:
        /*0058*/ 	.word	index@(_ZN5flash24flash_fwd_splitkv_kernelI23Flash_fwd_kernel_traitsILi192ELi64ELi64ELi4ELb0ELb0EN7cutlass6half_tE19Flash_kernel_traitsILi192ELi64ELi64ELi4ES3_EELb1ELb0ELb0ELb0ELb1ELb0ELb1ELb1EEEvNS_16Flash_fwd_paramsE)
        /*005c*/ 	.word	0x00000000


	//----- nvinfo : EIATTR_REGCOUNT
	.align		4
.L_26:
        /*0060*/ 	.byte	0x04, 0x2f
        /*0062*/ 	.short	(.L_28 - .L_27)
	.align		4
.L_27:
        /*0064*/ 	.word	index@(_ZN5flash24flash_fwd_splitkv_kernelI23Flash_fwd_kernel_traitsILi192ELi64ELi64ELi4ELb0ELb0EN7cutlass6half_tE19Flash_kernel_traitsILi192ELi64ELi64ELi4ES3_EELb1ELb0ELb1ELb0ELb0ELb1ELb1ELb0EEEvNS_16Flash_fwd_paramsE)
        /*0068*/ 	.word	0x000000fe


	//----- nvinfo : EIATTR_FRAME_SIZE
	.align		4
.L_28:
        /*006c*/ 	.byte	0x04, 0x11
        /*006e*/ 	.short	(.L_30 - .L_29)
	.align		4
.L_29:
        /*0070*/ 	.word	index@(_ZN5flash24flash_fwd_splitkv_kernelI23Flash_fwd_kernel_traitsILi192ELi64ELi64ELi4ELb0ELb0EN7cutlass6half_tE19Flash_kernel_traitsILi192ELi64ELi64ELi4ES3_EELb1ELb0ELb1ELb0ELb0ELb1ELb1ELb0EEEvNS_16Flash_fwd_paramsE)
        /*0074*/ 	.word	0x00000000


	//----- nvinfo : EIATTR_REGCOUNT
	.align		4
.L_30:
        /*0078*/ 	.byte	0x04, 0x2f
        /*007a*/ 	.short	(.L_32 - .L_31)
	.align		4
.L_31:
        /*007c*/ 	.word	index@(_ZN5flash24flash_fwd_splitkv_kernelI23Flash_fwd_kernel_traitsILi192ELi64ELi64ELi4ELb0ELb0EN7cutlass6half_tE19Flash_kernel_traitsILi192ELi64ELi64ELi4ES3_EELb1ELb0ELb1ELb0ELb0ELb0ELb1ELb0EEEvNS_16Flash_fwd_paramsE)
        /*0080*/ 	.word	0x000000ee


	//----- nvinfo : EIATTR_FRAME_SIZE
	.align		4
.L_32:
        /*0084*/ 	.byte	0x04, 0x11
        /*0086*/ 	.short	(.L_34 - .L_33)
	.align		4
.L_33:
        /*0088*/ 	.word	index@(_ZN5flash24flash_fwd_splitkv_kernelI23Flash_fwd_kernel_traitsILi192ELi64ELi64ELi4ELb0ELb0EN7cutlass6half_tE19Flash_kernel_traitsILi192ELi64ELi64ELi4ES3_EELb1ELb0ELb1ELb0ELb0ELb0ELb1ELb0EEEvNS_16Flash_fwd_paramsE)
        /*008c*/ 	.word	0x00000000


	//----- nvinfo : EIATTR_REGCOUNT
	.align		4
.L_34:
        /*0090*/ 	.byte	0x04, 0x2f
        /*0092*/ 	.short	(.L_36 - .L_35)
	.align		4
.L_35:
        /*0094*/ 	.word	index@(_ZN5flash24flash_fwd_splitkv_kernelI23Flash_fwd_kernel_traitsILi192ELi64ELi64ELi4ELb0ELb0EN7cutlass6half_tE19Flash_kernel_traitsILi192ELi64ELi64ELi4ES3_EELb1ELb0ELb0ELb0ELb1ELb1ELb1ELb0EEEvNS_16Flash_fwd_paramsE)
        /*0098*/ 	.word	0x000000ff


	//----- nvinfo : EIATTR_FRAME_SIZE
	.align		4
.L_36:
        /*009c*/ 	.byte	0x04, 0x11
        /*009e*/ 	.short	(.L_38 - .L_37)
	.align		4
.L_37:
        /*00a0*/ 	.word	index@(_ZN5flash24flash_fwd_splitkv_kernelI23Flash_fwd_kernel_traitsILi192ELi64ELi64ELi4ELb0ELb0EN7cutlass6half_tE19Flash_kernel_traitsILi192ELi64ELi64ELi4ES3_EELb1ELb0ELb0ELb0ELb1ELb1ELb1ELb0EEEvNS_16Flash_fwd_paramsE)
        /*00a4*/ 	.word	0x00000000


	//----- nvinfo : EIATTR_REGCOUNT
	.align		4
.L_38:
        /*00a8*/ 	.byte	0x04, 0x2f
        /*00aa*/ 	.short	(.L_40 - .L_39)
	.align		4
.L_39:
        /*00ac*/ 	.word	index@(_ZN5flash24flash_fwd_splitkv_kernelI23Flash_fwd_kernel_traitsILi192ELi64ELi64ELi4ELb0ELb0EN7cutlass6half_tE19Flash_kernel_traitsILi192ELi64ELi64ELi4ES3_EELb1ELb0ELb0ELb0ELb1ELb0ELb1ELb0EEEvNS_16Flash_fwd_paramsE)
        /*00b0*/ 	.word	0x000000e6


	//----- nvinfo : EIATTR_FRAME_SIZE
	.align		4
.L_40:
        /*00b4*/ 	.byte	0x04, 0x11
        /*00b6*/ 	.short	(.L_42 - .L_41)
	.align		4
.L_41:
        /*00b8*/ 	.word	index@(_ZN5flash24flash_fwd_splitkv_kernelI23Flash_fwd_kernel_traitsILi192ELi64ELi64ELi4ELb0ELb0EN7cutlass6half_tE19Flash_kernel_traitsILi192ELi64ELi64ELi4ES3_EELb1ELb0ELb0ELb0ELb1ELb0ELb1ELb0EEEvNS_16Flash_fwd_paramsE)
        /*00bc*/ 	.word	0x00000000


	//----- nvinfo : EIATTR_REGCOUNT
	.align		4
.L_42:
        /*00c0*/ 	.byte	0x04, 0x2f
        /*00c2*/ 	.short	(.L_44 - .L_43)
	.align		4
.L_43:
        /*00c4*/ 	.word	index@(_ZN5flash24flash_fwd_splitkv_kernelI23Flash_fwd_kernel_traitsILi192ELi64ELi64ELi4ELb0ELb0EN7cutlass6half_tE19Flash_kernel_traitsILi192ELi64ELi64ELi4ES3_EELb1ELb0ELb1ELb0ELb0ELb1ELb0ELb1EEEvNS_16Flash_fwd_paramsE)
        /*00c8*/ 	.word	0x000000f2


	//----- nvinfo : EIATTR_FRAME_SIZE
	.align		4
.L_44:
        /*00cc*/ 	.byte	0x04, 0x11
        /*00ce*/ 	.short	(.L_46 - .L_45)
	.align		4
.L_45:
        /*00d0*/ 	.word	index@(_ZN5flash24flash_fwd_splitkv_kernelI23Flash_fwd_kernel_traitsILi192ELi64ELi64ELi4ELb0ELb0EN7cutlass6half_tE19Flash_kernel_traitsILi192ELi64ELi64ELi4ES3_EELb1ELb0ELb1ELb0ELb0ELb1ELb0ELb1EEEvNS_16Flash_fwd_paramsE)
        /*00d4*/ 	.word	0x00000000


	//----- nvinfo : EIATTR_REGCOUNT
	.align		4
.L_46:
        /*00d8*/ 	.byte	0x04, 0x2f
        /*00da*/ 	.short	(.L_48 - .L_47)
	.align		4
.L_47:
        /*00dc*/ 	.word	index@(_ZN5flash24flash_fwd_splitkv_kernelI23Flash_fwd_kernel_traitsILi192ELi64ELi64ELi4ELb0ELb0EN7cutlass6half_tE19Flash_kernel_traitsILi192ELi64ELi64ELi4ES3_EELb1ELb0ELb1ELb0ELb0ELb0ELb0ELb1EEEvNS_16Flash_fwd_paramsE)
        /*00e0*/ 	.word	0x000000e2


	//----- nvinfo : EIATTR_FRAME_SIZE
	.align		4
.L_48:
        /*00e4*/ 	.byte	0x04, 0x11
        /*00e6*/ 	.short	(.L_50 - .L_49)
	.align		4
.L_49:
        /*00e8*/ 	.word	index@(_ZN5flash24flash_fwd_splitkv_kernelI23Flash_fwd_kernel_traitsILi192ELi64ELi64ELi4ELb0ELb0EN7cutlass6half_tE19Flash_kernel_traitsILi192ELi64ELi64ELi4ES3_EELb1ELb0ELb1ELb0ELb0ELb0ELb0ELb1EEEvNS_16Flash_fwd_paramsE)
        /*00ec*/ 	.word	0x00000000


	//----- nvinfo : EIATTR_REGCOUNT
	.align		4
.L_50:
        /*00f0*/ 	.byte	0x04, 0x2f
        /*00f2*/ 	.short	(.L_52 - .L_51)
	.align		4
.L_51:
        /*00f4*/ 	.word	index@(_ZN5flash24flash_fwd_splitkv_kernelI23Flash_fwd_kernel_traitsILi192ELi64ELi64ELi4ELb0ELb0EN7cutlass6half_tE19Flash_kernel_traitsILi192ELi64ELi64ELi4ES3_EELb1ELb0ELb0ELb0ELb1ELb1ELb0ELb1EEEvNS_16Flash_fwd_paramsE)
        /*00f8*/ 	.word	0x000000ed


	//----- nvinfo : EIATTR_FRAME_SIZE
	.align		4
.L_52:
        /*00fc*/ 	.byte	0x04, 0x11
        /*00fe*/ 	.short	(.L_54 - .L_53)
	.align		4
.L_53:
        /*0100*/ 	.word	index@(_ZN5flash24flash_fwd_splitkv_kernelI23Flash_fwd_kernel_traitsILi192ELi64ELi64ELi4ELb0ELb0EN7cutlass6half_tE19Flash_kernel_traitsILi192ELi64ELi64ELi4ES3_EELb1ELb0ELb0ELb0ELb1ELb1ELb0ELb1EEEvNS_16Flash_fwd_paramsE)
        /*0104*/ 	.word	0x00000000


	//----- nvinfo : EIATTR_REGCOUNT
	.align		4
.L_54:
        /*0108*/ 	.byte	0x04, 0x2f
        /*010a*/ 	.short	(.L_56 - .L_55)
	.align		4
.L_55:
        /*010c*/ 	.word	index@(_ZN5flash24flash_fwd_splitkv_kernelI23Flash_fwd_kernel_traitsILi192ELi64ELi64ELi4ELb0ELb0EN7cutlass6half_tE19Flash_kernel_traitsILi192ELi64ELi64ELi4ES3_EELb1ELb0ELb0ELb0ELb1ELb0ELb0ELb1EEEvNS_16Flash_fwd_paramsE)
        /*0110*/ 	.word	0x000000de


	//----- nvinfo : EIATTR_FRAME_SIZE
	.align		4
.L_56:
        /*0114*/ 	.byte	0x04, 0x11
        /*0116*/ 	.short	(.L_58 - .L_57)
	.align		4
.L_57:
        /*0118*/ 	.word	index@(_ZN5flash24flash_fwd_splitkv_kernelI23Flash_fwd_kernel_traitsILi192ELi64ELi64ELi4ELb0ELb0EN7cutlass6half_tE19Flash_kernel_traitsILi192ELi64ELi64ELi4ES3_EELb1ELb0ELb0ELb0ELb1ELb0ELb0ELb1EEEvNS_16Flash_fwd_paramsE)
        /*011c*/ 	.word	0x00000000


	//----- nvinfo : EIATTR_REGCOUNT
	.align		4
.L_58:
        /*0120*/ 	.byte	0x04, 0x2f
        /*0122*/ 	.short	(.L_60 - .L_59)
	.align		4
.L_59:
        /*0124*/ 	.word	index@(_ZN5flash24flash_fwd_splitkv_kernelI23Flash_fwd_kernel_traitsILi192ELi64ELi64ELi4ELb0ELb0EN7cutlass6half_tE19Flash_kernel_traitsILi192ELi64ELi64ELi4ES3_EELb1ELb0ELb1ELb0ELb0ELb1ELb0ELb0EEEvNS_16Flash_fwd_paramsE)
        /*0128*/ 	.word	0x000000fe


	//----- nvinfo : EIATTR_FRAME_SIZE
	.align		4
.L_60:
        /*012c*/ 	.byte	0x04, 0x11
        /*012e*/ 	.short	(.L_62 - .L_61)
	.align		4
.L_61:
        /*0130*/ 	.word	index@(_ZN5flash24flash_fwd_splitkv_kernelI23Flash_fwd_kernel_traitsILi192ELi64ELi64ELi4ELb0ELb0EN7cutlass6half_tE19Flash_kernel_traitsILi192ELi64ELi64ELi4ES3_EELb1ELb0ELb1ELb0ELb0ELb1ELb0ELb0EEEvNS_16Flash_fwd_paramsE)
        /*0134*/ 	.word	0x00000000


	//----- nvinfo : EIATTR_REGCOUNT
	.align		4
.L_62:
        /*0138*/ 	.byte	0x04, 0x2f
        /*013a*/ 	.short	(.L_64 - .L_63)
	.align		4
.L_63:
        /*013c*/ 	.word	index@(_ZN5flash24flash_fwd_splitkv_kernelI23Flash_fwd_kernel_traitsILi192ELi64ELi64ELi4ELb0ELb0EN7cutlass6half_tE19Flash_kernel_traitsILi192ELi64ELi64ELi4ES3_EELb1ELb0ELb1ELb0ELb0ELb0ELb0ELb0EEEvNS_16Flash_fwd_paramsE)
        /*0140*/ 	.word	0x000000f2


	//----- nvinfo : EIATTR_FRAME_SIZE
	.align		4
.L_64:
        /*0144*/ 	.byte	0x04, 0x11
        /*0146*/ 	.short	(.L_66 - .L_65)
	.align		4
.L_65:
        /*0148*/ 	.word	index@(_ZN5flash24flash_fwd_splitkv_kernelI23Flash_fwd_kernel_traitsILi192ELi64ELi64ELi4ELb0ELb0EN7cutlass6half_tE19Flash_kernel_traitsILi192ELi64ELi64ELi4ES3_EELb1ELb0ELb1ELb0ELb0ELb0ELb0ELb0EEEvNS_16Flash_fwd_paramsE)
        /*014c*/ 	.word	0x00000000


	//----- nvinfo : EIATTR_REGCOUNT
	.align		4
.L_66:
        /*0150*/ 	.byte	0x04, 0x2f
        /*0152*/ 	.short	(.L_68 - .L_67)
	.align		4
.L_67:
        /*0154*/ 	.word	index@(_ZN5flash24flash_fwd_splitkv_kernelI23Flash_fwd_kernel_traitsILi192ELi64ELi64ELi4ELb0ELb0EN7cutlass6half_tE19Flash_kernel_traitsILi192ELi64ELi64ELi4ES3_EELb1ELb0ELb0ELb0ELb1ELb1ELb0ELb0EEEvNS_16Flash_fwd_paramsE)
        /*0158*/ 	.word	0x000000ff


	//----- nvinfo : EIATTR_FRAME_SIZE
	.align		4
.L_68:
        /*015c*/ 	.byte	0x04, 0x11
        /*015e*/ 	.short	(.L_70 - .L_69)
	.align		4
.L_69:
        /*0160*/ 	.word	index@(_ZN5flash24flash_fwd_splitkv_kernelI23Flash_fwd_kernel_traitsILi192ELi64ELi64ELi4ELb0ELb0EN7cutlass6half_tE19Flash_kernel_traitsILi192ELi64ELi64ELi4ES3_EELb1ELb0ELb0ELb0ELb1ELb1ELb0ELb0EEEvNS_16Flash_fwd_paramsE)
        /*0164*/ 	.word	0x00000000


	//----- nvinfo : EIATTR_REGCOUNT
	.align		4
.L_70:
        /*0168*/ 	.byte	0x04, 0x2f
        /*016a*/ 	.short	(.L_72 - .L_71)
	.align		4
.L_71:
        /*016c*/ 	.word	index@(_ZN5flash24flash_fwd_splitkv_kernelI23Flash_fwd_kernel_traitsILi192ELi64ELi64ELi4ELb0ELb0EN7cutlass6half_tE19Flash_kernel_traitsILi192ELi64ELi64ELi4ES3_EELb1ELb0ELb0ELb0ELb1ELb0ELb0ELb0EEEvNS_16Flash_fwd_paramsE)
        /*0170*/ 	.word	0x000000e2


	//----- nvinfo : EIATTR_FRAME_SIZE
	.align		4
.L_72:
        /*0174*/ 	.byte	0x04, 0x11
        /*0176*/ 	.short	(.L_74 - .L_73)
	.align		4
.L_73:
        /*0178*/ 	.word	index@(_ZN5flash24flash_fwd_splitkv_kernelI23Flash_fwd_kernel_traitsILi192ELi64ELi64ELi4ELb0ELb0EN7cutlass6half_tE19Flash_kernel_traitsILi192ELi64ELi64ELi4ES3_EELb1ELb0ELb0ELb0ELb1ELb0ELb0ELb0EEEvNS_16Flash_fwd_paramsE)
        /*017c*/ 	.word	0x00000000


	//----- nvinfo : EIATTR_REGCOUNT
	.align		4
.L_74:
        /*0180*/ 	.byte	0x04, 0x2f
        /*0182*/ 	.short	(.L_76 - .L_75)
	.align		4
.L_75:
        /*0184*/ 	.word	index@(_ZN5flash24flash_fwd_splitkv_kernelI23Flash_fwd_kernel_traitsILi192ELi64ELi64ELi4ELb0ELb0EN7cutlass6half_tE19Flash_kernel_traitsILi192ELi64ELi64ELi4ES3_EELb1ELb0ELb0ELb0ELb0ELb1ELb1ELb1EEEvNS_16Flash_fwd_paramsE)
        /*0188*/ 	.word	0x000000f9


	//----- nvinfo : EIATTR_FRAME_SIZE
	.align		4
.L_76:
        /*018c*/ 	.byte	0x04, 0x11
        /*018e*/ 	.short	(.L_78 - .L_77)
	.align		4
.L_77:
        /*0190*/ 	.word	index@(_ZN5flash24flash_fwd_splitkv_kernelI23Flash_fwd_kernel_traitsILi192ELi64ELi64ELi4ELb0ELb0EN7cutlass6half_tE19Flash_kernel_traitsILi192ELi64ELi64ELi4ES3_EELb1ELb0ELb0ELb0ELb0ELb1ELb1ELb1EEEvNS_16Flash_fwd_paramsE)
        /*0194*/ 	.word	0x00000000


	//----- nvinfo : EIATTR_REGCOUNT
	.align		4
.L_78:
        /*0198*/ 	.byte	0x04, 0x2f
        /*019a*/ 	.short	(.L_80 - .L_79)
	.align		4
.L_79:
        /*019c*/ 	.word	index@(_ZN5flash24flash_fwd_splitkv_kernelI23Flash_fwd_kernel_traitsILi192ELi64ELi64ELi4ELb0ELb0EN7cutlass6half_tE19Flash_kernel_traitsILi192ELi64ELi64ELi4ES3_EELb1ELb0ELb0ELb0ELb0ELb0ELb1ELb1EEEvNS_16Flash_fwd_paramsE)
        /*01a0*/ 	.word	0x000000e6


	//----- nvinfo : EIATTR_FRAME_SIZE
	.align		4
.L_80:
        /*01a4*/ 	.byte	0x04, 0x11
        /*01a6*/ 	.short	(.L_82 - .L_81)
	.align		4
.L_81:
        /*01a8*/ 	.word	index@(_ZN5flash24flash_fwd_splitkv_kernelI23Flash_fwd_kernel_traitsILi192ELi64ELi64ELi4ELb0ELb0EN7cutlass6half_tE19Flash_kernel_traitsILi192ELi64ELi64ELi4ES3_EELb1ELb0ELb0ELb0ELb0ELb0ELb1ELb1EEEvNS_16Flash_fwd_paramsE)
        /*01ac*/ 	.word	0x00000000


	//----- nvinfo : EIATTR_REGCOUNT
	.align		4
.L_82:
        /*01b0*/ 	.byte	0x04, 0x2f
        /*01b2*/ 	.short	(.L_84 - .L_83)
	.align		4
.L_83:
        /*01b4*/ 	.word	index@(_ZN5flash24flash_fwd_splitkv_kernelI23Flash_fwd_kernel_traitsILi192ELi64ELi64ELi4ELb0ELb0EN7cutlass6half_tE19Flash_kernel_traitsILi192ELi64ELi64ELi4ES3_EELb1ELb0ELb0ELb0ELb0ELb1ELb1ELb0EEEvNS_16Flash_fwd_paramsE)
        /*01b8*/ 	.word	0x000000ff


	//----- nvinfo : EIATTR_FRAME_SIZE
	.align		4
.L_84:
        /*01bc*/ 	.byte	0x04, 0x11
        /*01be*/ 	.short	(.L_86 - .L_85)
	.align		4
.L_85:
        /*01c0*/ 	.word	index@(_ZN5flash24flash_fwd_splitkv_kernelI23Flash_fwd_kernel_traitsILi192ELi64ELi64ELi4ELb0ELb0EN7cutlass6half_tE19Flash_kernel_traitsILi192ELi64ELi64ELi4ES3_EELb1ELb0ELb0ELb0ELb0ELb1ELb1ELb0EEEvNS_16Flash_fwd_paramsE)
        /*01c4*/ 	.word	0x00000000


	//----- nvinfo : EIATTR_REGCOUNT
	.align		4
.L_86:
        /*01c8*/ 	.byte	0x04, 0x2f
        /*01ca*/ 	.short	(.L_88 - .L_87)
	.align		4
.L_87:
        /*01cc*/ 	.word	index@(_ZN5flash24flash_fwd_splitkv_kernelI23Flash_fwd_kernel_traitsILi192ELi64ELi64ELi4ELb0ELb0EN7cutlass6half_tE19Flash_kernel_traitsILi192ELi64ELi64ELi4ES3_EELb1ELb0ELb0ELb0ELb0ELb0ELb1ELb0EEEvNS_16Flash_fwd_paramsE)
        /*01d0*/ 	.word	0x000000ee


	//----- nvinfo : EIATTR_FRAME_SIZE
	.align		4
.L_88:
        /*01d4*/ 	.byte	0x04, 0x11
        /*01d6*/ 	.short	(.L_90 - .L_89)
	.align		4
.L_89:
        /*01d8*/ 	.word	index@(_ZN5flash24flash_fwd_splitkv_kernelI23Flash_fwd_kernel_traitsILi192ELi64ELi64ELi4ELb0ELb0EN7cutlass6half_tE19Flash_kernel_traitsILi192ELi64ELi64ELi4ES3_EELb1ELb0ELb0ELb0ELb0ELb0ELb1ELb0EEEvNS_16Flash_fwd_paramsE)
        /*01dc*/ 	.word	0x00000000


	//----- nvinfo : EIATTR_REGCOUNT
	.align		4
.L_90:
        /*01e0*/ 	.byte	0x04, 0x2f
        /*01e2*/ 	.short	(.L_92 - .L_91)
	.align		4
.L_91:
        /*01e4*/ 	.word	index@(_ZN5flash24flash_fwd_splitkv_kernelI23Flash_fwd_kernel_traitsILi192ELi64ELi64ELi4ELb0ELb0EN7cutlass6half_tE19Flash_kernel_traitsILi192ELi64ELi64ELi4ES3_EELb1ELb0ELb0ELb0ELb0ELb1ELb0ELb1EEEvNS_16Flash_fwd_paramsE)
        /*01e8*/ 	.word	0x000000f3


	//----- nvinfo : EIATTR_FRAME_SIZE
	.align		4
.L_92:
        /*01ec*/ 	.byte	0x04, 0x11
        /*01ee*/ 	.short	(.L_94 - .L_93)
	.align		4
.L_93:
        /*01f0*/ 	.word	index@(_ZN5flash24flash_fwd_splitkv_kernelI23Flash_fwd_kernel_traitsILi192ELi64ELi64ELi4ELb0ELb0EN7cutlass6half_tE19Flash_kernel_traitsILi192ELi64ELi64ELi4ES3_EELb1ELb0ELb0ELb0ELb0ELb1ELb0ELb1EEEvNS_16Flash_fwd_paramsE)
        /*01f4*/ 	.word	0x00000000


	//----- nvinfo : EIATTR_REGCOUNT
	.align		4
.L_94:
        /*01f8*/ 	.byte	0x04, 0x2f
        /*01fa*/ 	.short	(.L_96 - .L_95)
	.align		4
.L_95:
        /*01fc*/ 	.word	index@(_ZN5flash24flash_fwd_splitkv_kernelI23Flash_fwd_kernel_traitsILi192ELi64ELi64ELi4ELb0ELb0EN7cutlass6half_tE19Flash_kernel_traitsILi192ELi64ELi64ELi4ES3_EELb1ELb0ELb0ELb0ELb0ELb0ELb0ELb1EEEvNS_16Flash_fwd_paramsE)
        /*0200*/ 	.word	0x000000e5


	//----- nvinfo : EIATTR_FRAME_SIZE
	.align		4
.L_96:
        /*0204*/ 	.byte	0x04, 0x11
        /*0206*/ 	.short	(.L_98 - .L_97)
	.align		4
.L_97:
        /*0208*/ 	.word	index@(_ZN5flash24flash_fwd_splitkv_kernelI23Flash_fwd_kernel_traitsILi192ELi64ELi64ELi4ELb0ELb0EN7cutlass6half_tE19Flash_kernel_traitsILi192ELi64ELi64ELi4ES3_EELb1ELb0ELb0ELb0ELb0ELb0ELb0ELb1EEEvNS_16Flash_fwd_paramsE)
        /*020c*/ 	.word	0x00000000


	//----- nvinfo : EIATTR_REGCOUNT
	.align		4
.L_98:
        /*0210*/ 	.byte	0x04, 0x2f
        /*0212*/ 	.short	(.L_100 - .L_99)
	.align		4
.L_99:
        /*0214*/ 	.word	index@(_ZN5flash24flash_fwd_splitkv_kernelI23Flash_fwd_kernel_traitsILi192ELi64ELi64ELi4ELb0ELb0EN7cutlass6half_tE19Flash_kernel_traitsILi192ELi64ELi64ELi4ES3_EELb1ELb0ELb0ELb0ELb0ELb1ELb0ELb0EEEvNS_16Flash_fwd_paramsE)
        /*0218*/ 	.word	0x000000ff


	//----- nvinfo : EIATTR_FRAME_SIZE
	.align		4
.L_100:
        /*021c*/ 	.byte	0x04, 0x11
        /*021e*/ 	.short	(.L_102 - .L_101)
	.align		4
.L_101:
        /*0220*/ 	.word	index@(_ZN5flash24flash_fwd_splitkv_kernelI23Flash_fwd_kernel_traitsILi192ELi64ELi64ELi4ELb0ELb0EN7cutlass6half_tE19Flash_kernel_traitsILi192ELi64ELi64ELi4ES3_EELb1ELb0ELb0ELb0ELb0ELb1ELb0ELb0EEEvNS_16Flash_fwd_paramsE)
        /*0224*/ 	.word	0x00000000


	//----- nvinfo : EIATTR_REGCOUNT
	.align		4
.L_102:
        /*0228*/ 	.byte	0x04, 0x2f
        /*022a*/ 	.short	(.L_104 - .L_103)
	.align		4
.L_103:
        /*022c*/ 	.word	index@(_ZN5flash24flash_fwd_splitkv_kernelI23Flash_fwd_kernel_traitsILi192ELi64ELi64ELi4ELb0ELb0EN7cutlass6half_tE19Flash_kernel_traitsILi192ELi64ELi64ELi4ES3_EELb1ELb0ELb0ELb0ELb0ELb0ELb0ELb0EEEvNS_16Flash_fwd_paramsE)
        /*0230*/ 	.word	0x000000f2


	//----- nvinfo : EIATTR_FRAME_SIZE
	.align		4
.L_104:
        /*0234*/ 	.byte	0x04, 0x11
        /*0236*/ 	.short	(.L_106 - .L_105)
	.align		4
.L_105:
        /*0238*/ 	.word	index@(_ZN5flash24flash_fwd_splitkv_kernelI23Flash_fwd_kernel_traitsILi192ELi64ELi64ELi4ELb0ELb0EN7cutlass6half_tE19Flash_kernel_traitsILi192ELi64ELi64ELi4ES3_EELb1ELb0ELb0ELb0ELb0ELb0ELb0ELb0EEEvNS_16Flash_fwd_paramsE)
        /*023c*/ 	.word	0x00000000


	//----- nvinfo : EIATTR_REGCOUNT
	.align		4
.L_106:
        /*0240*/ 	.byte	0x04, 0x2f
        /*0242*/ 	.short	(.L_108 - .L_107)
	.align		4
.L_107:
        /*0244*/ 	.word	index@(_ZN5flash32flash_fwd_splitkv_combine_kernelI23Flash_fwd_kernel_traitsILi192ELi64ELi64ELi4ELb0ELb0EN7cutlass6half_tE19Flash_kernel_traitsILi192ELi64ELi64ELi4ES3_EELi8ELi1ELb1EEEvNS_16Flash_fwd_paramsE)
        /*0248*/ 	.word	0x00000036


	//----- nvinfo : EIATTR_FRAME_SIZE
	.align		4
.L_108:
        /*024c*/ 	.byte	0x04, 0x11
        /*024e*/ 	.short	(.L_110 - .L_109)
	.align		4
.L_109:
        /*0250*/ 	.word	index@($__internal_13_$__cuda_sm20_div_s64)
        /*0254*/ 	.word	0x00000000


	//----- nvinfo : EIATTR_FRAME_SIZE
	.align		4
.L_110:
        /*0258*/ 	.byte	0x04, 0x11
        /*025a*/ 	.short	(.L_112 - .L_111)
	.align		4
.L_111:
        /*025c*/ 	.word	index@(_ZN5flash32flash_fwd_splitkv_combine_kernelI23Flash_fwd_kernel_traitsILi192ELi64ELi64ELi4ELb0ELb0EN7cutlass6half_tE19Flash_kernel_traitsILi192ELi64ELi64ELi4ES3_EELi8ELi1ELb1EEEvNS_16Flash_fwd_paramsE)
        /*0260*/ 	.word	0x00000000


	//----- nvinfo : EIATTR_REGCOUNT
	.align		4
.L_112:
        /*0264*/ 	.byte	0x04, 0x2f
        /*0266*/ 	.short	(.L_114 - .L_113)
	.align		4
.L_113:
        /*0268*/ 	.word	index@(_ZN5flash32flash_fwd_splitkv_combine_kernelI23Flash_fwd_kernel_traitsILi192ELi64ELi64ELi4ELb0ELb0EN7cutlass6half_tE19Flash_kernel_traitsILi192ELi64ELi64ELi4ES3_EELi8ELi2ELb1EEEvNS_16Flash_fwd_paramsE)
        /*026c*/ 	.word	0x00000036


	//----- nvinfo : EIATTR_FRAME_SIZE
	.align		4
.L_114:
        /*0270*/ 	.byte	0x04, 0x11
        /*0272*/ 	.short	(.L_116 - .L_115)
	.align		4
.L_115:
        /*0274*/ 	.word	index@($__internal_12_$__cuda_sm20_div_s64)
        /*0278*/ 	.word	0x00000000


	//----- nvinfo : EIATTR_FRAME_SIZE
	.align		4
.L_116:
        /*027c*/ 	.byte	0x04, 0x11
        /*027e*/ 	.short	(.L_118 - .L_117)
	.align		4
.L_117:
        /*0280*/ 	.word	index@(_ZN5flash32flash_fwd_splitkv_combine_kernelI23Flash_fwd_kernel_traitsILi192ELi64ELi64ELi4ELb0ELb0EN7cutlass6half_tE19Flash_kernel_traitsILi192ELi64ELi64ELi4ES3_EELi8ELi2ELb1EEEvNS_16Flash_fwd_paramsE)
        /*0284*/ 	.word	0x00000000


	//----- nvinfo : EIATTR_REGCOUNT
	.align		4
.L_118:
        /*0288*/ 	.byte	0x04, 0x2f
        /*028a*/ 	.short	(.L_120 - .L_119)
	.align		4
.L_119:
        /*028c*/ 	.word	index@(_ZN5flash32flash_fwd_splitkv_combine_kernelI23Flash_fwd_kernel_traitsILi192ELi64ELi64ELi4ELb0ELb0EN7cutlass6half_tE19Flash_kernel_traitsILi192ELi64ELi64ELi4ES3_EELi8ELi3ELb1EEEvNS_16Flash_fwd_paramsE)
        /*0290*/ 	.word	0x00000034


	//----- nvinfo : EIATTR_FRAME_SIZE
	.align		4
.L_120:
        /*0294*/ 	.byte	0x04, 0x11
        /*0296*/ 	.short	(.L_122 - .L_121)
	.align		4
.L_121:
        /*0298*/ 	.word	index@($__internal_11_$__cuda_sm20_div_s64)
        /*029c*/ 	.word	0x00000000


	//----- nvinfo : EIATTR_FRAME_SIZE
	.align		4
.L_122:
        /*02a0*/ 	.byte	0x04, 0x11
        /*02a2*/ 	.short	(.L_124 - .L_123)
	.align		4
.L_123:
        /*02a4*/ 	.word	index@(_ZN5flash32flash_fwd_splitkv_combine_kernelI23Flash_fwd_kernel_traitsILi192ELi64ELi64ELi4ELb0ELb0EN7cutlass6half_tE19Flash_kernel_traitsILi192ELi64ELi64ELi4ES3_EELi8ELi3ELb1EEEvNS_16Flash_fwd_paramsE)
        /*02a8*/ 	.word	0x00000000


	//----- nvinfo : EIATTR_REGCOUNT
	.align		4
.L_124:
        /*02ac*/ 	.byte	0x04, 0x2f
        /*02ae*/ 	.short	(.L_126 - .L_125)
	.align		4
.L_125:
        /*02b0*/ 	.word	index@(_ZN5flash32flash_fwd_splitkv_combine_kernelI23Flash_fwd_kernel_traitsILi192ELi64ELi64ELi4ELb0ELb0EN7cutlass6half_tE19Flash_kernel_traitsILi192ELi64ELi64ELi4ES3_EELi8ELi4ELb1EEEvNS_16Flash_fwd_paramsE)
        /*02b4*/ 	.word	0x00000036


	//----- nvinfo : EIATTR_FRAME_SIZE
	.align		4
.L_126:
        /*02b8*/ 	.byte	0x04, 0x11
        /*02ba*/ 	.short	(.L_128 - .L_127)
	.align		4
.L_127:
        /*02bc*/ 	.word	index@($__internal_10_$__cuda_sm20_div_s64)
        /*02c0*/ 	.word	0x00000000


	//----- nvinfo : EIATTR_FRAME_SIZE
	.align		4
.L_128:
        /*02c4*/ 	.byte	0x04, 0x11
        /*02c6*/ 	.short	(.L_130 - .L_129)
	.align		4
.L_129:
        /*02c8*/ 	.word	index@(_ZN5flash32flash_fwd_splitkv_combine_kernelI23Flash_fwd_kernel_traitsILi192ELi64ELi64ELi4ELb0ELb0EN7cutlass6half_tE19Flash_kernel_traitsILi192ELi64ELi64ELi4ES3_EELi8ELi4ELb1EEEvNS_16Flash_fwd_paramsE)
        /*02cc*/ 	.word	0x00000000


	//----- nvinfo : EIATTR_REGCOUNT
	.align		4
.L_130:
        /*02d0*/ 	.byte	0x04, 0x2f
        /*02d2*/ 	.short	(.L_132 - .L_131)
	.align		4
.L_131:
        /*02d4*/ 	.word	index@(_ZN5flash32flash_fwd_splitkv_combine_kernelI23Flash_fwd_kernel_traitsILi192ELi64ELi64ELi4ELb0ELb0EN7cutlass6half_tE19Flash_kernel_traitsILi192ELi64ELi64ELi4ES3_EELi8ELi5ELb1EEEvNS_16Flash_fwd_paramsE)
        /*02d8*/ 	.word	0x0000003e


	//----- nvinfo : EIATTR_FRAME_SIZE
	.align		4
.L_132:
        /*02dc*/ 	.byte	0x04, 0x11
        /*02de*/ 	.short	(.L_134 - .L_133)
	.align		4
.L_133:
        /*02e0*/ 	.word	index@($__internal_9_$__cuda_sm20_div_s64)
        /*02e4*/ 	.word	0x00000000


	//----- nvinfo : EIATTR_FRAME_SIZE
	.align		4
.L_134:
        /*02e8*/ 	.byte	0x04, 0x11
        /*02ea*/ 	.short	(.L_136 - .L_135)
	.align		4
.L_135:
        /*02ec*/ 	.word	index@(_ZN5flash32flash_fwd_splitkv_combine_kernelI23Flash_fwd_kernel_traitsILi192ELi64ELi64ELi4ELb0ELb0EN7cutlass6half_tE19Flash_kernel_traitsILi192ELi64ELi64ELi4ES3_EELi8ELi5ELb1EEEvNS_16Flash_fwd_paramsE)
        /*02f0*/ 	.word	0x00000000


	//----- nvinfo : EIATTR_REGCOUNT
	.align		4
.L_136:
        /*02f4*/ 	.byte	0x04, 0x2f
        /*02f6*/ 	.short	(.L_138 - .L_137)
	.align		4
.L_137:
        /*02f8*/ 	.word	index@(_ZN5flash32flash_fwd_splitkv_combine_kernelI23Flash_fwd_kernel_traitsILi192ELi64ELi64ELi4ELb0ELb0EN7cutlass6half_tE19Flash_kernel_traitsILi192ELi64ELi64ELi4ES3_EELi8ELi6ELb1EEEvNS_16Flash_fwd_paramsE)
        /*02fc*/ 	.word	0x00000040


	//----- nvinfo : EIATTR_FRAME_SIZE
	.align		4
.L_138:
        /*0300*/ 	.byte	0x04, 0x11
        /*0302*/ 	.short	(.L_140 - .L_139)
	.align		4
.L_139:
        /*0304*/ 	.word	index@($__internal_8_$__cuda_sm20_div_s64)
        /*0308*/ 	.word	0x00000000


	//----- nvinfo : EIATTR_FRAME_SIZE
	.align		4
.L_140:
        /*030c*/ 	.byte	0x04, 0x11
        /*030e*/ 	.short	(.L_142 - .L_141)
	.align		4
.L_141:
        /*0310*/ 	.word	index@(_ZN5flash32flash_fwd_splitkv_combine_kernelI23Flash_fwd_kernel_traitsILi192ELi64ELi64ELi4ELb0ELb0EN7cutlass6half_tE19Flash_kernel_traitsILi192ELi64ELi64ELi4ES3_EELi8ELi6ELb1EEEvNS_16Flash_fwd_paramsE)
        /*0314*/ 	.word	0x00000000


	//----- nvinfo : EIATTR_REGCOUNT
	.align		4
.L_142:
        /*0318*/ 	.byte	0x04, 0x2f
        /*031a*/ 	.short	(.L_144 - .L_143)
	.align		4
.L_143:
        /*031c*/ 	.word	index@(_ZN5flash32flash_fwd_splitkv_combine_kernelI23Flash_fwd_kernel_traitsILi192ELi64ELi64ELi4ELb0ELb0EN7cutlass6half_tE19Flash_kernel_traitsILi192ELi64ELi64ELi4ES3_EELi8ELi7ELb1EEEvNS_16Flash_fwd_paramsE)
        /*0320*/ 	.word	0x0000003e


	//----- nvinfo : EIATTR_FRAME_SIZE
	.align		4
.L_144:
        /*0324*/ 	.byte	0x04, 0x11
        /*0326*/ 	.short	(.L_146 - .L_145)
	.align		4
.L_145:
        /*0328*/ 	.word	index@($__internal_7_$__cuda_sm20_div_s64)
        /*032c*/ 	.word	0x00000000


	//----- nvinfo : EIATTR_FRAME_SIZE
	.align		4
.L_146:
        /*0330*/ 	.byte	0x04, 0x11
        /*0332*/ 	.short	(.L_148 - .L_147)
	.align		4
.L_147:
        /*0334*/ 	.word	index@(_ZN5flash32flash_fwd_splitkv_combine_kernelI23Flash_fwd_kernel_traitsILi192ELi64ELi64ELi4ELb0ELb0EN7cutlass6half_tE19Flash_kernel_traitsILi192ELi64ELi64ELi4ES3_EELi8ELi7ELb1EEEvNS_16Flash_fwd_paramsE)
        /*0338*/ 	.word	0x00000000


	//----- nvinfo : EIATTR_REGCOUNT
	.align		4
.L_148:
        /*033c*/ 	.byte	0x04, 0x2f
        /*033e*/ 	.short	(.L_150 - .L_149)
	.align		4
.L_149:
        /*0340*/ 	.word	index@(_ZN5flash32flash_fwd_splitkv_combine_kernelI23Flash_fwd_kernel_traitsILi192ELi64ELi64ELi4ELb0ELb0EN7cutlass6half_tE19Flash_kernel_traitsILi192ELi64ELi64ELi4ES3_EELi8ELi1ELb0EEEvNS_16Flash_fwd_paramsE)
        /*0344*/ 	.word	0x00000036


	//----- nvinfo : EIATTR_FRAME_SIZE
	.align		4
.L_150:
        /*0348*/ 	.byte	0x04, 0x11
        /*034a*/ 	.short	(.L_152 - .L_151)
	.align		4
.L_151:
        /*034c*/ 	.word	index@($__internal_6_$__cuda_sm20_div_s64)
        /*0350*/ 	.word	0x00000000


	//----- nvinfo : EIATTR_FRAME_SIZE
	.align		4
.L_152:
        /*0354*/ 	.byte	0x04, 0x11
        /*0356*/ 	.short	(.L_154 - .L_153)
	.align		4
.L_153:
        /*0358*/ 	.word	index@(_ZN5flash32flash_fwd_splitkv_combine_kernelI23Flash_fwd_kernel_traitsILi192ELi64ELi64ELi4ELb0ELb0EN7cutlass6half_tE19Flash_kernel_traitsILi192ELi64ELi64ELi4ES3_EELi8ELi1ELb0EEEvNS_16Flash_fwd_paramsE)
        /*035c*/ 	.word	0x00000000


	//----- nvinfo : EIATTR_REGCOUNT
	.align		4
.L_154:
        /*0360*/ 	.byte	0x04, 0x2f
        /*0362*/ 	.short	(.L_156 - .L_155)
	.align		4
.L_155:
        /*0364*/ 	.word	index@(_ZN5flash32flash_fwd_splitkv_combine_kernelI23Flash_fwd_kernel_traitsILi192ELi64ELi64ELi4ELb0ELb0EN7cutlass6half_tE19Flash_kernel_traitsILi192ELi64ELi64ELi4ES3_EELi8ELi2ELb0EEEvNS_16Flash_fwd_paramsE)
        /*0368*/ 	.word	0x00000036


	//----- nvinfo : EIATTR_FRAME_SIZE
	.align		4
.L_156:
        /*036c*/ 	.byte	0x04, 0x11
        /*036e*/ 	.short	(.L_158 - .L_157)
	.align		4
.L_157:
        /*0370*/ 	.word	index@($__internal_5_$__cuda_sm20_div_s64)
        /*0374*/ 	.word	0x00000000


	//----- nvinfo : EIATTR_FRAME_SIZE
	.align		4
.L_158:
        /*0378*/ 	.byte	0x04, 0x11
        /*037a*/ 	.short	(.L_160 - .L_159)
	.align		4
.L_159:
        /*037c*/ 	.word	index@(_ZN5flash32flash_fwd_splitkv_combine_kernelI23Flash_fwd_kernel_traitsILi192ELi64ELi64ELi4ELb0ELb0EN7cutlass6half_tE19Flash_kernel_traitsILi192ELi64ELi64ELi4ES3_EELi8ELi2ELb0EEEvNS_16Flash_fwd_paramsE)
        /*0380*/ 	.word	0x00000000


	//----- nvinfo : EIATTR_REGCOUNT
	.align		4
.L_160:
        /*0384*/ 	.byte	0x04, 0x2f
        /*0386*/ 	.short	(.L_162 - .L_161)
	.align		4
.L_161:
        /*0388*/ 	.word	index@(_ZN5flash32flash_fwd_splitkv_combine_kernelI23Flash_fwd_kernel_traitsILi192ELi64ELi64ELi4ELb0ELb0EN7cutlass6half_tE19Flash_kernel_traitsILi192ELi64ELi64ELi4ES3_EELi8ELi3ELb0EEEvNS_16Flash_fwd_paramsE)
        /*038c*/ 	.word	0x00000036


	//----- nvinfo : EIATTR_FRAME_SIZE
	.align		4
.L_162:
        /*0390*/ 	.byte	0x04, 0x11
        /*0392*/ 	.short	(.L_164 - .L_163)
	.align		4
.L_163:
        /*0394*/ 	.word	index@($__internal_4_$__cuda_sm20_div_s64)
        /*0398*/ 	.word	0x00000000


	//----- nvinfo : EIATTR_FRAME_SIZE
	.align		4
.L_164:
        /*039c*/ 	.byte	0x04, 0x11
        /*039e*/ 	.short	(.L_166 - .L_165)
	.align		4
.L_165:
        /*03a0*/ 	.word	index@(_ZN5flash32flash_fwd_splitkv_combine_kernelI23Flash_fwd_kernel_traitsILi192ELi64ELi64ELi4ELb0ELb0EN7cutlass6half_tE19Flash_kernel_traitsILi192ELi64ELi64ELi4ES3_EELi8ELi3ELb0EEEvNS_16Flash_fwd_paramsE)
        /*03a4*/ 	.word	0x00000000


	//----- nvinfo : EIATTR_REGCOUNT
	.align		4
.L_166:
        /*03a8*/ 	.byte	0x04, 0x2f
        /*03aa*/ 	.short	(.L_168 - .L_167)
	.align		4
.L_167:
        /*03ac*/ 	.word	index@(_ZN5flash32flash_fwd_splitkv_combine_kernelI23Flash_fwd_kernel_traitsILi192ELi64ELi64ELi4ELb0ELb0EN7cutlass6half_tE19Flash_kernel_traitsILi192ELi64ELi64ELi4ES3_EELi8ELi4ELb0EEEvNS_16Flash_fwd_paramsE)
        /*03b0*/ 	.word	0x00000036


	//----- nvinfo : EIATTR_FRAME_SIZE
	.align		4
.L_168:
        /*03b4*/ 	.byte	0x04, 0x11
        /*03b6*/ 	.short	(.L_170 - .L_169)
	.align		4
.L_169:
        /*03b8*/ 	.word	index@($__internal_3_$__cuda_sm20_div_s64)
        /*03bc*/ 	.word	0x00000000


	//----- nvinfo : EIATTR_FRAME_SIZE
	.align		4
.L_170:
        /*03c0*/ 	.byte	0x04, 0x11
        /*03c2*/ 	.short	(.L_172 - .L_171)
	.align		4
.L_171:
        /*03c4*/ 	.word	index@(_ZN5flash32flash_fwd_splitkv_combine_kernelI23Flash_fwd_kernel_traitsILi192ELi64ELi64ELi4ELb0ELb0EN7cutlass6half_tE19Flash_kernel_traitsILi192ELi64ELi64ELi4ES3_EELi8ELi4ELb0EEEvNS_16Flash_fwd_paramsE)
        /*03c8*/ 	.word	0x00000000


	//----- nvinfo : EIATTR_REGCOUNT
	.align		4
.L_172:
        /*03cc*/ 	.byte	0x04, 0x2f
        /*03ce*/ 	.short	(.L_174 - .L_173)
	.align		4
.L_173:
        /*03d0*/ 	.word	index@(_ZN5flash32flash_fwd_splitkv_combine_kernelI23Flash_fwd_kernel_traitsILi192ELi64ELi64ELi4ELb0ELb0EN7cutlass6half_tE19Flash_kernel_traitsILi192ELi64ELi64ELi4ES3_EELi8ELi5ELb0EEEvNS_16Flash_fwd_paramsE)
        /*03d4*/ 	.word	0x0000003e


	//----- nvinfo : EIATTR_FRAME_SIZE
	.align		4
.L_174:
        /*03d8*/ 	.byte	0x04, 0x11
        /*03da*/ 	.short	(.L_176 - .L_175)
	.align		4
.L_175:
        /*03dc*/ 	.word	index@($__internal_2_$__cuda_sm20_div_s64)
        /*03e0*/ 	.word	0x00000000


	//----- nvinfo : EIATTR_FRAME_SIZE
	.align		4
.L_176:
        /*03e4*/ 	.byte	0x04, 0x11
        /*03e6*/ 	.short	(.L_178 - .L_177)
	.align		4
.L_177:
        /*03e8*/ 	.word	index@(_ZN5flash32flash_fwd_splitkv_combine_kernelI23Flash_fwd_kernel_traitsILi192ELi64ELi64ELi4ELb0ELb0EN7cutlass6half_tE19Flash_kernel_traitsILi192ELi64ELi64ELi4ES3_EELi8ELi5ELb0EEEvNS_16Flash_fwd_paramsE)
        /*03ec*/ 	.word	0x00000000


	//----- nvinfo : EIATTR_REGCOUNT
	.align		4
.L_178:
        /*03f0*/ 	.byte	0x04, 0x2f
        /*03f2*/ 	.short	(.L_180 - .L_179)
	.align		4
.L_179:
        /*03f4*/ 	.word	index@(_ZN5flash32flash_fwd_splitkv_combine_kernelI23Flash_fwd_kernel_traitsILi192ELi64ELi64ELi4ELb0ELb0EN7cutlass6half_tE19Flash_kernel_traitsILi192ELi64ELi64ELi4ES3_EELi8ELi6ELb0EEEvNS_16Flash_fwd_paramsE)
        /*03f8*/ 	.word	0x00000040


	//----- nvinfo : EIATTR_FRAME_SIZE
	.align		4
.L_180:
        /*03fc*/ 	.byte	0x04, 0x11
        /*03fe*/ 	.short	(.L_182 - .L_181)
	.align		4
.L_181:
        /*0400*/ 	.word	index@($__internal_1_$__cuda_sm20_div_s64)
        /*0404*/ 	.word	0x00000000


	//----- nvinfo : EIATTR_FRAME_SIZE
	.align		4
.L_182:
        /*0408*/ 	.byte	0x04, 0x11
        /*040a*/ 	.short	(.L_184 - .L_183)
	.align		4
.L_183:
        /*040c*/ 	.word	index@(_ZN5flash32flash_fwd_splitkv_combine_kernelI23Flash_fwd_kernel_traitsILi192ELi64ELi64ELi4ELb0ELb0EN7cutlass6half_tE19Flash_kernel_traitsILi192ELi64ELi64ELi4ES3_EELi8ELi6ELb0EEEvNS_16Flash_fwd_paramsE)
        /*0410*/ 	.word	0x00000000


	//----- nvinfo : EIATTR_REGCOUNT
	.align		4
.L_184:
        /*0414*/ 	.byte	0x04, 0x2f
        /*0416*/ 	.short	(.L_186 - .L_185)
	.align		4
.L_185:
        /*0418*/ 	.word	index@(_ZN5flash32flash_fwd_splitkv_combine_kernelI23Flash_fwd_kernel_traitsILi192ELi64ELi64ELi4ELb0ELb0EN7cutlass6half_tE19Flash_kernel_traitsILi192ELi64ELi64ELi4ES3_EELi8ELi7ELb0EEEvNS_16Flash_fwd_paramsE)
        /*041c*/ 	.word	0x0000003e


	//----- nvinfo : EIATTR_FRAME_SIZE
	.align		4
.L_186:
        /*0420*/ 	.byte	0x04, 0x11
        /*0422*/ 	.short	(.L_188 - .L_187)
	.align		4
.L_187:
        /*0424*/ 	.word	index@($__internal_0_$__cuda_sm20_div_s64)
        /*0428*/ 	.word	0x00000000


	//----- nvinfo : EIATTR_FRAME_SIZE
	.align		4
.L_188:
        /*042c*/ 	.byte	0x04, 0x11
        /*042e*/ 	.short	(.L_190 - .L_189)
	.align		4
.L_189:
        /*0430*/ 	.word	index@(_ZN5flash32flash_fwd_splitkv_combine_kernelI23Flash_fwd_kernel_traitsILi192ELi64ELi64ELi4ELb0ELb0EN7cutlass6half_tE19Flash_kernel_traitsILi192ELi64ELi64ELi4ES3_EELi8ELi7ELb0EEEvNS_16Flash_fwd_paramsE)
        /*0434*/ 	.word	0x00000000


	//----- nvinfo : EIATTR_MIN_STACK_SIZE
	.align		4
.L_190:
        /*0438*/ 	.byte	0x04, 0x12
        /*043a*/ 	.short	(.L_192 - .L_191)
	.align		4
.L_191:
        /*043c*/ 	.word	index@(_ZN5flash32flash_fwd_splitkv_combine_kernelI23Flash_fwd_kernel_traitsILi192ELi64ELi64ELi4ELb0ELb0EN7cutlass6half_tE19Flash_kernel_traitsILi192ELi64ELi64ELi4ES3_EELi8ELi7ELb0EEEvNS_16Flash_fwd_paramsE)
        /*0440*/ 	.word	0x00000000


	//----- nvinfo : EIATTR_MIN_STACK_SIZE
	.align		4
.L_192:
        /*0444*/ 	.byte	0x04, 0x12
        /*0446*/ 	.short	(.L_194 - .L_193)
	.align		4
.L_193:
        /*0448*/ 	.word	index@(_ZN5flash32flash_fwd_splitkv_combine_kernelI23Flash_fwd_kernel_traitsILi192ELi64ELi64ELi4ELb0ELb0EN7cutlass6half_tE19Flash_kernel_traitsILi192ELi64ELi64ELi4ES3_EELi8ELi6ELb0EEEvNS_16Flash_fwd_paramsE)
        /*044c*/ 	.word	0x00000000


	//----- nvinfo : EIATTR_MIN_STACK_SIZE
	.align		4
.L_194:
        /*0450*/ 	.byte	0x04, 0x12
        /*0452*/ 	.short	(.L_196 - .L_195)
	.align		4
.L_195:
        /*0454*/ 	.word	index@(_ZN5flash32flash_fwd_splitkv_combine_kernelI23Flash_fwd_kernel_traitsILi192ELi64ELi64ELi4ELb0ELb0EN7cutlass6half_tE19Flash_kernel_traitsILi192ELi64ELi64ELi4ES3_EELi8ELi5ELb0EEEvNS_16Flash_fwd_paramsE)
        /*0458*/ 	.word	0x00000000


	//----- nvinfo : EIATTR_MIN_STACK_SIZE
	.align		4
.L_196:
        /*045c*/ 	.byte	0x04, 0x12
        /*045e*/ 	.short	(.L_198 - .L_197)
	.align		4
.L_197:
        /*0460*/ 	.word	index@(_ZN5flash32flash_fwd_splitkv_combine_kernelI23Flash_fwd_kernel_traitsILi192ELi64ELi64ELi4ELb0ELb0EN7cutlass6half_tE19Flash_kernel_traitsILi192ELi64ELi64ELi4ES3_EELi8ELi4ELb0EEEvNS_16Flash_fwd_paramsE)
        /*0464*/ 	.word	0x00000000


	//----- nvinfo : EIATTR_MIN_STACK_SIZE
	.align		4
.L_198:
        /*0468*/ 	.byte	0x04, 0x12
        /*046a*/ 	.short	(.L_200 - .L_199)
	.align		4
.L_199:
        /*046c*/ 	.word	index@(_ZN5flash32flash_fwd_splitkv_combine_kernelI23Flash_fwd_kernel_traitsILi192ELi64ELi64ELi4ELb0ELb0EN7cutlass6half_tE19Flash_kernel_traitsILi192ELi64ELi64ELi4ES3_EELi8ELi3ELb0EEEvNS_16Flash_fwd_paramsE)
        /*0470*/ 	.word	0x00000000


	//----- nvinfo : EIATTR_MIN_STACK_SIZE
	.align		4
.L_200:
        /*0474*/ 	.byte	0x04, 0x12
        /*0476*/ 	.short	(.L_202 - .L_201)
	.align		4
.L_201:
        /*0478*/ 	.word	index@(_ZN5flash32flash_fwd_splitkv_combine_kernelI23Flash_fwd_kernel_traitsILi192ELi64ELi64ELi4ELb0ELb0EN7cutlass6half_tE19Flash_kernel_traitsILi192ELi64ELi64ELi4ES3_EELi8ELi2ELb0EEEvNS_16Flash_fwd_paramsE)
        /*047c*/ 	.word	0x00000000


	//----- nvinfo : EIATTR_MIN_STACK_SIZE
	.align		4
.L_202:
        /*0480*/ 	.byte	0x04, 0x12
        /*0482*/ 	.short	(.L_204 - .L_203)
	.align		4
.L_203:
        /*0484*/ 	.word	index@(_ZN5flash32flash_fwd_splitkv_combine_kernelI23Flash_fwd_kernel_traitsILi192ELi64ELi64ELi4ELb0ELb0EN7cutlass6half_tE19Flash_kernel_traitsILi192ELi64ELi64ELi4ES3_EELi8ELi1ELb0EEEvNS_16Flash_fwd_paramsE)
        /*0488*/ 	.word	0x00000000


	//----- nvinfo : EIATTR_MIN_STACK_SIZE
	.align		4
.L_204:
        /*048c*/ 	.byte	0x04, 0x12
        /*048e*/ 	.short	(.L_206 - .L_205)
	.align		4
.L_205:
        /*0490*/ 	.word	index@(_ZN5flash32flash_fwd_splitkv_combine_kernelI23Flash_fwd_kernel_traitsILi192ELi64ELi64ELi4ELb0ELb0EN7cutlass6half_tE19Flash_kernel_traitsILi192ELi64ELi64ELi4ES3_EELi8ELi7ELb1EEEvNS_16Flash_fwd_paramsE)
        /*0494*/ 	.word	0x00000000


	//----- nvinfo : EIATTR_MIN_STACK_SIZE
	.align		4
.L_206:
        /*0498*/ 	.byte	0x04, 0x12
        /*049a*/ 	.short	(.L_208 - .L_207)
	.align		4
.L_207:
        /*049c*/ 	.word	index@(_ZN5flash32flash_fwd_splitkv_combine_kernelI23Flash_fwd_kernel_traitsILi192ELi64ELi64ELi4ELb0ELb0EN7cutlass6half_tE19Flash_kernel_traitsILi192ELi64ELi64ELi4ES3_EELi8ELi6ELb1EEEvNS_16Flash_fwd_paramsE)
        /*04a0*/ 	.word	0x00000000


	//----- nvinfo : EIATTR_MIN_STACK_SIZE
	.align		4
.L_208:
        /*04a4*/ 	.byte	0x04, 0x12
        /*04a6*/ 	.short	(.L_210 - .L_209)
	.align		4
.L_209:
        /*04a8*/ 	.word	index@(_ZN5flash32flash_fwd_splitkv_combine_kernelI23Flash_fwd_kernel_traitsILi192ELi64ELi64ELi4ELb0ELb0EN7cutlass6half_tE19Flash_kernel_traitsILi192ELi64ELi64ELi4ES3_EELi8ELi5ELb1EEEvNS_16Flash_fwd_paramsE)
        /*04ac*/ 	.word	0x00000000


	//----- nvinfo : EIATTR_MIN_STACK_SIZE
	.align		4
.L_210:
        /*04b0*/ 	.byte	0x04, 0x12
        /*04b2*/ 	.short	(.L_212 - .L_211)
	.align		4
.L_211:
        /*04b4*/ 	.word	index@(_ZN5flash32flash_fwd_splitkv_combine_kernelI23Flash_fwd_kernel_traitsILi192ELi64ELi64ELi4ELb0ELb0EN7cutlass6half_tE19Flash_kernel_traitsILi192ELi64ELi64ELi4ES3_EELi8ELi4ELb1EEEvNS_16Flash_fwd_paramsE)
        /*04b8*/ 	.word	0x00000000


	//----- nvinfo : EIATTR_MIN_STACK_SIZE
	.align		4
.L_212:
        /*04bc*/ 	.byte	0x04, 0x12
        /*04be*/ 	.short	(.L_214 - .L_213)
	.align		4
.L_213:
        /*04c0*/ 	.word	index@(_ZN5flash32flash_fwd_splitkv_combine_kernelI23Flash_fwd_kernel_traitsILi192ELi64ELi64ELi4ELb0ELb0EN7cutlass6half_tE19Flash_kernel_traitsILi192ELi64ELi64ELi4ES3_EELi8ELi3ELb1EEEvNS_16Flash_fwd_paramsE)
        /*04c4*/ 	.word	0x00000000


	//----- nvinfo : EIATTR_MIN_STACK_SIZE
	.align		4
.L_214:
        /*04c8*/ 	.byte	0x04, 0x12
        /*04ca*/ 	.short	(.L_216 - .L_215)
	.align		4
.L_215:
        /*04cc*/ 	.word	index@(_ZN5flash32flash_fwd_splitkv_combine_kernelI23Flash_fwd_kernel_traitsILi192ELi64ELi64ELi4ELb0ELb0EN7cutlass6half_tE19Flash_kernel_traitsILi192ELi64ELi64ELi4ES3_EELi8ELi2ELb1EEEvNS_16Flash_fwd_paramsE)
        /*04d0*/ 	.word	0x00000000


	//----- nvinfo : EIATTR_MIN_STACK_SIZE
	.align		4
.L_216:
        /*04d4*/ 	.byte	0x04, 0x12
        /*04d6*/ 	.short	(.L_218 - .L_217)
	.align		4
.L_217:
        /*04d8*/ 	.word	index@(_ZN5flash32flash_fwd_splitkv_combine_kernelI23Flash_fwd_kernel_traitsILi192ELi64ELi64ELi4ELb0ELb0EN7cutlass6half_tE19Flash_kernel_traitsILi192ELi64ELi64ELi4ES3_EELi8ELi1ELb1EEEvNS_16Flash_fwd_paramsE)
        /*04dc*/ 	.word	0x00000000


	//----- nvinfo : EIATTR_MIN_STACK_SIZE
	.align		4
.L_218:
        /*04e0*/ 	.byte	0x04, 0x12
        /*04e2*/ 	.short	(.L_220 - .L_219)
	.align		4
.L_219:
        /*04e4*/ 	.word	index@(_ZN5flash24flash_fwd_splitkv_kernelI23Flash_fwd_kernel_traitsILi192ELi64ELi64ELi4ELb0ELb0EN7cutlass6half_tE19Flash_kernel_traitsILi192ELi64ELi64ELi4ES3_EELb1ELb0ELb0ELb0ELb0ELb0ELb0ELb0EEEvNS_16Flash_fwd_paramsE)
        /*04e8*/ 	.word	0x00000000


	//----- nvinfo : EIATTR_MIN_STACK_SIZE
	.align		4
.L_220:
        /*04ec*/ 	.byte	0x04, 0x12
        /*04ee*/ 	.short	(.L_222 - .L_221)
	.align		4
.L_221:
        /*04f0*/ 	.word	index@(_ZN5flash24flash_fwd_splitkv_kernelI23Flash_fwd_kernel_traitsILi192ELi64ELi64ELi4ELb0ELb0EN7cutlass6half_tE19Flash_kernel_traitsILi192ELi64ELi64ELi4ES3_EELb1ELb0ELb0ELb0ELb0ELb1ELb0ELb0EEEvNS_16Flash_fwd_paramsE)
        /*04f4*/ 	.word	0x00000000


	//----- nvinfo : EIATTR_MIN_STACK_SIZE
	.align		4
.L_222:
        /*04f8*/ 	.byte	0x04, 0x12
        /*04fa*/ 	.short	(.L_224 - .L_223)
	.align		4
.L_223:
        /*04fc*/ 	.word	index@(_ZN5flash24flash_fwd_splitkv_kernelI23Flash_fwd_kernel_traitsILi192ELi64ELi64ELi4ELb0ELb0EN7cutlass6half_tE19Flash_kernel_traitsILi192ELi64ELi64ELi4ES3_EELb1ELb0ELb0ELb0ELb0ELb0ELb0ELb1EEEvNS_16Flash_fwd_paramsE)
        /*0500*/ 	.word	0x00000000


	//----- nvinfo : EIATTR_MIN_STACK_SIZE
	.align		4
.L_224:
        /*0504*/ 	.byte	0x04, 0x12
        /*0506*/ 	.short	(.L_226 - .L_225)
	.align		4
.L_225:
        /*0508*/ 	.word	index@(_ZN5flash24flash_fwd_splitkv_kernelI23Flash_fwd_kernel_traitsILi192ELi64ELi64ELi4ELb0ELb0EN7cutlass6half_tE19Flash_kernel_traitsILi192ELi64ELi64ELi4ES3_EELb1ELb0ELb0ELb0ELb0ELb1ELb0ELb1EEEvNS_16Flash_fwd_paramsE)
        /*050c*/ 	.word	0x00000000


	//----- nvinfo : EIATTR_MIN_STACK_SIZE
	.align		4
.L_226:
        /*0510*/ 	.byte	0x04, 0x12
        /*0512*/ 	.short	(.L_228 - .L_227)
	.align		4
.L_227:
        /*0514*/ 	.word	index@(_ZN5flash24flash_fwd_splitkv_kernelI23Flash_fwd_kernel_traitsILi192ELi64ELi64ELi4ELb0ELb0EN7cutlass6half_tE19Flash_kernel_traitsILi192ELi64ELi64ELi4ES3_EELb1ELb0ELb0ELb0ELb0ELb0ELb1ELb0EEEvNS_16Flash_fwd_paramsE)
        /*0518*/ 	.word	0x00000000


	//----- nvinfo : EIATTR_MIN_STACK_SIZE
	.align		4
.L_228:
        /*051c*/ 	.byte	0x04, 0x12
        /*051e*/ 	.short	(.L_230 - .L_229)
	.align		4
.L_229:
        /*0520*/ 	.word	index@(_ZN5flash24flash_fwd_splitkv_kernelI23Flash_fwd_kernel_traitsILi192ELi64ELi64ELi4ELb0ELb0EN7cutlass6half_tE19Flash_kernel_traitsILi192ELi64ELi64ELi4ES3_EELb1ELb0ELb0ELb0ELb0ELb1ELb1ELb0EEEvNS_16Flash_fwd_paramsE)
        /*0524*/ 	.word	0x00000000


	//----- nvinfo : EIATTR_MIN_STACK_SIZE
	.align		4
.L_230:
        /*0528*/ 	.byte	0x04, 0x12
        /*052a*/ 	.short	(.L_232 - .L_231)
	.align		4
.L_231:
        /*052c*/ 	.word	index@(_ZN5flash24flash_fwd_splitkv_kernelI23Flash_fwd_kernel_traitsILi192ELi64ELi64ELi4ELb0ELb0EN7cutlass6half_tE19Flash_kernel_traitsILi192ELi64ELi64ELi4ES3_EELb1ELb0ELb0ELb0ELb0ELb0ELb1ELb1EEEvNS_16Flash_fwd_paramsE)
        /*0530*/ 	.word	0x00000000


	//----- nvinfo : EIATTR_MIN_STACK_SIZE
	.align		4
.L_232:
        /*0534*/ 	.byte	0x04, 0x12
        /*0536*/ 	.short	(.L_234 - .L_233)
	.align		4
.L_233:
        /*0538*/ 	.word	index@(_ZN5flash24flash_fwd_splitkv_kernelI23Flash_fwd_kernel_traitsILi192ELi64ELi64ELi4ELb0ELb0EN7cutlass6half_tE19Flash_kernel_traitsILi192ELi64ELi64ELi4ES3_EELb1ELb0ELb0ELb0ELb0ELb1ELb1ELb1EEEvNS_16Flash_fwd_paramsE)
        /*053c*/ 	.word	0x00000000


	//----- nvinfo : EIATTR_MIN_STACK_SIZE
	.align		4
.L_234:
        /*0540*/ 	.byte	0x04, 0x12
        /*0542*/ 	.short	(.L_236 - .L_235)
	.align		4
.L_235:
        /*0544*/ 	.word	index@(_ZN5flash24flash_fwd_splitkv_kernelI23Flash_fwd_kernel_traitsILi192ELi64ELi64ELi4ELb0ELb0EN7cutlass6half_tE19Flash_kernel_traitsILi192ELi64ELi64ELi4ES3_EELb1ELb0ELb0ELb0ELb1ELb0ELb0ELb0EEEvNS_16Flash_fwd_paramsE)
        /*0548*/ 	.word	0x00000000


	//----- nvinfo : EIATTR_MIN_STACK_SIZE
	.align		4
.L_236:
        /*054c*/ 	.byte	0x04, 0x12
        /*054e*/ 	.short	(.L_238 - .L_237)
	.align		4
.L_237:
        /*0550*/ 	.word	index@(_ZN5flash24flash_fwd_splitkv_kernelI23Flash_fwd_kernel_traitsILi192ELi64ELi64ELi4ELb0ELb0EN7cutlass6half_tE19Flash_kernel_traitsILi192ELi64ELi64ELi4ES3_EELb1ELb0ELb0ELb0ELb1ELb1ELb0ELb0EEEvNS_16Flash_fwd_paramsE)
        /*0554*/ 	.word	0x00000000


	//----- nvinfo : EIATTR_MIN_STACK_SIZE
	.align		4
.L_238:
        /*0558*/ 	.byte	0x04, 0x12
        /*055a*/ 	.short	(.L_240 - .L_239)
	.align		4
.L_239:
        /*055c*/ 	.word	index@(_ZN5flash24flash_fwd_splitkv_kernelI23Flash_fwd_kernel_traitsILi192ELi64ELi64ELi4ELb0ELb0EN7cutlass6half_tE19Flash_kernel_traitsILi192ELi64ELi64ELi4ES3_EELb1ELb0ELb1ELb0ELb0ELb0ELb0ELb0EEEvNS_16Flash_fwd_paramsE)
        /*0560*/ 	.word	0x00000000


	//----- nvinfo : EIATTR_MIN_STACK_SIZE
	.align		4
.L_240:
        /*0564*/ 	.byte	0x04, 0x12
        /*0566*/ 	.short	(.L_242 - .L_241)
	.align		4
.L_241:
        /*0568*/ 	.word	index@(_ZN5flash24flash_fwd_splitkv_kernelI23Flash_fwd_kernel_traitsILi192ELi64ELi64ELi4ELb0ELb0EN7cutlass6half_tE19Flash_kernel_traitsILi192ELi64ELi64ELi4ES3_EELb1ELb0ELb1ELb0ELb0ELb1ELb0ELb0EEEvNS_16Flash_fwd_paramsE)
        /*056c*/ 	.word	0x00000000


	//----- nvinfo : EIATTR_MIN_STACK_SIZE
	.align		4
.L_242:
        /*0570*/ 	.byte	0x04, 0x12
        /*0572*/ 	.short	(.L_244 - .L_243)
	.align		4
.L_243:
        /*0574*/ 	.word	index@(_ZN5flash24flash_fwd_splitkv_kernelI23Flash_fwd_kernel_traitsILi192ELi64ELi64ELi4ELb0ELb0EN7cutlass6half_tE19Flash_kernel_traitsILi192ELi64ELi64ELi4ES3_EELb1ELb0ELb0ELb0ELb1ELb0ELb0ELb1EEEvNS_16Flash_fwd_paramsE)
        /*0578*/ 	.word	0x00000000


	//----- nvinfo : EIATTR_MIN_STACK_SIZE
	.align		4
.L_244:
        /*057c*/ 	.byte	0x04, 0x12
        /*057e*/ 	.short	(.L_246 - .L_245)
	.align		4
.L_245:
        /*0580*/ 	.word	index@(_ZN5flash24flash_fwd_splitkv_kernelI23Flash_fwd_kernel_traitsILi192ELi64ELi64ELi4ELb0ELb0EN7cutlass6half_tE19Flash_kernel_traitsILi192ELi64ELi64ELi4ES3_EELb1ELb0ELb0ELb0ELb1ELb1ELb0ELb1EEEvNS_16Flash_fwd_paramsE)
        /*0584*/ 	.word	0x00000000


	//----- nvinfo : EIATTR_MIN_STACK_SIZE
	.align		4
.L_246:
        /*0588*/ 	.byte	0x04, 0x12
        /*058a*/ 	.short	(.L_248 - .L_247)
	.align		4
.L_247:
        /*058c*/ 	.word	index@(_ZN5flash24flash_fwd_splitkv_kernelI23Flash_fwd_kernel_traitsILi192ELi64ELi64ELi4ELb0ELb0EN7cutlass6half_tE19Flash_kernel_traitsILi192ELi64ELi64ELi4ES3_EELb1ELb0ELb1ELb0ELb0ELb0ELb0ELb1EEEvNS_16Flash_fwd_paramsE)
        /*0590*/ 	.word	0x00000000


	//----- nvinfo : EIATTR_MIN_STACK_SIZE
	.align		4
.L_248:
        /*0594*/ 	.byte	0x04, 0x12
        /*0596*/ 	.short	(.L_250 - .L_249)
	.align		4
.L_249:
        /*0598*/ 	.word	index@(_ZN5flash24flash_fwd_splitkv_kernelI23Flash_fwd_kernel_traitsILi192ELi64ELi64ELi4ELb0ELb0EN7cutlass6half_tE19Flash_kernel_traitsILi192ELi64ELi64ELi4ES3_EELb1ELb0ELb1ELb0ELb0ELb1ELb0ELb1EEEvNS_16Flash_fwd_paramsE)
        /*059c*/ 	.word	0x00000000


	//----- nvinfo : EIATTR_MIN_STACK_SIZE
	.align		4
.L_250:
        /*05a0*/ 	.byte	0x04, 0x12
        /*05a2*/ 	.short	(.L_252 - .L_251)
	.align		4
.L_251:
        /*05a4*/ 	.word	index@(_ZN5flash24flash_fwd_splitkv_kernelI23Flash_fwd_kernel_traitsILi192ELi64ELi64ELi4ELb0ELb0EN7cutlass6half_tE19Flash_kernel_traitsILi192ELi64ELi64ELi4ES3_EELb1ELb0ELb0ELb0ELb1ELb0ELb1ELb0EEEvNS_16Flash_fwd_paramsE)
        /*05a8*/ 	.word	0x00000000


	//----- nvinfo : EIATTR_MIN_STACK_SIZE
	.align		4
.L_252:
        /*05ac*/ 	.byte	0x04, 0x12
        /*05ae*/ 	.short	(.L_254 - .L_253)
	.align		4
.L_253:
        /*05b0*/ 	.word	index@(_ZN5flash24flash_fwd_splitkv_kernelI23Flash_fwd_kernel_traitsILi192ELi64ELi64ELi4ELb0ELb0EN7cutlass6half_tE19Flash_kernel_traitsILi192ELi64ELi64ELi4ES3_EELb1ELb0ELb0ELb0ELb1ELb1ELb1ELb0EEEvNS_16Flash_fwd_paramsE)
        /*05b4*/ 	.word	0x00000000


	//----- nvinfo : EIATTR_MIN_STACK_SIZE
	.align		4
.L_254:
        /*05b8*/ 	.byte	0x04, 0x12
        /*05ba*/ 	.short	(.L_256 - .L_255)
	.align		4
.L_255:
        /*05bc*/ 	.word	index@(_ZN5flash24flash_fwd_splitkv_kernelI23Flash_fwd_kernel_traitsILi192ELi64ELi64ELi4ELb0ELb0EN7cutlass6half_tE19Flash_kernel_traitsILi192ELi64ELi64ELi4ES3_EELb1ELb0ELb1ELb0ELb0ELb0ELb1ELb0EEEvNS_16Flash_fwd_paramsE)
        /*05c0*/ 	.word	0x00000000


	//----- nvinfo : EIATTR_MIN_STACK_SIZE
	.align		4
.L_256:
        /*05c4*/ 	.byte	0x04, 0x12
        /*05c6*/ 	.short	(.L_258 - .L_257)
	.align		4
.L_257:
        /*05c8*/ 	.word	index@(_ZN5flash24flash_fwd_splitkv_kernelI23Flash_fwd_kernel_traitsILi192ELi64ELi64ELi4ELb0ELb0EN7cutlass6half_tE19Flash_kernel_traitsILi192ELi64ELi64ELi4ES3_EELb1ELb0ELb1ELb0ELb0ELb1ELb1ELb0EEEvNS_16Flash_fwd_paramsE)
        /*05cc*/ 	.word	0x00000000


	//----- nvinfo : EIATTR_MIN_STACK_SIZE
	.align		4
.L_258:
        /*05d0*/ 	.byte	0x04, 0x12
        /*05d2*/ 	.short	(.L_260 - .L_259)
	.align		4
.L_259:
        /*05d4*/ 	.word	index@(_ZN5flash24flash_fwd_splitkv_kernelI23Flash_fwd_kernel_traitsILi192ELi64ELi64ELi4ELb0ELb0EN7cutlass6half_tE19Flash_kernel_traitsILi192ELi64ELi64ELi4ES3_EELb1ELb0ELb0ELb0ELb1ELb0ELb1ELb1EEEvNS_16Flash_fwd_paramsE)
        /*05d8*/ 	.word	0x00000000


	//----- nvinfo : EIATTR_MIN_STACK_SIZE
	.align		4
.L_260:
        /*05dc*/ 	.byte	0x04, 0x12
        /*05de*/ 	.short	(.L_262 - .L_261)
	.align		4
.L_261:
        /*05e0*/ 	.word	index@(_ZN5flash24flash_fwd_splitkv_kernelI23Flash_fwd_kernel_traitsILi192ELi64ELi64ELi4ELb0ELb0EN7cutlass6half_tE19Flash_kernel_traitsILi192ELi64ELi64ELi4ES3_EELb1ELb0ELb0ELb0ELb1ELb1ELb1ELb1EEEvNS_16Flash_fwd_paramsE)
        /*05e4*/ 	.word	0x00000000


	//----- nvinfo : EIATTR_MIN_STACK_SIZE
	.align		4
.L_262:
        /*05e8*/ 	.byte	0x04, 0x12
        /*05ea*/ 	.short	(.L_264 - .L_263)
	.align		4
.L_263:
        /*05ec*/ 	.word	index@(_ZN5flash24flash_fwd_splitkv_kernelI23Flash_fwd_kernel_traitsILi192ELi64ELi64ELi4ELb0ELb0EN7cutlass6half_tE19Flash_kernel_traitsILi192ELi64ELi64ELi4ES3_EELb1ELb0ELb1ELb0ELb0ELb0ELb1ELb1EEEvNS_16Flash_fwd_paramsE)
        /*05f0*/ 	.word	0x00000000


	//----- nvinfo : EIATTR_MIN_STACK_SIZE
	.align		4
.L_264:
        /*05f4*/ 	.byte	0x04, 0x12
        /*05f6*/ 	.short	(.L_266 - .L_265)
	.align		4
.L_265:
        /*05f8*/ 	.word	index@(_ZN5flash24flash_fwd_splitkv_kernelI23Flash_fwd_kernel_traitsILi192ELi64ELi64ELi4ELb0ELb0EN7cutlass6half_tE19Flash_kernel_traitsILi192ELi64ELi64ELi4ES3_EELb1ELb0ELb1ELb0ELb0ELb1ELb1ELb1EEEvNS_16Flash_fwd_paramsE)
        /*05fc*/ 	.word	0x00000000
.L_266:


//--------------------- .nv.info._ZN5flash32flash_fwd_splitkv_combine_kernelI23Flash_fwd_kernel_traitsILi192ELi64ELi64ELi4ELb0ELb0EN7cutlass6half_tE19Flash_kernel_traitsILi192ELi64ELi64ELi4ES3_EELi8ELi7ELb0EEEvNS_16Flash_fwd_paramsE --------------------------
	.section	.nv.info._ZN5flash32flash_fwd_splitkv_combine_kernelI23Flash_fwd_kernel_traitsILi192ELi64ELi64ELi4ELb0ELb0EN7cutlass6half_tE19Flash_kernel_traitsILi192ELi64ELi64ELi4ES3_EELi8ELi7ELb0EEEvNS_16Flash_fwd_paramsE,"",@"SHT_CUDA_INFO"
	.sectionflags	@""
	.align	4


	//----- nvinfo : EIATTR_CUDA_API_VERSION
	.align		4
        /*0000*/ 	.byte	0x04, 0x37
        /*0002*/ 	.short	(.L_268 - .L_267)
.L_267:
        /*0004*/ 	.word	0x00000082


	//----- nvinfo : EIATTR_SW2861232_WAR
	.align		4
.L_268:
        /*0008*/ 	.byte	0x01, 0x35
	.zero		2


	//----- nvinfo : EIATTR_PARAM_CBANK
	.align		4
        /*000c*/ 	.byte	0x04, 0x0a
        /*000e*/ 	.short	(.L_270 - .L_269)
	.align		4
.L_269:
        /*0010*/ 	.word	index@(.nv.constant0._ZN5flash32flash_fwd_splitkv_combine_kernelI23Flash_fwd_kernel_traitsILi192ELi64ELi64ELi4ELb0ELb0EN7cutlass6half_tE19Flash_kernel_traitsILi192ELi64ELi64ELi4ES3_EELi8ELi7ELb0EEEvNS_16Flash_fwd_paramsE)
        /*0014*/ 	.short	0x0160
        /*0016*/ 	.short	0x01d0


	//----- nvinfo : EIATTR_CBANK_PARAM_SIZE
	.align		4
.L_270:
        /*0018*/ 	.byte	0x03, 0x19
        /*001a*/ 	.short	0x01d0


	//----- nvinfo : EIATTR_KPARAM_INFO
	.align		4
        /*001c*/ 	.byte	0x04, 0x17
        /*001e*/ 	.short	(.L_272 - .L_271)
.L_271:
        /*0020*/ 	.word	0x00000000
        /*0024*/ 	.short	0x0000
        /*0026*/ 	.short	0x0000
        /*0028*/ 	.byte	0x00, 0xf0, 0x41, 0x07


	//----- nvinfo : EIATTR_MAXREG_COUNT
	.align		4
.L_272:
        /*002c*/ 	.byte	0x03, 0x1b
        /*002e*/ 	.short	0x00ff


	//----- nvinfo : EIATTR_NUM_BARRIERS
	.align		4
        /*0030*/ 	.byte	0x02, 0x4c
        /*0032*/ 	.byte	0x01
	.zero		1


	//----- nvinfo : EIATTR_MERCURY_ISA_VERSION
	.align		4
        /*0034*/ 	.byte	0x03, 0x5f
        /*0036*/ 	.short	0x0000


	//----- nvinfo : EIATTR_COOP_GROUP_MASK_REGIDS
	.align		4
        /*0038*/ 	.byte	0x04, 0x29
        /*003a*/ 	.short	(.L_274 - .L_273)


	//   ....[0]....
.L_273:
        /*003c*/ 	.word	0xffffffff


	//   ....[1]....
        /*0040*/ 	.word	0xffffffff


	//   ....[2]....
        /*0044*/ 	.word	0xffffffff


	//   ....[3]....
        /*0048*/ 	.word	0xffffffff


	//   ....[4]....
        /*004c*/ 	.word	0xffffffff


	//   ....[5]....
        /*0050*/ 	.word	0xffffffff


	//   ....[6]....
        /*0054*/ 	.word	0xffffffff


	//   ....[7]....
        /*0058*/ 	.word	0xffffffff


	//----- nvinfo : EIATTR_COOP_GROUP_INSTR_OFFSETS
	.align		4
.L_274:
        /*005c*/ 	.byte	0x04, 0x28
        /*005e*/ 	.short	(.L_276 - .L_275)


	//   ....[0]....
.L_275:
        /*0060*/ 	.word	0x00001fc0


	//   ....[1]....
        /*0064*/ 	.word	0x00001fe0


	//   ....[2]....
        /*0068*/ 	.word	0x00002000


	//   ....[3]....
        /*006c*/ 	.word	0x00002020


	//   ....[4]....
        /*0070*/ 	.word	0x00002290


	//   ....[5]....
        /*0074*/ 	.word	0x000022f0


	//   ....[6]....
        /*0078*/ 	.word	0x000023b0


	//   ....[7]....
        /*007c*/ 	.word	0x00002490


	//----- nvinfo : EIATTR_EXIT_INSTR_OFFSETS
	.align		4
.L_276:
        /*0080*/ 	.byte	0x04, 0x1c
        /*0082*/ 	.short	(.L_278 - .L_277)


	//   ....[0]....
.L_277:
        /*0084*/ 	.word	0x00004cd0


	//   ....[1]....
        /*0088*/ 	.word	0x000051f0


	//   ....[2]....
        /*008c*/ 	.word	0x00005250


	//----- nvinfo : EIATTR_CRS_STACK_SIZE
	.align		4
.L_278:
        /*0090*/ 	.byte	0x04, 0x1e
        /*0092*/ 	.short	(.L_280 - .L_279)
.L_279:
        /*0094*/ 	.word	0x00000000
.L_280:


//--------------------- .nv.info._ZN5flash32flash_fwd_splitkv_combine_kernelI23Flash_fwd_kernel_traitsILi192ELi64ELi64ELi4ELb0ELb0EN7cutlass6half_tE19Flash_kernel_traitsILi192ELi64ELi64ELi4ES3_EELi8ELi6ELb0EEEvNS_16Flash_fwd_paramsE --------------------------
	.section	.nv.info._ZN5flash32flash_fwd_splitkv_combine_kernelI23Flash_fwd_kernel_traitsILi192ELi64ELi64ELi4ELb0ELb0EN7cutlass6half_tE19Flash_kernel_traitsILi192ELi64ELi64ELi4ES3_EELi8ELi6ELb0EEEvNS_16Flash_fwd_paramsE,"",@"SHT_CUDA_INFO"
	.sectionflags	@""
	.align	4


	//----- nvinfo : EIATTR_CUDA_API_VERSION
	.align		4
        /*0000*/ 	.byte	0x04, 0x37
        /*0002*/ 	.short	(.L_282 - .L_281)
.L_281:
        /*0004*/ 	.word	0x00000082


	//----- nvinfo : EIATTR_SW2861232_WAR
	.align		4
.L_282:
        /*0008*/ 	.byte	0x01, 0x35
	.zero		2


	//----- nvinfo : EIATTR_PARAM_CBANK
	.align		4
        /*000c*/ 	.byte	0x04, 0x0a
        /*000e*/ 	.short	(.L_284 - .L_283)
	.align		4
.L_283:
        /*0010*/ 	.word	index@(.nv.constant0._ZN5flash32flash_fwd_splitkv_combine_kernelI23Flash_fwd_kernel_traitsILi192ELi64ELi64ELi4ELb0ELb0EN7cutlass6half_tE19Flash_kernel_traitsILi192ELi64ELi64ELi4ES3_EELi8ELi6ELb0EEEvNS_16Flash_fwd_paramsE)
        /*0014*/ 	.short	0x0160
        /*0016*/ 	.short	0x01d0


	//----- nvinfo : EIATTR_CBANK_PARAM_SIZE
	.align		4
.L_284:
        /*0018*/ 	.byte	0x03, 0x19
        /*001a*/ 	.short	0x01d0


	//----- nvinfo : EIATTR_KPARAM_INFO
	.align		4
        /*001c*/ 	.byte	0x04, 0x17
        /*001e*/ 	.short	(.L_286 - .L_285)
.L_285:
        /*0020*/ 	.word	0x00000000
        /*0024*/ 	.short	0x0000
        /*0026*/ 	.short	0x0000
        /*0028*/ 	.byte	0x00, 0xf0, 0x41, 0x07


	//----- nvinfo : EIATTR_MAXREG_COUNT
	.align		4
.L_286:
        /*002c*/ 	.byte	0x03, 0x1b
        /*002e*/ 	.short	0x00ff


	//----- nvinfo : EIATTR_NUM_BARRIERS
	.align		4
        /*0030*/ 	.byte	0x02, 0x4c
        /*0032*/ 	.byte	0x01
	.zero		1


	//----- nvinfo : EIATTR_MERCURY_ISA_VERSION
	.align		4
        /*0034*/ 	.byte	0x03, 0x5f
        /*0036*/ 	.short	0x0000


	//----- nvinfo : EIATTR_COOP_GROUP_MASK_REGIDS
	.align		4
        /*0038*/ 	.byte	0x04, 0x29
        /*003a*/ 	.short	(.L_288 - .L_287)


	//   ....[0]....
.L_287:
        /*003c*/ 	.word	0xffffffff


	//   ....[1]....
        /*0040*/ 	.word	0xffffffff


	//   ....[2]....
        /*0044*/ 	.word	0xffffffff


	//   ....[3]....
        /*0048*/ 	.word	0xffffffff


	//   ....[4]....
        /*004c*/ 	.word	0xffffffff


	//   ....[5]....
        /*0050*/ 	.word	0xffffffff


	//   ....[6]....
        /*0054*/ 	.word	0xffffffff


	//   ....[7]....
        /*0058*/ 	.word	0xffffffff


	//----- nvinfo : EIATTR_COOP_GROUP_INSTR_OFFSETS
	.align		4
.L_288:
        /*005c*/ 	.byte	0x04, 0x28
        /*005e*/ 	.short	(.L_290 - .L_289)


	//   ....[0]....
.L_289:
        /*0060*/ 	.word	0x00001aa0


	//   ....[1]....
        /*0064*/ 	.word	0x00001ac0


	//   ....[2]....
        /*0068*/ 	.word	0x00001ae0


	//   ....[3]....
        /*006c*/ 	.word	0x00001b00


	//   ....[4]....
        /*0070*/ 	.word	0x00001c60


	//   ....[5]....
        /*0074*/ 	.word	0x00001cd0


	//   ....[6]....
        /*0078*/ 	.word	0x00001dc0


	//   ....[7]....
        /*007c*/ 	.word	0x00001e90


	//----- nvinfo : EIATTR_EXIT_INSTR_OFFSETS
	.align		4
.L_290:
        /*0080*/ 	.byte	0x04, 0x1c
        /*0082*/ 	.short	(.L_292 - .L_291)


	//   ....[0]....
.L_291:
        /*0084*/ 	.word	0x00004470


	//   ....[1]....
        /*0088*/ 	.word	0x00004990


	//   ....[2]....
        /*008c*/ 	.word	0x000049f0


	//----- nvinfo : EIATTR_CRS_STACK_SIZE
	.align		4
.L_292:
        /*0090*/ 	.byte	0x04, 0x1e
        /*0092*/ 	.short	(.L_294 - .L_293)
.L_293:
        /*0094*/ 	.word	0x00000000
.L_294:


//--------------------- .nv.info._ZN5flash32flash_fwd_splitkv_combine_kernelI23Flash_fwd_kernel_traitsILi192ELi64ELi64ELi4ELb0ELb0EN7cutlass6half_tE19Flash_kernel_traitsILi192ELi64ELi64ELi4ES3_EELi8ELi5ELb0EEEvNS_16Flash_fwd_paramsE --------------------------
	.section	.nv.info._ZN5flash32flash_fwd_splitkv_combine_kernelI23Flash_fwd_kernel_traitsILi192ELi64ELi64ELi4ELb0ELb0EN7cutlass6half_tE19Flash_kernel_traitsILi192ELi64ELi64ELi4ES3_EELi8ELi5ELb0EEEvNS_16Flash_fwd_paramsE,"",@"SHT_CUDA_INFO"
	.sectionflags	@""
	.align	4


	//----- nvinfo : EIATTR_CUDA_API_VERSION
	.align		4
        /*0000*/ 	.byte	0x04, 0x37
        /*0002*/ 	.short	(.L_296 - .L_295)
.L_295:
        /*0004*/ 	.word	0x00000082


	//----- nvinfo : EIATTR_SW2861232_WAR
	.align		4
.L_296:
        /*0008*/ 	.byte	0x01, 0x35
	.zero		2


	//----- nvinfo : EIATTR_PARAM_CBANK
	.align		4
        /*000c*/ 	.byte	0x04, 0x0a
        /*000e*/ 	.short	(.L_298 - .L_297)
	.align		4
.L_297:
        /*0010*/ 	.word	index@(.nv.constant0._ZN5flash32flash_fwd_splitkv_combine_kernelI23Flash_fwd_kernel_traitsILi192ELi64ELi64ELi4ELb0ELb0EN7cutlass6half_tE19Flash_kernel_traitsILi192ELi64ELi64ELi4ES3_EELi8ELi5ELb0EEEvNS_16Flash_fwd_paramsE)
        /*0014*/ 	.short	0x0160
        /*0016*/ 	.short	0x01d0


	//----- nvinfo : EIATTR_CBANK_PARAM_SIZE
	.align		4
.L_298:
        /*0018*/ 	.byte	0x03, 0x19
        /*001a*/ 	.short	0x01d0


	//----- nvinfo : EIATTR_KPARAM_INFO
	.align		4
        /*001c*/ 	.byte	0x04, 0x17
        /*001e*/ 	.short	(.L_300 - .L_299)
.L_299:
        /*0020*/ 	.word	0x00000000
        /*0024*/ 	.short	0x0000
        /*0026*/ 	.short	0x0000
        /*0028*/ 	.byte	0x00, 0xf0, 0x41, 0x07


	//----- nvinfo : EIATTR_MAXREG_COUNT
	.align		4
.L_300:
        /*002c*/ 	.byte	0x03, 0x1b
        /*002e*/ 	.short	0x00ff


	//----- nvinfo : EIATTR_NUM_BARRIERS
	.align		4
        /*0030*/ 	.byte	0x02, 0x4c
        /*0032*/ 	.byte	0x01
	.zero		1


	//----- nvinfo : EIATTR_MERCURY_ISA_VERSION
	.align		4
        /*0034*/ 	.byte	0x03, 0x5f
        /*0036*/ 	.short	0x0000


	//----- nvinfo : EIATTR_COOP_GROUP_MASK_REGIDS
	.align		4
        /*0038*/ 	.byte	0x04, 0x29
        /*003a*/ 	.short	(.L_302 - .L_301)


	//   ....[0]....
.L_301:
        /*003c*/ 	.word	0xffffffff


	//   ....[1]....
        /*0040*/ 	.word	0xffffffff


	//   ....[2]....
        /*0044*/ 	.word	0xffffffff


	//   ....[3]....
        /*0048*/ 	.word	0xffffffff


	//   ....[4]....
        /*004c*/ 	.word	0xffffffff


	//   ....[5]....
        /*0050*/ 	.word	0xffffffff


	//   ....[6]....
        /*0054*/ 	.word	0xffffffff


	//   ....[7]....
        /*0058*/ 	.word	0xffffffff


	//----- nvinfo : EIATTR_COOP_GROUP_INSTR_OFFSETS
	.align		4
.L_302:
        /*005c*/ 	.byte	0x04, 0x28
        /*005e*/ 	.short	(.L_304 - .L_303)


	//   ....[0]....
.L_303:
        /*0060*/ 	.word	0x00001720


	//   ....[1]....
        /*0064*/ 	.word	0x00001740


	//   ....[2]....
        /*0068*/ 	.word	0x00001770


	//   ....[3]....
        /*006c*/ 	.word	0x000017f0


	//   ....[4]....
        /*0070*/ 	.word	0x00001980


	//   ....[5]....
        /*0074*/ 	.word	0x00001a30


	//   ....[6]....
        /*0078*/ 	.word	0x00001b10


	//   ....[7]....
        /*007c*/ 	.word	0x00001c30


	//----- nvinfo : EIATTR_EXIT_INSTR_OFFSETS
	.align		4
.L_304:
        /*0080*/ 	.byte	0x04, 0x1c
        /*0082*/ 	.short	(.L_306 - .L_305)


	//   ....[0]....
.L_305:
        /*0084*/ 	.word	0x00004120


	//   ....[1]....
        /*0088*/ 	.word	0x00004640


	//   ....[2]....
        /*008c*/ 	.word	0x000046a0


	//----- nvinfo : EIATTR_CRS_STACK_SIZE
	.align		4
.L_306:
        /*0090*/ 	.byte	0x04, 0x1e
        /*0092*/ 	.short	(.L_308 - .L_307)
.L_307:
        /*0094*/ 	.word	0x00000000
.L_308:


//--------------------- .nv.info._ZN5flash32flash_fwd_splitkv_combine_kernelI23Flash_fwd_kernel_traitsILi192ELi64ELi64ELi4ELb0ELb0EN7cutlass6half_tE19Flash_kernel_traitsILi192ELi64ELi64ELi4ES3_EELi8ELi4ELb0EEEvNS_16Flash_fwd_paramsE --------------------------
	.section	.nv.info._ZN5flash32flash_fwd_splitkv_combine_kernelI23Flash_fwd_kernel_traitsILi192ELi64ELi64ELi4ELb0ELb0EN7cutlass6half_tE19Flash_kernel_traitsILi192ELi64ELi64ELi4ES3_EELi8ELi4ELb0EEEvNS_16Flash_fwd_paramsE,"",@"SHT_CUDA_INFO"
	.sectionflags	@""
	.align	4


	//----- nvinfo : EIATTR_CUDA_API_VERSION
	.align		4
        /*0000*/ 	.byte	0x04, 0x37
        /*0002*/ 	.short	(.L_310 - .L_309)
.L_309:
        /*0004*/ 	.word	0x00000082


	//----- nvinfo : EIATTR_SW2861232_WAR
	.align		4
.L_310:
        /*0008*/ 	.byte	0x01, 0x35
	.zero		2


	//----- nvinfo : EIATTR_PARAM_CBANK
	.align		4
        /*000c*/ 	.byte	0x04, 0x0a
        /*000e*/ 	.short	(.L_312 - .L_311)
	.align		4
.L_311:
        /*0010*/ 	.word	index@(.nv.constant0._ZN5flash32flash_fwd_splitkv_combine_kernelI23Flash_fwd_kernel_traitsILi192ELi64ELi64ELi4ELb0ELb0EN7cutlass6half_tE19Flash_kernel_traitsILi192ELi64ELi64ELi4ES3_EELi8ELi4ELb0EEEvNS_16Flash_fwd_paramsE)
        /*0014*/ 	.short	0x0160
        /*0016*/ 	.short	0x01d0


	//----- nvinfo : EIATTR_CBANK_PARAM_SIZE
	.align		4
.L_312:
        /*0018*/ 	.byte	0x03, 0x19
        /*001a*/ 	.short	0x01d0


	//----- nvinfo : EIATTR_KPARAM_INFO
	.align		4
        /*001c*/ 	.byte	0x04, 0x17
        /*001e*/ 	.short	(.L_314 - .L_313)
.L_313:
        /*0020*/ 	.word	0x00000000
        /*0024*/ 	.short	0x0000
        /*0026*/ 	.short	0x0000
        /*0028*/ 	.byte	0x00, 0xf0, 0x41, 0x07


	//----- nvinfo : EIATTR_MAXREG_COUNT
	.align		4
.L_314:
        /*002c*/ 	.byte	0x03, 0x1b
        /*002e*/ 	.short	0x00ff


	//----- nvinfo : EIATTR_NUM_BARRIERS
	.align		4
        /*0030*/ 	.byte	0x02, 0x4c
        /*0032*/ 	.byte	0x01
	.zero		1


	//----- nvinfo : EIATTR_MERCURY_ISA_VERSION
	.align		4
        /*0034*/ 	.byte	0x03, 0x5f
        /*0036*/ 	.short	0x0000


	//----- nvinfo : EIATTR_COOP_GROUP_MASK_REGIDS
	.align		4
        /*0038*/ 	.byte	0x04, 0x29
        /*003a*/ 	.short	(.L_316 - .L_315)


	//   ....[0]....
.L_315:
        /*003c*/ 	.word	0xffffffff


	//   ....[1]....
        /*0040*/ 	.word	0xffffffff


	//   ....[2]....
        /*0044*/ 	.word	0xffffffff


	//   ....[3]....
        /*0048*/ 	.word	0xffffffff


	//   ....[4]....
        /*004c*/ 	.word	0xffffffff


	//   ....[5]....
        /*0050*/ 	.word	0xffffffff


	//   ....[6]....
        /*0054*/ 	.word	0xffffffff


	//   ....[7]....
        /*0058*/ 	.word	0xffffffff


	//----- nvinfo : EIATTR_COOP_GROUP_INSTR_OFFSETS
	.align		4
.L_316:
        /*005c*/ 	.byte	0x04, 0x28
        /*005e*/ 	.short	(.L_318 - .L_317)


	//   ....[0]....
.L_317:
        /*0060*/ 	.word	0x00001c20


	//   ....[1]....
        /*0064*/ 	.word	0x00001c40


	//   ....[2]....
        /*0068*/ 	.word	0x00001c60


	//   ....[3]....
        /*006c*/ 	.word	0x00001c80


	//   ....[4]....
        /*0070*/ 	.word	0x00001cf0


	//   ....[5]....
        /*0074*/ 	.word	0x00001d20


	//   ....[6]....
        /*0078*/ 	.word	0x00001d40


	//   ....[7]....
        /*007c*/ 	.word	0x00001d60


	//----- nvinfo : EIATTR_EXIT_INSTR_OFFSETS
	.align		4
.L_318:
        /*0080*/ 	.byte	0x04, 0x1c
        /*0082*/ 	.short	(.L_320 - .L_319)


	//   ....[0]....
.L_319:
        /*0084*/ 	.word	0x00004070


	//   ....[1]....
        /*0088*/ 	.word	0x00004590


	//   ....[2]....
        /*008c*/ 	.word	0x000045f0


	//----- nvinfo : EIATTR_CRS_STACK_SIZE
	.align		4
.L_320:
        /*0090*/ 	.byte	0x04, 0x1e
        /*0092*/ 	.short	(.L_322 - .L_321)
.L_321:
        /*0094*/ 	.word	0x00000000
.L_322:


//--------------------- .nv.info._ZN5flash32flash_fwd_splitkv_combine_kernelI23Flash_fwd_kernel_traitsILi192ELi64ELi64ELi4ELb0ELb0EN7cutlass6half_tE19Flash_kernel_traitsILi192ELi64ELi64ELi4ES3_EELi8ELi3ELb0EEEvNS_16Flash_fwd_paramsE --------------------------
	.section	.nv.info._ZN5flash32flash_fwd_splitkv_combine_kernelI23Flash_fwd_kernel_traitsILi192ELi64ELi64ELi4ELb0ELb0EN7cutlass6half_tE19Flash_kernel_traitsILi192ELi64ELi64ELi4ES3_EELi8ELi3ELb0EEEvNS_16Flash_fwd_paramsE,"",@"SHT_CUDA_INFO"
	.sectionflags	@""
	.align	4


	//----- nvinfo : EIATTR_CUDA_API_VERSION
	.align		4
        /*0000*/ 	.byte	0x04, 0x37
        /*0002*/ 	.short	(.L_324 - .L_323)
.L_323:
        /*0004*/ 	.word	0x00000082


	//----- nvinfo : EIATTR_SW2861232_WAR
	.align		4
.L_324:
        /*0008*/ 	.byte	0x01, 0x35
	.zero		2


	//----- nvinfo : EIATTR_PARAM_CBANK
	.align		4
        /*000c*/ 	.byte	0x04, 0x0a
        /*000e*/ 	.short	(.L_326 - .L_325)
	.align		4
.L_325:
        /*0010*/ 	.word	index@(.nv.constant0._ZN5flash32flash_fwd_splitkv_combine_kernelI23Flash_fwd_kernel_traitsILi192ELi64ELi64ELi4ELb0ELb0EN7cutlass6half_tE19Flash_kernel_traitsILi192ELi64ELi64ELi4ES3_EELi8ELi3ELb0EEEvNS_16Flash_fwd_paramsE)
        /*0014*/ 	.short	0x0160
        /*0016*/ 	.short	0x01d0


	//----- nvinfo : EIATTR_CBANK_PARAM_SIZE
	.align		4
.L_326:
        /*0018*/ 	.byte	0x03, 0x19
        /*001a*/ 	.short	0x01d0


	//----- nvinfo : EIATTR_KPARAM_INFO
	.align		4
        /*001c*/ 	.byte	0x04, 0x17
        /*001e*/ 	.short	(.L_328 - .L_327)
.L_327:
        /*0020*/ 	.word	0x00000000
        /*0024*/ 	.short	0x0000
        /*0026*/ 	.short	0x0000
        /*0028*/ 	.byte	0x00, 0xf0, 0x41, 0x07


	//----- nvinfo : EIATTR_MAXREG_COUNT
	.align		4
.L_328:
        /*002c*/ 	.byte	0x03, 0x1b
        /*002e*/ 	.short	0x00ff


	//----- nvinfo : EIATTR_NUM_BARRIERS
	.align		4
        /*0030*/ 	.byte	0x02, 0x4c
        /*0032*/ 	.byte	0x01
	.zero		1


	//----- nvinfo : EIATTR_MERCURY_ISA_VERSION
	.align		4
        /*0034*/ 	.byte	0x03, 0x5f
        /*0036*/ 	.short	0x0000


	//----- nvinfo : EIATTR_COOP_GROUP_MASK_REGIDS
	.align		4
        /*0038*/ 	.byte	0x04, 0x29
        /*003a*/ 	.short	(.L_330 - .L_329)


	//   ....[0]....
.L_329:
        /*003c*/ 	.word	0xffffffff


	//   ....[1]....
        /*0040*/ 	.word	0xffffffff


	//   ....[2]....
        /*0044*/ 	.word	0xffffffff


	//   ....[3]....
        /*0048*/ 	.word	0xffffffff


	//   ....[4]....
        /*004c*/ 	.word	0xffffffff


	//   ....[5]....
        /*0050*/ 	.word	0xffffffff


	//----- nvinfo : EIATTR_COOP_GROUP_INSTR_OFFSETS
	.align		4
.L_330:
        /*0054*/ 	.byte	0x04, 0x28
        /*0056*/ 	.short	(.L_332 - .L_331)


	//   ....[0]....
.L_331:
        /*0058*/ 	.word	0x00001c00


	//   ....[1]....
        /*005c*/ 	.word	0x00001c20


	//   ....[2]....
        /*0060*/ 	.word	0x00001c50


	//   ....[3]....
        /*0064*/ 	.word	0x00001cc0


	//   ....[4]....
        /*0068*/ 	.word	0x00001ce0


	//   ....[5]....
        /*006c*/ 	.word	0x00001d00


	//----- nvinfo : EIATTR_EXIT_INSTR_OFFSETS
	.align		4
.L_332:
        /*0070*/ 	.byte	0x04, 0x1c
        /*0072*/ 	.short	(.L_334 - .L_333)


	//   ....[0]....
.L_333:
        /*0074*/ 	.word	0x00004030


	//   ....[1]....
        /*0078*/ 	.word	0x00004550


	//   ....[2]....
        /*007c*/ 	.word	0x000045b0


	//----- nvinfo : EIATTR_CRS_STACK_SIZE
	.align		4
.L_334:
        /*0080*/ 	.byte	0x04, 0x1e
        /*0082*/ 	.short	(.L_336 - .L_335)
.L_335:
        /*0084*/ 	.word	0x00000000
.L_336:


//--------------------- .nv.info._ZN5flash32flash_fwd_splitkv_combine_kernelI23Flash_fwd_kernel_traitsILi192ELi64ELi64ELi4ELb0ELb0EN7cutlass6half_tE19Flash_kernel_traitsILi192ELi64ELi64ELi4ES3_EELi8ELi2ELb0EEEvNS_16Flash_fwd_paramsE --------------------------
	.section	.nv.info._ZN5flash32flash_fwd_splitkv_combine_kernelI23Flash_fwd_kernel_traitsILi192ELi64ELi64ELi4ELb0ELb0EN7cutlass6half_tE19Flash_kernel_traitsILi192ELi64ELi64ELi4ES3_EELi8ELi2ELb0EEEvNS_16Flash_fwd_paramsE,"",@"SHT_CUDA_INFO"
	.sectionflags	@""
	.align	4


	//----- nvinfo : EIATTR_CUDA_API_VERSION
	.align		4
        /*0000*/ 	.byte	0x04, 0x37
        /*0002*/ 	.short	(.L_338 - .L_337)
.L_337:
        /*0004*/ 	.word	0x00000082


	//----- nvinfo : EIATTR_SW2861232_WAR
	.align		4
.L_338:
        /*0008*/ 	.byte	0x01, 0x35
	.zero		2


	//----- nvinfo : EIATTR_PARAM_CBANK
	.align		4
        /*000c*/ 	.byte	0x04, 0x0a
        /*000e*/ 	.short	(.L_340 - .L_339)
	.align		4
.L_339:
        /*0010*/ 	.word	index@(.nv.constant0._ZN5flash32flash_fwd_splitkv_combine_kernelI23Flash_fwd_kernel_traitsILi192ELi64ELi64ELi4ELb0ELb0EN7cutlass6half_tE19Flash_kernel_traitsILi192ELi64ELi64ELi4ES3_EELi8ELi2ELb0EEEvNS_16Flash_fwd_paramsE)
        /*0014*/ 	.short	0x0160
        /*0016*/ 	.short	0x01d0


	//----- nvinfo : EIATTR_CBANK_PARAM_SIZE
	.align		4
.L_340:
        /*0018*/ 	.byte	0x03, 0x19
        /*001a*/ 	.short	0x01d0


	//----- nvinfo : EIATTR_KPARAM_INFO
	.align		4
        /*001c*/ 	.byte	0x04, 0x17
        /*001e*/ 	.short	(.L_342 - .L_341)
.L_341:
        /*0020*/ 	.word	0x00000000
        /*0024*/ 	.short	0x0000
        /*0026*/ 	.short	0x0000
        /*0028*/ 	.byte	0x00, 0xf0, 0x41, 0x07


	//----- nvinfo : EIATTR_MAXREG_COUNT
	.align		4
.L_342:
        /*002c*/ 	.byte	0x03, 0x1b
        /*002e*/ 	.short	0x00ff


	//----- nvinfo : EIATTR_NUM_BARRIERS
	.align		4
        /*0030*/ 	.byte	0x02, 0x4c
        /*0032*/ 	.byte	0x01
	.zero		1


	//----- nvinfo : EIATTR_MERCURY_ISA_VERSION
	.align		4
        /*0034*/ 	.byte	0x03, 0x5f
        /*0036*/ 	.short	0x0000


	//----- nvinfo : EIATTR_COOP_GROUP_MASK_REGIDS
	.align		4
        /*0038*/ 	.byte	0x04, 0x29
        /*003a*/ 	.short	(.L_344 - .L_343)


	//   ....[0]....
.L_343:
        /*003c*/ 	.word	0xffffffff


	//   ....[1]....
        /*0040*/ 	.word	0xffffffff


	//   ....[2]....
        /*0044*/ 	.word	0xffffffff


	//   ....[3]....
        /*0048*/ 	.word	0xffffffff


	//----- nvinfo : EIATTR_COOP_GROUP_INSTR_OFFSETS
	.align		4
.L_344:
        /*004c*/ 	.byte	0x04, 0x28
        /*004e*/ 	.short	(.L_346 - .L_345)


	//   ....[0]....
.L_345:
        /*0050*/ 	.word	0x00001c20


	//   ....[1]....
        /*0054*/ 	.word	0x00001c40


	//   ....[2]....
        /*0058*/ 	.word	0x00001cb0


	//   ....[3]....
        /*005c*/ 	.word	0x00001cd0


	//----- nvinfo : EIATTR_EXIT_INSTR_OFFSETS
	.align		4
.L_346:
        /*0060*/ 	.byte	0x04, 0x1c
        /*0062*/ 	.short	(.L_348 - .L_347)


	//   ....[0]....
.L_347:
        /*0064*/ 	.word	0x00004000


	//   ....[1]....
        /*0068*/ 	.word	0x00004520


	//   ....[2]....
        /*006c*/ 	.word	0x00004580


	//----- nvinfo : EIATTR_CRS_STACK_SIZE
	.align		4
.L_348:
        /*0070*/ 	.byte	0x04, 0x1e
        /*0072*/ 	.short	(.L_350 - .L_349)
.L_349:
        /*0074*/ 	.word	0x00000000
.L_350:


//--------------------- .nv.info._ZN5flash32flash_fwd_splitkv_combine_kernelI23Flash_fwd_kernel_traitsILi192ELi64ELi64ELi4ELb0ELb0EN7cutlass6half_tE19Flash_kernel_traitsILi192ELi64ELi64ELi4ES3_EELi8ELi1ELb0EEEvNS_16Flash_fwd_paramsE --------------------------
	.section	.nv.info._ZN5flash32flash_fwd_splitkv_combine_kernelI23Flash_fwd_kernel_traitsILi192ELi64ELi64ELi4ELb0ELb0EN7cutlass6half_tE19Flash_kernel_traitsILi192ELi64ELi64ELi4ES3_EELi8ELi1ELb0EEEvNS_16Flash_fwd_paramsE,"",@"SHT_CUDA_INFO"
	.sectionflags	@""
	.align	4


	//----- nvinfo : EIATTR_CUDA_API_VERSION
	.align		4
        /*0000*/ 	.byte	0x04, 0x37
        /*0002*/ 	.short	(.L_352 - .L_351)
.L_351:
        /*0004*/ 	.word	0x00000082


	//----- nvinfo : EIATTR_SW2861232_WAR
	.align		4
.L_352:
        /*0008*/ 	.byte	0x01, 0x35
	.zero		2


	//----- nvinfo : EIATTR_PARAM_CBANK
	.align		4
        /*000c*/ 	.byte	0x04, 0x0a
        /*000e*/ 	.short	(.L_354 - .L_353)
	.align		4
.L_353:
        /*0010*/ 	.word	index@(.nv.constant0._ZN5flash32flash_fwd_splitkv_combine_kernelI23Flash_fwd_kernel_traitsILi192ELi64ELi64ELi4ELb0ELb0EN7cutlass6half_tE19Flash_kernel_traitsILi192ELi64ELi64ELi4ES3_EELi8ELi1ELb0EEEvNS_16Flash_fwd_paramsE)
        /*0014*/ 	.short	0x0160
        /*0016*/ 	.short	0x01d0


	//----- nvinfo : EIATTR_CBANK_PARAM_SIZE
	.align		4
.L_354:
        /*0018*/ 	.byte	0x03, 0x19
        /*001a*/ 	.short	0x01d0


	//----- nvinfo : EIATTR_KPARAM_INFO
	.align		4
        /*001c*/ 	.byte	0x04, 0x17
        /*001e*/ 	.short	(.L_356 - .L_355)
.L_355:
        /*0020*/ 	.word	0x00000000
        /*0024*/ 	.short	0x0000
        /*0026*/ 	.short	0x0000
        /*0028*/ 	.byte	0x00, 0xf0, 0x41, 0x07


	//----- nvinfo : EIATTR_MAXREG_COUNT
	.align		4
.L_356:
        /*002c*/ 	.byte	0x03, 0x1b
        /*002e*/ 	.short	0x00ff


	//----- nvinfo : EIATTR_NUM_BARRIERS
	.align		4
        /*0030*/ 	.byte	0x02, 0x4c
        /*0032*/ 	.byte	0x01
	.zero		1


	//----- nvinfo : EIATTR_MERCURY_ISA_VERSION
	.align		4
        /*0034*/ 	.byte	0x03, 0x5f
        /*0036*/ 	.short	0x0000


	//----- nvinfo : EIATTR_COOP_GROUP_MASK_REGIDS
	.align		4
        /*0038*/ 	.byte	0x04, 0x29
        /*003a*/ 	.short	(.L_358 - .L_357)


	//   ....[0]....
.L_357:
        /*003c*/ 	.word	0xffffffff


	//   ....[1]....
        /*0040*/ 	.word	0xffffffff


	//----- nvinfo : EIATTR_COOP_GROUP_INSTR_OFFSETS
	.align		4
.L_358:
        /*0044*/ 	.byte	0x04, 0x28
        /*0046*/ 	.short	(.L_360 - .L_359)


	//   ....[0]....
.L_359:
        /*0048*/ 	.word	0x00001c60


	//   ....[1]....
        /*004c*/ 	.word	0x00001cd0


	//----- nvinfo : EIATTR_EXIT_INSTR_OFFSETS
	.align		4
.L_360:
        /*0050*/ 	.byte	0x04, 0x1c
        /*0052*/ 	.short	(.L_362 - .L_361)


	//   ....[0]....
.L_361:
        /*0054*/ 	.word	0x00004020


	//   ....[1]....
        /*0058*/ 	.word	0x00004540


	//   ....[2]....
        /*005c*/ 	.word	0x000045a0


	//----- nvinfo : EIATTR_CRS_STACK_SIZE
	.align		4
.L_362:
        /*0060*/ 	.byte	0x04, 0x1e
        /*0062*/ 	.short	(.L_364 - .L_363)
.L_363:
        /*0064*/ 	.word	0x00000000
.L_364:


//--------------------- .nv.info._ZN5flash32flash_fwd_splitkv_combine_kernelI23Flash_fwd_kernel_traitsILi192ELi64ELi64ELi4ELb0ELb0EN7cutlass6half_tE19Flash_kernel_traitsILi192ELi64ELi64ELi4ES3_EELi8ELi7ELb1EEEvNS_16Flash_fwd_paramsE --------------------------
	.section	.nv.info._ZN5flash32flash_fwd_splitkv_combine_kernelI23Flash_fwd_kernel_traitsILi192ELi64ELi64ELi4ELb0ELb0EN7cutlass6half_tE19Flash_kernel_traitsILi192ELi64ELi64ELi4ES3_EELi8ELi7ELb1EEEvNS_16Flash_fwd_paramsE,"",@"SHT_CUDA_INFO"
	.sectionflags	@""
	.align	4


	//----- nvinfo : EIATTR_CUDA_API_VERSION
	.align		4
        /*0000*/ 	.byte	0x04, 0x37
        /*0002*/ 	.short	(.L_366 - .L_365)
.L_365:
        /*0004*/ 	.word	0x00000082


	//----- nvinfo : EIATTR_SW2861232_WAR
	.align		4
.L_366:
        /*0008*/ 	.byte	0x01, 0x35
	.zero		2


	//----- nvinfo : EIATTR_PARAM_CBANK
	.align		4
        /*000c*/ 	.byte	0x04, 0x0a
        /*000e*/ 	.short	(.L_368 - .L_367)
	.align		4
.L_367:
        /*0010*/ 	.word	index@(.nv.constant0._ZN5flash32flash_fwd_splitkv_combine_kernelI23Flash_fwd_kernel_traitsILi192ELi64ELi64ELi4ELb0ELb0EN7cutlass6half_tE19Flash_kernel_traitsILi192ELi64ELi64ELi4ES3_EELi8ELi7ELb1EEEvNS_16Flash_fwd_paramsE)
        /*0014*/ 	.short	0x0160
        /*0016*/ 	.short	0x01d0


	//----- nvinfo : EIATTR_CBANK_PARAM_SIZE
	.align		4
.L_368:
        /*0018*/ 	.byte	0x03, 0x19
        /*001a*/ 	.short	0x01d0


	//----- nvinfo : EIATTR_KPARAM_INFO
	.align		4
        /*001c*/ 	.byte	0x04, 0x17
        /*001e*/ 	.short	(.L_370 - .L_369)
.L_369:
        /*0020*/ 	.word	0x00000000
        /*0024*/ 	.short	0x0000
        /*0026*/ 	.short	0x0000
        /*0028*/ 	.byte	0x00, 0xf0, 0x41, 0x07


	//----- nvinfo : EIATTR_MAXREG_COUNT
	.align		4
.L_370:
        /*002c*/ 	.byte	0x03, 0x1b
        /*002e*/ 	.short	0x00ff


	//----- nvinfo : EIATTR_NUM_BARRIERS
	.align		4
        /*0030*/ 	.byte	0x02, 0x4c
        /*0032*/ 	.byte	0x01
	.zero		1


	//----- nvinfo : EIATTR_MERCURY_ISA_VERSION
	.align		4
        /*0034*/ 	.byte	0x03, 0x5f
        /*0036*/ 	.short	0x0000


	//----- nvinfo : EIATTR_COOP_GROUP_MASK_REGIDS
	.align		4
        /*0038*/ 	.byte	0x04, 0x29
        /*003a*/ 	.short	(.L_372 - .L_371)


	//   ....[0]....
.L_371:
        /*003c*/ 	.word	0xffffffff


	//   ....[1]....
        /*0040*/ 	.word	0xffffffff


	//   ....[2]....
        /*0044*/ 	.word	0xffffffff


	//   ....[3]....
        /*0048*/ 	.word	0xffffffff


	//   ....[4]....
        /*004c*/ 	.word	0xffffffff


	//   ....[5]....
        /*0050*/ 	.word	0xffffffff


	//   ....[6]....
        /*0054*/ 	.word	0xffffffff


	//   ....[7]....
        /*0058*/ 	.word	0xffffffff


	//----- nvinfo : EIATTR_COOP_GROUP_INSTR_OFFSETS
	.align		4
.L_372:
        /*005c*/ 	.byte	0x04, 0x28
        /*005e*/ 	.short	(.L_374 - .L_373)


	//   ....[0]....
.L_373:
        /*0060*/ 	.word	0x00001fc0


	//   ....[1]....
        /*0064*/ 	.word	0x00001fe0


	//   ....[2]....
        /*0068*/ 	.word	0x00002000


	//   ....[3]....
        /*006c*/ 	.word	0x00002020


	//   ....[4]....
        /*0070*/ 	.word	0x00002290


	//   ....[5]....
        /*0074*/ 	.word	0x000022f0


	//   ....[6]....
        /*0078*/ 	.word	0x000023b0


	//   ....[7]....
        /*007c*/ 	.word	0x00002490


	//----- nvinfo : EIATTR_EXIT_INSTR_OFFSETS
	.align		4
.L_374:
        /*0080*/ 	.byte	0x04, 0x1c
        /*0082*/ 	.short	(.L_376 - .L_375)


	//   ....[0]....
.L_375:
        /*0084*/ 	.word	0x000053a0


	//   ....[1]....
        /*0088*/ 	.word	0x00005900


	//----- nvinfo : EIATTR_CRS_STACK_SIZE
	.align		4
.L_376:
        /*008c*/ 	.byte	0x04, 0x1e
        /*008e*/ 	.short	(.L_378 - .L_377)
.L_377:
        /*0090*/ 	.word	0x00000000
.L_378:


//--------------------- .nv.info._ZN5flash32flash_fwd_splitkv_combine_kernelI23Flash_fwd_kernel_traitsILi192ELi64ELi64ELi4ELb0ELb0EN7cutlass6half_tE19Flash_kernel_traitsILi192ELi64ELi64ELi4ES3_EELi8ELi6ELb1EEEvNS_16Flash_fwd_paramsE --------------------------
	.section	.nv.info._ZN5flash32flash_fwd_splitkv_combine_kernelI23Flash_fwd_kernel_traitsILi192ELi64ELi64ELi4ELb0ELb0EN7cutlass6half_tE19Flash_kernel_traitsILi192ELi64ELi64ELi4ES3_EELi8ELi6ELb1EEEvNS_16Flash_fwd_paramsE,"",@"SHT_CUDA_INFO"
	.sectionflags	@""
	.align	4


	//----- nvinfo : EIATTR_CUDA_API_VERSION
	.align		4
        /*0000*/ 	.byte	0x04, 0x37
        /*0002*/ 	.short	(.L_380 - .L_379)
.L_379:
        /*0004*/ 	.word	0x00000082


	//----- nvinfo : EIATTR_SW2861232_WAR
	.align		4
.L_380:
        /*0008*/ 	.byte	0x01, 0x35
	.zero		2


	//----- nvinfo : EIATTR_PARAM_CBANK
	.align		4
        /*000c*/ 	.byte	0x04, 0x0a
        /*000e*/ 	.short	(.L_382 - .L_381)
	.align		4
.L_381:
        /*0010*/ 	.word	index@(.nv.constant0._ZN5flash32flash_fwd_splitkv_combine_kernelI23Flash_fwd_kernel_traitsILi192ELi64ELi64ELi4ELb0ELb0EN7cutlass6half_tE19Flash_kernel_traitsILi192ELi64ELi64ELi4ES3_EELi8ELi6ELb1EEEvNS_16Flash_fwd_paramsE)
        /*0014*/ 	.short	0x0160
        /*0016*/ 	.short	0x01d0


	//----- nvinfo : EIATTR_CBANK_PARAM_SIZE
	.align		4
.L_382:
        /*0018*/ 	.byte	0x03, 0x19
        /*001a*/ 	.short	0x01d0


	//----- nvinfo : EIATTR_KPARAM_INFO
	.align		4
        /*001c*/ 	.byte	0x04, 0x17
        /*001e*/ 	.short	(.L_384 - .L_383)
.L_383:
        /*0020*/ 	.word	0x00000000
        /*0024*/ 	.short	0x0000
        /*0026*/ 	.short	0x0000
        /*0028*/ 	.byte	0x00, 0xf0, 0x41, 0x07


	//----- nvinfo : EIATTR_MAXREG_COUNT
	.align		4
.L_384:
        /*002c*/ 	.byte	0x03, 0x1b
        /*002e*/ 	.short	0x00ff


	//----- nvinfo : EIATTR_NUM_BARRIERS
	.align		4
        /*0030*/ 	.byte	0x02, 0x4c
        /*0032*/ 	.byte	0x01
	.zero		1


	//----- nvinfo : EIATTR_MERCURY_ISA_VERSION
	.align		4
        /*0034*/ 	.byte	0x03, 0x5f
        /*0036*/ 	.short	0x0000


	//----- nvinfo : EIATTR_COOP_GROUP_MASK_REGIDS
	.align		4
        /*0038*/ 	.byte	0x04, 0x29
        /*003a*/ 	.short	(.L_386 - .L_385)


	//   ....[0]....
.L_385:
        /*003c*/ 	.word	0xffffffff


	//   ....[1]....
        /*0040*/ 	.word	0xffffffff


	//   ....[2]....
        /*0044*/ 	.word	0xffffffff


	//   ....[3]....
        /*0048*/ 	.word	0xffffffff


	//   ....[4]....
        /*004c*/ 	.word	0xffffffff


	//   ....[5]....
        /*0050*/ 	.word	0xffffffff


	//   ....[6]....
        /*0054*/ 	.word	0xffffffff


	//   ....[7]....
        /*0058*/ 	.word	0xffffffff


	//----- nvinfo : EIATTR_COOP_GROUP_INSTR_OFFSETS
	.align		4
.L_386:
        /*005c*/ 	.byte	0x04, 0x28
        /*005e*/ 	.short	(.L_388 - .L_387)


	//   ....[0]....
.L_387:
        /*0060*/ 	.word	0x00001aa0


	//   ....[1]....
        /*0064*/ 	.word	0x00001ac0


	//   ....[2]....
        /*0068*/ 	.word	0x00001ae0


	//   ....[3]....
        /*006c*/ 	.word	0x00001b00


	//   ....[4]....
        /*0070*/ 	.word	0x00001c60


	//   ....[5]....
        /*0074*/ 	.word	0x00001cd0


	//   ....[6]....
        /*0078*/ 	.word	0x00001dc0


	//   ....[7]....
        /*007c*/ 	.word	0x00001e90


	//----- nvinfo : EIATTR_EXIT_INSTR_OFFSETS
	.align		4
.L_388:
        /*0080*/ 	.byte	0x04, 0x1c
        /*0082*/ 	.short	(.L_390 - .L_389)


	//   ....[0]....
.L_389:
        /*0084*/ 	.word	0x00004b50


	//   ....[1]....
        /*0088*/ 	.word	0x000050b0


	//----- nvinfo : EIATTR_CRS_STACK_SIZE
	.align		4
.L_390:
        /*008c*/ 	.byte	0x04, 0x1e
        /*008e*/ 	.short	(.L_392 - .L_391)
.L_391:
        /*0090*/ 	.word	0x00000000
.L_392:


//--------------------- .nv.info._ZN5flash32flash_fwd_splitkv_combine_kernelI23Flash_fwd_kernel_traitsILi192ELi64ELi64ELi4ELb0ELb0EN7cutlass6half_tE19Flash_kernel_traitsILi192ELi64ELi64ELi4ES3_EELi8ELi5ELb1EEEvNS_16Flash_fwd_paramsE --------------------------
	.section	.nv.info._ZN5flash32flash_fwd_splitkv_combine_kernelI23Flash_fwd_kernel_traitsILi192ELi64ELi64ELi4ELb0ELb0EN7cutlass6half_tE19Flash_kernel_traitsILi192ELi64ELi64ELi4ES3_EELi8ELi5ELb1EEEvNS_16Flash_fwd_paramsE,"",@"SHT_CUDA_INFO"
	.sectionflags	@""
	.align	4


	//----- nvinfo : EIATTR_CUDA_API_VERSION
	.align		4
        /*0000*/ 	.byte	0x04, 0x37
        /*0002*/ 	.short	(.L_394 - .L_393)
.L_393:
        /*0004*/ 	.word	0x00000082


	//----- nvinfo : EIATTR_SW2861232_WAR
	.align		4
.L_394:
        /*0008*/ 	.byte	0x01, 0x35
	.zero		2


	//----- nvinfo : EIATTR_PARAM_CBANK
	.align		4
        /*000c*/ 	.byte	0x04, 0x0a
        /*000e*/ 	.short	(.L_396 - .L_395)
	.align		4
.L_395:
        /*0010*/ 	.word	index@(.nv.constant0._ZN5flash32flash_fwd_splitkv_combine_kernelI23Flash_fwd_kernel_traitsILi192ELi64ELi64ELi4ELb0ELb0EN7cutlass6half_tE19Flash_kernel_traitsILi192ELi64ELi64ELi4ES3_EELi8ELi5ELb1EEEvNS_16Flash_fwd_paramsE)
        /*0014*/ 	.short	0x0160
        /*0016*/ 	.short	0x01d0


	//----- nvinfo : EIATTR_CBANK_PARAM_SIZE
	.align		4
.L_396:
        /*0018*/ 	.byte	0x03, 0x19
        /*001a*/ 	.short	0x01d0


	//----- nvinfo : EIATTR_KPARAM_INFO
	.align		4
        /*001c*/ 	.byte	0x04, 0x17
        /*001e*/ 	.short	(.L_398 - .L_397)
.L_397:
        /*0020*/ 	.word	0x00000000
        /*0024*/ 	.short	0x0000
        /*0026*/ 	.short	0x0000
        /*0028*/ 	.byte	0x00, 0xf0, 0x41, 0x07


	//----- nvinfo : EIATTR_MAXREG_COUNT
	.align		4
.L_398:
        /*002c*/ 	.byte	0x03, 0x1b
        /*002e*/ 	.short	0x00ff


	//----- nvinfo : EIATTR_NUM_BARRIERS
	.align		4
        /*0030*/ 	.byte	0x02, 0x4c
        /*0032*/ 	.byte	0x01
	.zero		1


	//----- nvinfo : EIATTR_MERCURY_ISA_VERSION
	.align		4
        /*0034*/ 	.byte	0x03, 0x5f
        /*0036*/ 	.short	0x0000


	//----- nvinfo : EIATTR_COOP_GROUP_MASK_REGIDS
	.align		4
        /*0038*/ 	.byte	0x04, 0x29
        /*003a*/ 	.short	(.L_400 - .L_399)


	//   ....[0]....
.L_399:
        /*003c*/ 	.word	0xffffffff


	//   ....[1]....
        /*0040*/ 	.word	0xffffffff


	//   ....[2]....
        /*0044*/ 	.word	0xffffffff


	//   ....[3]....
        /*0048*/ 	.word	0xffffffff


	//   ....[4]....
        /*004c*/ 	.word	0xffffffff


	//   ....[5]....
        /*0050*/ 	.word	0xffffffff


	//   ....[6]....
        /*0054*/ 	.word	0xffffffff


	//   ....[7]....
        /*0058*/ 	.word	0xffffffff


	//----- nvinfo : EIATTR_COOP_GROUP_INSTR_OFFSETS
	.align		4
.L_400:
        /*005c*/ 	.byte	0x04, 0x28
        /*005e*/ 	.short	(.L_402 - .L_401)


	//   ....[0]....
.L_401:
        /*0060*/ 	.word	0x00001720


	//   ....[1]....
        /*0064*/ 	.word	0x00001740


	//   ....[2]....
        /*0068*/ 	.word	0x00001770


	//   ....[3]....
        /*006c*/ 	.word	0x000017f0


	//   ....[4]....
        /*0070*/ 	.word	0x00001980


	//   ....[5]....
        /*0074*/ 	.word	0x00001a30


	//   ....[6]....
        /*0078*/ 	.word	0x00001b10


	//   ....[7]....
        /*007c*/ 	.word	0x00001c30


	//----- nvinfo : EIATTR_EXIT_INSTR_OFFSETS
	.align		4
.L_402:
        /*0080*/ 	.byte	0x04, 0x1c
        /*0082*/ 	.short	(.L_404 - .L_403)


	//   ....[0]....
.L_403:
        /*0084*/ 	.word	0x00004800


	//   ....[1]....
        /*0088*/ 	.word	0x00004d60


	//----- nvinfo : EIATTR_CRS_STACK_SIZE
	.align		4
.L_404:
        /*008c*/ 	.byte	0x04, 0x1e
        /*008e*/ 	.short	(.L_406 - .L_405)
.L_405:
        /*0090*/ 	.word	0x00000000
.L_406:


//--------------------- .nv.info._ZN5flash32flash_fwd_splitkv_combine_kernelI23Flash_fwd_kernel_traitsILi192ELi64ELi64ELi4ELb0ELb0EN7cutlass6half_tE19Flash_kernel_traitsILi192ELi64ELi64ELi4ES3_EELi8ELi4ELb1EEEvNS_16Flash_fwd_paramsE --------------------------
	.section	.nv.info._ZN5flash32flash_fwd_splitkv_combine_kernelI23Flash_fwd_kernel_traitsILi192ELi64ELi64ELi4ELb0ELb0EN7cutlass6half_tE19Flash_kernel_traitsILi192ELi64ELi64ELi4ES3_EELi8ELi4ELb1EEEvNS_16Flash_fwd_paramsE,"",@"SHT_CUDA_INFO"
	.sectionflags	@""
	.align	4


	//----- nvinfo : EIATTR_CUDA_API_VERSION
	.align		4
        /*0000*/ 	.byte	0x04, 0x37
        /*0002*/ 	.short	(.L_408 - .L_407)
.L_407:
        /*0004*/ 	.word	0x00000082


	//----- nvinfo : EIATTR_SW2861232_WAR
	.align		4
.L_408:
        /*0008*/ 	.byte	0x01, 0x35
	.zero		2


	//----- nvinfo : EIATTR_PARAM_CBANK
	.align		4
        /*000c*/ 	.byte	0x04, 0x0a
        /*000e*/ 	.short	(.L_410 - .L_409)
	.align		4
.L_409:
        /*0010*/ 	.word	index@(.nv.constant0._ZN5flash32flash_fwd_splitkv_combine_kernelI23Flash_fwd_kernel_traitsILi192ELi64ELi64ELi4ELb0ELb0EN7cutlass6half_tE19Flash_kernel_traitsILi192ELi64ELi64ELi4ES3_EELi8ELi4ELb1EEEvNS_16Flash_fwd_paramsE)
        /*0014*/ 	.short	0x0160
        /*0016*/ 	.short	0x01d0


	//----- nvinfo : EIATTR_CBANK_PARAM_SIZE
	.align		4
.L_410:
        /*0018*/ 	.byte	0x03, 0x19
        /*001a*/ 	.short	0x01d0


	//----- nvinfo : EIATTR_KPARAM_INFO
	.align		4
        /*001c*/ 	.byte	0x04, 0x17
        /*001e*/ 	.short	(.L_412 - .L_411)
.L_411:
        /*0020*/ 	.word	0x00000000
        /*0024*/ 	.short	0x0000
        /*0026*/ 	.short	0x0000
        /*0028*/ 	.byte	0x00, 0xf0, 0x41, 0x07


	//----- nvinfo : EIATTR_MAXREG_COUNT
	.align		4
.L_412:
        /*002c*/ 	.byte	0x03, 0x1b
        /*002e*/ 	.short	0x00ff


	//----- nvinfo : EIATTR_NUM_BARRIERS
	.align		4
        /*0030*/ 	.byte	0x02, 0x4c
        /*0032*/ 	.byte	0x01
	.zero		1


	//----- nvinfo : EIATTR_MERCURY_ISA_VERSION
	.align		4
        /*0034*/ 	.byte	0x03, 0x5f
        /*0036*/ 	.short	0x0000


	//----- nvinfo : EIATTR_COOP_GROUP_MASK_REGIDS
	.align		4
        /*0038*/ 	.byte	0x04, 0x29
        /*003a*/ 	.short	(.L_414 - .L_413)


	//   ....[0]....
.L_413:
        /*003c*/ 	.word	0xffffffff


	//   ....[1]....
        /*0040*/ 	.word	0xffffffff


	//   ....[2]....
        /*0044*/ 	.word	0xffffffff


	//   ....[3]....
        /*0048*/ 	.word	0xffffffff


	//   ....[4]....
        /*004c*/ 	.word	0xffffffff


	//   ....[5]....
        /*0050*/ 	.word	0xffffffff


	//   ....[6]....
        /*0054*/ 	.word	0xffffffff


	//   ....[7]....
        /*0058*/ 	.word	0xffffffff


	//----- nvinfo : EIATTR_COOP_GROUP_INSTR_OFFSETS
	.align		4
.L_414:
        /*005c*/ 	.byte	0x04, 0x28
        /*005e*/ 	.short	(.L_416 - .L_415)


	//   ....[0]....
.L_415:
        /*0060*/ 	.word	0x00001c70


	//   ....[1]....
        /*0064*/ 	.word	0x00001c90


	//   ....[2]....
        /*0068*/ 	.word	0x00001cb0


	//   ....[3]....
        /*006c*/ 	.word	0x00001cd0


	//   ....[4]....
        /*0070*/ 	.word	0x00001d40


	//   ....[5]....
        /*0074*/ 	.word	0x00001d70


	//   ....[6]....
        /*0078*/ 	.word	0x00001d90


	//   ....[7]....
        /*007c*/ 	.word	0x00001db0


	//----- nvinfo : EIATTR_EXIT_INSTR_OFFSETS
	.align		4
.L_416:
        /*0080*/ 	.byte	0x04, 0x1c
        /*0082*/ 	.short	(.L_418 - .L_417)


	//   ....[0]....
.L_417:
        /*0084*/ 	.word	0x000047c0


	//   ....[1]....
        /*0088*/ 	.word	0x00004d20


	//----- nvinfo : EIATTR_CRS_STACK_SIZE
	.align		4
.L_418:
        /*008c*/ 	.byte	0x04, 0x1e
        /*008e*/ 	.short	(.L_420 - .L_419)
.L_419:
        /*0090*/ 	.word	0x00000000
.L_420:


//--------------------- .nv.info._ZN5flash32flash_fwd_splitkv_combine_kernelI23Flash_fwd_kernel_traitsILi192ELi64ELi64ELi4ELb0ELb0EN7cutlass6half_tE19Flash_kernel_traitsILi192ELi64ELi64ELi4ES3_EELi8ELi3ELb1EEEvNS_16Flash_fwd_paramsE --------------------------
	.section	.nv.info._ZN5flash32flash_fwd_splitkv_combine_kernelI23Flash_fwd_kernel_traitsILi192ELi64ELi64ELi4ELb0ELb0EN7cutlass6half_tE19Flash_kernel_traitsILi192ELi64ELi64ELi4ES3_EELi8ELi3ELb1EEEvNS_16Flash_fwd_paramsE,"",@"SHT_CUDA_INFO"
	.sectionflags	@""
	.align	4


	//----- nvinfo : EIATTR_CUDA_API_VERSION
	.align		4
        /*0000*/ 	.byte	0x04, 0x37
        /*0002*/ 	.short	(.L_422 - .L_421)
.L_421:
        /*0004*/ 	.word	0x00000082


	//----- nvinfo : EIATTR_SW2861232_WAR
	.align		4
.L_422:
        /*0008*/ 	.byte	0x01, 0x35
	.zero		2


	//----- nvinfo : EIATTR_PARAM_CBANK
	.align		4
        /*000c*/ 	.byte	0x04, 0x0a
        /*000e*/ 	.short	(.L_424 - .L_423)
	.align		4
.L_423:
        /*0010*/ 	.word	index@(.nv.constant0._ZN5flash32flash_fwd_splitkv_combine_kernelI23Flash_fwd_kernel_traitsILi192ELi64ELi64ELi4ELb0ELb0EN7cutlass6half_tE19Flash_kernel_traitsILi192ELi64ELi64ELi4ES3_EELi8ELi3ELb1EEEvNS_16Flash_fwd_paramsE)
        /*0014*/ 	.short	0x0160
        /*0016*/ 	.short	0x01d0


	//----- nvinfo : EIATTR_CBANK_PARAM_SIZE
	.align		4
.L_424:
        /*0018*/ 	.byte	0x03, 0x19
        /*001a*/ 	.short	0x01d0


	//----- nvinfo : EIATTR_KPARAM_INFO
	.align		4
        /*001c*/ 	.byte	0x04, 0x17
        /*001e*/ 	.short	(.L_426 - .L_425)
.L_425:
        /*0020*/ 	.word	0x00000000
        /*0024*/ 	.short	0x0000
        /*0026*/ 	.short	0x0000
        /*0028*/ 	.byte	0x00, 0xf0, 0x41, 0x07


	//----- nvinfo : EIATTR_MAXREG_COUNT
	.align		4
.L_426:
        /*002c*/ 	.byte	0x03, 0x1b
        /*002e*/ 	.short	0x00ff


	//----- nvinfo : EIATTR_NUM_BARRIERS
	.align		4
        /*0030*/ 	.byte	0x02, 0x4c
        /*0032*/ 	.byte	0x01
	.zero		1


	//----- nvinfo : EIATTR_MERCURY_ISA_VERSION
	.align		4
        /*0034*/ 	.byte	0x03, 0x5f
        /*0036*/ 	.short	0x0000


	//----- nvinfo : EIATTR_COOP_GROUP_MASK_REGIDS
	.align		4
        /*0038*/ 	.byte	0x04, 0x29
        /*003a*/ 	.short	(.L_428 - .L_427)


	//   ....[0]....
.L_427:
        /*003c*/ 	.word	0xffffffff


	//   ....[1]....
        /*0040*/ 	.word	0xffffffff


	//   ....[2]....
        /*0044*/ 	.word	0xffffffff


	//   ....[3]....
        /*0048*/ 	.word	0xffffffff


	//   ....[4]....
        /*004c*/ 	.word	0xffffffff


	//   ....[5]....
        /*0050*/ 	.word	0xffffffff


	//----- nvinfo : EIATTR_COOP_GROUP_INSTR_OFFSETS
	.align		4
.L_428:
        /*0054*/ 	.byte	0x04, 0x28
        /*0056*/ 	.short	(.L_430 - .L_429)


	//   ....[0]....
.L_429:
        /*0058*/ 	.word	0x00001c30


	//   ....[1]....
        /*005c*/ 	.word	0x00001c50


	//   ....[2]....
        /*0060*/ 	.word	0x00001c70


	//   ....[3]....
        /*0064*/ 	.word	0x00001cf0


	//   ....[4]....
        /*0068*/ 	.word	0x00001d30


	//   ....[5]....
        /*006c*/ 	.word	0x00001d60


	//----- nvinfo : EIATTR_EXIT_INSTR_OFFSETS
	.align		4
.L_430:
        /*0070*/ 	.byte	0x04, 0x1c
        /*0072*/ 	.short	(.L_432 - .L_431)


	//   ....[0]....
.L_431:
        /*0074*/ 	.word	0x00004740


	//   ....[1]....
        /*0078*/ 	.word	0x00004ca0


	//----- nvinfo : EIATTR_CRS_STACK_SIZE
	.align		4
.L_432:
        /*007c*/ 	.byte	0x04, 0x1e
        /*007e*/ 	.short	(.L_434 - .L_433)
.L_433:
        /*0080*/ 	.word	0x00000000
.L_434:


//--------------------- .nv.info._ZN5flash32flash_fwd_splitkv_combine_kernelI23Flash_fwd_kernel_traitsILi192ELi64ELi64ELi4ELb0ELb0EN7cutlass6half_tE19Flash_kernel_traitsILi192ELi64ELi64ELi4ES3_EELi8ELi2ELb1EEEvNS_16Flash_fwd_paramsE --------------------------
	.section	.nv.info._ZN5flash32flash_fwd_splitkv_combine_kernelI23Flash_fwd_kernel_traitsILi192ELi64ELi64ELi4ELb0ELb0EN7cutlass6half_tE19Flash_kernel_traitsILi192ELi64ELi64ELi4ES3_EELi8ELi2ELb1EEEvNS_16Flash_fwd_paramsE,"",@"SHT_CUDA_INFO"
	.sectionflags	@""
	.align	4


	//----- nvinfo : EIATTR_CUDA_API_VERSION
	.align		4
        /*0000*/ 	.byte	0x04, 0x37
        /*0002*/ 	.short	(.L_436 - .L_435)
.L_435:
        /*0004*/ 	.word	0x00000082


	//----- nvinfo : EIATTR_SW2861232_WAR
	.align		4
.L_436:
        /*0008*/ 	.byte	0x01, 0x35
	.zero		2


	//----- nvinfo : EIATTR_PARAM_CBANK
	.align		4
        /*000c*/ 	.byte	0x04, 0x0a
        /*000e*/ 	.short	(.L_438 - .L_437)
	.align		4
.L_437:
        /*0010*/ 	.word	index@(.nv.constant0._ZN5flash32flash_fwd_splitkv_combine_kernelI23Flash_fwd_kernel_traitsILi192ELi64ELi64ELi4ELb0ELb0EN7cutlass6half_tE19Flash_kernel_traitsILi192ELi64ELi64ELi4ES3_EELi8ELi2ELb1EEEvNS_16Flash_fwd_paramsE)
        /*0014*/ 	.short	0x0160
        /*0016*/ 	.short	0x01d0


	//----- nvinfo : EIATTR_CBANK_PARAM_SIZE
	.align		4
.L_438:
        /*0018*/ 	.byte	0x03, 0x19
        /*001a*/ 	.short	0x01d0


	//----- nvinfo : EIATTR_KPARAM_INFO
	.align		4
        /*001c*/ 	.byte	0x04, 0x17
        /*001e*/ 	.short	(.L_440 - .L_439)
.L_439:
        /*0020*/ 	.word	0x00000000
        /*0024*/ 	.short	0x0000
        /*0026*/ 	.short	0x0000
        /*0028*/ 	.byte	0x00, 0xf0, 0x41, 0x07


	//----- nvinfo : EIATTR_MAXREG_COUNT
	.align		4
.L_440:
        /*002c*/ 	.byte	0x03, 0x1b
        /*002e*/ 	.short	0x00ff


	//----- nvinfo : EIATTR_NUM_BARRIERS
	.align		4
        /*0030*/ 	.byte	0x02, 0x4c
        /*0032*/ 	.byte	0x01
	.zero		1


	//----- nvinfo : EIATTR_MERCURY_ISA_VERSION
	.align		4
        /*0034*/ 	.byte	0x03, 0x5f
        /*0036*/ 	.short	0x0000


	//----- nvinfo : EIATTR_COOP_GROUP_MASK_REGIDS
	.align		4
        /*0038*/ 	.byte	0x04, 0x29
        /*003a*/ 	.short	(.L_442 - .L_441)


	//   ....[0]....
.L_441:
        /*003c*/ 	.word	0xffffffff


	//   ....[1]....
        /*0040*/ 	.word	0xffffffff


	//   ....[2]....
        /*0044*/ 	.word	0xffffffff


	//   ....[3]....
        /*0048*/ 	.word	0xffffffff


	//----- nvinfo : EIATTR_COOP_GROUP_INSTR_OFFSETS
	.align		4
.L_442:
        /*004c*/ 	.byte	0x04, 0x28
        /*004e*/ 	.short	(.L_444 - .L_443)


	//   ....[0]....
.L_443:
        /*0050*/ 	.word	0x00001c70


	//   ....[1]....
        /*0054*/ 	.word	0x00001c90


	//   ....[2]....
        /*0058*/ 	.word	0x00001d00


	//   ....[3]....
        /*005c*/ 	.word	0x00001d20


	//----- nvinfo : EIATTR_EXIT_INSTR_OFFSETS
	.align		4
.L_444:
        /*0060*/ 	.byte	0x04, 0x1c
        /*0062*/ 	.short	(.L_446 - .L_445)


	//   ....[0]....
.L_445:
        /*0064*/ 	.word	0x00004760


	//   ....[1]....
        /*0068*/ 	.word	0x00004cc0


	//----- nvinfo : EIATTR_CRS_STACK_SIZE
	.align		4
.L_446:
        /*006c*/ 	.byte	0x04, 0x1e
        /*006e*/ 	.short	(.L_448 - .L_447)
.L_447:
        /*0070*/ 	.word	0x00000000
.L_448:


//--------------------- .nv.info._ZN5flash32flash_fwd_splitkv_combine_kernelI23Flash_fwd_kernel_traitsILi192ELi64ELi64ELi4ELb0ELb0EN7cutlass6half_tE19Flash_kernel_traitsILi192ELi64ELi64ELi4ES3_EELi8ELi1ELb1EEEvNS_16Flash_fwd_paramsE --------------------------
	.section	.nv.info._ZN5flash32flash_fwd_splitkv_combine_kernelI23Flash_fwd_kernel_traitsILi192ELi64ELi64ELi4ELb0ELb0EN7cutlass6half_tE19Flash_kernel_traitsILi192ELi64ELi64ELi4ES3_EELi8ELi1ELb1EEEvNS_16Flash_fwd_paramsE,"",@"SHT_CUDA_INFO"
	.sectionflags	@""
	.align	4


	//----- nvinfo : EIATTR_CUDA_API_VERSION
	.align		4
        /*0000*/ 	.byte	0x04, 0x37
        /*0002*/ 	.short	(.L_450 - .L_449)
.L_449:
        /*0004*/ 	.word	0x00000082


	//----- nvinfo : EIATTR_SW2861232_WAR
	.align		4
.L_450:
        /*0008*/ 	.byte	0x01, 0x35
	.zero		2


	//----- nvinfo : EIATTR_PARAM_CBANK
	.align		4
        /*000c*/ 	.byte	0x04, 0x0a
        /*000e*/ 	.short	(.L_452 - .L_451)
	.align		4
.L_451:
        /*0010*/ 	.word	index@(.nv.constant0._ZN5flash32flash_fwd_splitkv_combine_kernelI23Flash_fwd_kernel_traitsILi192ELi64ELi64ELi4ELb0ELb0EN7cutlass6half_tE19Flash_kernel_traitsILi192ELi64ELi64ELi4ES3_EELi8ELi1ELb1EEEvNS_16Flash_fwd_paramsE)
        /*0014*/ 	.short	0x0160
        /*0016*/ 	.short	0x01d0


	//----- nvinfo : EIATTR_CBANK_PARAM_SIZE
	.align		4
.L_452:
        /*0018*/ 	.byte	0x03, 0x19
        /*001a*/ 	.short	0x01d0


	//----- nvinfo : EIATTR_KPARAM_INFO
	.align		4
        /*001c*/ 	.byte	0x04, 0x17
        /*001e*/ 	.short	(.L_454 - .L_453)
.L_453:
        /*0020*/ 	.word	0x00000000
        /*0024*/ 	.short	0x0000
        /*0026*/ 	.short	0x0000
        /*0028*/ 	.byte	0x00, 0xf0, 0x41, 0x07


	//----- nvinfo : EIATTR_MAXREG_COUNT
	.align		4
.L_454:
        /*002c*/ 	.byte	0x03, 0x1b
        /*002e*/ 	.short	0x00ff


	//----- nvinfo : EIATTR_NUM_BARRIERS
	.align		4
        /*0030*/ 	.byte	0x02, 0x4c
        /*0032*/ 	.byte	0x01
	.zero		1


	//----- nvinfo : EIATTR_MERCURY_ISA_VERSION
	.align		4
        /*0034*/ 	.byte	0x03, 0x5f
        /*0036*/ 	.short	0x0000


	//----- nvinfo : EIATTR_COOP_GROUP_MASK_REGIDS
	.align		4
        /*0038*/ 	.byte	0x04, 0x29
        /*003a*/ 	.short	(.L_456 - .L_455)


	//   ....[0]....
.L_455:
        /*003c*/ 	.word	0xffffffff


	//   ....[1]....
        /*0040*/ 	.word	0xffffffff


	//----- nvinfo : EIATTR_COOP_GROUP_INSTR_OFFSETS
	.align		4
.L_456:
        /*0044*/ 	.byte	0x04, 0x28
        /*0046*/ 	.short	(.L_458 - .L_457)


	//   ....[0]....
.L_457:
        /*0048*/ 	.word	0x00001ca0


	//   ....[1]....
        /*004c*/ 	.word	0x00001d30


	//----- nvinfo : EIATTR_EXIT_INSTR_OFFSETS
	.align		4
.L_458:
        /*0050*/ 	.byte	0x04, 0x1c
        /*0052*/ 	.short	(.L_460 - .L_459)


	//   ....[0]....
.L_459:
        /*0054*/ 	.word	0x000047c0


	//   ....[1]....
        /*0058*/ 	.word	0x00004d20


	//----- nvinfo : EIATTR_CRS_STACK_SIZE
	.align		4
.L_460:
        /*005c*/ 	.byte	0x04, 0x1e
        /*005e*/ 	.short	(.L_462 - .L_461)
.L_461:
        /*0060*/ 	.word	0x00000000
.L_462:


//--------------------- .nv.info._ZN5flash24flash_fwd_splitkv_kernelI23Flash_fwd_kernel_traitsILi192ELi64ELi64ELi4ELb0ELb0EN7cutlass6half_tE19Flash_kernel_traitsILi192ELi64ELi64ELi4ES3_EELb1ELb0ELb0ELb0ELb0ELb0ELb0ELb0EEEvNS_16Flash_fwd_paramsE --------------------------
	.section	.nv.info._ZN5flash24flash_fwd_splitkv_kernelI23Flash_fwd_kernel_traitsILi192ELi64ELi64ELi4ELb0ELb0EN7cutlass6half_tE19Flash_kernel_traitsILi192ELi64ELi64ELi4ES3_EELb1ELb0ELb0ELb0ELb0ELb0ELb0ELb0EEEvNS_16Flash_fwd_paramsE,"",@"SHT_CUDA_INFO"
	.sectionflags	@""
	.align	4


	//----- nvinfo : EIATTR_CUDA_API_VERSION
	.align		4
        /*0000*/ 	.byte	0x04, 0x37
        /*0002*/ 	.short	(.L_464 - .L_463)
.L_463:
        /*0004*/ 	.word	0x00000082


	//----- nvinfo : EIATTR_SW2861232_WAR
	.align		4
.L_464:
        /*0008*/ 	.byte	0x01, 0x35
	.zero		2


	//----- nvinfo : EIATTR_PARAM_CBANK
	.align		4
        /*000c*/ 	.byte	0x04, 0x0a
        /*000e*/ 	.short	(.L_466 - .L_465)
	.align		4
.L_465:
        /*0010*/ 	.word	index@(.nv.constant0._ZN5flash24flash_fwd_splitkv_kernelI23Flash_fwd_kernel_traitsILi192ELi64ELi64ELi4ELb0ELb0EN7cutlass6half_tE19Flash_kernel_traitsILi192ELi64ELi64ELi4ES3_EELb1ELb0ELb0ELb0ELb0ELb0ELb0ELb0EEEvNS_16Flash_fwd_paramsE)
        /*0014*/ 	.short	0x0160
        /*0016*/ 	.short	0x01d0


	//----- nvinfo : EIATTR_CBANK_PARAM_SIZE
	.align		4
.L_466:
        /*0018*/ 	.byte	0x03, 0x19
        /*001a*/ 	.short	0x01d0


	//----- nvinfo : EIATTR_KPARAM_INFO
	.align		4
        /*001c*/ 	.byte	0x04, 0x17
        /*001e*/ 	.short	(.L_468 - .L_467)
.L_467:
        /*0020*/ 	.word	0x00000000
        /*0024*/ 	.short	0x0000
        /*0026*/ 	.short	0x0000
        /*0028*/ 	.byte	0x00, 0xf0, 0x41, 0x07


	//----- nvinfo : EIATTR_MAXREG_COUNT
	.align		4
.L_468:
        /*002c*/ 	.byte	0x03, 0x1b
        /*002e*/ 	.short	0x00ff


	//----- nvinfo : EIATTR_NUM_BARRIERS
	.align		4
        /*0030*/ 	.byte	0x02, 0x4c
        /*0032*/ 	.byte	0x01
	.zero		1


	//----- nvinfo : EIATTR_MERCURY_ISA_VERSION
	.align		4
        /*0034*/ 	.byte	0x03, 0x5f
        /*0036*/ 	.short	0x0000


	//----- nvinfo : EIATTR_COOP_GROUP_MASK_REGIDS
	.align		4
        /*0038*/ 	.byte	0x04, 0x29
        /*003a*/ 	.short	(.L_470 - .L_469)


	//   ....[0]....
.L_469:
        /*003c*/ 	.word	0xffffffff


	//   ....[1]....
        /*0040*/ 	.word	0xffffffff


	//   ....[2]....
        /*0044*/ 	.word	0xffffffff


	//   ....[3]....
        /*0048*/ 	.word	0xffffffff


	//   ....[4]....
        /*004c*/ 	.word	0xffffffff


	//   ....[5]....
        /*0050*/ 	.word	0xffffffff


	//   ....[6]....
        /*0054*/ 	.word	0xffffffff


	//   ....[7]....
        /*0058*/ 	.word	0xffffffff


	//   ....[8]....
        /*005c*/ 	.word	0xffffffff


	//   ....[9]....
        /*0060*/ 	.word	0xffffffff


	//   ....[10]....
        /*0064*/ 	.word	0xffffffff


	//   ....[11]....
        /*0068*/ 	.word	0xffffffff


	//   ....[12]....
        /*006c*/ 	.word	0xffffffff


	//   ....[13]....
        /*0070*/ 	.word	0xffffffff


	//   ....[14]....
        /*0074*/ 	.word	0xffffffff


	//   ....[15]....
        /*0078*/ 	.word	0xffffffff


	//----- nvinfo : EIATTR_COOP_GROUP_INSTR_OFFSETS
	.align		4
.L_470:
        /*007c*/ 	.byte	0x04, 0x28
        /*007e*/ 	.short	(.L_472 - .L_471)


	//   ....[0]....
.L_471:
        /*0080*/ 	.word	0x000055c0


	//   ....[1]....
        /*0084*/ 	.word	0x000055e0


	//   ....[2]....
        /*0088*/ 	.word	0x00005600


	//   ....[3]....
        /*008c*/ 	.word	0x00005620


	//   ....[4]....
        /*0090*/ 	.word	0x00008d60


	//   ....[5]....
        /*0094*/ 	.word	0x00008d70


	//   ....[6]....
        /*0098*/ 	.word	0x00008da0


	//   ....[7]....
        /*009c*/ 	.word	0x00008db0


	//   ....[8]....
        /*00a0*/ 	.word	0x0000c540


	//   ....[9]....
        /*00a4*/ 	.word	0x0000c560


	//   ....[10]....
        /*00a8*/ 	.word	0x0000c590


	//   ....[11]....
        /*00ac*/ 	.word	0x0000c5a0


	//   ....[12]....
        /*00b0*/ 	.word	0x0000dc90


	//   ....[13]....
        /*00b4*/ 	.word	0x0000dcd0


	//   ....[14]....
        /*00b8*/ 	.word	0x0000dd50


	//   ....[15]....
        /*00bc*/ 	.word	0x0000dd60


	//----- nvinfo : EIATTR_EXIT_INSTR_OFFSETS
	.align		4
.L_472:
        /*00c0*/ 	.byte	0x04, 0x1c
        /*00c2*/ 	.short	(.L_474 - .L_473)


	//   ....[0]....
.L_473:
        /*00c4*/ 	.word	0x000002d0


	//   ....[1]....
        /*00c8*/ 	.word	0x00000c10


	//   ....[2]....
        /*00cc*/ 	.word	0x00000c40


	//   ....[3]....
        /*00d0*/ 	.word	0x0000f510


	//   ....[4]....
        /*00d4*/ 	.word	0x0000f600


	//   ....[5]....
        /*00d8*/ 	.word	0x0000f620


	//----- nvinfo : EIATTR_CTAIDZ_USED
	.align		4
.L_474:
        /*00dc*/ 	.byte	0x01, 0x04
	.zero		2


	//----- nvinfo : EIATTR_CRS_STACK_SIZE
	.align		4
        /*00e0*/ 	.byte	0x04, 0x1e
        /*00e2*/ 	.short	(.L_476 - .L_475)
.L_475:
        /*00e4*/ 	.word	0x00000000
.L_476:


//--------------------- .nv.info._ZN5flash24flash_fwd_splitkv_kernelI23Flash_fwd_kernel_traitsILi192ELi64ELi64ELi4ELb0ELb0EN7cutlass6half_tE19Flash_kernel_traitsILi192ELi64ELi64ELi4ES3_EELb1ELb0ELb0ELb0ELb0ELb1ELb0ELb0EEEvNS_16Flash_fwd_paramsE --------------------------
	.section	.nv.info._ZN5flash24flash_fwd_splitkv_kernelI23Flash_fwd_kernel_traitsILi192ELi64ELi64ELi4ELb0ELb0EN7cutlass6half_tE19Flash_kernel_traitsILi192ELi64ELi64ELi4ES3_EELb1ELb0ELb0ELb0ELb0ELb1ELb0ELb0EEEvNS_16Flash_fwd_paramsE,"",@"SHT_CUDA_INFO"
	.sectionflags	@""
	.align	4


	//----- nvinfo : EIATTR_CUDA_API_VERSION
	.align		4
        /*0000*/ 	.byte	0x04, 0x37
        /*0002*/ 	.short	(.L_478 - .L_477)
.L_477:
        /*0004*/ 	.word	0x00000082


	//----- nvinfo : EIATTR_SW2861232_WAR
	.align		4
.L_478:
        /*0008*/ 	.byte	0x01, 0x35
	.zero		2


	//----- nvinfo : EIATTR_PARAM_CBANK
	.align		4
        /*000c*/ 	.byte	0x04, 0x0a
        /*000e*/ 	.short	(.L_480 - .L_479)
	.align		4
.L_479:
        /*0010*/ 	.word	index@(.nv.constant0._ZN5flash24flash_fwd_splitkv_kernelI23Flash_fwd_kernel_traitsILi192ELi64ELi64ELi4ELb0ELb0EN7cutlass6half_tE19Flash_kernel_traitsILi192ELi64ELi64ELi4ES3_EELb1ELb0ELb0ELb0ELb0ELb1ELb0ELb0EEEvNS_16Flash_fwd_paramsE)
        /*0014*/ 	.short	0x0160
        /*0016*/ 	.short	0x01d0


	//----- nvinfo : EIATTR_CBANK_PARAM_SIZE
	.align		4
.L_480:
        /*0018*/ 	.byte	0x03, 0x19
        /*001a*/ 	.short	0x01d0


	//----- nvinfo : EIATTR_KPARAM_INFO
	.align		4
        /*001c*/ 	.byte	0x04, 0x17
        /*001e*/ 	.short	(.L_482 - .L_481)
.L_481:
        /*0020*/ 	.word	0x00000000
        /*0024*/ 	.short	0x0000
        /*0026*/ 	.short	0x0000
        /*0028*/ 	.byte	0x00, 0xf0, 0x41, 0x07


	//----- nvinfo : EIATTR_MAXREG_COUNT
	.align		4
.L_482:
        /*002c*/ 	.byte	0x03, 0x1b
        /*002e*/ 	.short	0x00ff


	//----- nvinfo : EIATTR_NUM_BARRIERS
	.align		4
        /*0030*/ 	.byte	0x02, 0x4c
        /*0032*/ 	.byte	0x01
	.zero		1


	//----- nvinfo : EIATTR_MERCURY_ISA_VERSION
	.align		4
        /*0034*/ 	.byte	0x03, 0x5f
        /*0036*/ 	.short	0x0000


	//----- nvinfo : EIATTR_COOP_GROUP_MASK_REGIDS
	.align		4
        /*0038*/ 	.byte	0x04, 0x29
        /*003a*/ 	.short	(.L_484 - .L_483)


	//   ....[0]....
.L_483:
        /*003c*/ 	.word	0xffffffff


	//   ....[1]....
        /*0040*/ 	.word	0xffffffff


	//   ....[2]....
        /*0044*/ 	.word	0xffffffff


	//   ....[3]....
        /*0048*/ 	.word	0xffffffff


	//   ....[4]....
        /*004c*/ 	.word	0xffffffff


	//   ....[5]....
        /*0050*/ 	.word	0xffffffff


	//   ....[6]....
        /*0054*/ 	.word	0xffffffff


	//   ....[7]....
        /*0058*/ 	.word	0xffffffff


	//   ....[8]....
        /*005c*/ 	.word	0xffffffff


	//   ....[9]....
        /*0060*/ 	.word	0xffffffff


	//   ....[10]....
        /*0064*/ 	.word	0xffffffff


	//   ....[11]....
        /*0068*/ 	.word	0xffffffff


	//   ....[12]....
        /*006c*/ 	.word	0xffffffff


	//   ....[13]....
        /*0070*/ 	.word	0xffffffff


	//   ....[14]....
        /*0074*/ 	.word	0xffffffff


	//   ....[15]....
        /*0078*/ 	.word	0xffffffff


	//----- nvinfo : EIATTR_COOP_GROUP_INSTR_OFFSETS
	.align		4
.L_484:
        /*007c*/ 	.byte	0x04, 0x28
        /*007e*/ 	.short	(.L_486 - .L_485)


	//   ....[0]....
.L_485:
        /*0080*/ 	.word	0x000059b0


	//   ....[1]....
        /*0084*/ 	.word	0x000059d0


	//   ....[2]....
        /*0088*/ 	.word	0x000059f0


	//   ....[3]....
        /*008c*/ 	.word	0x00005a10


	//   ....[4]....
        /*0090*/ 	.word	0x00009560


	//   ....[5]....
        /*0094*/ 	.word	0x00009570


	//   ....[6]....
        /*0098*/ 	.word	0x000095a0


	//   ....[7]....
        /*009c*/ 	.word	0x000095b0


	//   ....[8]....
        /*00a0*/ 	.word	0x0000d140


	//   ....[9]....
        /*00a4*/ 	.word	0x0000d150


	//   ....[10]....
        /*00a8*/ 	.word	0x0000d180


	//   ....[11]....
        /*00ac*/ 	.word	0x0000d1a0


	//   ....[12]....
        /*00b0*/ 	.word	0x0000e860


	//   ....[13]....
        /*00b4*/ 	.word	0x0000e8a0


	//   ....[14]....
        /*00b8*/ 	.word	0x0000e920


	//   ....[15]....
        /*00bc*/ 	.word	0x0000e930


	//----- nvinfo : EIATTR_EXIT_INSTR_OFFSETS
	.align		4
.L_486:
        /*00c0*/ 	.byte	0x04, 0x1c
        /*00c2*/ 	.short	(.L_488 - .L_487)


	//   ....[0]....
.L_487:
        /*00c4*/ 	.word	0x000002d0


	//   ....[1]....
        /*00c8*/ 	.word	0x00000c10


	//   ....[2]....
        /*00cc*/ 	.word	0x00000c40


	//   ....[3]....
        /*00d0*/ 	.word	0x000100e0


	//   ....[4]....
        /*00d4*/ 	.word	0x000101d0


	//   ....[5]....
        /*00d8*/ 	.word	0x000101f0


	//----- nvinfo : EIATTR_CTAIDZ_USED
	.align		4
.L_488:
        /*00dc*/ 	.byte	0x01, 0x04
	.zero		2


	//----- nvinfo : EIATTR_CRS_STACK_SIZE
	.align		4
        /*00e0*/ 	.byte	0x04, 0x1e
        /*00e2*/ 	.short	(.L_490 - .L_489)
.L_489:
        /*00e4*/ 	.word	0x00000000
.L_490:


//--------------------- .nv.info._ZN5flash24flash_fwd_splitkv_kernelI23Flash_fwd_kernel_traitsILi192ELi64ELi64ELi4ELb0ELb0EN7cutlass6half_tE19Flash_kernel_traitsILi192ELi64ELi64ELi4ES3_EELb1ELb0ELb0ELb0ELb0ELb0ELb0ELb1EEEvNS_16Flash_fwd_paramsE --------------------------
	.section	.nv.info._ZN5flash24flash_fwd_splitkv_kernelI23Flash_fwd_kernel_traitsILi192ELi64ELi64ELi4ELb0ELb0EN7cutlass6half_tE19Flash_kernel_traitsILi192ELi64ELi64ELi4ES3_EELb1ELb0ELb0ELb0ELb0ELb0ELb0ELb1EEEvNS_16Flash_fwd_paramsE,"",@"SHT_CUDA_INFO"
	.sectionflags	@""
	.align	4


	//----- nvinfo : EIATTR_CUDA_API_VERSION
	.align		4
        /*0000*/ 	.byte	0x04, 0x37
        /*0002*/ 	.short	(.L_492 - .L_491)
.L_491:
        /*0004*/ 	.word	0x00000082


	//----- nvinfo : EIATTR_SW2861232_WAR
	.align		4
.L_492:
        /*0008*/ 	.byte	0x01, 0x35
	.zero		2


	//----- nvinfo : EIATTR_PARAM_CBANK
	.align		4
        /*000c*/ 	.byte	0x04, 0x0a
        /*000e*/ 	.short	(.L_494 - .L_493)
	.align		4
.L_493:
        /*0010*/ 	.word	index@(.nv.constant0._ZN5flash24flash_fwd_splitkv_kernelI23Flash_fwd_kernel_traitsILi192ELi64ELi64ELi4ELb0ELb0EN7cutlass6half_tE19Flash_kernel_traitsILi192ELi64ELi64ELi4ES3_EELb1ELb0ELb0ELb0ELb0ELb0ELb0ELb1EEEvNS_16Flash_fwd_paramsE)
        /*0014*/ 	.short	0x0160
        /*0016*/ 	.short	0x01d0


	//----- nvinfo : EIATTR_CBANK_PARAM_SIZE
	.align		4
.L_494:
        /*0018*/ 	.byte	0x03, 0x19
        /*001a*/ 	.short	0x01d0


	//----- nvinfo : EIATTR_KPARAM_INFO
	.align		4
        /*001c*/ 	.byte	0x04, 0x17
        /*001e*/ 	.short	(.L_496 - .L_495)
.L_495:
        /*0020*/ 	.word	0x00000000
        /*0024*/ 	.short	0x0000
        /*0026*/ 	.short	0x0000
        /*0028*/ 	.byte	0x00, 0xf0, 0x41, 0x07


	//----- nvinfo : EIATTR_MAXREG_COUNT
	.align		4
.L_496:
        /*002c*/ 	.byte	0x03, 0x1b
        /*002e*/ 	.short	0x00ff


	//----- nvinfo : EIATTR_NUM_BARRIERS
	.align		4
        /*0030*/ 	.byte	0x02, 0x4c
        /*0032*/ 	.byte	0x01
	.zero		1


	//----- nvinfo : EIATTR_MERCURY_ISA_VERSION
	.align		4
        /*0034*/ 	.byte	0x03, 0x5f
        /*0036*/ 	.short	0x0000


	//----- nvinfo : EIATTR_COOP_GROUP_MASK_REGIDS
	.align		4
        /*0038*/ 	.byte	0x04, 0x29
        /*003a*/ 	.short	(.L_498 - .L_497)


	//   ....[0]....
.L_497:
        /*003c*/ 	.word	0xffffffff


	//   ....[1]....
        /*0040*/ 	.word	0xffffffff


	//   ....[2]....
        /*0044*/ 	.word	0xffffffff


	//   ....[3]....
        /*0048*/ 	.word	0xffffffff


	//   ....[4]....
        /*004c*/ 	.word	0xffffffff


	//   ....[5]....
        /*0050*/ 	.word	0xffffffff


	//   ....[6]....
        /*0054*/ 	.word	0xffffffff


	//   ....[7]....
        /*0058*/ 	.word	0xffffffff


	//   ....[8]....
        /*005c*/ 	.word	0xffffffff


	//   ....[9]....
        /*0060*/ 	.word	0xffffffff


	//   ....[10]....
        /*0064*/ 	.word	0xffffffff


	//   ....[11]....
        /*0068*/ 	.word	0xffffffff


	//   ....[12]....
        /*006c*/ 	.word	0xffffffff


	//   ....[13]....
        /*0070*/ 	.word	0xffffffff


	//   ....[14]....
        /*0074*/ 	.word	0xffffffff


	//   ....[15]....
        /*0078*/ 	.word	0xffffffff


	//----- nvinfo : EIATTR_COOP_GROUP_INSTR_OFFSETS
	.align		4
.L_498:
        /*007c*/ 	.byte	0x04, 0x28
        /*007e*/ 	.short	(.L_500 - .L_499)


	//   ....[0]....
.L_499:
        /*0080*/ 	.word	0x00015a40


	//   ....[1]....
        /*0084*/ 	.word	0x00015b00


	//   ....[2]....
        /*0088*/ 	.word	0x00015b10


	//   ....[3]....
        /*008c*/ 	.word	0x00015b40


	//   ....[4]....
        /*0090*/ 	.word	0x00019220


	//   ....[5]....
        /*0094*/ 	.word	0x00019230


	//   ....[6]....
        /*0098*/ 	.word	0x00019260


	//   ....[7]....
        /*009c*/ 	.word	0x00019270


	//   ....[8]....
        /*00a0*/ 	.word	0x0001c9f0


	//   ....[9]....
        /*00a4*/ 	.word	0x0001ca10


	//   ....[10]....
        /*00a8*/ 	.word	0x0001ca40


	//   ....[11]....
        /*00ac*/ 	.word	0x0001ca50


	//   ....[12]....
        /*00b0*/ 	.word	0x0001e140


	//   ....[13]....
        /*00b4*/ 	.word	0x0001e180


	//   ....[14]....
        /*00b8*/ 	.word	0x0001e1b0


	//   ....[15]....
        /*00bc*/ 	.word	0x0001e1c0


	//----- nvinfo : EIATTR_EXIT_INSTR_OFFSETS
	.align		4
.L_500:
        /*00c0*/ 	.byte	0x04, 0x1c
        /*00c2*/ 	.short	(.L_502 - .L_501)


	//   ....[0]....
.L_501:
        /*00c4*/ 	.word	0x00000310


	//   ....[1]....
        /*00c8*/ 	.word	0x00000c40


	//   ....[2]....
        /*00cc*/ 	.word	0x00000c70


	//   ....[3]....
        /*00d0*/ 	.word	0x0001fa80


	//   ....[4]....
        /*00d4*/ 	.word	0x0001fb80


	//   ....[5]....
        /*00d8*/ 	.word	0x0001fba0


	//----- nvinfo : EIATTR_CTAIDZ_USED
	.align		4
.L_502:
        /*00dc*/ 	.byte	0x01, 0x04
	.zero		2


	//----- nvinfo : EIATTR_CRS_STACK_SIZE
	.align		4
        /*00e0*/ 	.byte	0x04, 0x1e
        /*00e2*/ 	.short	(.L_504 - .L_503)
.L_503:
        /*00e4*/ 	.word	0x00000000
.L_504:


//--------------------- .nv.info._ZN5flash24flash_fwd_splitkv_kernelI23Flash_fwd_kernel_traitsILi192ELi64ELi64ELi4ELb0ELb0EN7cutlass6half_tE19Flash_kernel_traitsILi192ELi64ELi64ELi4ES3_EELb1ELb0ELb0ELb0ELb0ELb1ELb0ELb1EEEvNS_16Flash_fwd_paramsE --------------------------
	.section	.nv.info._ZN5flash24flash_fwd_splitkv_kernelI23Flash_fwd_kernel_traitsILi192ELi64ELi64ELi4ELb0ELb0EN7cutlass6half_tE19Flash_kernel_traitsILi192ELi64ELi64ELi4ES3_EELb1ELb0ELb0ELb0ELb0ELb1ELb0ELb1EEEvNS_16Flash_fwd_paramsE,"",@"SHT_CUDA_INFO"
	.sectionflags	@""
	.align	4


	//----- nvinfo : EIATTR_CUDA_API_VERSION
	.align		4
        /*0000*/ 	.byte	0x04, 0x37
        /*0002*/ 	.short	(.L_506 - .L_505)
.L_505:
        /*0004*/ 	.word	0x00000082


	//----- nvinfo : EIATTR_SW2861232_WAR
	.align		4
.L_506:
        /*0008*/ 	.byte	0x01, 0x35
	.zero		2


	//----- nvinfo : EIATTR_PARAM_CBANK
	.align		4
        /*000c*/ 	.byte	0x04, 0x0a
        /*000e*/ 	.short	(.L_508 - .L_507)
	.align		4
.L_507:
        /*0010*/ 	.word	index@(.nv.constant0._ZN5flash24flash_fwd_splitkv_kernelI23Flash_fwd_kernel_traitsILi192ELi64ELi64ELi4ELb0ELb0EN7cutlass6half_tE19Flash_kernel_traitsILi192ELi64ELi64ELi4ES3_EELb1ELb0ELb0ELb0ELb0ELb1ELb0ELb1EEEvNS_16Flash_fwd_paramsE)
        /*0014*/ 	.short	0x0160
        /*0016*/ 	.short	0x01d0


	//----- nvinfo : EIATTR_CBANK_PARAM_SIZE
	.align		4
.L_508:
        /*0018*/ 	.byte	0x03, 0x19
        /*001a*/ 	.short	0x01d0


	//----- nvinfo : EIATTR_KPARAM_INFO
	.align		4
        /*001c*/ 	.byte	0x04, 0x17
        /*001e*/ 	.short	(.L_510 - .L_509)
.L_509:
        /*0020*/ 	.word	0x00000000
        /*0024*/ 	.short	0x0000
        /*0026*/ 	.short	0x0000
        /*0028*/ 	.byte	0x00, 0xf0, 0x41, 0x07


	//----- nvinfo : EIATTR_MAXREG_COUNT
	.align		4
.L_510:
        /*002c*/ 	.byte	0x03, 0x1b
        /*002e*/ 	.short	0x00ff


	//----- nvinfo : EIATTR_NUM_BARRIERS
	.align		4
        /*0030*/ 	.byte	0x02, 0x4c
        /*0032*/ 	.byte	0x01
	.zero		1


	//----- nvinfo : EIATTR_MERCURY_ISA_VERSION
	.align		4
        /*0034*/ 	.byte	0x03, 0x5f
        /*0036*/ 	.short	0x0000


	//----- nvinfo : EIATTR_COOP_GROUP_MASK_REGIDS
	.align		4
        /*0038*/ 	.byte	0x04, 0x29
        /*003a*/ 	.short	(.L_512 - .L_511)


	//   ....[0]....
.L_511:
        /*003c*/ 	.word	0xffffffff


	//   ....[1]....
        /*0040*/ 	.word	0xffffffff


	//   ....[2]....
        /*0044*/ 	.word	0xffffffff


	//   ....[3]....
        /*0048*/ 	.word	0xffffffff


	//   ....[4]....
        /*004c*/ 	.word	0xffffffff


	//   ....[5]....
        /*0050*/ 	.word	0xffffffff


	//   ....[6]....
        /*0054*/ 	.word	0xffffffff


	//   ....[7]....
        /*0058*/ 	.word	0xffffffff


	//   ....[8]....
        /*005c*/ 	.word	0xffffffff


	//   ....[9]....
        /*0060*/ 	.word	0xffffffff


	//   ....[10]....
        /*0064*/ 	.word	0xffffffff


	//   ....[11]....
        /*0068*/ 	.word	0xffffffff


	//   ....[12]....
        /*006c*/ 	.word	0xffffffff


	//   ....[13]....
        /*0070*/ 	.word	0xffffffff


	//   ....[14]....
        /*0074*/ 	.word	0xffffffff


	//   ....[15]....
        /*0078*/ 	.word	0xffffffff


	//----- nvinfo : EIATTR_COOP_GROUP_INSTR_OFFSETS
	.align		4
.L_512:
        /*007c*/ 	.byte	0x04, 0x28
        /*007e*/ 	.short	(.L_514 - .L_513)


	//   ....[0]....
.L_513:
        /*0080*/ 	.word	0x00015ec0


	//   ....[1]....
        /*0084*/ 	.word	0x00015ee0


	//   ....[2]....
        /*0088*/ 	.word	0x00015f00


	//   ....[3]....
        /*008c*/ 	.word	0x00015f20


	//   ....[4]....
        /*0090*/ 	.word	0x00019a00


	//   ....[5]....
        /*0094*/ 	.word	0x00019a10


	//   ....[6]....
        /*0098*/ 	.word	0x00019a40


	//   ....[7]....
        /*009c*/ 	.word	0x00019a50


	//   ....[8]....
        /*00a0*/ 	.word	0x0001d5e0


	//   ....[9]....
        /*00a4*/ 	.word	0x0001d5f0


	//   ....[10]....
        /*00a8*/ 	.word	0x0001d620


	//   ....[11]....
        /*00ac*/ 	.word	0x0001d630


	//   ....[12]....
        /*00b0*/ 	.word	0x0001ed30


	//   ....[13]....
        /*00b4*/ 	.word	0x0001ed70


	//   ....[14]....
        /*00b8*/ 	.word	0x0001eda0


	//   ....[15]....
        /*00bc*/ 	.word	0x0001edb0


	//----- nvinfo : EIATTR_EXIT_INSTR_OFFSETS
	.align		4
.L_514:
        /*00c0*/ 	.byte	0x04, 0x1c
        /*00c2*/ 	.short	(.L_516 - .L_515)


	//   ....[0]....
.L_515:
        /*00c4*/ 	.word	0x00000310


	//   ....[1]....
        /*00c8*/ 	.word	0x00000c40


	//   ....[2]....
        /*00cc*/ 	.word	0x00000c70


	//   ....[3]....
        /*00d0*/ 	.word	0x00020670


	//   ....[4]....
        /*00d4*/ 	.word	0x00020770


	//   ....[5]....
        /*00d8*/ 	.word	0x00020790


	//----- nvinfo : EIATTR_CTAIDZ_USED
	.align		4
.L_516:
        /*00dc*/ 	.byte	0x01, 0x04
	.zero		2


	//----- nvinfo : EIATTR_CRS_STACK_SIZE
	.align		4
        /*00e0*/ 	.byte	0x04, 0x1e
        /*00e2*/ 	.short	(.L_518 - .L_517)
.L_517:
        /*00e4*/ 	.word	0x00000000
.L_518:


//--------------------- .nv.info._ZN5flash24flash_fwd_splitkv_kernelI23Flash_fwd_kernel_traitsILi192ELi64ELi64ELi4ELb0ELb0EN7cutlass6half_tE19Flash_kernel_traitsILi192ELi64ELi64ELi4ES3_EELb1ELb0ELb0ELb0ELb0ELb0ELb1ELb0EEEvNS_16Flash_fwd_paramsE --------------------------
	.section	.nv.info._ZN5flash24flash_fwd_splitkv_kernelI23Flash_fwd_kernel_traitsILi192ELi64ELi64ELi4ELb0ELb0EN7cutlass6half_tE19Flash_kernel_traitsILi192ELi64ELi64ELi4ES3_EELb1ELb0ELb0ELb0ELb0ELb0ELb1ELb0EEEvNS_16Flash_fwd_paramsE,"",@"SHT_CUDA_INFO"
	.sectionflags	@""
	.align	4


	//----- nvinfo : EIATTR_CUDA_API_VERSION
	.align		4
        /*0000*/ 	.byte	0x04, 0x37
        /*0002*/ 	.short	(.L_520 - .L_519)
.L_519:
        /*0004*/ 	.word	0x00000082


	//----- nvinfo : EIATTR_SW2861232_WAR
	.align		4
.L_520:
        /*0008*/ 	.byte	0x01, 0x35
	.zero		2


	//----- nvinfo : EIATTR_PARAM_CBANK
	.align		4
        /*000c*/ 	.byte	0x04, 0x0a
        /*000e*/ 	.short	(.L_522 - .L_521)
	.align		4
.L_521:
        /*0010*/ 	.word	index@(.nv.constant0._ZN5flash24flash_fwd_splitkv_kernelI23Flash_fwd_kernel_traitsILi192ELi64ELi64ELi4ELb0ELb0EN7cutlass6half_tE19Flash_kernel_traitsILi192ELi64ELi64ELi4ES3_EELb1ELb0ELb0ELb0ELb0ELb0ELb1ELb0EEEvNS_16Flash_fwd_paramsE)
        /*0014*/ 	.short	0x0160
        /*0016*/ 	.short	0x01d0


	//----- nvinfo : EIATTR_CBANK_PARAM_SIZE
	.align		4
.L_522:
        /*0018*/ 	.byte	0x03, 0x19
        /*001a*/ 	.short	0x01d0


	//----- nvinfo : EIATTR_KPARAM_INFO
	.align		4
        /*001c*/ 	.byte	0x04, 0x17
        /*001e*/ 	.short	(.L_524 - .L_523)
.L_523:
        /*0020*/ 	.word	0x00000000
        /*0024*/ 	.short	0x0000
        /*0026*/ 	.short	0x0000
        /*0028*/ 	.byte	0x00, 0xf0, 0x41, 0x07


	//----- nvinfo : EIATTR_MAXREG_COUNT
	.align		4
.L_524:
        /*002c*/ 	.byte	0x03, 0x1b
        /*002e*/ 	.short	0x00ff


	//----- nvinfo : EIATTR_NUM_BARRIERS
	.align		4
        /*0030*/ 	.byte	0x02, 0x4c
        /*0032*/ 	.byte	0x01
	.zero		1


	//----- nvinfo : EIATTR_MERCURY_ISA_VERSION
	.align		4
        /*0034*/ 	.byte	0x03, 0x5f
        /*0036*/ 	.short	0x0000


	//----- nvinfo : EIATTR_COOP_GROUP_MASK_REGIDS
	.align		4
        /*0038*/ 	.byte	0x04, 0x29
        /*003a*/ 	.short	(.L_526 - .L_525)


	//   ....[0]....
.L_525:
        /*003c*/ 	.word	0xffffffff


	//   ....[1]....
        /*0040*/ 	.word	0xffffffff


	//   ....[2]....
        /*0044*/ 	.word	0xffffffff


	//   ....[3]....
        /*0048*/ 	.word	0xffffffff


	//   ....[4]....
        /*004c*/ 	.word	0xffffffff


	//   ....[5]....
        /*0050*/ 	.word	0xffffffff


	//   ....[6]....
        /*0054*/ 	.word	0xffffffff


	//   ....[7]....
        /*0058*/ 	.word	0xffffffff


	//   ....[8]....
        /*005c*/ 	.word	0xffffffff


	//   ....[9]....
        /*0060*/ 	.word	0xffffffff


	//   ....[10]....
        /*0064*/ 	.word	0xffffffff


	//   ....[11]....
        /*0068*/ 	.word	0xffffffff


	//   ....[12]....
        /*006c*/ 	.word	0xffffffff


	//   ....[13]....
        /*0070*/ 	.word	0xffffffff


	//   ....[14]....
        /*0074*/ 	.word	0xffffffff


	//   ....[15]....
        /*0078*/ 	.word	0xffffffff


	//----- nvinfo : EIATTR_COOP_GROUP_INSTR_OFFSETS
	.align		4
.L_526:
        /*007c*/ 	.byte	0x04, 0x28
        /*007e*/ 	.short	(.L_528 - .L_527)


	//   ....[0]....
.L_527:
        /*0080*/ 	.word	0x00005980


	//   ....[1]....
        /*0084*/ 	.word	0x000059b0


	//   ....[2]....
        /*0088*/ 	.word	0x000059d0


	//   ....[3]....
        /*008c*/ 	.word	0x000059f0


	//   ....[4]....
        /*0090*/ 	.word	0x00009160


	//   ....[5]....
        /*0094*/ 	.word	0x00009170


	//   ....[6]....
        /*0098*/ 	.word	0x000091a0


	//   ....[7]....
        /*009c*/ 	.word	0x000091b0


	//   ....[8]....
        /*00a0*/ 	.word	0x0000c970


	//   ....[9]....
        /*00a4*/ 	.word	0x0000c990


	//   ....[10]....
        /*00a8*/ 	.word	0x0000c9c0


	//   ....[11]....
        /*00ac*/ 	.word	0x0000c9d0


	//   ....[12]....
        /*00b0*/ 	.word	0x0000e0a0


	//   ....[13]....
        /*00b4*/ 	.word	0x0000e0e0


	//   ....[14]....
        /*00b8*/ 	.word	0x0000e140


	//   ....[15]....
        /*00bc*/ 	.word	0x0000e150


	//----- nvinfo : EIATTR_EXIT_INSTR_OFFSETS
	.align		4
.L_528:
        /*00c0*/ 	.byte	0x04, 0x1c
        /*00c2*/ 	.short	(.L_530 - .L_529)


	//   ....[0]....
.L_529:
        /*00c4*/ 	.word	0x00000410


	//   ....[1]....
        /*00c8*/ 	.word	0x00000f70


	//   ....[2]....
        /*00cc*/ 	.word	0x00000fa0


	//   ....[3]....
        /*00d0*/ 	.word	0x0000f800


	//   ....[4]....
        /*00d4*/ 	.word	0x0000f870


	//   ....[5]....
        /*00d8*/ 	.word	0x0000f890


	//----- nvinfo : EIATTR_CTAIDZ_USED
	.align		4
.L_530:
        /*00dc*/ 	.byte	0x01, 0x04
	.zero		2


	//----- nvinfo : EIATTR_CRS_STACK_SIZE
	.align		4
        /*00e0*/ 	.byte	0x04, 0x1e
        /*00e2*/ 	.short	(.L_532 - .L_531)
.L_531:
        /*00e4*/ 	.word	0x00000000
.L_532:


//--------------------- .nv.info._ZN5flash24flash_fwd_splitkv_kernelI23Flash_fwd_kernel_traitsILi192ELi64ELi64ELi4ELb0ELb0EN7cutlass6half_tE19Flash_kernel_traitsILi192ELi64ELi64ELi4ES3_EELb1ELb0ELb0ELb0ELb0ELb1ELb1ELb0EEEvNS_16Flash_fwd_paramsE --------------------------
	.section	.nv.info._ZN5flash24flash_fwd_splitkv_kernelI23Flash_fwd_kernel_traitsILi192ELi64ELi64ELi4ELb0ELb0EN7cutlass6half_tE19Flash_kernel_traitsILi192ELi64ELi64ELi4ES3_EELb1ELb0ELb0ELb0ELb0ELb1ELb1ELb0EEEvNS_16Flash_fwd_paramsE,"",@"SHT_CUDA_INFO"
	.sectionflags	@""
	.align	4


	//----- nvinfo : EIATTR_CUDA_API_VERSION
	.align		4
        /*0000*/ 	.byte	0x04, 0x37
        /*0002*/ 	.short	(.L_534 - .L_533)
.L_533:
        /*0004*/ 	.word	0x00000082


	//----- nvinfo : EIATTR_SW2861232_WAR
	.align		4
.L_534:
        /*0008*/ 	.byte	0x01, 0x35
	.zero		2


	//----- nvinfo : EIATTR_PARAM_CBANK
	.align		4
        /*000c*/ 	.byte	0x04, 0x0a
        /*000e*/ 	.short	(.L_536 - .L_535)
	.align		4
.L_535:
        /*0010*/ 	.word	index@(.nv.constant0._ZN5flash24flash_fwd_splitkv_kernelI23Flash_fwd_kernel_traitsILi192ELi64ELi64ELi4ELb0ELb0EN7cutlass6half_tE19Flash_kernel_traitsILi192ELi64ELi64ELi4ES3_EELb1ELb0ELb0ELb0ELb0ELb1ELb1ELb0EEEvNS_16Flash_fwd_paramsE)
        /*0014*/ 	.short	0x0160
        /*0016*/ 	.short	0x01d0


	//----- nvinfo : EIATTR_CBANK_PARAM_SIZE
	.align		4
.L_536:
        /*0018*/ 	.byte	0x03, 0x19
        /*001a*/ 	.short	0x01d0


	//----- nvinfo : EIATTR_KPARAM_INFO
	.align		4
        /*001c*/ 	.byte	0x04, 0x17
        /*001e*/ 	.short	(.L_538 - .L_537)
.L_537:
        /*0020*/ 	.word	0x00000000
        /*0024*/ 	.short	0x0000
        /*0026*/ 	.short	0x0000
        /*0028*/ 	.byte	0x00, 0xf0, 0x41, 0x07


	//----- nvinfo : EIATTR_MAXREG_COUNT
	.align		4
.L_538:
        /*002c*/ 	.byte	0x03, 0x1b
        /*002e*/ 	.short	0x00ff


	//----- nvinfo : EIATTR_NUM_BARRIERS
	.align		4
        /*0030*/ 	.byte	0x02, 0x4c
        /*0032*/ 	.byte	0x01
	.zero		1


	//----- nvinfo : EIATTR_MERCURY_ISA_VERSION
	.align		4
        /*0034*/ 	.byte	0x03, 0x5f
        /*0036*/ 	.short	0x0000


	//----- nvinfo : EIATTR_COOP_GROUP_MASK_REGIDS
	.align		4
        /*0038*/ 	.byte	0x04, 0x29
        /*003a*/ 	.short	(.L_540 - .L_539)


	//   ....[0]....
.L_539:
        /*003c*/ 	.word	0xffffffff


	//   ....[1]....
        /*0040*/ 	.word	0xffffffff


	//   ....[2]....
        /*0044*/ 	.word	0xffffffff


	//   ....[3]....
        /*0048*/ 	.word	0xffffffff


	//   ....[4]....
        /*004c*/ 	.word	0xffffffff


	//   ....[5]....
        /*0050*/ 	.word	0xffffffff


	//   ....[6]....
        /*0054*/ 	.word	0xffffffff


	//   ....[7]....
        /*0058*/ 	.word	0xffffffff


	//   ....[8]....
        /*005c*/ 	.word	0xffffffff


	//   ....[9]....
        /*0060*/ 	.word	0xffffffff


	//   ....[10]....
        /*0064*/ 	.word	0xffffffff


	//   ....[11]....
        /*0068*/ 	.word	0xffffffff


	//   ....[12]....
        /*006c*/ 	.word	0xffffffff


	//   ....[13]....
        /*0070*/ 	.word	0xffffffff


	//   ....[14]....
        /*0074*/ 	.word	0xffffffff


	//   ....[15]....
        /*0078*/ 	.word	0xffffffff


	//----- nvinfo : EIATTR_COOP_GROUP_INSTR_OFFSETS
	.align		4
.L_540:
        /*007c*/ 	.byte	0x04, 0x28
        /*007e*/ 	.short	(.L_542 - .L_541)


	//   ....[0]....
.L_541:
        /*0080*/ 	.word	0x00005d70


	//   ....[1]....
        /*0084*/ 	.word	0x00005d90


	//   ....[2]....
        /*0088*/ 	.word	0x00005db0


	//   ....[3]....
        /*008c*/ 	.word	0x00005dd0


	//   ....[4]....
        /*0090*/ 	.word	0x00009960


	//   ....[5]....
        /*0094*/ 	.word	0x00009970


	//   ....[6]....
        /*0098*/ 	.word	0x000099a0


	//   ....[7]....
        /*009c*/ 	.word	0x000099b0


	//   ....[8]....
        /*00a0*/ 	.word	0x0000d580


	//   ....[9]....
        /*00a4*/ 	.word	0x0000d590


	//   ....[10]....
        /*00a8*/ 	.word	0x0000d5c0


	//   ....[11]....
        /*00ac*/ 	.word	0x0000d5e0


	//   ....[12]....
        /*00b0*/ 	.word	0x0000ec80


	//   ....[13]....
        /*00b4*/ 	.word	0x0000ecc0


	//   ....[14]....
        /*00b8*/ 	.word	0x0000ed20


	//   ....[15]....
        /*00bc*/ 	.word	0x0000ed30


	//----- nvinfo : EIATTR_EXIT_INSTR_OFFSETS
	.align		4
.L_542:
        /*00c0*/ 	.byte	0x04, 0x1c
        /*00c2*/ 	.short	(.L_544 - .L_543)


	//   ....[0]....
.L_543:
        /*00c4*/ 	.word	0x00000410


	//   ....[1]....
        /*00c8*/ 	.word	0x00000f70


	//   ....[2]....
        /*00cc*/ 	.word	0x00000fa0


	//   ....[3]....
        /*00d0*/ 	.word	0x000103e0


	//   ....[4]....
        /*00d4*/ 	.word	0x00010450


	//   ....[5]....
        /*00d8*/ 	.word	0x00010470


	//----- nvinfo : EIATTR_CTAIDZ_USED
	.align		4
.L_544:
        /*00dc*/ 	.byte	0x01, 0x04
	.zero		2


	//----- nvinfo : EIATTR_CRS_STACK_SIZE
	.align		4
        /*00e0*/ 	.byte	0x04, 0x1e
        /*00e2*/ 	.short	(.L_546 - .L_545)
.L_545:
        /*00e4*/ 	.word	0x00000000
.L_546:


//--------------------- .nv.info._ZN5flash24flash_fwd_splitkv_kernelI23Flash_fwd_kernel_traitsILi192ELi64ELi64ELi4ELb0ELb0EN7cutlass6half_tE19Flash_kernel_traitsILi192ELi64ELi64ELi4ES3_EELb1ELb0ELb0ELb0ELb0ELb0ELb1ELb1EEEvNS_16Flash_fwd_paramsE --------------------------
	.section	.nv.info._ZN5flash24flash_fwd_splitkv_kernelI23Flash_fwd_kernel_traitsILi192ELi64ELi64ELi4ELb0ELb0EN7cutlass6half_tE19Flash_kernel_traitsILi192ELi64ELi64ELi4ES3_EELb1ELb0ELb0ELb0ELb0ELb0ELb1ELb1EEEvNS_16Flash_fwd_paramsE,"",@"SHT_CUDA_INFO"
	.sectionflags	@""
	.align	4


	//----- nvinfo : EIATTR_CUDA_API_VERSION
	.align		4
        /*0000*/ 	.byte	0x04, 0x37
        /*0002*/ 	.short	(.L_548 - .L_547)
.L_547:
        /*0004*/ 	.word	0x00000082


	//----- nvinfo : EIATTR_SW2861232_WAR
	.align		4
.L_548:
        /*0008*/ 	.byte	0x01, 0x35
	.zero		2


	//----- nvinfo : EIATTR_PARAM_CBANK
	.align		4
        /*000c*/ 	.byte	0x04, 0x0a
        /*000e*/ 	.short	(.L_550 - .L_549)
	.align		4
.L_549:
        /*0010*/ 	.word	index@(.nv.constant0._ZN5flash24flash_fwd_splitkv_kernelI23Flash_fwd_kernel_traitsILi192ELi64ELi64ELi4ELb0ELb0EN7cutlass6half_tE19Flash_kernel_traitsILi192ELi64ELi64ELi4ES3_EELb1ELb0ELb0ELb0ELb0ELb0ELb1ELb1EEEvNS_16Flash_fwd_paramsE)
        /*0014*/ 	.short	0x0160
        /*0016*/ 	.short	0x01d0


	//----- nvinfo : EIATTR_CBANK_PARAM_SIZE
	.align		4
.L_550:
        /*0018*/ 	.byte	0x03, 0x19
        /*001a*/ 	.short	0x01d0


	//----- nvinfo : EIATTR_KPARAM_INFO
	.align		4
        /*001c*/ 	.byte	0x04, 0x17
        /*001e*/ 	.short	(.L_552 - .L_551)
.L_551:
        /*0020*/ 	.word	0x00000000
        /*0024*/ 	.short	0x0000
        /*0026*/ 	.short	0x0000
        /*0028*/ 	.byte	0x00, 0xf0, 0x41, 0x07


	//----- nvinfo : EIATTR_MAXREG_COUNT
	.align		4
.L_552:
        /*002c*/ 	.byte	0x03, 0x1b
        /*002e*/ 	.short	0x00ff


	//----- nvinfo : EIATTR_NUM_BARRIERS
	.align		4
        /*0030*/ 	.byte	0x02, 0x4c
        /*0032*/ 	.byte	0x01
	.zero		1


	//----- nvinfo : EIATTR_MERCURY_ISA_VERSION
	.align		4
        /*0034*/ 	.byte	0x03, 0x5f
        /*0036*/ 	.short	0x0000


	//----- nvinfo : EIATTR_COOP_GROUP_MASK_REGIDS
	.align		4
        /*0038*/ 	.byte	0x04, 0x29
        /*003a*/ 	.short	(.L_554 - .L_553)


	//   ....[0]....
.L_553:
        /*003c*/ 	.word	0xffffffff


	//   ....[1]....
        /*0040*/ 	.word	0xffffffff


	//   ....[2]....
        /*0044*/ 	.word	0xffffffff


	//   ....[3]....
        /*0048*/ 	.word	0xffffffff


	//   ....[4]....
        /*004c*/ 	.word	0xffffffff


	//   ....[5]....
        /*0050*/ 	.word	0xffffffff


	//   ....[6]....
        /*0054*/ 	.word	0xffffffff


	//   ....[7]....
        /*0058*/ 	.word	0xffffffff


	//   ....[8]....
        /*005c*/ 	.word	0xffffffff


	//   ....[9]....
        /*0060*/ 	.word	0xffffffff


	//   ....[10]....
        /*0064*/ 	.word	0xffffffff


	//   ....[11]....
        /*0068*/ 	.word	0xffffffff


	//   ....[12]....
        /*006c*/ 	.word	0xffffffff


	//   ....[13]....
        /*0070*/ 	.word	0xffffffff


	//   ....[14]....
        /*0074*/ 	.word	0xffffffff


	//   ....[15]....
        /*0078*/ 	.word	0xffffffff


	//----- nvinfo : EIATTR_COOP_GROUP_INSTR_OFFSETS
	.align		4
.L_554:
        /*007c*/ 	.byte	0x04, 0x28
        /*007e*/ 	.short	(.L_556 - .L_555)


	//   ....[0]....
.L_555:
        /*0080*/ 	.word	0x00015e00


	//   ....[1]....
        /*0084*/ 	.word	0x00015ed0


	//   ....[2]....
        /*0088*/ 	.word	0x00015ee0


	//   ....[3]....
        /*008c*/ 	.word	0x00015f10


	//   ....[4]....
        /*0090*/ 	.word	0x000195b0


	//   ....[5]....
        /*0094*/ 	.word	0x000195c0


	//   ....[6]....
        /*0098*/ 	.word	0x000195f0


	//   ....[7]....
        /*009c*/ 	.word	0x00019600


	//   ....[8]....
        /*00a0*/ 	.word	0x0001cdb0


	//   ....[9]....
        /*00a4*/ 	.word	0x0001cdd0


	//   ....[10]....
        /*00a8*/ 	.word	0x0001ce00


	//   ....[11]....
        /*00ac*/ 	.word	0x0001ce10


	//   ....[12]....
        /*00b0*/ 	.word	0x0001e4e0


	//   ....[13]....
        /*00b4*/ 	.word	0x0001e520


	//   ....[14]....
        /*00b8*/ 	.word	0x0001e580


	//   ....[15]....
        /*00bc*/ 	.word	0x0001e590


	//----- nvinfo : EIATTR_EXIT_INSTR_OFFSETS
	.align		4
.L_556:
        /*00c0*/ 	.byte	0x04, 0x1c
        /*00c2*/ 	.short	(.L_558 - .L_557)


	//   ....[0]....
.L_557:
        /*00c4*/ 	.word	0x00000420


	//   ....[1]....
        /*00c8*/ 	.word	0x00000f70


	//   ....[2]....
        /*00cc*/ 	.word	0x00000fa0


	//   ....[3]....
        /*00d0*/ 	.word	0x0001fc60


	//   ....[4]....
        /*00d4*/ 	.word	0x0001fcd0


	//   ....[5]....
        /*00d8*/ 	.word	0x0001fcf0


	//----- nvinfo : EIATTR_CTAIDZ_USED
	.align		4
.L_558:
        /*00dc*/ 	.byte	0x01, 0x04
	.zero		2


	//----- nvinfo : EIATTR_CRS_STACK_SIZE
	.align		4
        /*00e0*/ 	.byte	0x04, 0x1e
        /*00e2*/ 	.short	(.L_560 - .L_559)
.L_559:
        /*00e4*/ 	.word	0x00000000
.L_560:


//--------------------- .nv.info._ZN5flash24flash_fwd_splitkv_kernelI23Flash_fwd_kernel_traitsILi192ELi64ELi64ELi4ELb0ELb0EN7cutlass6half_tE19Flash_kernel_traitsILi192ELi64ELi64ELi4ES3_EELb1ELb0ELb0ELb0ELb0ELb1ELb1ELb1EEEvNS_16Flash_fwd_paramsE --------------------------
	.section	.nv.info._ZN5flash24flash_fwd_splitkv_kernelI23Flash_fwd_kernel_traitsILi192ELi64ELi64ELi4ELb0ELb0EN7cutlass6half_tE19Flash_kernel_traitsILi192ELi64ELi64ELi4ES3_EELb1ELb0ELb0ELb0ELb0ELb1ELb1ELb1EEEvNS_16Flash_fwd_paramsE,"",@"SHT_CUDA_INFO"
	.sectionflags	@""
	.align	4


	//----- nvinfo : EIATTR_CUDA_API_VERSION
	.align		4
        /*0000*/ 	.byte	0x04, 0x37
        /*0002*/ 	.short	(.L_562 - .L_561)
.L_561:
        /*0004*/ 	.word	0x00000082


	//----- nvinfo : EIATTR_SW2861232_WAR
	.align		4
.L_562:
        /*0008*/ 	.byte	0x01, 0x35
	.zero		2


	//----- nvinfo : EIATTR_PARAM_CBANK
	.align		4
        /*000c*/ 	.byte	0x04, 0x0a
        /*000e*/ 	.short	(.L_564 - .L_563)
	.align		4
.L_563:
        /*0010*/ 	.word	index@(.nv.constant0._ZN5flash24flash_fwd_splitkv_kernelI23Flash_fwd_kernel_traitsILi192ELi64ELi64ELi4ELb0ELb0EN7cutlass6half_tE19Flash_kernel_traitsILi192ELi64ELi64ELi4ES3_EELb1ELb0ELb0ELb0ELb0ELb1ELb1ELb1EEEvNS_16Flash_fwd_paramsE)
        /*0014*/ 	.short	0x0160
        /*0016*/ 	.short	0x01d0


	//----- nvinfo : EIATTR_CBANK_PARAM_SIZE
	.align		4
.L_564:
        /*0018*/ 	.byte	0x03, 0x19
        /*001a*/ 	.short	0x01d0


	//----- nvinfo : EIATTR_KPARAM_INFO
	.align		4
        /*001c*/ 	.byte	0x04, 0x17
        /*001e*/ 	.short	(.L_566 - .L_565)
.L_565:
        /*0020*/ 	.word	0x00000000
        /*0024*/ 	.short	0x0000
        /*0026*/ 	.short	0x0000
        /*0028*/ 	.byte	0x00, 0xf0, 0x41, 0x07


	//----- nvinfo : EIATTR_MAXREG_COUNT
	.align		4
.L_566:
        /*002c*/ 	.byte	0x03, 0x1b
        /*002e*/ 	.short	0x00ff


	//----- nvinfo : EIATTR_NUM_BARRIERS
	.align		4
        /*0030*/ 	.byte	0x02, 0x4c
        /*0032*/ 	.byte	0x01
	.zero		1


	//----- nvinfo : EIATTR_MERCURY_ISA_VERSION
	.align		4
        /*0034*/ 	.byte	0x03, 0x5f
        /*0036*/ 	.short	0x0000


	//----- nvinfo : EIATTR_COOP_GROUP_MASK_REGIDS
	.align		4
        /*0038*/ 	.byte	0x04, 0x29
        /*003a*/ 	.short	(.L_568 - .L_567)


	//   ....[0]....
.L_567:
        /*003c*/ 	.word	0xffffffff


	//   ....[1]....
        /*0040*/ 	.word	0xffffffff


	//   ....[2]....
        /*0044*/ 	.word	0xffffffff


	//   ....[3]....
        /*0048*/ 	.word	0xffffffff


	//   ....[4]....
        /*004c*/ 	.word	0xffffffff


	//   ....[5]....
        /*0050*/ 	.word	0xffffffff


	//   ....[6]....
        /*0054*/ 	.word	0xffffffff


	//   ....[7]....
        /*0058*/ 	.word	0xffffffff


	//   ....[8]....
        /*005c*/ 	.word	0xffffffff


	//   ....[9]....
        /*0060*/ 	.word	0xffffffff


	//   ....[10]....
        /*0064*/ 	.word	0xffffffff


	//   ....[11]....
        /*0068*/ 	.word	0xffffffff


	//   ....[12]....
        /*006c*/ 	.word	0xffffffff


	//   ....[13]....
        /*0070*/ 	.word	0xffffffff


	//   ....[14]....
        /*0074*/ 	.word	0xffffffff


	//   ....[15]....
        /*0078*/ 	.word	0xffffffff


	//----- nvinfo : EIATTR_COOP_GROUP_INSTR_OFFSETS
	.align		4
.L_568:
        /*007c*/ 	.byte	0x04, 0x28
        /*007e*/ 	.short	(.L_570 - .L_569)


	//   ....[0]....
.L_569:
        /*0080*/ 	.word	0x00016290


	//   ....[1]....
        /*0084*/ 	.word	0x000162b0


	//   ....[2]....
        /*0088*/ 	.word	0x000162d0


	//   ....[3]....
        /*008c*/ 	.word	0x000162f0


	//   ....[4]....
        /*0090*/ 	.word	0x00019da0


	//   ....[5]....
        /*0094*/ 	.word	0x00019db0


	//   ....[6]....
        /*0098*/ 	.word	0x00019df0


	//   ....[7]....
        /*009c*/ 	.word	0x00019e00


	//   ....[8]....
        /*00a0*/ 	.word	0x0001d9a0


	//   ....[9]....
        /*00a4*/ 	.word	0x0001d9b0


	//   ....[10]....
        /*00a8*/ 	.word	0x0001d9e0


	//   ....[11]....
        /*00ac*/ 	.word	0x0001d9f0


	//   ....[12]....
        /*00b0*/ 	.word	0x0001f0d0


	//   ....[13]....
        /*00b4*/ 	.word	0x0001f110


	//   ....[14]....
        /*00b8*/ 	.word	0x0001f170


	//   ....[15]....
        /*00bc*/ 	.word	0x0001f180


	//----- nvinfo : EIATTR_EXIT_INSTR_OFFSETS
	.align		4
.L_570:
        /*00c0*/ 	.byte	0x04, 0x1c
        /*00c2*/ 	.short	(.L_572 - .L_571)


	//   ....[0]....
.L_571:
        /*00c4*/ 	.word	0x00000420


	//   ....[1]....
        /*00c8*/ 	.word	0x00000f70


	//   ....[2]....
        /*00cc*/ 	.word	0x00000fa0


	//   ....[3]....
        /*00d0*/ 	.word	0x00020850


	//   ....[4]....
        /*00d4*/ 	.word	0x000208c0


	//   ....[5]....
        /*00d8*/ 	.word	0x000208e0


	//----- nvinfo : EIATTR_CTAIDZ_USED
	.align		4
.L_572:
        /*00dc*/ 	.byte	0x01, 0x04
	.zero		2


	//----- nvinfo : EIATTR_CRS_STACK_SIZE
	.align		4
        /*00e0*/ 	.byte	0x04, 0x1e
        /*00e2*/ 	.short	(.L_574 - .L_573)
.L_573:
        /*00e4*/ 	.word	0x00000000
.L_574:


//--------------------- .nv.info._ZN5flash24flash_fwd_splitkv_kernelI23Flash_fwd_kernel_traitsILi192ELi64ELi64ELi4ELb0ELb0EN7cutlass6half_tE19Flash_kernel_traitsILi192ELi64ELi64ELi4ES3_EELb1ELb0ELb0ELb0ELb1ELb0ELb0ELb0EEEvNS_16Flash_fwd_paramsE --------------------------
	.section	.nv.info._ZN5flash24flash_fwd_splitkv_kernelI23Flash_fwd_kernel_traitsILi192ELi64ELi64ELi4ELb0ELb0EN7cutlass6half_tE19Flash_kernel_traitsILi192ELi64ELi64ELi4ES3_EELb1ELb0ELb0ELb0ELb1ELb0ELb0ELb0EEEvNS_16Flash_fwd_paramsE,"",@"SHT_CUDA_INFO"
	.sectionflags	@""
	.align	4


	//----- nvinfo : EIATTR_CUDA_API_VERSION
	.align		4
        /*0000*/ 	.byte	0x04, 0x37
        /*0002*/ 	.short	(.L_576 - .L_575)
.L_575:
        /*0004*/ 	.word	0x00000082


	//----- nvinfo : EIATTR_SW2861232_WAR
	.align		4
.L_576:
        /*0008*/ 	.byte	0x01, 0x35
	.zero		2


	//----- nvinfo : EIATTR_PARAM_CBANK
	.align		4
        /*000c*/ 	.byte	0x04, 0x0a
        /*000e*/ 	.short	(.L_578 - .L_577)
	.align		4
.L_577:
        /*0010*/ 	.word	index@(.nv.constant0._ZN5flash24flash_fwd_splitkv_kernelI23Flash_fwd_kernel_traitsILi192ELi64ELi64ELi4ELb0ELb0EN7cutlass6half_tE19Flash_kernel_traitsILi192ELi64ELi64ELi4ES3_EELb1ELb0ELb0ELb0ELb1ELb0ELb0ELb0EEEvNS_16Flash_fwd_paramsE)
        /*0014*/ 	.short	0x0160
        /*0016*/ 	.short	0x01d0


	//----- nvinfo : EIATTR_CBANK_PARAM_SIZE
	.align		4
.L_578:
        /*0018*/ 	.byte	0x03, 0x19
        /*001a*/ 	.short	0x01d0


	//----- nvinfo : EIATTR_KPARAM_INFO
	.align		4
        /*001c*/ 	.byte	0x04, 0x17
        /*001e*/ 	.short	(.L_580 - .L_579)
.L_579:
        /*0020*/ 	.word	0x00000000
        /*0024*/ 	.short	0x0000
        /*0026*/ 	.short	0x0000
        /*0028*/ 	.byte	0x00, 0xf0, 0x41, 0x07


	//----- nvinfo : EIATTR_MAXREG_COUNT
	.align		4
.L_580:
        /*002c*/ 	.byte	0x03, 0x1b
        /*002e*/ 	.short	0x00ff


	//----- nvinfo : EIATTR_NUM_BARRIERS
	.align		4
        /*0030*/ 	.byte	0x02, 0x4c
        /*0032*/ 	.byte	0x01
	.zero		1


	//----- nvinfo : EIATTR_MERCURY_ISA_VERSION
	.align		4
        /*0034*/ 	.byte	0x03, 0x5f
        /*0036*/ 	.short	0x0000


	//----- nvinfo : EIATTR_COOP_GROUP_MASK_REGIDS
	.align		4
        /*0038*/ 	.byte	0x04, 0x29
        /*003a*/ 	.short	(.L_582 - .L_581)


	//   ....[0]....
.L_581:
        /*003c*/ 	.word	0xffffffff


	//   ....[1]....
        /*0040*/ 	.word	0xffffffff


	//   ....[2]....
        /*0044*/ 	.word	0xffffffff


	//   ....[3]....
        /*0048*/ 	.word	0xffffffff


	//   ....[4]....
        /*004c*/ 	.word	0xffffffff


	//   ....[5]....
        /*0050*/ 	.word	0xffffffff


	//   ....[6]....
        /*0054*/ 	.word	0xffffffff


	//   ....[7]....
        /*0058*/ 	.word	0xffffffff


	//   ....[8]....
        /*005c*/ 	.word	0xffffffff


	//   ....[9]....
        /*0060*/ 	.word	0xffffffff


	//   ....[10]....
        /*0064*/ 	.word	0xffffffff


	//   ....[11]....
        /*0068*/ 	.word	0xffffffff


	//   ....[12]....
        /*006c*/ 	.word	0xffffffff


	//   ....[13]....
        /*0070*/ 	.word	0xffffffff


	//   ....[14]....
        /*0074*/ 	.word	0xffffffff


	//   ....[15]....
        /*0078*/ 	.word	0xffffffff


	//----- nvinfo : EIATTR_COOP_GROUP_INSTR_OFFSETS
	.align		4
.L_582:
        /*007c*/ 	.byte	0x04, 0x28
        /*007e*/ 	.short	(.L_584 - .L_583)


	//   ....[0]....
.L_583:
        /*0080*/ 	.word	0x00003db0


	//   ....[1]....
        /*0084*/ 	.word	0x00003dd0


	//   ....[2]....
        /*0088*/ 	.word	0x00003e70


	//   ....[3]....
        /*008c*/ 	.word	0x00003e80


	//   ....[4]....
        /*0090*/ 	.word	0x00006c40


	//   ....[5]....
        /*0094*/ 	.word	0x00006c50


	//   ....[6]....
        /*0098*/ 	.word	0x00006c80


	//   ....[7]....
        /*009c*/ 	.word	0x00006c90


	//   ....[8]....
        /*00a0*/ 	.word	0x00009bc0


	//   ....[9]....
        /*00a4*/ 	.word	0x00009be0


	//   ....[10]....
        /*00a8*/ 	.word	0x00009c10


	//   ....[11]....
        /*00ac*/ 	.word	0x00009c20


	//   ....[12]....
        /*00b0*/ 	.word	0x0000b310


	//   ....[13]....
        /*00b4*/ 	.word	0x0000b350


	//   ....[14]....
        /*00b8*/ 	.word	0x0000b3c0


	//   ....[15]....
        /*00bc*/ 	.word	0x0000b3d0


	//----- nvinfo : EIATTR_EXIT_INSTR_OFFSETS
	.align		4
.L_584:
        /*00c0*/ 	.byte	0x04, 0x1c
        /*00c2*/ 	.short	(.L_586 - .L_585)


	//   ....[0]....
.L_585:
        /*00c4*/ 	.word	0x000002e0


	//   ....[1]....
        /*00c8*/ 	.word	0x00000b20


	//   ....[2]....
        /*00cc*/ 	.word	0x00000b50


	//   ....[3]....
        /*00d0*/ 	.word	0x0000caf0


	//   ....[4]....
        /*00d4*/ 	.word	0x0000cbc0


	//----- nvinfo : EIATTR_CTAIDZ_USED
	.align		4
.L_586:
        /*00d8*/ 	.byte	0x01, 0x04
	.zero		2


	//----- nvinfo : EIATTR_CRS_STACK_SIZE
	.align		4
        /*00dc*/ 	.byte	0x04, 0x1e
        /*00de*/ 	.short	(.L_588 - .L_587)
.L_587:
        /*00e0*/ 	.word	0x00000000
.L_588:


//--------------------- .nv.info._ZN5flash24flash_fwd_splitkv_kernelI23Flash_fwd_kernel_traitsILi192ELi64ELi64ELi4ELb0ELb0EN7cutlass6half_tE19Flash_kernel_traitsILi192ELi64ELi64ELi4ES3_EELb1ELb0ELb0ELb0ELb1ELb1ELb0ELb0EEEvNS_16Flash_fwd_paramsE --------------------------
	.section	.nv.info._ZN5flash24flash_fwd_splitkv_kernelI23Flash_fwd_kernel_traitsILi192ELi64ELi64ELi4ELb0ELb0EN7cutlass6half_tE19Flash_kernel_traitsILi192ELi64ELi64ELi4ES3_EELb1ELb0ELb0ELb0ELb1ELb1ELb0ELb0EEEvNS_16Flash_fwd_paramsE,"",@"SHT_CUDA_INFO"
	.sectionflags	@""
	.align	4


	//----- nvinfo : EIATTR_CUDA_API_VERSION
	.align		4
        /*0000*/ 	.byte	0x04, 0x37
        /*0002*/ 	.short	(.L_590 - .L_589)
.L_589:
        /*0004*/ 	.word	0x00000082


	//----- nvinfo : EIATTR_SW2861232_WAR
	.align		4
.L_590:
        /*0008*/ 	.byte	0x01, 0x35
	.zero		2


	//----- nvinfo : EIATTR_PARAM_CBANK
	.align		4
        /*000c*/ 	.byte	0x04, 0x0a
        /*000e*/ 	.short	(.L_592 - .L_591)
	.align		4
.L_591:
        /*0010*/ 	.word	index@(.nv.constant0._ZN5flash24flash_fwd_splitkv_kernelI23Flash_fwd_kernel_traitsILi192ELi64ELi64ELi4ELb0ELb0EN7cutlass6half_tE19Flash_kernel_traitsILi192ELi64ELi64ELi4ES3_EELb1ELb0ELb0ELb0ELb1ELb1ELb0ELb0EEEvNS_16Flash_fwd_paramsE)
        /*0014*/ 	.short	0x0160
        /*0016*/ 	.short	0x01d0


	//----- nvinfo : EIATTR_CBANK_PARAM_SIZE
	.align		4
.L_592:
        /*0018*/ 	.byte	0x03, 0x19
        /*001a*/ 	.short	0x01d0


	//----- nvinfo : EIATTR_KPARAM_INFO
	.align		4
        /*001c*/ 	.byte	0x04, 0x17
        /*001e*/ 	.short	(.L_594 - .L_593)
.L_593:
        /*0020*/ 	.word	0x00000000
        /*0024*/ 	.short	0x0000
        /*0026*/ 	.short	0x0000
        /*0028*/ 	.byte	0x00, 0xf0, 0x41, 0x07


	//----- nvinfo : EIATTR_MAXREG_COUNT
	.align		4
.L_594:
        /*002c*/ 	.byte	0x03, 0x1b
        /*002e*/ 	.short	0x00ff


	//----- nvinfo : EIATTR_NUM_BARRIERS
	.align		4
        /*0030*/ 	.byte	0x02, 0x4c
        /*0032*/ 	.byte	0x01
	.zero		1


	//----- nvinfo : EIATTR_MERCURY_ISA_VERSION
	.align		4
        /*0034*/ 	.byte	0x03, 0x5f
        /*0036*/ 	.short	0x0000


	//----- nvinfo : EIATTR_COOP_GROUP_MASK_REGIDS
	.align		4
        /*0038*/ 	.byte	0x04, 0x29
        /*003a*/ 	.short	(.L_596 - .L_595)


	//   ....[0]....
.L_595:
        /*003c*/ 	.word	0xffffffff


	//   ....[1]....
        /*0040*/ 	.word	0xffffffff


	//   ....[2]....
        /*0044*/ 	.word	0xffffffff


	//   ....[3]....
        /*0048*/ 	.word	0xffffffff


	//   ....[4]....
        /*004c*/ 	.word	0xffffffff


	//   ....[5]....
        /*0050*/ 	.word	0xffffffff


	//   ....[6]....
        /*0054*/ 	.word	0xffffffff


	//   ....[7]....
        /*0058*/ 	.word	0xffffffff


	//   ....[8]....
        /*005c*/ 	.word	0xffffffff


	//   ....[9]....
        /*0060*/ 	.word	0xffffffff


	//   ....[10]....
        /*0064*/ 	.word	0xffffffff


	//   ....[11]....
        /*0068*/ 	.word	0xffffffff


	//   ....[12]....
        /*006c*/ 	.word	0xffffffff


	//   ....[13]....
        /*0070*/ 	.word	0xffffffff


	//   ....[14]....
        /*0074*/ 	.word	0xffffffff


	//   ....[15]....
        /*0078*/ 	.word	0xffffffff


	//----- nvinfo : EIATTR_COOP_GROUP_INSTR_OFFSETS
	.align		4
.L_596:
        /*007c*/ 	.byte	0x04, 0x28
        /*007e*/ 	.short	(.L_598 - .L_597)


	//   ....[0]....
.L_597:
        /*0080*/ 	.word	0x000041b0


	//   ....[1]....
        /*0084*/ 	.word	0x000041d0


	//   ....[2]....
        /*0088*/ 	.word	0x00004270


	//   ....[3]....
        /*008c*/ 	.word	0x00004280


	//   ....[4]....
        /*0090*/ 	.word	0x00007440


	//   ....[5]....
        /*0094*/ 	.word	0x00007450


	//   ....[6]....
        /*0098*/ 	.word	0x00007480


	//   ....[7]....
        /*009c*/ 	.word	0x00007490


	//   ....[8]....
        /*00a0*/ 	.word	0x0000a7e0


	//   ....[9]....
        /*00a4*/ 	.word	0x0000a7f0


	//   ....[10]....
        /*00a8*/ 	.word	0x0000a840


	//   ....[11]....
        /*00ac*/ 	.word	0x0000a850


	//   ....[12]....
        /*00b0*/ 	.word	0x0000bf00


	//   ....[13]....
        /*00b4*/ 	.word	0x0000bf40


	//   ....[14]....
        /*00b8*/ 	.word	0x0000bfb0


	//   ....[15]....
        /*00bc*/ 	.word	0x0000bfc0


	//----- nvinfo : EIATTR_EXIT_INSTR_OFFSETS
	.align		4
.L_598:
        /*00c0*/ 	.byte	0x04, 0x1c
        /*00c2*/ 	.short	(.L_600 - .L_599)


	//   ....[0]....
.L_599:
        /*00c4*/ 	.word	0x000002e0


	//   ....[1]....
        /*00c8*/ 	.word	0x00000b20


	//   ....[2]....
        /*00cc*/ 	.word	0x00000b50


	//   ....[3]....
        /*00d0*/ 	.word	0x0000d6e0


	//   ....[4]....
        /*00d4*/ 	.word	0x0000d7b0


	//----- nvinfo : EIATTR_CTAIDZ_USED
	.align		4
.L_600:
        /*00d8*/ 	.byte	0x01, 0x04
	.zero		2


	//----- nvinfo : EIATTR_CRS_STACK_SIZE
	.align		4
        /*00dc*/ 	.byte	0x04, 0x1e
        /*00de*/ 	.short	(.L_602 - .L_601)
.L_601:
        /*00e0*/ 	.word	0x00000000
.L_602:


//--------------------- .nv.info._ZN5flash24flash_fwd_splitkv_kernelI23Flash_fwd_kernel_traitsILi192ELi64ELi64ELi4ELb0ELb0EN7cutlass6half_tE19Flash_kernel_traitsILi192ELi64ELi64ELi4ES3_EELb1ELb0ELb1ELb0ELb0ELb0ELb0ELb0EEEvNS_16Flash_fwd_paramsE --------------------------
	.section	.nv.info._ZN5flash24flash_fwd_splitkv_kernelI23Flash_fwd_kernel_traitsILi192ELi64ELi64ELi4ELb0ELb0EN7cutlass6half_tE19Flash_kernel_traitsILi192ELi64ELi64ELi4ES3_EELb1ELb0ELb1ELb0ELb0ELb0ELb0ELb0EEEvNS_16Flash_fwd_paramsE,"",@"SHT_CUDA_INFO"
	.sectionflags	@""
	.align	4


	//----- nvinfo : EIATTR_CUDA_API_VERSION
	.align		4
        /*0000*/ 	.byte	0x04, 0x37
        /*0002*/ 	.short	(.L_604 - .L_603)
.L_603:
        /*0004*/ 	.word	0x00000082


	//----- nvinfo : EIATTR_SW2861232_WAR
	.align		4
.L_604:
        /*0008*/ 	.byte	0x01, 0x35
	.zero		2


	//----- nvinfo : EIATTR_PARAM_CBANK
	.align		4
        /*000c*/ 	.byte	0x04, 0x0a
        /*000e*/ 	.short	(.L_606 - .L_605)
	.align		4
.L_605:
        /*0010*/ 	.word	index@(.nv.constant0._ZN5flash24flash_fwd_splitkv_kernelI23Flash_fwd_kernel_traitsILi192ELi64ELi64ELi4ELb0ELb0EN7cutlass6half_tE19Flash_kernel_traitsILi192ELi64ELi64ELi4ES3_EELb1ELb0ELb1ELb0ELb0ELb0ELb0ELb0EEEvNS_16Flash_fwd_paramsE)
        /*0014*/ 	.short	0x0160
        /*0016*/ 	.short	0x01d0


	//----- nvinfo : EIATTR_CBANK_PARAM_SIZE
	.align		4
.L_606:
        /*0018*/ 	.byte	0x03, 0x19
        /*001a*/ 	.short	0x01d0


	//----- nvinfo : EIATTR_KPARAM_INFO
	.align		4
        /*001c*/ 	.byte	0x04, 0x17
        /*001e*/ 	.short	(.L_608 - .L_607)
.L_607:
        /*0020*/ 	.word	0x00000000
        /*0024*/ 	.short	0x0000
        /*0026*/ 	.short	0x0000
        /*0028*/ 	.byte	0x00, 0xf0, 0x41, 0x07


	//----- nvinfo : EIATTR_MAXREG_COUNT
	.align		4
.L_608:
        /*002c*/ 	.byte	0x03, 0x1b
        /*002e*/ 	.short	0x00ff


	//----- nvinfo : EIATTR_NUM_BARRIERS
	.align		4
        /*0030*/ 	.byte	0x02, 0x4c
        /*0032*/ 	.byte	0x01
	.zero		1


	//----- nvinfo : EIATTR_MERCURY_ISA_VERSION
	.align		4
        /*0034*/ 	.byte	0x03, 0x5f
        /*0036*/ 	.short	0x0000


	//----- nvinfo : EIATTR_COOP_GROUP_MASK_REGIDS
	.align		4
        /*0038*/ 	.byte	0x04, 0x29
        /*003a*/ 	.short	(.L_610 - .L_609)


	//   ....[0]....
.L_609:
        /*003c*/ 	.word	0xffffffff


	//   ....[1]....
        /*0040*/ 	.word	0xffffffff


	//   ....[2]....
        /*0044*/ 	.word	0xffffffff


	//   ....[3]....
        /*0048*/ 	.word	0xffffffff


	//   ....[4]....
        /*004c*/ 	.word	0xffffffff


	//   ....[5]....
        /*0050*/ 	.word	0xffffffff


	//   ....[6]....
        /*0054*/ 	.word	0xffffffff


	//   ....[7]....
        /*0058*/ 	.word	0xffffffff


	//   ....[8]....
        /*005c*/ 	.word	0xffffffff


	//   ....[9]....
        /*0060*/ 	.word	0xffffffff


	//   ....[10]....
        /*0064*/ 	.word	0xffffffff


	//   ....[11]....
        /*0068*/ 	.word	0xffffffff


	//   ....[12]....
        /*006c*/ 	.word	0xffffffff


	//   ....[13]....
        /*0070*/ 	.word	0xffffffff


	//   ....[14]....
        /*0074*/ 	.word	0xffffffff


	//   ....[15]....
        /*0078*/ 	.word	0xffffffff


	//----- nvinfo : EIATTR_COOP_GROUP_INSTR_OFFSETS
	.align		4
.L_610:
        /*007c*/ 	.byte	0x04, 0x28
        /*007e*/ 	.short	(.L_612 - .L_611)


	//   ....[0]....
.L_611:
        /*0080*/ 	.word	0x00005880


	//   ....[1]....
        /*0084*/ 	.word	0x000058a0


	//   ....[2]....
        /*0088*/ 	.word	0x00005940


	//   ....[3]....
        /*008c*/ 	.word	0x00005950


	//   ....[4]....
        /*0090*/ 	.word	0x000093a0


	//   ....[5]....
        /*0094*/ 	.word	0x000093b0


	//   ....[6]....
        /*0098*/ 	.word	0x000093e0


	//   ....[7]....
        /*009c*/ 	.word	0x000093f0


	//   ....[8]....
        /*00a0*/ 	.word	0x0000cfa0


	//   ....[9]....
        /*00a4*/ 	.word	0x0000cfc0


	//   ....[10]....
        /*00a8*/ 	.word	0x0000cfe0


	//   ....[11]....
        /*00ac*/ 	.word	0x0000d000


	//   ....[12]....
        /*00b0*/ 	.word	0x0000e700


	//   ....[13]....
        /*00b4*/ 	.word	0x0000e740


	//   ....[14]....
        /*00b8*/ 	.word	0x0000e770


	//   ....[15]....
        /*00bc*/ 	.word	0x0000e780


	//----- nvinfo : EIATTR_EXIT_INSTR_OFFSETS
	.align		4
.L_612:
        /*00c0*/ 	.byte	0x04, 0x1c
        /*00c2*/ 	.short	(.L_614 - .L_613)


	//   ....[0]....
.L_613:
        /*00c4*/ 	.word	0x000002d0


	//   ....[1]....
        /*00c8*/ 	.word	0x00000c00


	//   ....[2]....
        /*00cc*/ 	.word	0x00000c30


	//   ....[3]....
        /*00d0*/ 	.word	0x0000ffc0


	//   ....[4]....
        /*00d4*/ 	.word	0x000100b0


	//   ....[5]....
        /*00d8*/ 	.word	0x000100d0


	//----- nvinfo : EIATTR_CTAIDZ_USED
	.align		4
.L_614:
        /*00dc*/ 	.byte	0x01, 0x04
	.zero		2


	//----- nvinfo : EIATTR_CRS_STACK_SIZE
	.align		4
        /*00e0*/ 	.byte	0x04, 0x1e
        /*00e2*/ 	.short	(.L_616 - .L_615)
.L_615:
        /*00e4*/ 	.word	0x00000000
.L_616:


//--------------------- .nv.info._ZN5flash24flash_fwd_splitkv_kernelI23Flash_fwd_kernel_traitsILi192ELi64ELi64ELi4ELb0ELb0EN7cutlass6half_tE19Flash_kernel_traitsILi192ELi64ELi64ELi4ES3_EELb1ELb0ELb1ELb0ELb0ELb1ELb0ELb0EEEvNS_16Flash_fwd_paramsE --------------------------
	.section	.nv.info._ZN5flash24flash_fwd_splitkv_kernelI23Flash_fwd_kernel_traitsILi192ELi64ELi64ELi4ELb0ELb0EN7cutlass6half_tE19Flash_kernel_traitsILi192ELi64ELi64ELi4ES3_EELb1ELb0ELb1ELb0ELb0ELb1ELb0ELb0EEEvNS_16Flash_fwd_paramsE,"",@"SHT_CUDA_INFO"
	.sectionflags	@""
	.align	4


	//----- nvinfo : EIATTR_CUDA_API_VERSION
	.align		4
        /*0000*/ 	.byte	0x04, 0x37
        /*0002*/ 	.short	(.L_618 - .L_617)
.L_617:
        /*0004*/ 	.word	0x00000082


	//----- nvinfo : EIATTR_SW2861232_WAR
	.align		4
.L_618:
        /*0008*/ 	.byte	0x01, 0x35
	.zero		2


	//----- nvinfo : EIATTR_PARAM_CBANK
	.align		4
        /*000c*/ 	.byte	0x04, 0x0a
        /*000e*/ 	.short	(.L_620 - .L_619)
	.align		4
.L_619:
        /*0010*/ 	.word	index@(.nv.constant0._ZN5flash24flash_fwd_splitkv_kernelI23Flash_fwd_kernel_traitsILi192ELi64ELi64ELi4ELb0ELb0EN7cutlass6half_tE19Flash_kernel_traitsILi192ELi64ELi64ELi4ES3_EELb1ELb0ELb1ELb0ELb0ELb1ELb0ELb0EEEvNS_16Flash_fwd_paramsE)
        /*0014*/ 	.short	0x0160
        /*0016*/ 	.short	0x01d0


	//----- nvinfo : EIATTR_CBANK_PARAM_SIZE
	.align		4
.L_620:
        /*0018*/ 	.byte	0x03, 0x19
        /*001a*/ 	.short	0x01d0


	//----- nvinfo : EIATTR_KPARAM_INFO
	.align		4
        /*001c*/ 	.byte	0x04, 0x17
        /*001e*/ 	.short	(.L_622 - .L_621)
.L_621:
        /*0020*/ 	.word	0x00000000
        /*0024*/ 	.short	0x0000
        /*0026*/ 	.short	0x0000
        /*0028*/ 	.byte	0x00, 0xf0, 0x41, 0x07


	//----- nvinfo : EIATTR_MAXREG_COUNT
	.align		4
.L_622:
        /*002c*/ 	.byte	0x03, 0x1b
        /*002e*/ 	.short	0x00ff


	//----- nvinfo : EIATTR_NUM_BARRIERS
	.align		4
        /*0030*/ 	.byte	0x02, 0x4c
        /*0032*/ 	.byte	0x01
	.zero		1


	//----- nvinfo : EIATTR_MERCURY_ISA_VERSION
	.align		4
        /*0034*/ 	.byte	0x03, 0x5f
        /*0036*/ 	.short	0x0000


	//----- nvinfo : EIATTR_COOP_GROUP_MASK_REGIDS
	.align		4
        /*0038*/ 	.byte	0x04, 0x29
        /*003a*/ 	.short	(.L_624 - .L_623)


	//   ....[0]....
.L_623:
        /*003c*/ 	.word	0xffffffff


	//   ....[1]....
        /*0040*/ 	.word	0xffffffff


	//   ....[2]....
        /*0044*/ 	.word	0xffffffff


	//   ....[3]....
        /*0048*/ 	.word	0xffffffff


	//   ....[4]....
        /*004c*/ 	.word	0xffffffff


	//   ....[5]....
        /*0050*/ 	.word	0xffffffff


	//   ....[6]....
        /*0054*/ 	.word	0xffffffff


	//   ....[7]....
        /*0058*/ 	.word	0xffffffff


	//   ....[8]....
        /*005c*/ 	.word	0xffffffff


	//   ....[9]....
        /*0060*/ 	.word	0xffffffff


	//   ....[10]....
        /*0064*/ 	.word	0xffffffff


	//   ....[11]....
        /*0068*/ 	.word	0xffffffff


	//   ....[12]....
        /*006c*/ 	.word	0xffffffff


	//   ....[13]....
        /*0070*/ 	.word	0xffffffff


	//   ....[14]....
        /*0074*/ 	.word	0xffffffff


	//   ....[15]....
        /*0078*/ 	.word	0xffffffff


	//----- nvinfo : EIATTR_COOP_GROUP_INSTR_OFFSETS
	.align		4
.L_624:
        /*007c*/ 	.byte	0x04, 0x28
        /*007e*/ 	.short	(.L_626 - .L_625)


	//   ....[0]....
.L_625:
        /*0080*/ 	.word	0x00005c80


	//   ....[1]....
        /*0084*/ 	.word	0x00005ca0


	//   ....[2]....
        /*0088*/ 	.word	0x00005d40


	//   ....[3]....
        /*008c*/ 	.word	0x00005d50


	//   ....[4]....
        /*0090*/ 	.word	0x00009bc0


	//   ....[5]....
        /*0094*/ 	.word	0x00009bd0


	//   ....[6]....
        /*0098*/ 	.word	0x00009c00


	//   ....[7]....
        /*009c*/ 	.word	0x00009c10


	//   ....[8]....
        /*00a0*/ 	.word	0x0000db80


	//   ....[9]....
        /*00a4*/ 	.word	0x0000db90


	//   ....[10]....
        /*00a8*/ 	.word	0x0000dbb0


	//   ....[11]....
        /*00ac*/ 	.word	0x0000dbd0


	//   ....[12]....
        /*00b0*/ 	.word	0x0000f2e0


	//   ....[13]....
        /*00b4*/ 	.word	0x0000f320


	//   ....[14]....
        /*00b8*/ 	.word	0x0000f350


	//   ....[15]....
        /*00bc*/ 	.word	0x0000f360


	//----- nvinfo : EIATTR_EXIT_INSTR_OFFSETS
	.align		4
.L_626:
        /*00c0*/ 	.byte	0x04, 0x1c
        /*00c2*/ 	.short	(.L_628 - .L_627)


	//   ....[0]....
.L_627:
        /*00c4*/ 	.word	0x000002d0


	//   ....[1]....
        /*00c8*/ 	.word	0x00000c00


	//   ....[2]....
        /*00cc*/ 	.word	0x00000c30


	//   ....[3]....
        /*00d0*/ 	.word	0x00010ba0


	//   ....[4]....
        /*00d4*/ 	.word	0x00010c90


	//   ....[5]....
        /*00d8*/ 	.word	0x00010cb0


	//----- nvinfo : EIATTR_CTAIDZ_USED
	.align		4
.L_628:
        /*00dc*/ 	.byte	0x01, 0x04
	.zero		2


	//----- nvinfo : EIATTR_CRS_STACK_SIZE
	.align		4
        /*00e0*/ 	.byte	0x04, 0x1e
        /*00e2*/ 	.short	(.L_630 - .L_629)
.L_629:
        /*00e4*/ 	.word	0x00000000
.L_630:


//--------------------- .nv.info._ZN5flash24flash_fwd_splitkv_kernelI23Flash_fwd_kernel_traitsILi192ELi64ELi64ELi4ELb0ELb0EN7cutlass6half_tE19Flash_kernel_traitsILi192ELi64ELi64ELi4ES3_EELb1ELb0ELb0ELb0ELb1ELb0ELb0ELb1EEEvNS_16Flash_fwd_paramsE --------------------------
	.section	.nv.info._ZN5flash24flash_fwd_splitkv_kernelI23Flash_fwd_kernel_traitsILi192ELi64ELi64ELi4ELb0ELb0EN7cutlass6half_tE19Flash_kernel_traitsILi192ELi64ELi64ELi4ES3_EELb1ELb0ELb0ELb0ELb1ELb0ELb0ELb1EEEvNS_16Flash_fwd_paramsE,"",@"SHT_CUDA_INFO"
	.sectionflags	@""
	.align	4


	//----- nvinfo : EIATTR_CUDA_API_VERSION
	.align		4
        /*0000*/ 	.byte	0x04, 0x37
        /*0002*/ 	.short	(.L_632 - .L_631)
.L_631:
        /*0004*/ 	.word	0x00000082


	//----- nvinfo : EIATTR_SW2861232_WAR
	.align		4
.L_632:
        /*0008*/ 	.byte	0x01, 0x35
	.zero		2


	//----- nvinfo : EIATTR_PARAM_CBANK
	.align		4
        /*000c*/ 	.byte	0x04, 0x0a
        /*000e*/ 	.short	(.L_634 - .L_633)
	.align		4
.L_633:
        /*0010*/ 	.word	index@(.nv.constant0._ZN5flash24flash_fwd_splitkv_kernelI23Flash_fwd_kernel_traitsILi192ELi64ELi64ELi4ELb0ELb0EN7cutlass6half_tE19Flash_kernel_traitsILi192ELi64ELi64ELi4ES3_EELb1ELb0ELb0ELb0ELb1ELb0ELb0ELb1EEEvNS_16Flash_fwd_paramsE)
        /*0014*/ 	.short	0x0160
        /*0016*/ 	.short	0x01d0


	//----- nvinfo : EIATTR_CBANK_PARAM_SIZE
	.align		4
.L_634:
        /*0018*/ 	.byte	0x03, 0x19
        /*001a*/ 	.short	0x01d0


	//----- nvinfo : EIATTR_KPARAM_INFO
	.align		4
        /*001c*/ 	.byte	0x04, 0x17
        /*001e*/ 	.short	(.L_636 - .L_635)
.L_635:
        /*0020*/ 	.word	0x00000000
        /*0024*/ 	.short	0x0000
        /*0026*/ 	.short	0x0000
        /*0028*/ 	.byte	0x00, 0xf0, 0x41, 0x07


	//----- nvinfo : EIATTR_MAXREG_COUNT
	.align		4
.L_636:
        /*002c*/ 	.byte	0x03, 0x1b
        /*002e*/ 	.short	0x00ff


	//----- nvinfo : EIATTR_NUM_BARRIERS
	.align		4
        /*0030*/ 	.byte	0x02, 0x4c
        /*0032*/ 	.byte	0x01
	.zero		1


	//----- nvinfo : EIATTR_MERCURY_ISA_VERSION
	.align		4
        /*0034*/ 	.byte	0x03, 0x5f
        /*0036*/ 	.short	0x0000


	//----- nvinfo : EIATTR_COOP_GROUP_MASK_REGIDS
	.align		4
        /*0038*/ 	.byte	0x04, 0x29
        /*003a*/ 	.short	(.L_638 - .L_637)


	//   ....[0]....
.L_637:
        /*003c*/ 	.word	0xffffffff


	//   ....[1]....
        /*0040*/ 	.word	0xffffffff


	//   ....[2]....
        /*0044*/ 	.word	0xffffffff


	//   ....[3]....
        /*0048*/ 	.word	0xffffffff


	//   ....[4]....
        /*004c*/ 	.word	0xffffffff


	//   ....[5]....
        /*0050*/ 	.word	0xffffffff


	//   ....[6]....
        /*0054*/ 	.word	0xffffffff


	//   ....[7]....
        /*0058*/ 	.word	0xffffffff


	//   ....[8]....
        /*005c*/ 	.word	0xffffffff


	//   ....[9]....
        /*0060*/ 	.word	0xffffffff


	//   ....[10]....
        /*0064*/ 	.word	0xffffffff


	//   ....[11]....
        /*0068*/ 	.word	0xffffffff


	//   ....[12]....
        /*006c*/ 	.word	0xffffffff


	//   ....[13]....
        /*0070*/ 	.word	0xffffffff


	//   ....[14]....
        /*0074*/ 	.word	0xffffffff


	//   ....[15]....
        /*0078*/ 	.word	0xffffffff


	//----- nvinfo : EIATTR_COOP_GROUP_INSTR_OFFSETS
	.align		4
.L_638:
        /*007c*/ 	.byte	0x04, 0x28
        /*007e*/ 	.short	(.L_640 - .L_639)


	//   ....[0]....
.L_639:
        /*0080*/ 	.word	0x000134a0


	//   ....[1]....
        /*0084*/ 	.word	0x000134c0


	//   ....[2]....
        /*0088*/ 	.word	0x00013560


	//   ....[3]....
        /*008c*/ 	.word	0x00013570


	//   ....[4]....
        /*0090*/ 	.word	0x00016370


	//   ....[5]....
        /*0094*/ 	.word	0x00016380


	//   ....[6]....
        /*0098*/ 	.word	0x000163b0


	//   ....[7]....
        /*009c*/ 	.word	0x000163c0


	//   ....[8]....
        /*00a0*/ 	.word	0x00019350


	//   ....[9]....
        /*00a4*/ 	.word	0x00019370


	//   ....[10]....
        /*00a8*/ 	.word	0x000193a0


	//   ....[11]....
        /*00ac*/ 	.word	0x000193b0


	//   ....[12]....
        /*00b0*/ 	.word	0x0001aaa0


	//   ....[13]....
        /*00b4*/ 	.word	0x0001aae0


	//   ....[14]....
        /*00b8*/ 	.word	0x0001ab10


	//   ....[15]....
        /*00bc*/ 	.word	0x0001ab20


	//----- nvinfo : EIATTR_EXIT_INSTR_OFFSETS
	.align		4
.L_640:
        /*00c0*/ 	.byte	0x04, 0x1c
        /*00c2*/ 	.short	(.L_642 - .L_641)


	//   ....[0]....
.L_641:
        /*00c4*/ 	.word	0x00000320


	//   ....[1]....
        /*00c8*/ 	.word	0x00000b50


	//   ....[2]....
        /*00cc*/ 	.word	0x00000b80


	//   ....[3]....
        /*00d0*/ 	.word	0x0001c310


	//   ....[4]....
        /*00d4*/ 	.word	0x0001c3f0


	//----- nvinfo : EIATTR_CTAIDZ_USED
	.align		4
.L_642:
        /*00d8*/ 	.byte	0x01, 0x04
	.zero		2


	//----- nvinfo : EIATTR_CRS_STACK_SIZE
	.align		4
        /*00dc*/ 	.byte	0x04, 0x1e
        /*00de*/ 	.short	(.L_644 - .L_643)
.L_643:
        /*00e0*/ 	.word	0x00000000
.L_644:


//--------------------- .nv.info._ZN5flash24flash_fwd_splitkv_kernelI23Flash_fwd_kernel_traitsILi192ELi64ELi64ELi4ELb0ELb0EN7cutlass6half_tE19Flash_kernel_traitsILi192ELi64ELi64ELi4ES3_EELb1ELb0ELb0ELb0ELb1ELb1ELb0ELb1EEEvNS_16Flash_fwd_paramsE --------------------------
	.section	.nv.info._ZN5flash24flash_fwd_splitkv_kernelI23Flash_fwd_kernel_traitsILi192ELi64ELi64ELi4ELb0ELb0EN7cutlass6half_tE19Flash_kernel_traitsILi192ELi64ELi64ELi4ES3_EELb1ELb0ELb0ELb0ELb1ELb1ELb0ELb1EEEvNS_16Flash_fwd_paramsE,"",@"SHT_CUDA_INFO"
	.sectionflags	@""
	.align	4


	//----- nvinfo : EIATTR_CUDA_API_VERSION
	.align		4
        /*0000*/ 	.byte	0x04, 0x37
        /*0002*/ 	.short	(.L_646 - .L_645)
.L_645:
        /*0004*/ 	.word	0x00000082


	//----- nvinfo : EIATTR_SW2861232_WAR
	.align		4
.L_646:
        /*0008*/ 	.byte	0x01, 0x35
	.zero		2


	//----- nvinfo : EIATTR_PARAM_CBANK
	.align		4
        /*000c*/ 	.byte	0x04, 0x0a
        /*000e*/ 	.short	(.L_648 - .L_647)
	.align		4
.L_647:
        /*0010*/ 	.word	index@(.nv.constant0._ZN5flash24flash_fwd_splitkv_kernelI23Flash_fwd_kernel_traitsILi192ELi64ELi64ELi4ELb0ELb0EN7cutlass6half_tE19Flash_kernel_traitsILi192ELi64ELi64ELi4ES3_EELb1ELb0ELb0ELb0ELb1ELb1ELb0ELb1EEEvNS_16Flash_fwd_paramsE)
        /*0014*/ 	.short	0x0160
        /*0016*/ 	.short	0x01d0


	//----- nvinfo : EIATTR_CBANK_PARAM_SIZE
	.align		4
.L_648:
        /*0018*/ 	.byte	0x03, 0x19
        /*001a*/ 	.short	0x01d0


	//----- nvinfo : EIATTR_KPARAM_INFO
	.align		4
        /*001c*/ 	.byte	0x04, 0x17
        /*001e*/ 	.short	(.L_650 - .L_649)
.L_649:
        /*0020*/ 	.word	0x00000000
        /*0024*/ 	.short	0x0000
        /*0026*/ 	.short	0x0000
        /*0028*/ 	.byte	0x00, 0xf0, 0x41, 0x07


	//----- nvinfo : EIATTR_MAXREG_COUNT
	.align		4
.L_650:
        /*002c*/ 	.byte	0x03, 0x1b
        /*002e*/ 	.short	0x00ff


	//----- nvinfo : EIATTR_NUM_BARRIERS
	.align		4
        /*0030*/ 	.byte	0x02, 0x4c
        /*0032*/ 	.byte	0x01
	.zero		1


	//----- nvinfo : EIATTR_MERCURY_ISA_VERSION
	.align		4
        /*0034*/ 	.byte	0x03, 0x5f
        /*0036*/ 	.short	0x0000


	//----- nvinfo : EIATTR_COOP_GROUP_MASK_REGIDS
	.align		4
        /*0038*/ 	.byte	0x04, 0x29
        /*003a*/ 	.short	(.L_652 - .L_651)


	//   ....[0]....
.L_651:
        /*003c*/ 	.word	0xffffffff


	//   ....[1]....
        /*0040*/ 	.word	0xffffffff


	//   ....[2]....
        /*0044*/ 	.word	0xffffffff


	//   ....[3]....
        /*0048*/ 	.word	0xffffffff


	//   ....[4]....
        /*004c*/ 	.word	0xffffffff


	//   ....[5]....
        /*0050*/ 	.word	0xffffffff


	//   ....[6]....
        /*0054*/ 	.word	0xffffffff


	//   ....[7]....
        /*0058*/ 	.word	0xffffffff


	//   ....[8]....
        /*005c*/ 	.word	0xffffffff


	//   ....[9]....
        /*0060*/ 	.word	0xffffffff


	//   ....[10]....
        /*0064*/ 	.word	0xffffffff


	//   ....[11]....
        /*0068*/ 	.word	0xffffffff


	//   ....[12]....
        /*006c*/ 	.word	0xffffffff


	//   ....[13]....
        /*0070*/ 	.word	0xffffffff


	//   ....[14]....
        /*0074*/ 	.word	0xffffffff


	//   ....[15]....
        /*0078*/ 	.word	0xffffffff


	//----- nvinfo : EIATTR_COOP_GROUP_INSTR_OFFSETS
	.align		4
.L_652:
        /*007c*/ 	.byte	0x04, 0x28
        /*007e*/ 	.short	(.L_654 - .L_653)


	//   ....[0]....
.L_653:
        /*0080*/ 	.word	0x000138a0


	//   ....[1]....
        /*0084*/ 	.word	0x000138c0


	//   ....[2]....
        /*0088*/ 	.word	0x00013960


	//   ....[3]....
        /*008c*/ 	.word	0x00013970


	//   ....[4]....
        /*0090*/ 	.word	0x00016b60


	//   ....[5]....
        /*0094*/ 	.word	0x00016b70


	//   ....[6]....
        /*0098*/ 	.word	0x00016ba0


	//   ....[7]....
        /*009c*/ 	.word	0x00016bb0


	//   ....[8]....
        /*00a0*/ 	.word	0x00019f10


	//   ....[9]....
        /*00a4*/ 	.word	0x00019f30


	//   ....[10]....
        /*00a8*/ 	.word	0x00019f60


	//   ....[11]....
        /*00ac*/ 	.word	0x00019f70


	//   ....[12]....
        /*00b0*/ 	.word	0x0001b690


	//   ....[13]....
        /*00b4*/ 	.word	0x0001b6d0


	//   ....[14]....
        /*00b8*/ 	.word	0x0001b700


	//   ....[15]....
        /*00bc*/ 	.word	0x0001b710


	//----- nvinfo : EIATTR_EXIT_INSTR_OFFSETS
	.align		4
.L_654:
        /*00c0*/ 	.byte	0x04, 0x1c
        /*00c2*/ 	.short	(.L_656 - .L_655)


	//   ....[0]....
.L_655:
        /*00c4*/ 	.word	0x00000320


	//   ....[1]....
        /*00c8*/ 	.word	0x00000b50


	//   ....[2]....
        /*00cc*/ 	.word	0x00000b80


	//   ....[3]....
        /*00d0*/ 	.word	0x0001cf00


	//   ....[4]....
        /*00d4*/ 	.word	0x0001cfe0


	//----- nvinfo : EIATTR_CTAIDZ_USED
	.align		4
.L_656:
        /*00d8*/ 	.byte	0x01, 0x04
	.zero		2


	//----- nvinfo : EIATTR_CRS_STACK_SIZE
	.align		4
        /*00dc*/ 	.byte	0x04, 0x1e
        /*00de*/ 	.short	(.L_658 - .L_657)
.L_657:
        /*00e0*/ 	.word	0x00000000
.L_658:


//--------------------- .nv.info._ZN5flash24flash_fwd_splitkv_kernelI23Flash_fwd_kernel_traitsILi192ELi64ELi64ELi4ELb0ELb0EN7cutlass6half_tE19Flash_kernel_traitsILi192ELi64ELi64ELi4ES3_EELb1ELb0ELb1ELb0ELb0ELb0ELb0ELb1EEEvNS_16Flash_fwd_paramsE --------------------------
	.section	.nv.info._ZN5flash24flash_fwd_splitkv_kernelI23Flash_fwd_kernel_traitsILi192ELi64ELi64ELi4ELb0ELb0EN7cutlass6half_tE19Flash_kernel_traitsILi192ELi64ELi64ELi4ES3_EELb1ELb0ELb1ELb0ELb0ELb0ELb0ELb1EEEvNS_16Flash_fwd_paramsE,"",@"SHT_CUDA_INFO"
	.sectionflags	@""
	.align	4


	//----- nvinfo : EIATTR_CUDA_API_VERSION
	.align		4
        /*0000*/ 	.byte	0x04, 0x37
        /*0002*/ 	.short	(.L_660 - .L_659)
.L_659:
        /*0004*/ 	.word	0x00000082


	//----- nvinfo : EIATTR_SW2861232_WAR
	.align		4
.L_660:
        /*0008*/ 	.byte	0x01, 0x35
	.zero		2


	//----- nvinfo : EIATTR_PARAM_CBANK
	.align		4
        /*000c*/ 	.byte	0x04, 0x0a
        /*000e*/ 	.short	(.L_662 - .L_661)
	.align		4
.L_661:
        /*0010*/ 	.word	index@(.nv.constant0._ZN5flash24flash_fwd_splitkv_kernelI23Flash_fwd_kernel_traitsILi192ELi64ELi64ELi4ELb0ELb0EN7cutlass6half_tE19Flash_kernel_traitsILi192ELi64ELi64ELi4ES3_EELb1ELb0ELb1ELb0ELb0ELb0ELb0ELb1EEEvNS_16Flash_fwd_paramsE)
        /*0014*/ 	.short	0x0160
        /*0016*/ 	.short	0x01d0


	//----- nvinfo : EIATTR_CBANK_PARAM_SIZE
	.align		4
.L_662:
        /*0018*/ 	.byte	0x03, 0x19
        /*001a*/ 	.short	0x01d0


	//----- nvinfo : EIATTR_KPARAM_INFO
	.align		4
        /*001c*/ 	.byte	0x04, 0x17
        /*001e*/ 	.short	(.L_664 - .L_663)
.L_663:
        /*0020*/ 	.word	0x00000000
        /*0024*/ 	.short	0x0000
        /*0026*/ 	.short	0x0000
        /*0028*/ 	.byte	0x00, 0xf0, 0x41, 0x07


	//----- nvinfo : EIATTR_MAXREG_COUNT
	.align		4
.L_664:
        /*002c*/ 	.byte	0x03, 0x1b
        /*002e*/ 	.short	0x00ff


	//----- nvinfo : EIATTR_NUM_BARRIERS
	.align		4
        /*0030*/ 	.byte	0x02, 0x4c
        /*0032*/ 	.byte	0x01
	.zero		1


	//----- nvinfo : EIATTR_MERCURY_ISA_VERSION
	.align		4
        /*0034*/ 	.byte	0x03, 0x5f
        /*0036*/ 	.short	0x0000


	//----- nvinfo : EIATTR_COOP_GROUP_MASK_REGIDS
	.align		4
        /*0038*/ 	.byte	0x04, 0x29
        /*003a*/ 	.short	(.L_666 - .L_665)


	//   ....[0]....
.L_665:
        /*003c*/ 	.word	0xffffffff


	//   ....[1]....
        /*0040*/ 	.word	0xffffffff


	//   ....[2]....
        /*0044*/ 	.word	0xffffffff


	//   ....[3]....
        /*0048*/ 	.word	0xffffffff


	//   ....[4]....
        /*004c*/ 	.word	0xffffffff


	//   ....[5]....
        /*0050*/ 	.word	0xffffffff


	//   ....[6]....
        /*0054*/ 	.word	0xffffffff


	//   ....[7]....
        /*0058*/ 	.word	0xffffffff


	//   ....[8]....
        /*005c*/ 	.word	0xffffffff


	//   ....[9]....
        /*0060*/ 	.word	0xffffffff


	//   ....[10]....
        /*0064*/ 	.word	0xffffffff


	//   ....[11]....
        /*0068*/ 	.word	0xffffffff


	//   ....[12]....
        /*006c*/ 	.word	0xffffffff


	//   ....[13]....
        /*0070*/ 	.word	0xffffffff


	//   ....[14]....
        /*0074*/ 	.word	0xffffffff


	//   ....[15]....
        /*0078*/ 	.word	0xffffffff


	//----- nvinfo : EIATTR_COOP_GROUP_INSTR_OFFSETS
	.align		4
.L_666:
        /*007c*/ 	.byte	0x04, 0x28
        /*007e*/ 	.short	(.L_668 - .L_667)


	//   ....[0]....
.L_667:
        /*0080*/ 	.word	0x00015d30


	//   ....[1]....
        /*0084*/ 	.word	0x00015d50


	//   ....[2]....
        /*0088*/ 	.word	0x00015df0


	//   ....[3]....
        /*008c*/ 	.word	0x00015e00


	//   ....[4]....
        /*0090*/ 	.word	0x00019880


	//   ....[5]....
        /*0094*/ 	.word	0x00019890


	//   ....[6]....
        /*0098*/ 	.word	0x000198c0


	//   ....[7]....
        /*009c*/ 	.word	0x000198d0


	//   ....[8]....
        /*00a0*/ 	.word	0x0001d470


	//   ....[9]....
        /*00a4*/ 	.word	0x0001d490


	//   ....[10]....
        /*00a8*/ 	.word	0x0001d4b0


	//   ....[11]....
        /*00ac*/ 	.word	0x0001d4d0


	//   ....[12]....
        /*00b0*/ 	.word	0x0001ebd0


	//   ....[13]....
        /*00b4*/ 	.word	0x0001ec10


	//   ....[14]....
        /*00b8*/ 	.word	0x0001ec40


	//   ....[15]....
        /*00bc*/ 	.word	0x0001ec50


	//----- nvinfo : EIATTR_EXIT_INSTR_OFFSETS
	.align		4
.L_668:
        /*00c0*/ 	.byte	0x04, 0x1c
        /*00c2*/ 	.short	(.L_670 - .L_669)


	//   ....[0]....
.L_669:
        /*00c4*/ 	.word	0x00000310


	//   ....[1]....
        /*00c8*/ 	.word	0x00000c30


	//   ....[2]....
        /*00cc*/ 	.word	0x00000c60


	//   ....[3]....
        /*00d0*/ 	.word	0x00020510


	//   ....[4]....
        /*00d4*/ 	.word	0x00020610


	//   ....[5]....
        /*00d8*/ 	.word	0x00020630


	//----- nvinfo : EIATTR_CTAIDZ_USED
	.align		4
.L_670:
        /*00dc*/ 	.byte	0x01, 0x04
	.zero		2


	//----- nvinfo : EIATTR_CRS_STACK_SIZE
	.align		4
        /*00e0*/ 	.byte	0x04, 0x1e
        /*00e2*/ 	.short	(.L_672 - .L_671)
.L_671:
        /*00e4*/ 	.word	0x00000000
.L_672:


//--------------------- .nv.info._ZN5flash24flash_fwd_splitkv_kernelI23Flash_fwd_kernel_traitsILi192ELi64ELi64ELi4ELb0ELb0EN7cutlass6half_tE19Flash_kernel_traitsILi192ELi64ELi64ELi4ES3_EELb1ELb0ELb1ELb0ELb0ELb1ELb0ELb1EEEvNS_16Flash_fwd_paramsE --------------------------
	.section	.nv.info._ZN5flash24flash_fwd_splitkv_kernelI23Flash_fwd_kernel_traitsILi192ELi64ELi64ELi4ELb0ELb0EN7cutlass6half_tE19Flash_kernel_traitsILi192ELi64ELi64ELi4ES3_EELb1ELb0ELb1ELb0ELb0ELb1ELb0ELb1EEEvNS_16Flash_fwd_paramsE,"",@"SHT_CUDA_INFO"
	.sectionflags	@""
	.align	4


	//----- nvinfo : EIATTR_CUDA_API_VERSION
	.align		4
        /*0000*/ 	.byte	0x04, 0x37
        /*0002*/ 	.short	(.L_674 - .L_673)
.L_673:
        /*0004*/ 	.word	0x00000082


	//----- nvinfo : EIATTR_SW2861232_WAR
	.align		4
.L_674:
        /*0008*/ 	.byte	0x01, 0x35
	.zero		2


	//----- nvinfo : EIATTR_PARAM_CBANK
	.align		4
        /*000c*/ 	.byte	0x04, 0x0a
        /*000e*/ 	.short	(.L_676 - .L_675)
	.align		4
.L_675:
        /*0010*/ 	.word	index@(.nv.constant0._ZN5flash24flash_fwd_splitkv_kernelI23Flash_fwd_kernel_traitsILi192ELi64ELi64ELi4ELb0ELb0EN7cutlass6half_tE19Flash_kernel_traitsILi192ELi64ELi64ELi4ES3_EELb1ELb0ELb1ELb0ELb0ELb1ELb0ELb1EEEvNS_16Flash_fwd_paramsE)
        /*0014*/ 	.short	0x0160
        /*0016*/ 	.short	0x01d0


	//----- nvinfo : EIATTR_CBANK_PARAM_SIZE
	.align		4
.L_676:
        /*0018*/ 	.byte	0x03, 0x19
        /*001a*/ 	.short	0x01d0


	//----- nvinfo : EIATTR_KPARAM_INFO
	.align		4
        /*001c*/ 	.byte	0x04, 0x17
        /*001e*/ 	.short	(.L_678 - .L_677)
.L_677:
        /*0020*/ 	.word	0x00000000
        /*0024*/ 	.short	0x0000
        /*0026*/ 	.short	0x0000
        /*0028*/ 	.byte	0x00, 0xf0, 0x41, 0x07


	//----- nvinfo : EIATTR_MAXREG_COUNT
	.align		4
.L_678:
        /*002c*/ 	.byte	0x03, 0x1b
        /*002e*/ 	.short	0x00ff


	//----- nvinfo : EIATTR_NUM_BARRIERS
	.align		4
        /*0030*/ 	.byte	0x02, 0x4c
        /*0032*/ 	.byte	0x01
	.zero		1


	//----- nvinfo : EIATTR_MERCURY_ISA_VERSION
	.align		4
        /*0034*/ 	.byte	0x03, 0x5f
        /*0036*/ 	.short	0x0000


	//----- nvinfo : EIATTR_COOP_GROUP_MASK_REGIDS
	.align		4
        /*0038*/ 	.byte	0x04, 0x29
        /*003a*/ 	.short	(.L_680 - .L_679)


	//   ....[0]....
.L_679:
        /*003c*/ 	.word	0xffffffff


	//   ....[1]....
        /*0040*/ 	.word	0xffffffff


	//   ....[2]....
        /*0044*/ 	.word	0xffffffff


	//   ....[3]....
        /*0048*/ 	.word	0xffffffff


	//   ....[4]....
        /*004c*/ 	.word	0xffffffff


	//   ....[5]....
        /*0050*/ 	.word	0xffffffff


	//   ....[6]....
        /*0054*/ 	.word	0xffffffff


	//   ....[7]....
        /*0058*/ 	.word	0xffffffff


	//   ....[8]....
        /*005c*/ 	.word	0xffffffff


	//   ....[9]....
        /*0060*/ 	.word	0xffffffff


	//   ....[10]....
        /*0064*/ 	.word	0xffffffff


	//   ....[11]....
        /*0068*/ 	.word	0xffffffff


	//   ....[12]....
        /*006c*/ 	.word	0xffffffff


	//   ....[13]....
        /*0070*/ 	.word	0xffffffff


	//   ....[14]....
        /*0074*/ 	.word	0xffffffff


	//   ....[15]....
        /*0078*/ 	.word	0xffffffff


	//----- nvinfo : EIATTR_COOP_GROUP_INSTR_OFFSETS
	.align		4
.L_680:
        /*007c*/ 	.byte	0x04, 0x28
        /*007e*/ 	.short	(.L_682 - .L_681)


	//   ....[0]....
.L_681:
        /*0080*/ 	.word	0x00016130


	//   ....[1]....
        /*0084*/ 	.word	0x00016150


	//   ....[2]....
        /*0088*/ 	.word	0x000161f0


	//   ....[3]....
        /*008c*/ 	.word	0x00016200


	//   ....[4]....
        /*0090*/ 	.word	0x0001a060


	//   ....[5]....
        /*0094*/ 	.word	0x0001a070


	//   ....[6]....
        /*0098*/ 	.word	0x0001a0a0


	//   ....[7]....
        /*009c*/ 	.word	0x0001a0b0


	//   ....[8]....
        /*00a0*/ 	.word	0x0001e050


	//   ....[9]....
        /*00a4*/ 	.word	0x0001e060


	//   ....[10]....
        /*00a8*/ 	.word	0x0001e080


	//   ....[11]....
        /*00ac*/ 	.word	0x0001e0a0


	//   ....[12]....
        /*00b0*/ 	.word	0x0001f7c0


	//   ....[13]....
        /*00b4*/ 	.word	0x0001f800


	//   ....[14]....
        /*00b8*/ 	.word	0x0001f830


	//   ....[15]....
        /*00bc*/ 	.word	0x0001f840


	//----- nvinfo : EIATTR_EXIT_INSTR_OFFSETS
	.align		4
.L_682:
        /*00c0*/ 	.byte	0x04, 0x1c
        /*00c2*/ 	.short	(.L_684 - .L_683)


	//   ....[0]....
.L_683:
        /*00c4*/ 	.word	0x00000310


	//   ....[1]....
        /*00c8*/ 	.word	0x00000c30


	//   ....[2]....
        /*00cc*/ 	.word	0x00000c60


	//   ....[3]....
        /*00d0*/ 	.word	0x00021100


	//   ....[4]....
        /*00d4*/ 	.word	0x00021200


	//   ....[5]....
        /*00d8*/ 	.word	0x00021220


	//----- nvinfo : EIATTR_CTAIDZ_USED
	.align		4
.L_684:
        /*00dc*/ 	.byte	0x01, 0x04
	.zero		2


	//----- nvinfo : EIATTR_CRS_STACK_SIZE
	.align		4
        /*00e0*/ 	.byte	0x04, 0x1e
        /*00e2*/ 	.short	(.L_686 - .L_685)
.L_685:
        /*00e4*/ 	.word	0x00000000
.L_686:


//--------------------- .nv.info._ZN5flash24flash_fwd_splitkv_kernelI23Flash_fwd_kernel_traitsILi192ELi64ELi64ELi4ELb0ELb0EN7cutlass6half_tE19Flash_kernel_traitsILi192ELi64ELi64ELi4ES3_EELb1ELb0ELb0ELb0ELb1ELb0ELb1ELb0EEEvNS_16Flash_fwd_paramsE --------------------------
	.section	.nv.info._ZN5flash24flash_fwd_splitkv_kernelI23Flash_fwd_kernel_traitsILi192ELi64ELi64ELi4ELb0ELb0EN7cutlass6half_tE19Flash_kernel_traitsILi192ELi64ELi64ELi4ES3_EELb1ELb0ELb0ELb0ELb1ELb0ELb1ELb0EEEvNS_16Flash_fwd_paramsE,"",@"SHT_CUDA_INFO"
	.sectionflags	@""
	.align	4


	//----- nvinfo : EIATTR_CUDA_API_VERSION
	.align		4
        /*0000*/ 	.byte	0x04, 0x37
        /*0002*/ 	.short	(.L_688 - .L_687)
.L_687:
        /*0004*/ 	.word	0x00000082


	//----- nvinfo : EIATTR_SW2861232_WAR
	.align		4
.L_688:
        /*0008*/ 	.byte	0x01, 0x35
	.zero		2


	//----- nvinfo : EIATTR_PARAM_CBANK
	.align		4
        /*000c*/ 	.byte	0x04, 0x0a
        /*000e*/ 	.short	(.L_690 - .L_689)
	.align		4
.L_689:
        /*0010*/ 	.word	index@(.nv.constant0._ZN5flash24flash_fwd_splitkv_kernelI23Flash_fwd_kernel_traitsILi192ELi64ELi64ELi4ELb0ELb0EN7cutlass6half_tE19Flash_kernel_traitsILi192ELi64ELi64ELi4ES3_EELb1ELb0ELb0ELb0ELb1ELb0ELb1ELb0EEEvNS_16Flash_fwd_paramsE)
        /*0014*/ 	.short	0x0160
        /*0016*/ 	.short	0x01d0


	//----- nvinfo : EIATTR_CBANK_PARAM_SIZE
	.align		4
.L_690:
        /*0018*/ 	.byte	0x03, 0x19
        /*001a*/ 	.short	0x01d0


	//----- nvinfo : EIATTR_KPARAM_INFO
	.align		4
        /*001c*/ 	.byte	0x04, 0x17
        /*001e*/ 	.short	(.L_692 - .L_691)
.L_691:
        /*0020*/ 	.word	0x00000000
        /*0024*/ 	.short	0x0000
        /*0026*/ 	.short	0x0000
        /*0028*/ 	.byte	0x00, 0xf0, 0x41, 0x07


	//----- nvinfo : EIATTR_MAXREG_COUNT
	.align		4
.L_692:
        /*002c*/ 	.byte	0x03, 0x1b
        /*002e*/ 	.short	0x00ff


	//----- nvinfo : EIATTR_NUM_BARRIERS
	.align		4
        /*0030*/ 	.byte	0x02, 0x4c
        /*0032*/ 	.byte	0x01
	.zero		1


	//----- nvinfo : EIATTR_MERCURY_ISA_VERSION
	.align		4
        /*0034*/ 	.byte	0x03, 0x5f
        /*0036*/ 	.short	0x0000


	//----- nvinfo : EIATTR_COOP_GROUP_MASK_REGIDS
	.align		4
        /*0038*/ 	.byte	0x04, 0x29
        /*003a*/ 	.short	(.L_694 - .L_693)


	//   ....[0]....
.L_693:
        /*003c*/ 	.word	0xffffffff


	//   ....[1]....
        /*0040*/ 	.word	0xffffffff


	//   ....[2]....
        /*0044*/ 	.word	0xffffffff


	//   ....[3]....
        /*0048*/ 	.word	0xffffffff


	//   ....[4]....
        /*004c*/ 	.word	0xffffffff


	//   ....[5]....
        /*0050*/ 	.word	0xffffffff


	//   ....[6]....
        /*0054*/ 	.word	0xffffffff


	//   ....[7]....
        /*0058*/ 	.word	0xffffffff


	//   ....[8]....
        /*005c*/ 	.word	0xffffffff


	//   ....[9]....
        /*0060*/ 	.word	0xffffffff


	//   ....[10]....
        /*0064*/ 	.word	0xffffffff


	//   ....[11]....
        /*0068*/ 	.word	0xffffffff


	//   ....[12]....
        /*006c*/ 	.word	0xffffffff


	//   ....[13]....
        /*0070*/ 	.word	0xffffffff


	//   ....[14]....
        /*0074*/ 	.word	0xffffffff


	//   ....[15]....
        /*0078*/ 	.word	0xffffffff


	//----- nvinfo : EIATTR_COOP_GROUP_INSTR_OFFSETS
	.align		4
.L_694:
        /*007c*/ 	.byte	0x04, 0x28
        /*007e*/ 	.short	(.L_696 - .L_695)


	//   ....[0]....
.L_695:
        /*0080*/ 	.word	0x00003fe0


	//   ....[1]....
        /*0084*/ 	.word	0x00004020


	//   ....[2]....
        /*0088*/ 	.word	0x00004040


	//   ....[3]....
        /*008c*/ 	.word	0x00004060


	//   ....[4]....
        /*0090*/ 	.word	0x00006dc0


	//   ....[5]....
        /*0094*/ 	.word	0x00006dd0


	//   ....[6]....
        /*0098*/ 	.word	0x00006e10


	//   ....[7]....
        /*009c*/ 	.word	0x00006e20


	//   ....[8]....
        /*00a0*/ 	.word	0x00009d60


	//   ....[9]....
        /*00a4*/ 	.word	0x00009d80


	//   ....[10]....
        /*00a8*/ 	.word	0x00009db0


	//   ....[11]....
        /*00ac*/ 	.word	0x00009dc0


	//   ....[12]....
        /*00b0*/ 	.word	0x0000b490


	//   ....[13]....
        /*00b4*/ 	.word	0x0000b4d0


	//   ....[14]....
        /*00b8*/ 	.word	0x0000b520


	//   ....[15]....
        /*00bc*/ 	.word	0x0000b530


	//----- nvinfo : EIATTR_EXIT_INSTR_OFFSETS
	.align		4
.L_696:
        /*00c0*/ 	.byte	0x04, 0x1c
        /*00c2*/ 	.short	(.L_698 - .L_697)


	//   ....[0]....
.L_697:
        /*00c4*/ 	.word	0x00000420


	//   ....[1]....
        /*00c8*/ 	.word	0x00000c40


	//   ....[2]....
        /*00cc*/ 	.word	0x00000c70


	//   ....[3]....
        /*00d0*/ 	.word	0x0000c8b0


	//   ....[4]....
        /*00d4*/ 	.word	0x0000c8f0


	//----- nvinfo : EIATTR_CTAIDZ_USED
	.align		4
.L_698:
        /*00d8*/ 	.byte	0x01, 0x04
	.zero		2


	//----- nvinfo : EIATTR_CRS_STACK_SIZE
	.align		4
        /*00dc*/ 	.byte	0x04, 0x1e
        /*00de*/ 	.short	(.L_700 - .L_699)
.L_699:
        /*00e0*/ 	.word	0x00000000
.L_700:


//--------------------- .nv.info._ZN5flash24flash_fwd_splitkv_kernelI23Flash_fwd_kernel_traitsILi192ELi64ELi64ELi4ELb0ELb0EN7cutlass6half_tE19Flash_kernel_traitsILi192ELi64ELi64ELi4ES3_EELb1ELb0ELb0ELb0ELb1ELb1ELb1ELb0EEEvNS_16Flash_fwd_paramsE --------------------------
	.section	.nv.info._ZN5flash24flash_fwd_splitkv_kernelI23Flash_fwd_kernel_traitsILi192ELi64ELi64ELi4ELb0ELb0EN7cutlass6half_tE19Flash_kernel_traitsILi192ELi64ELi64ELi4ES3_EELb1ELb0ELb0ELb0ELb1ELb1ELb1ELb0EEEvNS_16Flash_fwd_paramsE,"",@"SHT_CUDA_INFO"
	.sectionflags	@""
	.align	4


	//----- nvinfo : EIATTR_CUDA_API_VERSION
	.align		4
        /*0000*/ 	.byte	0x04, 0x37
        /*0002*/ 	.short	(.L_702 - .L_701)
.L_701:
        /*0004*/ 	.word	0x00000082


	//----- nvinfo : EIATTR_SW2861232_WAR
	.align		4
.L_702:
        /*0008*/ 	.byte	0x01, 0x35
	.zero		2


	//----- nvinfo : EIATTR_PARAM_CBANK
	.align		4
        /*000c*/ 	.byte	0x04, 0x0a
        /*000e*/ 	.short	(.L_704 - .L_703)
	.align		4
.L_703:
        /*0010*/ 	.word	index@(.nv.constant0._ZN5flash24flash_fwd_splitkv_kernelI23Flash_fwd_kernel_traitsILi192ELi64ELi64ELi4ELb0ELb0EN7cutlass6half_tE19Flash_kernel_traitsILi192ELi64ELi64ELi4ES3_EELb1ELb0ELb0ELb0ELb1ELb1ELb1ELb0EEEvNS_16Flash_fwd_paramsE)
        /*0014*/ 	.short	0x0160
        /*0016*/ 	.short	0x01d0


	//----- nvinfo : EIATTR_CBANK_PARAM_SIZE
	.align		4
.L_704:
        /*0018*/ 	.byte	0x03, 0x19
        /*001a*/ 	.short	0x01d0


	//----- nvinfo : EIATTR_KPARAM_INFO
	.align		4
        /*001c*/ 	.byte	0x04, 0x17
        /*001e*/ 	.short	(.L_706 - .L_705)
.L_705:
        /*0020*/ 	.word	0x00000000
        /*0024*/ 	.short	0x0000
        /*0026*/ 	.short	0x0000
        /*0028*/ 	.byte	0x00, 0xf0, 0x41, 0x07


	//----- nvinfo : EIATTR_MAXREG_COUNT
	.align		4
.L_706:
        /*002c*/ 	.byte	0x03, 0x1b
        /*002e*/ 	.short	0x00ff


	//----- nvinfo : EIATTR_NUM_BARRIERS
	.align		4
        /*0030*/ 	.byte	0x02, 0x4c
        /*0032*/ 	.byte	0x01
	.zero		1


	//----- nvinfo : EIATTR_MERCURY_ISA_VERSION
	.align		4
        /*0034*/ 	.byte	0x03, 0x5f
        /*0036*/ 	.short	0x0000


	//----- nvinfo : EIATTR_COOP_GROUP_MASK_REGIDS
	.align		4
        /*0038*/ 	.byte	0x04, 0x29
        /*003a*/ 	.short	(.L_708 - .L_707)


	//   ....[0]....
.L_707:
        /*003c*/ 	.word	0xffffffff


	//   ....[1]....
        /*0040*/ 	.word	0xffffffff


	//   ....[2]....
        /*0044*/ 	.word	0xffffffff


	//   ....[3]....
        /*0048*/ 	.word	0xffffffff


	//   ....[4]....
        /*004c*/ 	.word	0xffffffff


	//   ....[5]....
        /*0050*/ 	.word	0xffffffff


	//   ....[6]....
        /*0054*/ 	.word	0xffffffff


	//   ....[7]....
        /*0058*/ 	.word	0xffffffff


	//   ....[8]....
        /*005c*/ 	.word	0xffffffff


	//   ....[9]....
        /*0060*/ 	.word	0xffffffff


	//   ....[10]....
        /*0064*/ 	.word	0xffffffff


	//   ....[11]....
        /*0068*/ 	.word	0xffffffff


	//   ....[12]....
        /*006c*/ 	.word	0xffffffff


	//   ....[13]....
        /*0070*/ 	.word	0xffffffff


	//   ....[14]....
        /*0074*/ 	.word	0xffffffff


	//   ....[15]....
        /*0078*/ 	.word	0xffffffff


	//----- nvinfo : EIATTR_COOP_GROUP_INSTR_OFFSETS
	.align		4
.L_708:
        /*007c*/ 	.byte	0x04, 0x28
        /*007e*/ 	.short	(.L_710 - .L_709)


	//   ....[0]....
.L_709:
        /*0080*/ 	.word	0x000043d0


	//   ....[1]....
        /*0084*/ 	.word	0x00004400


	//   ....[2]....
        /*0088*/ 	.word	0x00004420


	//   ....[3]....
        /*008c*/ 	.word	0x00004440


	//   ....[4]....
        /*0090*/ 	.word	0x000075a0


	//   ....[5]....
        /*0094*/ 	.word	0x000075b0


	//   ....[6]....
        /*0098*/ 	.word	0x000075e0


	//   ....[7]....
        /*009c*/ 	.word	0x000075f0


	//   ....[8]....
        /*00a0*/ 	.word	0x0000a950


	//   ....[9]....
        /*00a4*/ 	.word	0x0000a970


	//   ....[10]....
        /*00a8*/ 	.word	0x0000a9a0


	//   ....[11]....
        /*00ac*/ 	.word	0x0000a9c0


	//   ....[12]....
        /*00b0*/ 	.word	0x0000c060


	//   ....[13]....
        /*00b4*/ 	.word	0x0000c0a0


	//   ....[14]....
        /*00b8*/ 	.word	0x0000c0f0


	//   ....[15]....
        /*00bc*/ 	.word	0x0000c100


	//----- nvinfo : EIATTR_EXIT_INSTR_OFFSETS
	.align		4
.L_710:
        /*00c0*/ 	.byte	0x04, 0x1c
        /*00c2*/ 	.short	(.L_712 - .L_711)


	//   ....[0]....
.L_711:
        /*00c4*/ 	.word	0x00000420


	//   ....[1]....
        /*00c8*/ 	.word	0x00000c40


	//   ....[2]....
        /*00cc*/ 	.word	0x00000c70


	//   ....[3]....
        /*00d0*/ 	.word	0x0000d480


	//   ....[4]....
        /*00d4*/ 	.word	0x0000d4c0


	//----- nvinfo : EIATTR_CTAIDZ_USED
	.align		4
.L_712:
        /*00d8*/ 	.byte	0x01, 0x04
	.zero		2


	//----- nvinfo : EIATTR_CRS_STACK_SIZE
	.align		4
        /*00dc*/ 	.byte	0x04, 0x1e
        /*00de*/ 	.short	(.L_714 - .L_713)
.L_713:
        /*00e0*/ 	.word	0x00000000
.L_714:


//--------------------- .nv.info._ZN5flash24flash_fwd_splitkv_kernelI23Flash_fwd_kernel_traitsILi192ELi64ELi64ELi4ELb0ELb0EN7cutlass6half_tE19Flash_kernel_traitsILi192ELi64ELi64ELi4ES3_EELb1ELb0ELb1ELb0ELb0ELb0ELb1ELb0EEEvNS_16Flash_fwd_paramsE --------------------------
	.section	.nv.info._ZN5flash24flash_fwd_splitkv_kernelI23Flash_fwd_kernel_traitsILi192ELi64ELi64ELi4ELb0ELb0EN7cutlass6half_tE19Flash_kernel_traitsILi192ELi64ELi64ELi4ES3_EELb1ELb0ELb1ELb0ELb0ELb0ELb1ELb0EEEvNS_16Flash_fwd_paramsE,"",@"SHT_CUDA_INFO"
	.sectionflags	@""
	.align	4


	//----- nvinfo : EIATTR_CUDA_API_VERSION
	.align		4
        /*0000*/ 	.byte	0x04, 0x37
        /*0002*/ 	.short	(.L_716 - .L_715)
.L_715:
        /*0004*/ 	.word	0x00000082


	//----- nvinfo : EIATTR_SW2861232_WAR
	.align		4
.L_716:
        /*0008*/ 	.byte	0x01, 0x35
	.zero		2


	//----- nvinfo : EIATTR_PARAM_CBANK
	.align		4
        /*000c*/ 	.byte	0x04, 0x0a
        /*000e*/ 	.short	(.L_718 - .L_717)
	.align		4
.L_717:
        /*0010*/ 	.word	index@(.nv.constant0._ZN5flash24flash_fwd_splitkv_kernelI23Flash_fwd_kernel_traitsILi192ELi64ELi64ELi4ELb0ELb0EN7cutlass6half_tE19Flash_kernel_traitsILi192ELi64ELi64ELi4ES3_EELb1ELb0ELb1ELb0ELb0ELb0ELb1ELb0EEEvNS_16Flash_fwd_paramsE)
        /*0014*/ 	.short	0x0160
        /*0016*/ 	.short	0x01d0


	//----- nvinfo : EIATTR_CBANK_PARAM_SIZE
	.align		4
.L_718:
        /*0018*/ 	.byte	0x03, 0x19
        /*001a*/ 	.short	0x01d0


	//----- nvinfo : EIATTR_KPARAM_INFO
	.align		4
        /*001c*/ 	.byte	0x04, 0x17
        /*001e*/ 	.short	(.L_720 - .L_719)
.L_719:
        /*0020*/ 	.word	0x00000000
        /*0024*/ 	.short	0x0000
        /*0026*/ 	.short	0x0000
        /*0028*/ 	.byte	0x00, 0xf0, 0x41, 0x07


	//----- nvinfo : EIATTR_MAXREG_COUNT
	.align		4
.L_720:
        /*002c*/ 	.byte	0x03, 0x1b
        /*002e*/ 	.short	0x00ff


	//----- nvinfo : EIATTR_NUM_BARRIERS
	.align		4
        /*0030*/ 	.byte	0x02, 0x4c
        /*0032*/ 	.byte	0x01
	.zero		1


	//----- nvinfo : EIATTR_MERCURY_ISA_VERSION
	.align		4
        /*0034*/ 	.byte	0x03, 0x5f
        /*0036*/ 	.short	0x0000


	//----- nvinfo : EIATTR_COOP_GROUP_MASK_REGIDS
	.align		4
        /*0038*/ 	.byte	0x04, 0x29
        /*003a*/ 	.short	(.L_722 - .L_721)


	//   ....[0]....
.L_721:
        /*003c*/ 	.word	0xffffffff


	//   ....[1]....
        /*0040*/ 	.word	0xffffffff


	//   ....[2]....
        /*0044*/ 	.word	0xffffffff


	//   ....[3]....
        /*0048*/ 	.word	0xffffffff


	//   ....[4]....
        /*004c*/ 	.word	0xffffffff


	//   ....[5]....
        /*0050*/ 	.word	0xffffffff


	//   ....[6]....
        /*0054*/ 	.word	0xffffffff


	//   ....[7]....
        /*0058*/ 	.word	0xffffffff


	//   ....[8]....
        /*005c*/ 	.word	0xffffffff


	//   ....[9]....
        /*0060*/ 	.word	0xffffffff


	//   ....[10]....
        /*0064*/ 	.word	0xffffffff


	//   ....[11]....
        /*0068*/ 	.word	0xffffffff


	//   ....[12]....
        /*006c*/ 	.word	0xffffffff


	//   ....[13]....
        /*0070*/ 	.word	0xffffffff


	//   ....[14]....
        /*0074*/ 	.word	0xffffffff


	//   ....[15]....
        /*0078*/ 	.word	0xffffffff


	//----- nvinfo : EIATTR_COOP_GROUP_INSTR_OFFSETS
	.align		4
.L_722:
        /*007c*/ 	.byte	0x04, 0x28
        /*007e*/ 	.short	(.L_724 - .L_723)


	//   ....[0]....
.L_723:
        /*0080*/ 	.word	0x00005c00


	//   ....[1]....
        /*0084*/ 	.word	0x00005c20


	//   ....[2]....
        /*0088*/ 	.word	0x00005cc0


	//   ....[3]....
        /*008c*/ 	.word	0x00005cd0


	//   ....[4]....
        /*0090*/ 	.word	0x00009760


	//   ....[5]....
        /*0094*/ 	.word	0x00009770


	//   ....[6]....
        /*0098*/ 	.word	0x000097a0


	//   ....[7]....
        /*009c*/ 	.word	0x000097b0


	//   ....[8]....
        /*00a0*/ 	.word	0x0000d350


	//   ....[9]....
        /*00a4*/ 	.word	0x0000d370


	//   ....[10]....
        /*00a8*/ 	.word	0x0000d390


	//   ....[11]....
        /*00ac*/ 	.word	0x0000d3b0


	//   ....[12]....
        /*00b0*/ 	.word	0x0000ea90


	//   ....[13]....
        /*00b4*/ 	.word	0x0000ead0


	//   ....[14]....
        /*00b8*/ 	.word	0x0000eb30


	//   ....[15]....
        /*00bc*/ 	.word	0x0000eb40


	//----- nvinfo : EIATTR_EXIT_INSTR_OFFSETS
	.align		4
.L_724:
        /*00c0*/ 	.byte	0x04, 0x1c
        /*00c2*/ 	.short	(.L_726 - .L_725)


	//   ....[0]....
.L_725:
        /*00c4*/ 	.word	0x00000410


	//   ....[1]....
        /*00c8*/ 	.word	0x00000f60


	//   ....[2]....
        /*00cc*/ 	.word	0x00000f90


	//   ....[3]....
        /*00d0*/ 	.word	0x000101f0


	//   ....[4]....
        /*00d4*/ 	.word	0x00010260


	//   ....[5]....
        /*00d8*/ 	.word	0x00010280


	//----- nvinfo : EIATTR_CTAIDZ_USED
	.align		4
.L_726:
        /*00dc*/ 	.byte	0x01, 0x04
	.zero		2


	//----- nvinfo : EIATTR_CRS_STACK_SIZE
	.align		4
        /*00e0*/ 	.byte	0x04, 0x1e
        /*00e2*/ 	.short	(.L_728 - .L_727)
.L_727:
        /*00e4*/ 	.word	0x00000000
.L_728:


//--------------------- .nv.info._ZN5flash24flash_fwd_splitkv_kernelI23Flash_fwd_kernel_traitsILi192ELi64ELi64ELi4ELb0ELb0EN7cutlass6half_tE19Flash_kernel_traitsILi192ELi64ELi64ELi4ES3_EELb1ELb0ELb1ELb0ELb0ELb1ELb1ELb0EEEvNS_16Flash_fwd_paramsE --------------------------
	.section	.nv.info._ZN5flash24flash_fwd_splitkv_kernelI23Flash_fwd_kernel_traitsILi192ELi64ELi64ELi4ELb0ELb0EN7cutlass6half_tE19Flash_kernel_traitsILi192ELi64ELi64ELi4ES3_EELb1ELb0ELb1ELb0ELb0ELb1ELb1ELb0EEEvNS_16Flash_fwd_paramsE,"",@"SHT_CUDA_INFO"
	.sectionflags	@""
	.align	4


	//----- nvinfo : EIATTR_CUDA_API_VERSION
	.align		4
        /*0000*/ 	.byte	0x04, 0x37
        /*0002*/ 	.short	(.L_730 - .L_729)
.L_729:
        /*0004*/ 	.word	0x00000082


	//----- nvinfo : EIATTR_SW2861232_WAR
	.align		4
.L_730:
        /*0008*/ 	.byte	0x01, 0x35
	.zero		2


	//----- nvinfo : EIATTR_PARAM_CBANK
	.align		4
        /*000c*/ 	.byte	0x04, 0x0a
        /*000e*/ 	.short	(.L_732 - .L_731)
	.align		4
.L_731:
        /*0010*/ 	.word	index@(.nv.constant0._ZN5flash24flash_fwd_splitkv_kernelI23Flash_fwd_kernel_traitsILi192ELi64ELi64ELi4ELb0ELb0EN7cutlass6half_tE19Flash_kernel_traitsILi192ELi64ELi64ELi4ES3_EELb1ELb0ELb1ELb0ELb0ELb1ELb1ELb0EEEvNS_16Flash_fwd_paramsE)
        /*0014*/ 	.short	0x0160
        /*0016*/ 	.short	0x01d0


	//----- nvinfo : EIATTR_CBANK_PARAM_SIZE
	.align		4
.L_732:
        /*0018*/ 	.byte	0x03, 0x19
        /*001a*/ 	.short	0x01d0


	//----- nvinfo : EIATTR_KPARAM_INFO
	.align		4
        /*001c*/ 	.byte	0x04, 0x17
        /*001e*/ 	.short	(.L_734 - .L_733)
.L_733:
        /*0020*/ 	.word	0x00000000
        /*0024*/ 	.short	0x0000
        /*0026*/ 	.short	0x0000
        /*0028*/ 	.byte	0x00, 0xf0, 0x41, 0x07


	//----- nvinfo : EIATTR_MAXREG_COUNT
	.align		4
.L_734:
        /*002c*/ 	.byte	0x03, 0x1b
        /*002e*/ 	.short	0x00ff


	//----- nvinfo : EIATTR_NUM_BARRIERS
	.align		4
        /*0030*/ 	.byte	0x02, 0x4c
        /*0032*/ 	.byte	0x01
	.zero		1


	//----- nvinfo : EIATTR_MERCURY_ISA_VERSION
	.align		4
        /*0034*/ 	.byte	0x03, 0x5f
        /*0036*/ 	.short	0x0000


	//----- nvinfo : EIATTR_COOP_GROUP_MASK_REGIDS
	.align		4
        /*0038*/ 	.byte	0x04, 0x29
        /*003a*/ 	.short	(.L_736 - .L_735)


	//   ....[0]....
.L_735:
        /*003c*/ 	.word	0xffffffff


	//   ....[1]....
        /*0040*/ 	.word	0xffffffff


	//   ....[2]....
        /*0044*/ 	.word	0xffffffff


	//   ....[3]....
        /*0048*/ 	.word	0xffffffff


	//   ....[4]....
        /*004c*/ 	.word	0xffffffff


	//   ....[5]....
        /*0050*/ 	.word	0xffffffff


	//   ....[6]....
        /*0054*/ 	.word	0xffffffff


	//   ....[7]....
        /*0058*/ 	.word	0xffffffff


	//   ....[8]....
        /*005c*/ 	.word	0xffffffff


	//   ....[9]....
        /*0060*/ 	.word	0xffffffff


	//   ....[10]....
        /*0064*/ 	.word	0xffffffff


	//   ....[11]....
        /*0068*/ 	.word	0xffffffff


	//   ....[12]....
        /*006c*/ 	.word	0xffffffff


	//   ....[13]....
        /*0070*/ 	.word	0xffffffff


	//   ....[14]....
        /*0074*/ 	.word	0xffffffff


	//   ....[15]....
        /*0078*/ 	.word	0xffffffff


	//----- nvinfo : EIATTR_COOP_GROUP_INSTR_OFFSETS
	.align		4
.L_736:
        /*007c*/ 	.byte	0x04, 0x28
        /*007e*/ 	.short	(.L_738 - .L_737)


	//   ....[0]....
.L_737:
        /*0080*/ 	.word	0x00005ff0


	//   ....[1]....
        /*0084*/ 	.word	0x00006010


	//   ....[2]....
        /*0088*/ 	.word	0x000060b0


	//   ....[3]....
        /*008c*/ 	.word	0x000060c0


	//   ....[4]....
        /*0090*/ 	.word	0x00009f60


	//   ....[5]....
        /*0094*/ 	.word	0x00009f70


	//   ....[6]....
        /*0098*/ 	.word	0x00009fa0


	//   ....[7]....
        /*009c*/ 	.word	0x00009fb0


	//   ....[8]....
        /*00a0*/ 	.word	0x0000df10


	//   ....[9]....
        /*00a4*/ 	.word	0x0000df30


	//   ....[10]....
        /*00a8*/ 	.word	0x0000df50


	//   ....[11]....
        /*00ac*/ 	.word	0x0000df70


	//   ....[12]....
        /*00b0*/ 	.word	0x0000f670


	//   ....[13]....
        /*00b4*/ 	.word	0x0000f6b0


	//   ....[14]....
        /*00b8*/ 	.word	0x0000f710


	//   ....[15]....
        /*00bc*/ 	.word	0x0000f720


	//----- nvinfo : EIATTR_EXIT_INSTR_OFFSETS
	.align		4
.L_738:
        /*00c0*/ 	.byte	0x04, 0x1c
        /*00c2*/ 	.short	(.L_740 - .L_739)


	//   ....[0]....
.L_739:
        /*00c4*/ 	.word	0x00000410


	//   ....[1]....
        /*00c8*/ 	.word	0x00000f60


	//   ....[2]....
        /*00cc*/ 	.word	0x00000f90


	//   ....[3]....
        /*00d0*/ 	.word	0x00010dd0


	//   ....[4]....
        /*00d4*/ 	.word	0x00010e40


	//   ....[5]....
        /*00d8*/ 	.word	0x00010e60


	//----- nvinfo : EIATTR_CTAIDZ_USED
	.align		4
.L_740:
        /*00dc*/ 	.byte	0x01, 0x04
	.zero		2


	//----- nvinfo : EIATTR_CRS_STACK_SIZE
	.align		4
        /*00e0*/ 	.byte	0x04, 0x1e
        /*00e2*/ 	.short	(.L_742 - .L_741)
.L_741:
        /*00e4*/ 	.word	0x00000000
.L_742:


//--------------------- .nv.info._ZN5flash24flash_fwd_splitkv_kernelI23Flash_fwd_kernel_traitsILi192ELi64ELi64ELi4ELb0ELb0EN7cutlass6half_tE19Flash_kernel_traitsILi192ELi64ELi64ELi4ES3_EELb1ELb0ELb0ELb0ELb1ELb0ELb1ELb1EEEvNS_16Flash_fwd_paramsE --------------------------
	.section	.nv.info._ZN5flash24flash_fwd_splitkv_kernelI23Flash_fwd_kernel_traitsILi192ELi64ELi64ELi4ELb0ELb0EN7cutlass6half_tE19Flash_kernel_traitsILi192ELi64ELi64ELi4ES3_EELb1ELb0ELb0ELb0ELb1ELb0ELb1ELb1EEEvNS_16Flash_fwd_paramsE,"",@"SHT_CUDA_INFO"
	.sectionflags	@""
	.align	4


	//----- nvinfo : EIATTR_CUDA_API_VERSION
	.align		4
        /*0000*/ 	.byte	0x04, 0x37
        /*0002*/ 	.short	(.L_744 - .L_743)
.L_743:
        /*0004*/ 	.word	0x00000082


	//----- nvinfo : EIATTR_SW2861232_WAR
	.align		4
.L_744:
        /*0008*/ 	.byte	0x01, 0x35
	.zero		2


	//----- nvinfo : EIATTR_PARAM_CBANK
	.align		4
        /*000c*/ 	.byte	0x04, 0x0a
        /*000e*/ 	.short	(.L_746 - .L_745)
	.align		4
.L_745:
        /*0010*/ 	.word	index@(.nv.constant0._ZN5flash24flash_fwd_splitkv_kernelI23Flash_fwd_kernel_traitsILi192ELi64ELi64ELi4ELb0ELb0EN7cutlass6half_tE19Flash_kernel_traitsILi192ELi64ELi64ELi4ES3_EELb1ELb0ELb0ELb0ELb1ELb0ELb1ELb1EEEvNS_16Flash_fwd_paramsE)
        /*0014*/ 	.short	0x0160
        /*0016*/ 	.short	0x01d0


	//----- nvinfo : EIATTR_CBANK_PARAM_SIZE
	.align		4
.L_746:
        /*0018*/ 	.byte	0x03, 0x19
        /*001a*/ 	.short	0x01d0


	//----- nvinfo : EIATTR_KPARAM_INFO
	.align		4
        /*001c*/ 	.byte	0x04, 0x17
        /*001e*/ 	.short	(.L_748 - .L_747)
.L_747:
        /*0020*/ 	.word	0x00000000
        /*0024*/ 	.short	0x0000
        /*0026*/ 	.short	0x0000
        /*0028*/ 	.byte	0x00, 0xf0, 0x41, 0x07


	//----- nvinfo : EIATTR_MAXREG_COUNT
	.align		4
.L_748:
        /*002c*/ 	.byte	0x03, 0x1b
        /*002e*/ 	.short	0x00ff


	//----- nvinfo : EIATTR_NUM_BARRIERS
	.align		4
        /*0030*/ 	.byte	0x02, 0x4c
        /*0032*/ 	.byte	0x01
	.zero		1


	//----- nvinfo : EIATTR_MERCURY_ISA_VERSION
	.align		4
        /*0034*/ 	.byte	0x03, 0x5f
        /*0036*/ 	.short	0x0000


	//----- nvinfo : EIATTR_COOP_GROUP_MASK_REGIDS
	.align		4
        /*0038*/ 	.byte	0x04, 0x29
        /*003a*/ 	.short	(.L_750 - .L_749)


	//   ....[0]....
.L_749:
        /*003c*/ 	.word	0xffffffff


	//   ....[1]....
        /*0040*/ 	.word	0xffffffff


	//   ....[2]....
        /*0044*/ 	.word	0xffffffff


	//   ....[3]....
        /*0048*/ 	.word	0xffffffff


	//   ....[4]....
        /*004c*/ 	.word	0xffffffff


	//   ....[5]....
        /*0050*/ 	.word	0xffffffff


	//   ....[6]....
        /*0054*/ 	.word	0xffffffff


	//   ....[7]....
        /*0058*/ 	.word	0xffffffff


	//   ....[8]....
        /*005c*/ 	.word	0xffffffff


	//   ....[9]....
        /*0060*/ 	.word	0xffffffff


	//   ....[10]....
        /*0064*/ 	.word	0xffffffff


	//   ....[11]....
        /*0068*/ 	.word	0xffffffff


	//   ....[12]....
        /*006c*/ 	.word	0xffffffff


	//   ....[13]....
        /*0070*/ 	.word	0xffffffff


	//   ....[14]....
        /*0074*/ 	.word	0xffffffff


	//   ....[15]....
        /*0078*/ 	.word	0xffffffff


	//----- nvinfo : EIATTR_COOP_GROUP_INSTR_OFFSETS
	.align		4
.L_750:
        /*007c*/ 	.byte	0x04, 0x28
        /*007e*/ 	.short	(.L_752 - .L_751)


	//   ....[0]....
.L_751:
        /*0080*/ 	.word	0x00013590


	//   ....[1]....
        /*0084*/ 	.word	0x000135b0


	//   ....[2]....
        /*0088*/ 	.word	0x00013650


	//   ....[3]....
        /*008c*/ 	.word	0x00013660


	//   ....[4]....
        /*0090*/ 	.word	0x00016480


	//   ....[5]....
        /*0094*/ 	.word	0x00016490


	//   ....[6]....
        /*0098*/ 	.word	0x000164c0


	//   ....[7]....
        /*009c*/ 	.word	0x000164d0


	//   ....[8]....
        /*00a0*/ 	.word	0x00019480


	//   ....[9]....
        /*00a4*/ 	.word	0x000194a0


	//   ....[10]....
        /*00a8*/ 	.word	0x000194d0


	//   ....[11]....
        /*00ac*/ 	.word	0x000194e0


	//   ....[12]....
        /*00b0*/ 	.word	0x0001abb0


	//   ....[13]....
        /*00b4*/ 	.word	0x0001abf0


	//   ....[14]....
        /*00b8*/ 	.word	0x0001ac50


	//   ....[15]....
        /*00bc*/ 	.word	0x0001ac60


	//----- nvinfo : EIATTR_EXIT_INSTR_OFFSETS
	.align		4
.L_752:
        /*00c0*/ 	.byte	0x04, 0x1c
        /*00c2*/ 	.short	(.L_754 - .L_753)


	//   ....[0]....
.L_753:
        /*00c4*/ 	.word	0x00000430


	//   ....[1]....
        /*00c8*/ 	.word	0x00000c50


	//   ....[2]....
        /*00cc*/ 	.word	0x00000c80


	//   ....[3]....
        /*00d0*/ 	.word	0x0001c010


	//   ....[4]....
        /*00d4*/ 	.word	0x0001c050


	//----- nvinfo : EIATTR_CTAIDZ_USED
	.align		4
.L_754:
        /*00d8*/ 	.byte	0x01, 0x04
	.zero		2


	//----- nvinfo : EIATTR_CRS_STACK_SIZE
	.align		4
        /*00dc*/ 	.byte	0x04, 0x1e
        /*00de*/ 	.short	(.L_756 - .L_755)
.L_755:
        /*00e0*/ 	.word	0x00000000
.L_756:


//--------------------- .nv.info._ZN5flash24flash_fwd_splitkv_kernelI23Flash_fwd_kernel_traitsILi192ELi64ELi64ELi4ELb0ELb0EN7cutlass6half_tE19Flash_kernel_traitsILi192ELi64ELi64ELi4ES3_EELb1ELb0ELb0ELb0ELb1ELb1ELb1ELb1EEEvNS_16Flash_fwd_paramsE --------------------------
	.section	.nv.info._ZN5flash24flash_fwd_splitkv_kernelI23Flash_fwd_kernel_traitsILi192ELi64ELi64ELi4ELb0ELb0EN7cutlass6half_tE19Flash_kernel_traitsILi192ELi64ELi64ELi4ES3_EELb1ELb0ELb0ELb0ELb1ELb1ELb1ELb1EEEvNS_16Flash_fwd_paramsE,"",@"SHT_CUDA_INFO"
	.sectionflags	@""
	.align	4


	//----- nvinfo : EIATTR_CUDA_API_VERSION
	.align		4
        /*0000*/ 	.byte	0x04, 0x37
        /*0002*/ 	.short	(.L_758 - .L_757)
.L_757:
        /*0004*/ 	.word	0x00000082


	//----- nvinfo : EIATTR_SW2861232_WAR
	.align		4
.L_758:
        /*0008*/ 	.byte	0x01, 0x35
	.zero		2


	//----- nvinfo : EIATTR_PARAM_CBANK
	.align		4
        /*000c*/ 	.byte	0x04, 0x0a
        /*000e*/ 	.short	(.L_760 - .L_759)
	.align		4
.L_759:
        /*0010*/ 	.word	index@(.nv.constant0._ZN5flash24flash_fwd_splitkv_kernelI23Flash_fwd_kernel_traitsILi192ELi64ELi64ELi4ELb0ELb0EN7cutlass6half_tE19Flash_kernel_traitsILi192ELi64ELi64ELi4ES3_EELb1ELb0ELb0ELb0ELb1ELb1ELb1ELb1EEEvNS_16Flash_fwd_paramsE)
        /*0014*/ 	.short	0x0160
        /*0016*/ 	.short	0x01d0


	//----- nvinfo : EIATTR_CBANK_PARAM_SIZE
	.align		4
.L_760:
        /*0018*/ 	.byte	0x03, 0x19
        /*001a*/ 	.short	0x01d0


	//----- nvinfo : EIATTR_KPARAM_INFO
	.align		4
        /*001c*/ 	.byte	0x04, 0x17
        /*001e*/ 	.short	(.L_762 - .L_761)
.L_761:
        /*0020*/ 	.word	0x00000000
        /*0024*/ 	.short	0x0000
        /*0026*/ 	.short	0x0000
        /*0028*/ 	.byte	0x00, 0xf0, 0x41, 0x07


	//----- nvinfo : EIATTR_MAXREG_COUNT
	.align		4
.L_762:
        /*002c*/ 	.byte	0x03, 0x1b
        /*002e*/ 	.short	0x00ff


	//----- nvinfo : EIATTR_NUM_BARRIERS
	.align		4
        /*0030*/ 	.byte	0x02, 0x4c
        /*0032*/ 	.byte	0x01
	.zero		1


	//----- nvinfo : EIATTR_MERCURY_ISA_VERSION
	.align		4
        /*0034*/ 	.byte	0x03, 0x5f
        /*0036*/ 	.short	0x0000


	//----- nvinfo : EIATTR_COOP_GROUP_MASK_REGIDS
	.align		4
        /*0038*/ 	.byte	0x04, 0x29
        /*003a*/ 	.short	(.L_764 - .L_763)


	//   ....[0]....
.L_763:
        /*003c*/ 	.word	0xffffffff


	//   ....[1]....
        /*0040*/ 	.word	0xffffffff


	//   ....[2]....
        /*0044*/ 	.word	0xffffffff


	//   ....[3]....
        /*0048*/ 	.word	0xffffffff


	//   ....[4]....
        /*004c*/ 	.word	0xffffffff


	//   ....[5]....
        /*0050*/ 	.word	0xffffffff


	//   ....[6]....
        /*0054*/ 	.word	0xffffffff


	//   ....[7]....
        /*0058*/ 	.word	0xffffffff


	//   ....[8]....
        /*005c*/ 	.word	0xffffffff


	//   ....[9]....
        /*0060*/ 	.word	0xffffffff


	//   ....[10]....
        /*0064*/ 	.word	0xffffffff


	//   ....[11]....
        /*0068*/ 	.word	0xffffffff


	//   ....[12]....
        /*006c*/ 	.word	0xffffffff


	//   ....[13]....
        /*0070*/ 	.word	0xffffffff


	//   ....[14]....
        /*0074*/ 	.word	0xffffffff


	//   ....[15]....
        /*0078*/ 	.word	0xffffffff


	//----- nvinfo : EIATTR_COOP_GROUP_INSTR_OFFSETS
	.align		4
.L_764:
        /*007c*/ 	.byte	0x04, 0x28
        /*007e*/ 	.short	(.L_766 - .L_765)


	//   ....[0]....
.L_765:
        /*0080*/ 	.word	0x00013980


	//   ....[1]....
        /*0084*/ 	.word	0x000139a0


	//   ....[2]....
        /*0088*/ 	.word	0x00013a40


	//   ....[3]....
        /*008c*/ 	.word	0x00013a50


	//   ....[4]....
        /*0090*/ 	.word	0x00016c70


	//   ....[5]....
        /*0094*/ 	.word	0x00016c80


	//   ....[6]....
        /*0098*/ 	.word	0x00016cb0


	//   ....[7]....
        /*009c*/ 	.word	0x00016cc0


	//   ....[8]....
        /*00a0*/ 	.word	0x0001a040


	//   ....[9]....
        /*00a4*/ 	.word	0x0001a050


	//   ....[10]....
        /*00a8*/ 	.word	0x0001a080


	//   ....[11]....
        /*00ac*/ 	.word	0x0001a090


	//   ....[12]....
        /*00b0*/ 	.word	0x0001b790


	//   ....[13]....
        /*00b4*/ 	.word	0x0001b7d0


	//   ....[14]....
        /*00b8*/ 	.word	0x0001b830


	//   ....[15]....
        /*00bc*/ 	.word	0x0001b840


	//----- nvinfo : EIATTR_EXIT_INSTR_OFFSETS
	.align		4
.L_766:
        /*00c0*/ 	.byte	0x04, 0x1c
        /*00c2*/ 	.short	(.L_768 - .L_767)


	//   ....[0]....
.L_767:
        /*00c4*/ 	.word	0x00000430


	//   ....[1]....
        /*00c8*/ 	.word	0x00000c50


	//   ....[2]....
        /*00cc*/ 	.word	0x00000c80


	//   ....[3]....
        /*00d0*/ 	.word	0x0001cbf0


	//   ....[4]....
        /*00d4*/ 	.word	0x0001cc30


	//----- nvinfo : EIATTR_CTAIDZ_USED
	.align		4
.L_768:
        /*00d8*/ 	.byte	0x01, 0x04
	.zero		2


	//----- nvinfo : EIATTR_CRS_STACK_SIZE
	.align		4
        /*00dc*/ 	.byte	0x04, 0x1e
        /*00de*/ 	.short	(.L_770 - .L_769)
.L_769:
        /*00e0*/ 	.word	0x00000000
.L_770:


//--------------------- .nv.info._ZN5flash24flash_fwd_splitkv_kernelI23Flash_fwd_kernel_traitsILi192ELi64ELi64ELi4ELb0ELb0EN7cutlass6half_tE19Flash_kernel_traitsILi192ELi64ELi64ELi4ES3_EELb1ELb0ELb1ELb0ELb0ELb0ELb1ELb1EEEvNS_16Flash_fwd_paramsE --------------------------
	.section	.nv.info._ZN5flash24flash_fwd_splitkv_kernelI23Flash_fwd_kernel_traitsILi192ELi64ELi64ELi4ELb0ELb0EN7cutlass6half_tE19Flash_kernel_traitsILi192ELi64ELi64ELi4ES3_EELb1ELb0ELb1ELb0ELb0ELb0ELb1ELb1EEEvNS_16Flash_fwd_paramsE,"",@"SHT_CUDA_INFO"
	.sectionflags	@""
	.align	4


	//----- nvinfo : EIATTR_CUDA_API_VERSION
	.align		4
        /*0000*/ 	.byte	0x04, 0x37
        /*0002*/ 	.short	(.L_772 - .L_771)
.L_771:
        /*0004*/ 	.word	0x00000082


	//----- nvinfo : EIATTR_SW2861232_WAR
	.align		4
.L_772:
        /*0008*/ 	.byte	0x01, 0x35
	.zero		2


	//----- nvinfo : EIATTR_PARAM_CBANK
	.align		4
        /*000c*/ 	.byte	0x04, 0x0a
        /*000e*/ 	.short	(.L_774 - .L_773)
	.align		4
.L_773:
        /*0010*/ 	.word	index@(.nv.constant0._ZN5flash24flash_fwd_splitkv_kernelI23Flash_fwd_kernel_traitsILi192ELi64ELi64ELi4ELb0ELb0EN7cutlass6half_tE19Flash_kernel_traitsILi192ELi64ELi64ELi4ES3_EELb1ELb0ELb1ELb0ELb0ELb0ELb1ELb1EEEvNS_16Flash_fwd_paramsE)
        /*0014*/ 	.short	0x0160
        /*0016*/ 	.short	0x01d0


	//----- nvinfo : EIATTR_CBANK_PARAM_SIZE
	.align		4
.L_774:
        /*0018*/ 	.byte	0x03, 0x19
        /*001a*/ 	.short	0x01d0


	//----- nvinfo : EIATTR_KPARAM_INFO
	.align		4
        /*001c*/ 	.byte	0x04, 0x17
        /*001e*/ 	.short	(.L_776 - .L_775)
.L_775:
        /*0020*/ 	.word	0x00000000
        /*0024*/ 	.short	0x0000
        /*0026*/ 	.short	0x0000
        /*0028*/ 	.byte	0x00, 0xf0, 0x41, 0x07


	//----- nvinfo : EIATTR_MAXREG_COUNT
	.align		4
.L_776:
        /*002c*/ 	.byte	0x03, 0x1b
        /*002e*/ 	.short	0x00ff


	//----- nvinfo : EIATTR_NUM_BARRIERS
	.align		4
        /*0030*/ 	.byte	0x02, 0x4c
        /*0032*/ 	.byte	0x01
	.zero		1


	//----- nvinfo : EIATTR_MERCURY_ISA_VERSION
	.align		4
        /*0034*/ 	.byte	0x03, 0x5f
        /*0036*/ 	.short	0x0000


	//----- nvinfo : EIATTR_COOP_GROUP_MASK_REGIDS
	.align		4
        /*0038*/ 	.byte	0x04, 0x29
        /*003a*/ 	.short	(.L_778 - .L_777)


	//   ....[0]....
.L_777:
        /*003c*/ 	.word	0xffffffff


	//   ....[1]....
        /*0040*/ 	.word	0xffffffff


	//   ....[2]....
        /*0044*/ 	.word	0xffffffff


	//   ....[3]....
        /*0048*/ 	.word	0xffffffff


	//   ....[4]....
        /*004c*/ 	.word	0xffffffff


	//   ....[5]....
        /*0050*/ 	.word	0xffffffff


	//   ....[6]....
        /*0054*/ 	.word	0xffffffff


	//   ....[7]....
        /*0058*/ 	.word	0xffffffff


	//   ....[8]....
        /*005c*/ 	.word	0xffffffff


	//   ....[9]....
        /*0060*/ 	.word	0xffffffff


	//   ....[10]....
        /*0064*/ 	.word	0xffffffff


	//   ....[11]....
        /*0068*/ 	.word	0xffffffff


	//   ....[12]....
        /*006c*/ 	.word	0xffffffff


	//   ....[13]....
        /*0070*/ 	.word	0xffffffff


	//   ....[14]....
        /*0074*/ 	.word	0xffffffff


	//   ....[15]....
        /*0078*/ 	.word	0xffffffff


	//----- nvinfo : EIATTR_COOP_GROUP_INSTR_OFFSETS
	.align		4
.L_778:
        /*007c*/ 	.byte	0x04, 0x28
        /*007e*/ 	.short	(.L_780 - .L_779)


	//   ....[0]....
.L_779:
        /*0080*/ 	.word	0x00016160


	//   ....[1]....
        /*0084*/ 	.word	0x00016180


	//   ....[2]....
        /*0088*/ 	.word	0x00016220


	//   ....[3]....
        /*008c*/ 	.word	0x00016230


	//   ....[4]....
        /*0090*/ 	.word	0x00019c50


	//   ....[5]....
        /*0094*/ 	.word	0x00019c60


	//   ....[6]....
        /*0098*/ 	.word	0x00019c90


	//   ....[7]....
        /*009c*/ 	.word	0x00019ca0


	//   ....[8]....
        /*00a0*/ 	.word	0x0001d860


	//   ....[9]....
        /*00a4*/ 	.word	0x0001d880


	//   ....[10]....
        /*00a8*/ 	.word	0x0001d8a0


	//   ....[11]....
        /*00ac*/ 	.word	0x0001d8c0


	//   ....[12]....
        /*00b0*/ 	.word	0x0001efa0


	//   ....[13]....
        /*00b4*/ 	.word	0x0001efe0


	//   ....[14]....
        /*00b8*/ 	.word	0x0001f040


	//   ....[15]....
        /*00bc*/ 	.word	0x0001f050


	//----- nvinfo : EIATTR_EXIT_INSTR_OFFSETS
	.align		4
.L_780:
        /*00c0*/ 	.byte	0x04, 0x1c
        /*00c2*/ 	.short	(.L_782 - .L_781)


	//   ....[0]....
.L_781:
        /*00c4*/ 	.word	0x00000420


	//   ....[1]....
        /*00c8*/ 	.word	0x00000f70


	//   ....[2]....
        /*00cc*/ 	.word	0x00000fa0


	//   ....[3]....
        /*00d0*/ 	.word	0x00020720


	//   ....[4]....
        /*00d4*/ 	.word	0x00020790


	//   ....[5]....
        /*00d8*/ 	.word	0x000207b0


	//----- nvinfo : EIATTR_CTAIDZ_USED
	.align		4
.L_782:
        /*00dc*/ 	.byte	0x01, 0x04
	.zero		2


	//----- nvinfo : EIATTR_CRS_STACK_SIZE
	.align		4
        /*00e0*/ 	.byte	0x04, 0x1e
        /*00e2*/ 	.short	(.L_784 - .L_783)
.L_783:
        /*00e4*/ 	.word	0x00000000
.L_784:


//--------------------- .nv.info._ZN5flash24flash_fwd_splitkv_kernelI23Flash_fwd_kernel_traitsILi192ELi64ELi64ELi4ELb0ELb0EN7cutlass6half_tE19Flash_kernel_traitsILi192ELi64ELi64ELi4ES3_EELb1ELb0ELb1ELb0ELb0ELb1ELb1ELb1EEEvNS_16Flash_fwd_paramsE --------------------------
	.section	.nv.info._ZN5flash24flash_fwd_splitkv_kernelI23Flash_fwd_kernel_traitsILi192ELi64ELi64ELi4ELb0ELb0EN7cutlass6half_tE19Flash_kernel_traitsILi192ELi64ELi64ELi4ES3_EELb1ELb0ELb1ELb0ELb0ELb1ELb1ELb1EEEvNS_16Flash_fwd_paramsE,"",@"SHT_CUDA_INFO"
	.sectionflags	@""
	.align	4


	//----- nvinfo : EIATTR_CUDA_API_VERSION
	.align		4
        /*0000*/ 	.byte	0x04, 0x37
        /*0002*/ 	.short	(.L_786 - .L_785)
.L_785:
        /*0004*/ 	.word	0x00000082


	//----- nvinfo : EIATTR_SW2861232_WAR
	.align		4
.L_786:
        /*0008*/ 	.byte	0x01, 0x35
	.zero		2


	//----- nvinfo : EIATTR_PARAM_CBANK
	.align		4
        /*000c*/ 	.byte	0x04, 0x0a
        /*000e*/ 	.short	(.L_788 - .L_787)
	.align		4
.L_787:
        /*0010*/ 	.word	index@(.nv.constant0._ZN5flash24flash_fwd_splitkv_kernelI23Flash_fwd_kernel_traitsILi192ELi64ELi64ELi4ELb0ELb0EN7cutlass6half_tE19Flash_kernel_traitsILi192ELi64ELi64ELi4ES3_EELb1ELb0ELb1ELb0ELb0ELb1ELb1ELb1EEEvNS_16Flash_fwd_paramsE)
        /*0014*/ 	.short	0x0160
        /*0016*/ 	.short	0x01d0


	//----- nvinfo : EIATTR_CBANK_PARAM_SIZE
	.align		4
.L_788:
        /*0018*/ 	.byte	0x03, 0x19
        /*001a*/ 	.short	0x01d0


	//----- nvinfo : EIATTR_KPARAM_INFO
	.align		4
        /*001c*/ 	.byte	0x04, 0x17
        /*001e*/ 	.short	(.L_790 - .L_789)
.L_789:
        /*0020*/ 	.word	0x00000000
        /*0024*/ 	.short	0x0000
        /*0026*/ 	.short	0x0000
        /*0028*/ 	.byte	0x00, 0xf0, 0x41, 0x07


	//----- nvinfo : EIATTR_MAXREG_COUNT
	.align		4
.L_790:
        /*002c*/ 	.byte	0x03, 0x1b
        /*002e*/ 	.short	0x00ff


	//----- nvinfo : EIATTR_NUM_BARRIERS
	.align		4
        /*0030*/ 	.byte	0x02, 0x4c
        /*0032*/ 	.byte	0x01
	.zero		1


	//----- nvinfo : EIATTR_MERCURY_ISA_VERSION
	.align		4
        /*0034*/ 	.byte	0x03, 0x5f
        /*0036*/ 	.short	0x0000


	//----- nvinfo : EIATTR_COOP_GROUP_MASK_REGIDS
	.align		4
        /*0038*/ 	.byte	0x04, 0x29
        /*003a*/ 	.short	(.L_792 - .L_791)


	//   ....[0]....
.L_791:
        /*003c*/ 	.word	0xffffffff


	//   ....[1]....
        /*0040*/ 	.word	0xffffffff


	//   ....[2]....
        /*0044*/ 	.word	0xffffffff


	//   ....[3]....
        /*0048*/ 	.word	0xffffffff


	//   ....[4]....
        /*004c*/ 	.word	0xffffffff


	//   ....[5]....
        /*0050*/ 	.word	0xffffffff


	//   ....[6]....
        /*0054*/ 	.word	0xffffffff


	//   ....[7]....
        /*0058*/ 	.word	0xffffffff


	//   ....[8]....
        /*005c*/ 	.word	0xffffffff


	//   ....[9]....
        /*0060*/ 	.word	0xffffffff


	//   ....[10]....
        /*0064*/ 	.word	0xffffffff


	//   ....[11]....
        /*0068*/ 	.word	0xffffffff


	//   ....[12]....
        /*006c*/ 	.word	0xffffffff


	//   ....[13]....
        /*0070*/ 	.word	0xffffffff


	//   ....[14]....
        /*0074*/ 	.word	0xffffffff


	//   ....[15]....
        /*0078*/ 	.word	0xffffffff


	//----- nvinfo : EIATTR_COOP_GROUP_INSTR_OFFSETS
	.align		4
.L_792:
        /*007c*/ 	.byte	0x04, 0x28
        /*007e*/ 	.short	(.L_794 - .L_793)


	//   ....[0]....
.L_793:
        /*0080*/ 	.word	0x00016570


	//   ....[1]....
        /*0084*/ 	.word	0x00016590


	//   ....[2]....
        /*0088*/ 	.word	0x00016630


	//   ....[3]....
        /*008c*/ 	.word	0x00016640


	//   ....[4]....
        /*0090*/ 	.word	0x0001a460


	//   ....[5]....
        /*0094*/ 	.word	0x0001a470


	//   ....[6]....
        /*0098*/ 	.word	0x0001a4a0


	//   ....[7]....
        /*009c*/ 	.word	0x0001a4b0


	//   ....[8]....
        /*00a0*/ 	.word	0x0001e440


	//   ....[9]....
        /*00a4*/ 	.word	0x0001e460


	//   ....[10]....
        /*00a8*/ 	.word	0x0001e480


	//   ....[11]....
        /*00ac*/ 	.word	0x0001e4a0


	//   ....[12]....
        /*00b0*/ 	.word	0x0001fbb0


	//   ....[13]....
        /*00b4*/ 	.word	0x0001fbf0


	//   ....[14]....
        /*00b8*/ 	.word	0x0001fc50


	//   ....[15]....
        /*00bc*/ 	.word	0x0001fc60


	//----- nvinfo : EIATTR_EXIT_INSTR_OFFSETS
	.align		4
.L_794:
        /*00c0*/ 	.byte	0x04, 0x1c
        /*00c2*/ 	.short	(.L_796 - .L_795)


	//   ....[0]....
.L_795:
        /*00c4*/ 	.word	0x00000420


	//   ....[1]....
        /*00c8*/ 	.word	0x00000f70


	//   ....[2]....
        /*00cc*/ 	.word	0x00000fa0


	//   ....[3]....
        /*00d0*/ 	.word	0x00021330


	//   ....[4]....
        /*00d4*/ 	.word	0x000213a0


	//   ....[5]....
        /*00d8*/ 	.word	0x000213c0


	//----- nvinfo : EIATTR_CTAIDZ_USED
	.align		4
.L_796:
        /*00dc*/ 	.byte	0x01, 0x04
	.zero		2


	//----- nvinfo : EIATTR_CRS_STACK_SIZE
	.align		4
        /*00e0*/ 	.byte	0x04, 0x1e
        /*00e2*/ 	.short	(.L_798 - .L_797)
.L_797:
        /*00e4*/ 	.word	0x00000000
.L_798:


//--------------------- .nv.callgraph             --------------------------
	.section	.nv.callgraph,"",@"SHT_CUDA_CALLGRAPH"
	.align	4
	.sectionentsize	8
	.align		4
        /*0000*/ 	.word	0x00000000
	.align		4
        /*0004*/ 	.word	0xffffffff
	.align		4
        /*0008*/ 	.word	0x00000000
	.align		4
        /*000c*/ 	.word	0xfffffffe
	.align		4
        /*0010*/ 	.word	0x00000000
	.align		4
        /*0014*/ 	.word	0xfffffffd
	.align		4
        /*0018*/ 	.word	0x00000000
	.align		4
        /*001c*/ 	.word	0xfffffffc


//--------------------- .nv.rel.action            --------------------------
	.section	.nv.rel.action,"",@"SHT_CUDA_RELOCINFO"
	.align	8
	.sectionentsize	8
        /*0000*/ 	.byte	0x73, 0x00, 0x00, 0x00, 0x00, 0x00, 0x00, 0x00, 0x00, 0x00, 0x00, 0x11, 0x25, 0x00, 0x05, 0x36


//--------------------- .nv.constant4             --------------------------
	.section	.nv.constant4,"a",@progbits
	.align	8
	.align		8
.nv.constant4:
        /*0000*/ 	.dword	_ZN79_INTERNAL_fb7b40c3_43_flash_fwd_split_hdim192_fp16_causal_sm80_cu_4022bc09_28204cuda3std3__45__cpo5beginE
	.align		8
        /*0008*/ 	.dword	_ZN79_INTERNAL_fb7b40c3_43_flash_fwd_split_hdim192_fp16_causal_sm80_cu_4022bc09_28204cuda3std3__45__cpo3endE
	.align		8
        /*0010*/ 	.dword	_ZN79_INTERNAL_fb7b40c3_43_flash_fwd_split_hdim192_fp16_causal_sm80_cu_4022bc09_28204cuda3std3__45__cpo6cbeginE
	.align		8
        /*0018*/ 	.dword	_ZN79_INTERNAL_fb7b40c3_43_flash_fwd_split_hdim192_fp16_causal_sm80_cu_4022bc09_28204cuda3std3__45__cpo4cendE
	.align		8
        /*0020*/ 	.dword	_ZN79_INTERNAL_fb7b40c3_43_flash_fwd_split_hdim192_fp16_causal_sm80_cu_4022bc09_28204cuda3std3__481_GLOBAL__N__fb7b40c3_43_flash_fwd_split_hdim192_fp16_causal_sm80_cu_4022bc09_28206ignoreE
	.align		8
        /*0028*/ 	.dword	_ZN79_INTERNAL_fb7b40c3_43_flash_fwd_split_hdim192_fp16_causal_sm80_cu_4022bc09_28204cuda3std3__419piecewise_constructE
	.align		8
        /*0030*/ 	.dword	_ZN79_INTERNAL_fb7b40c3_43_flash_fwd_split_hdim192_fp16_causal_sm80_cu_4022bc09_28204cuda3std3__48in_placeE
	.align		8
        /*0038*/ 	.dword	_ZN79_INTERNAL_fb7b40c3_43_flash_fwd_split_hdim192_fp16_causal_sm80_cu_4022bc09_28204cuda3std6ranges3__45__cpo4swapE
	.align		8
        /*0040*/ 	.dword	_ZN79_INTERNAL_fb7b40c3_43_flash_fwd_split_hdim192_fp16_causal_sm80_cu_4022bc09_28204cuda3std6ranges3__45__cpo9iter_moveE
	.align		8
        /*0048*/ 	.dword	_ZN79_INTERNAL_fb7b40c3_43_flash_fwd_split_hdim192_fp16_causal_sm80_cu_4022bc09_28204cute7productE
	.align		8
        /*0050*/ 	.dword	_ZN79_INTERNAL_fb7b40c3_43_flash_fwd_split_hdim192_fp16_causal_sm80_cu_4022bc09_28204cute1_E


//--------------------- .nv.constant0._ZN5flash32flash_fwd_splitkv_combine_kernelI23Flash_fwd_kernel_traitsILi192ELi64ELi64ELi4ELb0ELb0EN7cutlass6half_tE19Flash_kernel_traitsILi192ELi64ELi64ELi4ES3_EELi8ELi7ELb0EEEvNS_16Flash_fwd_paramsE --------------------------
	.section	.nv.constant0._ZN5flash32flash_fwd_splitkv_combine_kernelI23Flash_fwd_kernel_traitsILi192ELi64ELi64ELi4ELb0ELb0EN7cutlass6half_tE19Flash_kernel_traitsILi192ELi64ELi64ELi4ES3_EELi8ELi7ELb0EEEvNS_16Flash_fwd_paramsE,"a",@progbits
	.sectionflags	@""
	.align	4
.nv.constant0._ZN5flash32flash_fwd_splitkv_combine_kernelI23Flash_fwd_kernel_traitsILi192ELi64ELi64ELi4ELb0ELb0EN7cutlass6half_tE19Flash_kernel_traitsILi192ELi64ELi64ELi4ES3_EELi8ELi7ELb0EEEvNS_16Flash_fwd_paramsE:
	.zero		816


//--------------------- .nv.constant0._ZN5flash32flash_fwd_splitkv_combine_kernelI23Flash_fwd_kernel_traitsILi192ELi64ELi64ELi4ELb0ELb0EN7cutlass6half_tE19Flash_kernel_traitsILi192ELi64ELi64ELi4ES3_EELi8ELi6ELb0EEEvNS_16Flash_fwd_paramsE --------------------------
	.section	.nv.constant0._ZN5flash32flash_fwd_splitkv_combine_kernelI23Flash_fwd_kernel_traitsILi192ELi64ELi64ELi4ELb0ELb0EN7cutlass6half_tE19Flash_kernel_traitsILi192ELi64ELi64ELi4ES3_EELi8ELi6ELb0EEEvNS_16Flash_fwd_paramsE,"a",@progbits
	.sectionflags	@""
	.align	4
.nv.constant0._ZN5flash32flash_fwd_splitkv_combine_kernelI23Flash_fwd_kernel_traitsILi192ELi64ELi64ELi4ELb0ELb0EN7cutlass6half_tE19Flash_kernel_traitsILi192ELi64ELi64ELi4ES3_EELi8ELi6ELb0EEEvNS_16Flash_fwd_paramsE:
	.zero		816


//--------------------- .nv.constant0._ZN5flash32flash_fwd_splitkv_combine_kernelI23Flash_fwd_kernel_traitsILi192ELi64ELi64ELi4ELb0ELb0EN7cutlass6half_tE19Flash_kernel_traitsILi192ELi64ELi64ELi4ES3_EELi8ELi5ELb0EEEvNS_16Flash_fwd_paramsE --------------------------
	.section	.nv.constant0._ZN5flash32flash_fwd_splitkv_combine_kernelI23Flash_fwd_kernel_traitsILi192ELi64ELi64ELi4ELb0ELb0EN7cutlass6half_tE19Flash_kernel_traitsILi192ELi64ELi64ELi4ES3_EELi8ELi5ELb0EEEvNS_16Flash_fwd_paramsE,"a",@progbits
	.sectionflags	@""
	.align	4
.nv.constant0._ZN5flash32flash_fwd_splitkv_combine_kernelI23Flash_fwd_kernel_traitsILi192ELi64ELi64ELi4ELb0ELb0EN7cutlass6half_tE19Flash_kernel_traitsILi192ELi64ELi64ELi4ES3_EELi8ELi5ELb0EEEvNS_16Flash_fwd_paramsE:
	.zero		816


//--------------------- .nv.constant0._ZN5flash32flash_fwd_splitkv_combine_kernelI23Flash_fwd_kernel_traitsILi192ELi64ELi64ELi4ELb0ELb0EN7cutlass6half_tE19Flash_kernel_traitsILi192ELi64ELi64ELi4ES3_EELi8ELi4ELb0EEEvNS_16Flash_fwd_paramsE --------------------------
	.section	.nv.constant0._ZN5flash32flash_fwd_splitkv_combine_kernelI23Flash_fwd_kernel_traitsILi192ELi64ELi64ELi4ELb0ELb0EN7cutlass6half_tE19Flash_kernel_traitsILi192ELi64ELi64ELi4ES3_EELi8ELi4ELb0EEEvNS_16Flash_fwd_paramsE,"a",@progbits
	.sectionflags	@""
	.align	4
.nv.constant0._ZN5flash32flash_fwd_splitkv_combine_kernelI23Flash_fwd_kernel_traitsILi192ELi64ELi64ELi4ELb0ELb0EN7cutlass6half_tE19Flash_kernel_traitsILi192ELi64ELi64ELi4ES3_EELi8ELi4ELb0EEEvNS_16Flash_fwd_paramsE:
	.zero		816


//--------------------- .nv.constant0._ZN5flash32flash_fwd_splitkv_combine_kernelI23Flash_fwd_kernel_traitsILi192ELi64ELi64ELi4ELb0ELb0EN7cutlass6half_tE19Flash_kernel_traitsILi192ELi64ELi64ELi4ES3_EELi8ELi3ELb0EEEvNS_16Flash_fwd_paramsE --------------------------
	.section	.nv.constant0._ZN5flash32flash_fwd_splitkv_combine_kernelI23Flash_fwd_kernel_traitsILi192ELi64ELi64ELi4ELb0ELb0EN7cutlass6half_tE19Flash_kernel_traitsILi192ELi64ELi64ELi4ES3_EELi8ELi3ELb0EEEvNS_16Flash_fwd_paramsE,"a",@progbits
	.sectionflags	@""
	.align	4
.nv.constant0._ZN5flash32flash_fwd_splitkv_combine_kernelI23Flash_fwd_kernel_traitsILi192ELi64ELi64ELi4ELb0ELb0EN7cutlass6half_tE19Flash_kernel_traitsILi192ELi64ELi64ELi4ES3_EELi8ELi3ELb0EEEvNS_16Flash_fwd_paramsE:
	.zero		816


//--------------------- .nv.constant0._ZN5flash32flash_fwd_splitkv_combine_kernelI23Flash_fwd_kernel_traitsILi192ELi64ELi64ELi4ELb0ELb0EN7cutlass6half_tE19Flash_kernel_traitsILi192ELi64ELi64ELi4ES3_EELi8ELi2ELb0EEEvNS_16Flash_fwd_paramsE --------------------------
	.section	.nv.constant0._ZN5flash32flash_fwd_splitkv_combine_kernelI23Flash_fwd_kernel_traitsILi192ELi64ELi64ELi4ELb0ELb0EN7cutlass6half_tE19Flash_kernel_traitsILi192ELi64ELi64ELi4ES3_EELi8ELi2ELb0EEEvNS_16Flash_fwd_paramsE,"a",@progbits
	.sectionflags	@""
	.align	4
.nv.constant0._ZN5flash32flash_fwd_splitkv_combine_kernelI23Flash_fwd_kernel_traitsILi192ELi64ELi64ELi4ELb0ELb0EN7cutlass6half_tE19Flash_kernel_traitsILi192ELi64ELi64ELi4ES3_EELi8ELi2ELb0EEEvNS_16Flash_fwd_paramsE:
	.zero		816


//--------------------- .nv.constant0._ZN5flash32flash_fwd_splitkv_combine_kernelI23Flash_fwd_kernel_traitsILi192ELi64ELi64ELi4ELb0ELb0EN7cutlass6half_tE19Flash_kernel_traitsILi192ELi64ELi64ELi4ES3_EELi8ELi1ELb0EEEvNS_16Flash_fwd_paramsE --------------------------
	.section	.nv.constant0._ZN5flash32flash_fwd_splitkv_combine_kernelI23Flash_fwd_kernel_traitsILi192ELi64ELi64ELi4ELb0ELb0EN7cutlass6half_tE19Flash_kernel_traitsILi192ELi64ELi64ELi4ES3_EELi8ELi1ELb0EEEvNS_16Flash_fwd_paramsE,"a",@progbits
	.sectionflags	@""
	.align	4
.nv.constant0._ZN5flash32flash_fwd_splitkv_combine_kernelI23Flash_fwd_kernel_traitsILi192ELi64ELi64ELi4ELb0ELb0EN7cutlass6half_tE19Flash_kernel_traitsILi192ELi64ELi64ELi4ES3_EELi8ELi1ELb0EEEvNS_16Flash_fwd_paramsE:
	.zero		816


//--------------------- .nv.constant0._ZN5flash32flash_fwd_splitkv_combine_kernelI23Flash_fwd_kernel_traitsILi192ELi64ELi64ELi4ELb0ELb0EN7cutlass6half_tE19Flash_kernel_traitsILi192ELi64ELi64ELi4ES3_EELi8ELi7ELb1EEEvNS_16Flash_fwd_paramsE --------------------------
	.section	.nv.constant0._ZN5flash32flash_fwd_splitkv_combine_kernelI23Flash_fwd_kernel_traitsILi192ELi64ELi64ELi4ELb0ELb0EN7cutlass6half_tE19Flash_kernel_traitsILi192ELi64ELi64ELi4ES3_EELi8ELi7ELb1EEEvNS_16Flash_fwd_paramsE,"a",@progbits
	.sectionflags	@""
	.align	4
.nv.constant0._ZN5flash32flash_fwd_splitkv_combine_kernelI23Flash_fwd_kernel_traitsILi192ELi64ELi64ELi4ELb0ELb0EN7cutlass6half_tE19Flash_kernel_traitsILi192ELi64ELi64ELi4ES3_EELi8ELi7ELb1EEEvNS_16Flash_fwd_paramsE:
	.zero		816


//--------------------- .nv.constant0._ZN5flash32flash_fwd_splitkv_combine_kernelI23Flash_fwd_kernel_traitsILi192ELi64ELi64ELi4ELb0ELb0EN7cutlass6half_tE19Flash_kernel_traitsILi192ELi64ELi64ELi4ES3_EELi8ELi6ELb1EEEvNS_16Flash_fwd_paramsE --------------------------
	.section	.nv.constant0._ZN5flash32flash_fwd_splitkv_combine_kernelI23Flash_fwd_kernel_traitsILi192ELi64ELi64ELi4ELb0ELb0EN7cutlass6half_tE19Flash_kernel_traitsILi192ELi64ELi64ELi4ES3_EELi8ELi6ELb1EEEvNS_16Flash_fwd_paramsE,"a",@progbits
	.sectionflags	@""
	.align	4
.nv.constant0._ZN5flash32flash_fwd_splitkv_combine_kernelI23Flash_fwd_kernel_traitsILi192ELi64ELi64ELi4ELb0ELb0EN7cutlass6half_tE19Flash_kernel_traitsILi192ELi64ELi64ELi4ES3_EELi8ELi6ELb1EEEvNS_16Flash_fwd_paramsE:
	.zero		816


//--------------------- .nv.constant0._ZN5flash32flash_fwd_splitkv_combine_kernelI23Flash_fwd_kernel_traitsILi192ELi64ELi64ELi4ELb0ELb0EN7cutlass6half_tE19Flash_kernel_traitsILi192ELi64ELi64ELi4ES3_EELi8ELi5ELb1EEEvNS_16Flash_fwd_paramsE --------------------------
	.section	.nv.constant0._ZN5flash32flash_fwd_splitkv_combine_kernelI23Flash_fwd_kernel_traitsILi192ELi64ELi64ELi4ELb0ELb0EN7cutlass6half_tE19Flash_kernel_traitsILi192ELi64ELi64ELi4ES3_EELi8ELi5ELb1EEEvNS_16Flash_fwd_paramsE,"a",@progbits
	.sectionflags	@""
	.align	4
.nv.constant0._ZN5flash32flash_fwd_splitkv_combine_kernelI23Flash_fwd_kernel_traitsILi192ELi64ELi64ELi4ELb0ELb0EN7cutlass6half_tE19Flash_kernel_traitsILi192ELi64ELi64ELi4ES3_EELi8ELi5ELb1EEEvNS_16Flash_fwd_paramsE:
	.zero		816


//--------------------- .nv.constant0._ZN5flash32flash_fwd_splitkv_combine_kernelI23Flash_fwd_kernel_traitsILi192ELi64ELi64ELi4ELb0ELb0EN7cutlass6half_tE19Flash_kernel_traitsILi192ELi64ELi64ELi4ES3_EELi8ELi4ELb1EEEvNS_16Flash_fwd_paramsE --------------------------
	.section	.nv.constant0._ZN5flash32flash_fwd_splitkv_combine_kernelI23Flash_fwd_kernel_traitsILi192ELi64ELi64ELi4ELb0ELb0EN7cutlass6half_tE19Flash_kernel_traitsILi192ELi64ELi64ELi4ES3_EELi8ELi4ELb1EEEvNS_16Flash_fwd_paramsE,"a",@progbits
	.sectionflags	@""
	.align	4
.nv.constant0._ZN5flash32flash_fwd_splitkv_combine_kernelI23Flash_fwd_kernel_traitsILi192ELi64ELi64ELi4ELb0ELb0EN7cutlass6half_tE19Flash_kernel_traitsILi192ELi64ELi64ELi4ES3_EELi8ELi4ELb1EEEvNS_16Flash_fwd_paramsE:
	.zero		816


//--------------------- .nv.constant0._ZN5flash32flash_fwd_splitkv_combine_kernelI23Flash_fwd_kernel_traitsILi192ELi64ELi64ELi4ELb0ELb0EN7cutlass6half_tE19Flash_kernel_traitsILi192ELi64ELi64ELi4ES3_EELi8ELi3ELb1EEEvNS_16Flash_fwd_paramsE --------------------------
	.section	.nv.constant0._ZN5flash32flash_fwd_splitkv_combine_kernelI23Flash_fwd_kernel_traitsILi192ELi64ELi64ELi4ELb0ELb0EN7cutlass6half_tE19Flash_kernel_traitsILi192ELi64ELi64ELi4ES3_EELi8ELi3ELb1EEEvNS_16Flash_fwd_paramsE,"a",@progbits
	.sectionflags	@""
	.align	4
.nv.constant0._ZN5flash32flash_fwd_splitkv_combine_kernelI23Flash_fwd_kernel_traitsILi192ELi64ELi64ELi4ELb0ELb0EN7cutlass6half_tE19Flash_kernel_traitsILi192ELi64ELi64ELi4ES3_EELi8ELi3ELb1EEEvNS_16Flash_fwd_paramsE:
	.zero		816


//--------------------- .nv.constant0._ZN5flash32flash_fwd_splitkv_combine_kernelI23Flash_fwd_kernel_traitsILi192ELi64ELi64ELi4ELb0ELb0EN7cutlass6half_tE19Flash_kernel_traitsILi192ELi64ELi64ELi4ES3_EELi8ELi2ELb1EEEvNS_16Flash_fwd_paramsE --------------------------
	.section	.nv.constant0._ZN5flash32flash_fwd_splitkv_combine_kernelI23Flash_fwd_kernel_traitsILi192ELi64ELi64ELi4ELb0ELb0EN7cutlass6half_tE19Flash_kernel_traitsILi192ELi64ELi64ELi4ES3_EELi8ELi2ELb1EEEvNS_16Flash_fwd_paramsE,"a",@progbits
	.sectionflags	@""
	.align	4
.nv.constant0._ZN5flash32flash_fwd_splitkv_combine_kernelI23Flash_fwd_kernel_traitsILi192ELi64ELi64ELi4ELb0ELb0EN7cutlass6half_tE19Flash_kernel_traitsILi192ELi64ELi64ELi4ES3_EELi8ELi2ELb1EEEvNS_16Flash_fwd_paramsE:
	.zero		816


//--------------------- .nv.constant0._ZN5flash32flash_fwd_splitkv_combine_kernelI23Flash_fwd_kernel_traitsILi192ELi64ELi64ELi4ELb0ELb0EN7cutlass6half_tE19Flash_kernel_traitsILi192ELi64ELi64ELi4ES3_EELi8ELi1ELb1EEEvNS_16Flash_fwd_paramsE --------------------------
	.section	.nv.constant0._ZN5flash32flash_fwd_splitkv_combine_kernelI23Flash_fwd_kernel_traitsILi192ELi64ELi64ELi4ELb0ELb0EN7cutlass6half_tE19Flash_kernel_traitsILi192ELi64ELi64ELi4ES3_EELi8ELi1ELb1EEEvNS_16Flash_fwd_paramsE,"a",@progbits
	.sectionflags	@""
	.align	4
.nv.constant0._ZN5flash32flash_fwd_splitkv_combine_kernelI23Flash_fwd_kernel_traitsILi192ELi64ELi64ELi4ELb0ELb0EN7cutlass6half_tE19Flash_kernel_traitsILi192ELi64ELi64ELi4ES3_EELi8ELi1ELb1EEEvNS_16Flash_fwd_paramsE:
	.zero		816


//--------------------- .nv.constant0._ZN5flash24flash_fwd_splitkv_kernelI23Flash_fwd_kernel_traitsILi192ELi64ELi64ELi4ELb0ELb0EN7cutlass6half_tE19Flash_kernel_traitsILi192ELi64ELi64ELi4ES3_EELb1ELb0ELb0ELb0ELb0ELb0ELb0ELb0EEEvNS_16Flash_fwd_paramsE --------------------------
	.section	.nv.constant0._ZN5flash24flash_fwd_splitkv_kernelI23Flash_fwd_kernel_traitsILi192ELi64ELi64ELi4ELb0ELb0EN7cutlass6half_tE19Flash_kernel_traitsILi192ELi64ELi64ELi4ES3_EELb1ELb0ELb0ELb0ELb0ELb0ELb0ELb0EEEvNS_16Flash_fwd_paramsE,"a",@progbits
	.sectionflags	@""
	.align	4
.nv.constant0._ZN5flash24flash_fwd_splitkv_kernelI23Flash_fwd_kernel_traitsILi192ELi64ELi64ELi4ELb0ELb0EN7cutlass6half_tE19Flash_kernel_traitsILi192ELi64ELi64ELi4ES3_EELb1ELb0ELb0ELb0ELb0ELb0ELb0ELb0EEEvNS_16Flash_fwd_paramsE:
	.zero		816


//--------------------- .nv.constant0._ZN5flash24flash_fwd_splitkv_kernelI23Flash_fwd_kernel_traitsILi192ELi64ELi64ELi4ELb0ELb0EN7cutlass6half_tE19Flash_kernel_traitsILi192ELi64ELi64ELi4ES3_EELb1ELb0ELb0ELb0ELb0ELb1ELb0ELb0EEEvNS_16Flash_fwd_paramsE --------------------------
	.section	.nv.constant0._ZN5flash24flash_fwd_splitkv_kernelI23Flash_fwd_kernel_traitsILi192ELi64ELi64ELi4ELb0ELb0EN7cutlass6half_tE19Flash_kernel_traitsILi192ELi64ELi64ELi4ES3_EELb1ELb0ELb0ELb0ELb0ELb1ELb0ELb0EEEvNS_16Flash_fwd_paramsE,"a",@progbits
	.sectionflags	@""
	.align	4
.nv.constant0._ZN5flash24flash_fwd_splitkv_kernelI23Flash_fwd_kernel_traitsILi192ELi64ELi64ELi4ELb0ELb0EN7cutlass6half_tE19Flash_kernel_traitsILi192ELi64ELi64ELi4ES3_EELb1ELb0ELb0ELb0ELb0ELb1ELb0ELb0EEEvNS_16Flash_fwd_paramsE:
	.zero		816


//--------------------- .nv.constant0._ZN5flash24flash_fwd_splitkv_kernelI23Flash_fwd_kernel_traitsILi192ELi64ELi64ELi4ELb0ELb0EN7cutlass6half_tE19Flash_kernel_traitsILi192ELi64ELi64ELi4ES3_EELb1ELb0ELb0ELb0ELb0ELb0ELb0ELb1EEEvNS_16Flash_fwd_paramsE --------------------------
	.section	.nv.constant0._ZN5flash24flash_fwd_splitkv_kernelI23Flash_fwd_kernel_traitsILi192ELi64ELi64ELi4ELb0ELb0EN7cutlass6half_tE19Flash_kernel_traitsILi192ELi64ELi64ELi4ES3_EELb1ELb0ELb0ELb0ELb0ELb0ELb0ELb1EEEvNS_16Flash_fwd_paramsE,"a",@progbits
	.sectionflags	@""
	.align	4
.nv.constant0._ZN5flash24flash_fwd_splitkv_kernelI23Flash_fwd_kernel_traitsILi192ELi64ELi64ELi4ELb0ELb0EN7cutlass6half_tE19Flash_kernel_traitsILi192ELi64ELi64ELi4ES3_EELb1ELb0ELb0ELb0ELb0ELb0ELb0ELb1EEEvNS_16Flash_fwd_paramsE:
	.zero		816


//--------------------- .nv.constant0._ZN5flash24flash_fwd_splitkv_kernelI23Flash_fwd_kernel_traitsILi192ELi64ELi64ELi4ELb0ELb0EN7cutlass6half_tE19Flash_kernel_traitsILi192ELi64ELi64ELi4ES3_EELb1ELb0ELb0ELb0ELb0ELb1ELb0ELb1EEEvNS_16Flash_fwd_paramsE --------------------------
	.section	.nv.constant0._ZN5flash24flash_fwd_splitkv_kernelI23Flash_fwd_kernel_traitsILi192ELi64ELi64ELi4ELb0ELb0EN7cutlass6half_tE19Flash_kernel_traitsILi192ELi64ELi64ELi4ES3_EELb1ELb0ELb0ELb0ELb0ELb1ELb0ELb1EEEvNS_16Flash_fwd_paramsE,"a",@progbits
	.sectionflags	@""
	.align	4
.nv.constant0._ZN5flash24flash_fwd_splitkv_kernelI23Flash_fwd_kernel_traitsILi192ELi64ELi64ELi4ELb0ELb0EN7cutlass6half_tE19Flash_kernel_traitsILi192ELi64ELi64ELi4ES3_EELb1ELb0ELb0ELb0ELb0ELb1ELb0ELb1EEEvNS_16Flash_fwd_paramsE:
	.zero		816


//--------------------- .nv.constant0._ZN5flash24flash_fwd_splitkv_kernelI23Flash_fwd_kernel_traitsILi192ELi64ELi64ELi4ELb0ELb0EN7cutlass6half_tE19Flash_kernel_traitsILi192ELi64ELi64ELi4ES3_EELb1ELb0ELb0ELb0ELb0ELb0ELb1ELb0EEEvNS_16Flash_fwd_paramsE --------------------------
	.section	.nv.constant0._ZN5flash24flash_fwd_splitkv_kernelI23Flash_fwd_kernel_traitsILi192ELi64ELi64ELi4ELb0ELb0EN7cutlass6half_tE19Flash_kernel_traitsILi192ELi64ELi64ELi4ES3_EELb1ELb0ELb0ELb0ELb0ELb0ELb1ELb0EEEvNS_16Flash_fwd_paramsE,"a",@progbits
	.sectionflags	@""
	.align	4
.nv.constant0._ZN5flash24flash_fwd_splitkv_kernelI23Flash_fwd_kernel_traitsILi192ELi64ELi64ELi4ELb0ELb0EN7cutlass6half_tE19Flash_kernel_traitsILi192ELi64ELi64ELi4ES3_EELb1ELb0ELb0ELb0ELb0ELb0ELb1ELb0EEEvNS_16Flash_fwd_paramsE:
	.zero		816


//--------------------- .nv.constant0._ZN5flash24flash_fwd_splitkv_kernelI23Flash_fwd_kernel_traitsILi192ELi64ELi64ELi4ELb0ELb0EN7cutlass6half_tE19Flash_kernel_traitsILi192ELi64ELi64ELi4ES3_EELb1ELb0ELb0ELb0ELb0ELb1ELb1ELb0EEEvNS_16Flash_fwd_paramsE --------------------------
	.section	.nv.constant0._ZN5flash24flash_fwd_splitkv_kernelI23Flash_fwd_kernel_traitsILi192ELi64ELi64ELi4ELb0ELb0EN7cutlass6half_tE19Flash_kernel_traitsILi192ELi64ELi64ELi4ES3_EELb1ELb0ELb0ELb0ELb0ELb1ELb1ELb0EEEvNS_16Flash_fwd_paramsE,"a",@progbits
	.sectionflags	@""
	.align	4
.nv.constant0._ZN5flash24flash_fwd_splitkv_kernelI23Flash_fwd_kernel_traitsILi192ELi64ELi64ELi4ELb0ELb0EN7cutlass6half_tE19Flash_kernel_traitsILi192ELi64ELi64ELi4ES3_EELb1ELb0ELb0ELb0ELb0ELb1ELb1ELb0EEEvNS_16Flash_fwd_paramsE:
	.zero		816


//--------------------- .nv.constant0._ZN5flash24flash_fwd_splitkv_kernelI23Flash_fwd_kernel_traitsILi192ELi64ELi64ELi4ELb0ELb0EN7cutlass6half_tE19Flash_kernel_traitsILi192ELi64ELi64ELi4ES3_EELb1ELb0ELb0ELb0ELb0ELb0ELb1ELb1EEEvNS_16Flash_fwd_paramsE --------------------------
	.section	.nv.constant0._ZN5flash24flash_fwd_splitkv_kernelI23Flash_fwd_kernel_traitsILi192ELi64ELi64ELi4ELb0ELb0EN7cutlass6half_tE19Flash_kernel_traitsILi192ELi64ELi64ELi4ES3_EELb1ELb0ELb0ELb0ELb0ELb0ELb1ELb1EEEvNS_16Flash_fwd_paramsE,"a",@progbits
	.sectionflags	@""
	.align	4
.nv.constant0._ZN5flash24flash_fwd_splitkv_kernelI23Flash_fwd_kernel_traitsILi192ELi64ELi64ELi4ELb0ELb0EN7cutlass6half_tE19Flash_kernel_traitsILi192ELi64ELi64ELi4ES3_EELb1ELb0ELb0ELb0ELb0ELb0ELb1ELb1EEEvNS_16Flash_fwd_paramsE:
	.zero		816


//--------------------- .nv.constant0._ZN5flash24flash_fwd_splitkv_kernelI23Flash_fwd_kernel_traitsILi192ELi64ELi64ELi4ELb0ELb0EN7cutlass6half_tE19Flash_kernel_traitsILi192ELi64ELi64ELi4ES3_EELb1ELb0ELb0ELb0ELb0ELb1ELb1ELb1EEEvNS_16Flash_fwd_paramsE --------------------------
	.section	.nv.constant0._ZN5flash24flash_fwd_splitkv_kernelI23Flash_fwd_kernel_traitsILi192ELi64ELi64ELi4ELb0ELb0EN7cutlass6half_tE19Flash_kernel_traitsILi192ELi64ELi64ELi4ES3_EELb1ELb0ELb0ELb0ELb0ELb1ELb1ELb1EEEvNS_16Flash_fwd_paramsE,"a",@progbits
	.sectionflags	@""
	.align	4
.nv.constant0._ZN5flash24flash_fwd_splitkv_kernelI23Flash_fwd_kernel_traitsILi192ELi64ELi64ELi4ELb0ELb0EN7cutlass6half_tE19Flash_kernel_traitsILi192ELi64ELi64ELi4ES3_EELb1ELb0ELb0ELb0ELb0ELb1ELb1ELb1EEEvNS_16Flash_fwd_paramsE:
	.zero		816


//--------------------- .nv.constant0._ZN5flash24flash_fwd_splitkv_kernelI23Flash_fwd_kernel_traitsILi192ELi64ELi64ELi4ELb0ELb0EN7cutlass6half_tE19Flash_kernel_traitsILi192ELi64ELi64ELi4ES3_EELb1ELb0ELb0ELb0ELb1ELb0ELb0ELb0EEEvNS_16Flash_fwd_paramsE --------------------------
	.section	.nv.constant0._ZN5flash24flash_fwd_splitkv_kernelI23Flash_fwd_kernel_traitsILi192ELi64ELi64ELi4ELb0ELb0EN7cutlass6half_tE19Flash_kernel_traitsILi192ELi64ELi64ELi4ES3_EELb1ELb0ELb0ELb0ELb1ELb0ELb0ELb0EEEvNS_16Flash_fwd_paramsE,"a",@progbits
	.sectionflags	@""
	.align	4
.nv.constant0._ZN5flash24flash_fwd_splitkv_kernelI23Flash_fwd_kernel_traitsILi192ELi64ELi64ELi4ELb0ELb0EN7cutlass6half_tE19Flash_kernel_traitsILi192ELi64ELi64ELi4ES3_EELb1ELb0ELb0ELb0ELb1ELb0ELb0ELb0EEEvNS_16Flash_fwd_paramsE:
	.zero		816


//--------------------- .nv.constant0._ZN5flash24flash_fwd_splitkv_kernelI23Flash_fwd_kernel_traitsILi192ELi64ELi64ELi4ELb0ELb0EN7cutlass6half_tE19Flash_kernel_traitsILi192ELi64ELi64ELi4ES3_EELb1ELb0ELb0ELb0ELb1ELb1ELb0ELb0EEEvNS_16Flash_fwd_paramsE --------------------------
	.section	.nv.constant0._ZN5flash24flash_fwd_splitkv_kernelI23Flash_fwd_kernel_traitsILi192ELi64ELi64ELi4ELb0ELb0EN7cutlass6half_tE19Flash_kernel_traitsILi192ELi64ELi64ELi4ES3_EELb1ELb0ELb0ELb0ELb1ELb1ELb0ELb0EEEvNS_16Flash_fwd_paramsE,"a",@progbits
	.sectionflags	@""
	.align	4
.nv.constant0._ZN5flash24flash_fwd_splitkv_kernelI23Flash_fwd_kernel_traitsILi192ELi64ELi64ELi4ELb0ELb0EN7cutlass6half_tE19Flash_kernel_traitsILi192ELi64ELi64ELi4ES3_EELb1ELb0ELb0ELb0ELb1ELb1ELb0ELb0EEEvNS_16Flash_fwd_paramsE:
	.zero		816


//--------------------- .nv.constant0._ZN5flash24flash_fwd_splitkv_kernelI23Flash_fwd_kernel_traitsILi192ELi64ELi64ELi4ELb0ELb0EN7cutlass6half_tE19Flash_kernel_traitsILi192ELi64ELi64ELi4ES3_EELb1ELb0ELb1ELb0ELb0ELb0ELb0ELb0EEEvNS_16Flash_fwd_paramsE --------------------------
	.section	.nv.constant0._ZN5flash24flash_fwd_splitkv_kernelI23Flash_fwd_kernel_traitsILi192ELi64ELi64ELi4ELb0ELb0EN7cutlass6half_tE19Flash_kernel_traitsILi192ELi64ELi64ELi4ES3_EELb1ELb0ELb1ELb0ELb0ELb0ELb0ELb0EEEvNS_16Flash_fwd_paramsE,"a",@progbits
	.sectionflags	@""
	.align	4
.nv.constant0._ZN5flash24flash_fwd_splitkv_kernelI23Flash_fwd_kernel_traitsILi192ELi64ELi64ELi4ELb0ELb0EN7cutlass6half_tE19Flash_kernel_traitsILi192ELi64ELi64ELi4ES3_EELb1ELb0ELb1ELb0ELb0ELb0ELb0ELb0EEEvNS_16Flash_fwd_paramsE:
	.zero		816


//--------------------- .nv.constant0._ZN5flash24flash_fwd_splitkv_kernelI23Flash_fwd_kernel_traitsILi192ELi64ELi64ELi4ELb0ELb0EN7cutlass6half_tE19Flash_kernel_traitsILi192ELi64ELi64ELi4ES3_EELb1ELb0ELb1ELb0ELb0ELb1ELb0ELb0EEEvNS_16Flash_fwd_paramsE --------------------------
	.section	.nv.constant0._ZN5flash24flash_fwd_splitkv_kernelI23Flash_fwd_kernel_traitsILi192ELi64ELi64ELi4ELb0ELb0EN7cutlass6half_tE19Flash_kernel_traitsILi192ELi64ELi64ELi4ES3_EELb1ELb0ELb1ELb0ELb0ELb1ELb0ELb0EEEvNS_16Flash_fwd_paramsE,"a",@progbits
	.sectionflags	@""
	.align	4
.nv.constant0._ZN5flash24flash_fwd_splitkv_kernelI23Flash_fwd_kernel_traitsILi192ELi64ELi64ELi4ELb0ELb0EN7cutlass6half_tE19Flash_kernel_traitsILi192ELi64ELi64ELi4ES3_EELb1ELb0ELb1ELb0ELb0ELb1ELb0ELb0EEEvNS_16Flash_fwd_paramsE:
	.zero		816


//--------------------- .nv.constant0._ZN5flash24flash_fwd_splitkv_kernelI23Flash_fwd_kernel_traitsILi192ELi64ELi64ELi4ELb0ELb0EN7cutlass6half_tE19Flash_kernel_traitsILi192ELi64ELi64ELi4ES3_EELb1ELb0ELb0ELb0ELb1ELb0ELb0ELb1EEEvNS_16Flash_fwd_paramsE --------------------------
	.section	.nv.constant0._ZN5flash24flash_fwd_splitkv_kernelI23Flash_fwd_kernel_traitsILi192ELi64ELi64ELi4ELb0ELb0EN7cutlass6half_tE19Flash_kernel_traitsILi192ELi64ELi64ELi4ES3_EELb1ELb0ELb0ELb0ELb1ELb0ELb0ELb1EEEvNS_16Flash_fwd_paramsE,"a",@progbits
	.sectionflags	@""
	.align	4
.nv.constant0._ZN5flash24flash_fwd_splitkv_kernelI23Flash_fwd_kernel_traitsILi192ELi64ELi64ELi4ELb0ELb0EN7cutlass6half_tE19Flash_kernel_traitsILi192ELi64ELi64ELi4ES3_EELb1ELb0ELb0ELb0ELb1ELb0ELb0ELb1EEEvNS_16Flash_fwd_paramsE:
	.zero		816


//--------------------- .nv.constant0._ZN5flash24flash_fwd_splitkv_kernelI23Flash_fwd_kernel_traitsILi192ELi64ELi64ELi4ELb0ELb0EN7cutlass6half_tE19Flash_kernel_traitsILi192ELi64ELi64ELi4ES3_EELb1ELb0ELb0ELb0ELb1ELb1ELb0ELb1EEEvNS_16Flash_fwd_paramsE --------------------------
	.section	.nv.constant0._ZN5flash24flash_fwd_splitkv_kernelI23Flash_fwd_kernel_traitsILi192ELi64ELi64ELi4ELb0ELb0EN7cutlass6half_tE19Flash_kernel_traitsILi192ELi64ELi64ELi4ES3_EELb1ELb0ELb0ELb0ELb1ELb1ELb0ELb1EEEvNS_16Flash_fwd_paramsE,"a",@progbits
	.sectionflags	@""
	.align	4
.nv.constant0._ZN5flash24flash_fwd_splitkv_kernelI23Flash_fwd_kernel_traitsILi192ELi64ELi64ELi4ELb0ELb0EN7cutlass6half_tE19Flash_kernel_traitsILi192ELi64ELi64ELi4ES3_EELb1ELb0ELb0ELb0ELb1ELb1ELb0ELb1EEEvNS_16Flash_fwd_paramsE:
	.zero		816


//--------------------- .nv.constant0._ZN5flash24flash_fwd_splitkv_kernelI23Flash_fwd_kernel_traitsILi192ELi64ELi64ELi4ELb0ELb0EN7cutlass6half_tE19Flash_kernel_traitsILi192ELi64ELi64ELi4ES3_EELb1ELb0ELb1ELb0ELb0ELb0ELb0ELb1EEEvNS_16Flash_fwd_paramsE --------------------------
	.section	.nv.constant0._ZN5flash24flash_fwd_splitkv_kernelI23Flash_fwd_kernel_traitsILi192ELi64ELi64ELi4ELb0ELb0EN7cutlass6half_tE19Flash_kernel_traitsILi192ELi64ELi64ELi4ES3_EELb1ELb0ELb1ELb0ELb0ELb0ELb0ELb1EEEvNS_16Flash_fwd_paramsE,"a",@progbits
	.sectionflags	@""
	.align	4
.nv.constant0._ZN5flash24flash_fwd_splitkv_kernelI23Flash_fwd_kernel_traitsILi192ELi64ELi64ELi4ELb0ELb0EN7cutlass6half_tE19Flash_kernel_traitsILi192ELi64ELi64ELi4ES3_EELb1ELb0ELb1ELb0ELb0ELb0ELb0ELb1EEEvNS_16Flash_fwd_paramsE:
	.zero		816


//--------------------- .nv.constant0._ZN5flash24flash_fwd_splitkv_kernelI23Flash_fwd_kernel_traitsILi192ELi64ELi64ELi4ELb0ELb0EN7cutlass6half_tE19Flash_kernel_traitsILi192ELi64ELi64ELi4ES3_EELb1ELb0ELb1ELb0ELb0ELb1ELb0ELb1EEEvNS_16Flash_fwd_paramsE --------------------------
	.section	.nv.constant0._ZN5flash24flash_fwd_splitkv_kernelI23Flash_fwd_kernel_traitsILi192ELi64ELi64ELi4ELb0ELb0EN7cutlass6half_tE19Flash_kernel_traitsILi192ELi64ELi64ELi4ES3_EELb1ELb0ELb1ELb0ELb0ELb1ELb0ELb1EEEvNS_16Flash_fwd_paramsE,"a",@progbits
	.sectionflags	@""
	.align	4
.nv.constant0._ZN5flash24flash_fwd_splitkv_kernelI23Flash_fwd_kernel_traitsILi192ELi64ELi64ELi4ELb0ELb0EN7cutlass6half_tE19Flash_kernel_traitsILi192ELi64ELi64ELi4ES3_EELb1ELb0ELb1ELb0ELb0ELb1ELb0ELb1EEEvNS_16Flash_fwd_paramsE:
	.zero		816


//--------------------- .nv.constant0._ZN5flash24flash_fwd_splitkv_kernelI23Flash_fwd_kernel_traitsILi192ELi64ELi64ELi4ELb0ELb0EN7cutlass6half_tE19Flash_kernel_traitsILi192ELi64ELi64ELi4ES3_EELb1ELb0ELb0ELb0ELb1ELb0ELb1ELb0EEEvNS_16Flash_fwd_paramsE --------------------------
	.section	.nv.constant0._ZN5flash24flash_fwd_splitkv_kernelI23Flash_fwd_kernel_traitsILi192ELi64ELi64ELi4ELb0ELb0EN7cutlass6half_tE19Flash_kernel_traitsILi192ELi64ELi64ELi4ES3_EELb1ELb0ELb0ELb0ELb1ELb0ELb1ELb0EEEvNS_16Flash_fwd_paramsE,"a",@progbits
	.sectionflags	@""
	.align	4
.nv.constant0._ZN5flash24flash_fwd_splitkv_kernelI23Flash_fwd_kernel_traitsILi192ELi64ELi64ELi4ELb0ELb0EN7cutlass6half_tE19Flash_kernel_traitsILi192ELi64ELi64ELi4ES3_EELb1ELb0ELb0ELb0ELb1ELb0ELb1ELb0EEEvNS_16Flash_fwd_paramsE:
	.zero		816


//--------------------- .nv.constant0._ZN5flash24flash_fwd_splitkv_kernelI23Flash_fwd_kernel_traitsILi192ELi64ELi64ELi4ELb0ELb0EN7cutlass6half_tE19Flash_kernel_traitsILi192ELi64ELi64ELi4ES3_EELb1ELb0ELb0ELb0ELb1ELb1ELb1ELb0EEEvNS_16Flash_fwd_paramsE --------------------------
	.section	.nv.constant0._ZN5flash24flash_fwd_splitkv_kernelI23Flash_fwd_kernel_traitsILi192ELi64ELi64ELi4ELb0ELb0EN7cutlass6half_tE19Flash_kernel_traitsILi192ELi64ELi64ELi4ES3_EELb1ELb0ELb0ELb0ELb1ELb1ELb1ELb0EEEvNS_16Flash_fwd_paramsE,"a",@progbits
	.sectionflags	@""
	.align	4
.nv.constant0._ZN5flash24flash_fwd_splitkv_kernelI23Flash_fwd_kernel_traitsILi192ELi64ELi64ELi4ELb0ELb0EN7cutlass6half_tE19Flash_kernel_traitsILi192ELi64ELi64ELi4ES3_EELb1ELb0ELb0ELb0ELb1ELb1ELb1ELb0EEEvNS_16Flash_fwd_paramsE:
	.zero		816


//--------------------- .nv.constant0._ZN5flash24flash_fwd_splitkv_kernelI23Flash_fwd_kernel_traitsILi192ELi64ELi64ELi4ELb0ELb0EN7cutlass6half_tE19Flash_kernel_traitsILi192ELi64ELi64ELi4ES3_EELb1ELb0ELb1ELb0ELb0ELb0ELb1ELb0EEEvNS_16Flash_fwd_paramsE --------------------------
	.section	.nv.constant0._ZN5flash24flash_fwd_splitkv_kernelI23Flash_fwd_kernel_traitsILi192ELi64ELi64ELi4ELb0ELb0EN7cutlass6half_tE19Flash_kernel_traitsILi192ELi64ELi64ELi4ES3_EELb1ELb0ELb1ELb0ELb0ELb0ELb1ELb0EEEvNS_16Flash_fwd_paramsE,"a",@progbits
	.sectionflags	@""
	.align	4
.nv.constant0._ZN5flash24flash_fwd_splitkv_kernelI23Flash_fwd_kernel_traitsILi192ELi64ELi64ELi4ELb0ELb0EN7cutlass6half_tE19Flash_kernel_traitsILi192ELi64ELi64ELi4ES3_EELb1ELb0ELb1ELb0ELb0ELb0ELb1ELb0EEEvNS_16Flash_fwd_paramsE:
	.zero		816


//--------------------- .nv.constant0._ZN5flash24flash_fwd_splitkv_kernelI23Flash_fwd_kernel_traitsILi192ELi64ELi64ELi4ELb0ELb0EN7cutlass6half_tE19Flash_kernel_traitsILi192ELi64ELi64ELi4ES3_EELb1ELb0ELb1ELb0ELb0ELb1ELb1ELb0EEEvNS_16Flash_fwd_paramsE --------------------------
	.section	.nv.constant0._ZN5flash24flash_fwd_splitkv_kernelI23Flash_fwd_kernel_traitsILi192ELi64ELi64ELi4ELb0ELb0EN7cutlass6half_tE19Flash_kernel_traitsILi192ELi64ELi64ELi4ES3_EELb1ELb0ELb1ELb0ELb0ELb1ELb1ELb0EEEvNS_16Flash_fwd_paramsE,"a",@progbits
	.sectionflags	@""
	.align	4
.nv.constant0._ZN5flash24flash_fwd_splitkv_kernelI23Flash_fwd_kernel_traitsILi192ELi64ELi64ELi4ELb0ELb0EN7cutlass6half_tE19Flash_kernel_traitsILi192ELi64ELi64ELi4ES3_EELb1ELb0ELb1ELb0ELb0ELb1ELb1ELb0EEEvNS_16Flash_fwd_paramsE:
	.zero		816


//--------------------- .nv.constant0._ZN5flash24flash_fwd_splitkv_kernelI23Flash_fwd_kernel_traitsILi192ELi64ELi64ELi4ELb0ELb0EN7cutlass6half_tE19Flash_kernel_traitsILi192ELi64ELi64ELi4ES3_EELb1ELb0ELb0ELb0ELb1ELb0ELb1ELb1EEEvNS_16Flash_fwd_paramsE --------------------------
	.section	.nv.constant0._ZN5flash24flash_fwd_splitkv_kernelI23Flash_fwd_kernel_traitsILi192ELi64ELi64ELi4ELb0ELb0EN7cutlass6half_tE19Flash_kernel_traitsILi192ELi64ELi64ELi4ES3_EELb1ELb0ELb0ELb0ELb1ELb0ELb1ELb1EEEvNS_16Flash_fwd_paramsE,"a",@progbits
	.sectionflags	@""
	.align	4
.nv.constant0._ZN5flash24flash_fwd_splitkv_kernelI23Flash_fwd_kernel_traitsILi192ELi64ELi64ELi4ELb0ELb0EN7cutlass6half_tE19Flash_kernel_traitsILi192ELi64ELi64ELi4ES3_EELb1ELb0ELb0ELb0ELb1ELb0ELb1ELb1EEEvNS_16Flash_fwd_paramsE:
	.zero		816


//--------------------- .nv.constant0._ZN5flash24flash_fwd_splitkv_kernelI23Flash_fwd_kernel_traitsILi192ELi64ELi64ELi4ELb0ELb0EN7cutlass6half_tE19Flash_kernel_traitsILi192ELi64ELi64ELi4ES3_EELb1ELb0ELb0ELb0ELb1ELb1ELb1ELb1EEEvNS_16Flash_fwd_paramsE --------------------------
	.section	.nv.constant0._ZN5flash24flash_fwd_splitkv_kernelI23Flash_fwd_kernel_traitsILi192ELi64ELi64ELi4ELb0ELb0EN7cutlass6half_tE19Flash_kernel_traitsILi192ELi64ELi64ELi4ES3_EELb1ELb0ELb0ELb0ELb1ELb1ELb1ELb1EEEvNS_16Flash_fwd_paramsE,"a",@progbits
	.sectionflags	@""
	.align	4
.nv.constant0._ZN5flash24flash_fwd_splitkv_kernelI23Flash_fwd_kernel_traitsILi192ELi64ELi64ELi4ELb0ELb0EN7cutlass6half_tE19Flash_kernel_traitsILi192ELi64ELi64ELi4ES3_EELb1ELb0ELb0ELb0ELb1ELb1ELb1ELb1EEEvNS_16Flash_fwd_paramsE:
	.zero		816


//--------------------- .nv.constant0._ZN5flash24flash_fwd_splitkv_kernelI23Flash_fwd_kernel_traitsILi192ELi64ELi64ELi4ELb0ELb0EN7cutlass6half_tE19Flash_kernel_traitsILi192ELi64ELi64ELi4ES3_EELb1ELb0ELb1ELb0ELb0ELb0ELb1ELb1EEEvNS_16Flash_fwd_paramsE --------------------------
	.section	.nv.constant0._ZN5flash24flash_fwd_splitkv_kernelI23Flash_fwd_kernel_traitsILi192ELi64ELi64ELi4ELb0ELb0EN7cutlass6half_tE19Flash_kernel_traitsILi192ELi64ELi64ELi4ES3_EELb1ELb0ELb1ELb0ELb0ELb0ELb1ELb1EEEvNS_16Flash_fwd_paramsE,"a",@progbits
	.sectionflags	@""
	.align	4
.nv.constant0._ZN5flash24flash_fwd_splitkv_kernelI23Flash_fwd_kernel_traitsILi192ELi64ELi64ELi4ELb0ELb0EN7cutlass6half_tE19Flash_kernel_traitsILi192ELi64ELi64ELi4ES3_EELb1ELb0ELb1ELb0ELb0ELb0ELb1ELb1EEEvNS_16Flash_fwd_paramsE:
	.zero		816


//--------------------- .nv.constant0._ZN5flash24flash_fwd_splitkv_kernelI23Flash_fwd_kernel_traitsILi192ELi64ELi64ELi4ELb0ELb0EN7cutlass6half_tE19Flash_kernel_traitsILi192ELi64ELi64ELi4ES3_EELb1ELb0ELb1ELb0ELb0ELb1ELb1ELb1EEEvNS_16Flash_fwd_paramsE --------------------------
	.section	.nv.constant0._ZN5flash24flash_fwd_splitkv_kernelI23Flash_fwd_kernel_traitsILi192ELi64ELi64ELi4ELb0ELb0EN7cutlass6half_tE19Flash_kernel_traitsILi192ELi64ELi64ELi4ES3_EELb1ELb0ELb1ELb0ELb0ELb1ELb1ELb1EEEvNS_16Flash_fwd_paramsE,"a",@progbits
	.sectionflags	@""
	.align	4
.nv.constant0._ZN5flash24flash_fwd_splitkv_kernelI23Flash_fwd_kernel_traitsILi192ELi64ELi64ELi4ELb0ELb0EN7cutlass6half_tE19Flash_kernel_traitsILi192ELi64ELi64ELi4ES3_EELb1ELb0ELb1ELb0ELb0ELb1ELb1ELb1EEEvNS_16Flash_fwd_paramsE:
	.zero		816


//--------------------- .text._ZN5flash32flash_fwd_splitkv_combine_kernelI23Flash_fwd_kernel_traitsILi192ELi64ELi64ELi4ELb0ELb0EN7cutlass6half_tE19Flash_kernel_traitsILi192ELi64ELi64ELi4ES3_EELi8ELi7ELb0EEEvNS_16Flash_fwd_paramsE --------------------------
	.section	.text._ZN5flash32flash_fwd_splitkv_combine_kernelI23Flash_fwd_kernel_traitsILi192ELi64ELi64ELi4ELb0ELb0EN7cutlass6half_tE19Flash_kernel_traitsILi192ELi64ELi64ELi4ES3_EELi8ELi7ELb0EEEvNS_16Flash_fwd_paramsE,"ax",@progbits
	.sectioninfo	@"SHI_REGISTERS=62"
	.align	128
        .global         _ZN5flash32flash_fwd_splitkv_combine_kernelI23Flash_fwd_kernel_traitsILi192ELi64ELi64ELi4ELb0ELb0EN7cutlass6half_tE19Flash_kernel_traitsILi192ELi64ELi64ELi4ES3_EELi8ELi7ELb0EEEvNS_16Flash_fwd_paramsE
        .type           _ZN5flash32flash_fwd_splitkv_combine_kernelI23Flash_fwd_kernel_traitsILi192ELi64ELi64ELi4ELb0ELb0EN7cutlass6half_tE19Flash_kernel_traitsILi192ELi64ELi64ELi4ES3_EELi8ELi7ELb0EEEvNS_16Flash_fwd_paramsE,@function
        .size           _ZN5flash32flash_fwd_splitkv_combine_kernelI23Flash_fwd_kernel_traitsILi192ELi64ELi64ELi4ELb0ELb0EN7cutlass6half_tE19Flash_kernel_traitsILi192ELi64ELi64ELi4ES3_EELi8ELi7ELb0EEEvNS_16Flash_fwd_paramsE,(.L_x_4070 - _ZN5flash32flash_fwd_splitkv_combine_kernelI23Flash_fwd_kernel_traitsILi192ELi64ELi64ELi4ELb0ELb0EN7cutlass6half_tE19Flash_kernel_traitsILi192ELi64ELi64ELi4ES3_EELi8ELi7ELb0EEEvNS_16Flash_fwd_paramsE)
        .other          _ZN5flash32flash_fwd_splitkv_combine_kernelI23Flash_fwd_kernel_traitsILi192ELi64ELi64ELi4ELb0ELb0EN7cutlass6half_tE19Flash_kernel_traitsILi192ELi64ELi64ELi4ES3_EELi8ELi7ELb0EEEvNS_16Flash_fwd_paramsE,@"STO_CUDA_ENTRY STV_DEFAULT"
_ZN5flash32flash_fwd_splitkv_combine_kernelI23Flash_fwd_kernel_traitsILi192ELi64ELi64ELi4ELb0ELb0EN7cutlass6half_tE19Flash_kernel_traitsILi192ELi64ELi64ELi4ES3_EELi8ELi7ELb0EEEvNS_16Flash_fwd_paramsE:
.text._ZN5flash32flash_fwd_splitkv_combine_kernelI23Flash_fwd_kernel_traitsILi192ELi64ELi64ELi4ELb0ELb0EN7cutlass6half_tE19Flash_kernel_traitsILi192ELi64ELi64ELi4ES3_EELi8ELi7ELb0EEEvNS_16Flash_fwd_paramsE:
[----:B------:R-:W-:Y:S02]  /*0000*/  MOV R1, c[0x0][0x28] ;  /* 0x00000a0000017a02 */ /* 0x000fe40000000f00 */
[----:B------:R-:W-:Y:S01]  /*0010*/  IMAD.MOV.U32 R3, RZ, RZ, c[0x0][0x1c0] ;  /* 0x00007000ff037624 */ /* 0x000fe200078e00ff */
[----:B------:R-:W0:Y:S01]  /*0020*/  S2UR UR7, SR_CTAID.X ;  /* 0x00000000000779c3 */ /* 0x000e220000002500 */
[----:B------:R-:W-:Y:S02]  /*0030*/  IMAD.MOV.U32 R2, RZ, RZ, c[0x0][0x214] ;  /* 0x00008500ff027624 */ /* 0x000fe400078e00ff */
[----:B------:R-:W-:Y:S01]  /*0040*/  IMAD R28, R3, c[0x0][0x210], RZ ;  /* 0x00008400031c7a24 */ /* 0x000fe200078e02ff */
[----:B------:R-:W-:Y:S02]  /*0050*/  SHF.R.S32.HI R3, RZ, 0x1f, R3 ;  /* 0x0000001fff037819 */ /* 0x000fe40000011403 */
[----:B------:R-:W-:Y:S01]  /*0060*/  SHF.R.S32.HI R2, RZ, 0x1f, R2 ;  /* 0x0000001fff027819 */ /* 0x000fe20000011402 */
[----:B------:R-:W-:-:S05]  /*0070*/  IMAD R28, R28, c[0x0][0x214], RZ ;  /* 0x000085001c1c7a24 */ /* 0x000fca00078e02ff */
[----:B------:R-:W-:Y:S02]  /*0080*/  ISETP.LT.U32.AND P0, PT, R28, c[0x0][0x214], PT ;  /* 0x000085001c007a0c */ /* 0x000fe40003f01070 */
[----:B------:R-:W-:-:S04]  /*0090*/  SHF.R.S32.HI R5, RZ, 0x1f, R28 ;  /* 0x0000001fff057819 */ /* 0x000fc8000001141c */
[----:B------:R-:W-:-:S04]  /*00a0*/  ISETP.LT.AND.EX P0, PT, R5, R2, PT, P0 ;  /* 0x000000020500720c */ /* 0x000fc80003f01300 */
[C---:B------:R-:W-:Y:S01]  /*00b0*/  SEL R2, R5.reuse, R2, P0 ;  /* 0x0000000205027207 */ /* 0x040fe20000000000 */
[----:B0-----:R-:W-:Y:S01]  /*00c0*/  USHF.L.U32 UR7, UR7, 0x3, URZ ;  /* 0x0000000307077899 */ /* 0x001fe2000800063f */
[----:B------:R-:W-:Y:S02]  /*00d0*/  SEL R40, R28, c[0x0][0x214], P0 ;  /* 0x000085001c287a07 */ /* 0x000fe40000000000 */
[----:B------:R-:W-:Y:S01]  /*00e0*/  LOP3.LUT R0, R5, R2, RZ, 0xfc, !PT ;  /* 0x0000000205007212 */ /* 0x000fe200078efcff */
[----:B------:R-:W-:-:S03]  /*00f0*/  USHF.R.S32.HI UR6, URZ, 0x1f, UR7 ;  /* 0x0000001f3f067899 */ /* 0x000fc60008011407 */
[----:B------:R-:W-:-:S13]  /*0100*/  ISETP.NE.U32.AND P1, PT, R0, RZ, PT ;  /* 0x000000ff0000720c */ /* 0x000fda0003f25070 */
[----:B------:R-:W-:Y:S05]  /*0110*/  @!P1 BRA `(.L_x_0) ;  /* 0x0000009000009947 */ /* 0x000fea0003800000 */
[----:B------:R-:W-:Y:S01]  /*0120*/  IMAD.MOV.U32 R27, RZ, RZ, R28 ;  /* 0x000000ffff1b7224 */ /* 0x000fe200078e001c */
[----:B------:R-:W-:Y:S01]  /*0130*/  MOV R24, R40 ;  /* 0x0000002800187202 */ /* 0x000fe20000000f00 */
[----:B------:R-:W-:Y:S01]  /*0140*/  IMAD.MOV.U32 R18, RZ, RZ, R5 ;  /* 0x000000ffff127224 */ /* 0x000fe200078e0005 */
[----:B------:R-:W-:Y:S02]  /*0150*/  MOV R23, R2 ;  /* 0x0000000200177202 */ /* 0x000fe40000000f00 */
[----:B------:R-:W-:Y:S02]  /*0160*/  MOV R22, 0x180 ;  /* 0x0000018000167802 */ /* 0x000fe40000000f00 */
[----:B------:R-:W-:Y:S05]  /*0170*/  CALL.REL.NOINC `($__internal_0_$__cuda_sm20_div_s64) ;  /* 0x000050e000007944 */ /* 0x000fea0003c00000 */
[----:B------:R-:W-:Y:S02]  /*0180*/  MOV R8, R0 ;  /* 0x0000000000087202 */ /* 0x000fe40000000f00 */
[----:B------:R-:W-:Y:S01]  /*0190*/  MOV R9, R21 ;  /* 0x0000001500097202 */ /* 0x000fe20000000f00 */
[----:B------:R-:W-:Y:S05]  /*01a0*/  BRA `(.L_x_1) ;  /* 0x0000013000007947 */ /* 0x000fea0003800000 */
.L_x_0:
[----:B------:R-:W0:Y:S01]  /*01b0*/  I2F.U32.RP R6, R40 ;  /* 0x0000002800067306 */ /* 0x000e220000209000 */
[----:B------:R-:W-:Y:S01]  /*01c0*/  ISETP.NE.U32.AND P0, PT, R40, RZ, PT ;  /* 0x000000ff2800720c */ /* 0x000fe20003f05070 */
[----:B------:R-:W-:-:S06]  /*01d0*/  HFMA2.MMA R9, -RZ, RZ, 0, 0 ;  /* 0x00000000ff097435 */ /* 0x000fcc00000001ff */
[----:B0-----:R-:W0:Y:S02]  /*01e0*/  MUFU.RCP R6, R6 ;  /* 0x0000000600067308 */ /* 0x001e240000001000 */
[----:B0-----:R-:W-:-:S06]  /*01f0*/  IADD3 R6, R6, 0xffffffe, RZ ;  /* 0x0ffffffe06067810 */ /* 0x001fcc0007ffe0ff */
[----:B------:R-:W0:Y:S02]  /*0200*/  F2I.FTZ.U32.TRUNC.NTZ R7, R6 ;  /* 0x0000000600077305 */ /* 0x000e24000021f000 */
[----:B0-----:R-:W-:Y:S02]  /*0210*/  IMAD.MOV R0, RZ, RZ, -R7 ;  /* 0x000000ffff007224 */ /* 0x001fe400078e0a07 */
[----:B------:R-:W-:Y:S02]  /*0220*/  IMAD.MOV.U32 R6, RZ, RZ, RZ ;  /* 0x000000ffff067224 */ /* 0x000fe400078e00ff */
[----:B------:R-:W-:-:S04]  /*0230*/  IMAD R0, R0, R40, RZ ;  /* 0x0000002800007224 */ /* 0x000fc800078e02ff */
[----:B------:R-:W-:-:S06]  /*0240*/  IMAD.HI.U32 R0, R7, R0, R6 ;  /* 0x0000000007007227 */ /* 0x000fcc00078e0006 */
[----:B------:R-:W-:-:S05]  /*0250*/  IMAD.HI.U32 R8, R0, R28, RZ ;  /* 0x0000001c00087227 */ /* 0x000fca00078e00ff */
[----:B------:R-:W-:-:S05]  /*0260*/  IADD3 R0, -R8, RZ, RZ ;  /* 0x000000ff08007210 */ /* 0x000fca0007ffe1ff */
[----:B------:R-:W-:-:S05]  /*0270*/  IMAD R0, R40, R0, R28 ;  /* 0x0000000028007224 */ /* 0x000fca00078e021c */
[----:B------:R-:W-:-:S13]  /*0280*/  ISETP.GE.U32.AND P2, PT, R0, R40, PT ;  /* 0x000000280000720c */ /* 0x000fda0003f46070 */
[----:B------:R-:W-:Y:S01]  /*0290*/  @P2 IMAD.IADD R0, R0, 0x1, -R40 ;  /* 0x0000000100002824 */ /* 0x000fe200078e0a28 */
[----:B------:R-:W-:-:S04]  /*02a0*/  @P2 IADD3 R8, R8, 0x1, RZ ;  /* 0x0000000108082810 */ /* 0x000fc80007ffe0ff */
[----:B------:R-:W-:-:S13]  /*02b0*/  ISETP.GE.U32.AND P1, PT, R0, R40, PT ;  /* 0x000000280000720c */ /* 0x000fda0003f26070 */
[----:B------:R-:W-:Y:S02]  /*02c0*/  @P1 IADD3 R8, R8, 0x1, RZ ;  /* 0x0000000108081810 */ /* 0x000fe40007ffe0ff */
[----:B------:R-:W-:-:S04]  /*02d0*/  @!P0 LOP3.LUT R8, RZ, R40, RZ, 0x33, !PT ;  /* 0x00000028ff088212 */ /* 0x000fc800078e33ff */
.L_x_1:
[----:B------:R-:W-:Y:S01]  /*02e0*/  ISETP.LT.U32.AND P0, PT, R8, c[0x0][0x1c0], PT ;  /* 0x0000700008007a0c */ /* 0x000fe20003f01070 */
[----:B------:R-:W-:Y:S03]  /*02f0*/  BSSY B0, `(.L_x_2) ;  /* 0x0000024000007945 */ /* 0x000fe60003800000 */
[----:B------:R-:W-:-:S04]  /*0300*/  ISETP.LT.AND.EX P0, PT, R9, R3, PT, P0 ;  /* 0x000000030900720c */ /* 0x000fc80003f01300 */
[C---:B------:R-:W-:Y:S02]  /*0310*/  SEL R3, R9.reuse, R3, P0 ;  /* 0x0000000309037207 */ /* 0x040fe40000000000 */
[----:B------:R-:W-:Y:S02]  /*0320*/  SEL R6, R8, c[0x0][0x1c0], P0 ;  /* 0x0000700008067a07 */ /* 0x000fe40000000000 */
[----:B------:R-:W-:-:S04]  /*0330*/  LOP3.LUT R0, R9, R3, RZ, 0xfc, !PT ;  /* 0x0000000309007212 */ /* 0x000fc800078efcff */
        /* <DEDUP_REMOVED lines=11> */
.L_x_3:
[----:B------:R-:W0:Y:S01]  /*03f0*/  I2F.U32.RP R10, R6 ;  /* 0x00000006000a7306 */ /* 0x000e220000209000 */
[----:B------:R-:W-:-:S07]  /*0400*/  ISETP.NE.U32.AND P0, PT, R6, RZ, PT ;  /* 0x000000ff0600720c */ /* 0x000fce0003f05070 */
        /* <DEDUP_REMOVED lines=16> */
[----:B------:R-:W-:Y:S01]  /*0510*/  MOV R8, R9 ;  /* 0x0000000900087202 */ /* 0x000fe20000000f00 */
[----:B------:R-:W-:Y:S02]  /*0520*/  IMAD.MOV.U32 R9, RZ, RZ, RZ ;  /* 0x000000ffff097224 */ /* 0x000fe400078e00ff */
.L_x_4:
[----:B------:R-:W-:Y:S05]  /*0530*/  BSYNC B0 ;  /* 0x0000000000007941 */ /* 0x000fea0003800000 */
.L_x_2:
[----:B------:R-:W-:Y:S01]  /*0540*/  IABS R7, c[0x0][0x214] ;  /* 0x0000850000077a13 */ /* 0x000fe20000000000 */
[----:B------:R-:W-:Y:S01]  /*0550*/  ULDC UR4, c[0x0][0x214] ;  /* 0x0000850000047ab9 */ /* 0x000fe20000000800 */
[----:B------:R-:W-:Y:S01]  /*0560*/  BSSY B0, `(.L_x_5) ;  /* 0x000004a000007945 */ /* 0x000fe20003800000 */
[----:B------:R-:W-:Y:S01]  /*0570*/  UIADD3 UR8, UR4, -0x1, URZ ;  /* 0xffffffff04087890 */ /* 0x000fe2000fffe03f */
[----:B------:R-:W0:Y:S01]  /*0580*/  I2F.RP R12, R7 ;  /* 0x00000007000c7306 */ /* 0x000e220000209400 */
[----:B------:R-:W-:Y:S02]  /*0590*/  UISETP.LT.AND UP0, UPT, URZ, UR4, UPT ;  /* 0x000000043f00728c */ /* 0x000fe4000bf01270 */
[----:B------:R-:W-:Y:S02]  /*05a0*/  USHF.R.S32.HI UR5, URZ, 0x1f, UR4 ;  /* 0x0000001f3f057899 */ /* 0x000fe40008011404 */
[----:B------:R-:W-:Y:S01]  /*05b0*/  IADD3 R10, R7, UR8, RZ ;  /* 0x00000008070a7c10 */ /* 0x000fe2000fffe0ff */
[----:B------:R-:W-:-:S03]  /*05c0*/  ULEA.HI.SX32 UR4, UR4, 0x1, 0x1 ;  /* 0x0000000104047891 */ /* 0x000fc6000f8f0a3f */
[----:B------:R-:W-:-:S03]  /*05d0*/  IABS R0, R10 ;  /* 0x0000000a00007213 */ /* 0x000fc60000000000 */
[----:B------:R-:W-:Y:S02]  /*05e0*/  @!UP0 UIADD3 UR4, UR5, URZ, URZ ;  /* 0x0000003f05048290 */ /* 0x000fe4000fffe03f */
[----:B------:R-:W-:Y:S01]  /*05f0*/  IMAD.MOV.U32 R11, RZ, RZ, R0 ;  /* 0x000000ffff0b7224 */ /* 0x000fe200078e0000 */
[----:B0-----:R-:W0:Y:S02]  /*0600*/  MUFU.RCP R12, R12 ;  /* 0x0000000c000c7308 */ /* 0x001e240000001000 */
[----:B0-----:R-:W-:-:S06]  /*0610*/  IADD3 R12, R12, 0xffffffe, RZ ;  /* 0x0ffffffe0c0c7810 */ /* 0x001fcc0007ffe0ff */
[----:B------:R-:W0:Y:S02]  /*0620*/  F2I.FTZ.U32.TRUNC.NTZ R13, R12 ;  /* 0x0000000c000d7305 */ /* 0x000e24000021f000 */
[----:B0-----:R-:W-:Y:S02]  /*0630*/  IMAD.MOV R4, RZ, RZ, -R13 ;  /* 0x000000ffff047224 */ /* 0x001fe400078e0a0d */
[----:B------:R-:W-:Y:S02]  /*0640*/  IMAD.MOV.U32 R12, RZ, RZ, RZ ;  /* 0x000000ffff0c7224 */ /* 0x000fe400078e00ff */
[----:B------:R-:W-:-:S04]  /*0650*/  IMAD R4, R4, R7, RZ ;  /* 0x0000000704047224 */ /* 0x000fc800078e02ff */
[----:B------:R-:W-:-:S06]  /*0660*/  IMAD.HI.U32 R4, R13, R4, R12 ;  /* 0x000000040d047227 */ /* 0x000fcc00078e000c */
[----:B------:R-:W-:-:S04]  /*0670*/  IMAD.HI.U32 R0, R4, R11, RZ ;  /* 0x0000000b04007227 */ /* 0x000fc800078e00ff */
[----:B------:R-:W-:-:S04]  /*0680*/  IMAD.MOV R4, RZ, RZ, -R0 ;  /* 0x000000ffff047224 */ /* 0x000fc800078e0a00 */
[----:B------:R-:W-:-:S05]  /*0690*/  IMAD R4, R7, R4, R11 ;  /* 0x0000000407047224 */ /* 0x000fca00078e020b */
[----:B------:R-:W-:-:S13]  /*06a0*/  ISETP.GT.U32.AND P1, PT, R7, R4, PT ;  /* 0x000000040700720c */ /* 0x000fda0003f24070 */
[----:B------:R-:W-:Y:S01]  /*06b0*/  @!P1 IMAD.IADD R4, R4, 0x1, -R7 ;  /* 0x0000000104049824 */ /* 0x000fe200078e0a07 */
[----:B------:R-:W-:Y:S02]  /*06c0*/  @!P1 IADD3 R0, R0, 0x1, RZ ;  /* 0x0000000100009810 */ /* 0x000fe40007ffe0ff */
[----:B------:R-:W-:Y:S02]  /*06d0*/  ISETP.NE.AND P1, PT, RZ, c[0x0][0x214], PT ;  /* 0x00008500ff007a0c */ /* 0x000fe40003f25270 */
[-C--:B------:R-:W-:Y:S02]  /*06e0*/  ISETP.GE.U32.AND P2, PT, R4, R7.reuse, PT ;  /* 0x000000070400720c */ /* 0x080fe40003f46070 */
[C---:B------:R-:W-:Y:S02]  /*06f0*/  LOP3.LUT R4, R10.reuse, R7, RZ, 0x3c, !PT ;  /* 0x000000070a047212 */ /* 0x040fe400078e3cff */
[----:B------:R-:W-:Y:S02]  /*0700*/  LOP3.LUT R10, R10, c[0x0][0x214], RZ, 0x3c, !PT ;  /* 0x000085000a0a7a12 */ /* 0x000fe400078e3cff */
[----:B------:R-:W-:-:S07]  /*0710*/  ISETP.GE.AND P0, PT, R4, RZ, PT ;  /* 0x000000ff0400720c */ /* 0x000fce0003f06270 */
[----:B------:R-:W-:Y:S02]  /*0720*/  @P2 IADD3 R0, R0, 0x1, RZ ;  /* 0x0000000100002810 */ /* 0x000fe40007ffe0ff */
[----:B------:R-:W-:-:S03]  /*0730*/  ISETP.NE.AND P2, PT, RZ, c[0x0][0x214], PT ;  /* 0x00008500ff007a0c */ /* 0x000fc60003f45270 */
[--C-:B------:R-:W-:Y:S02]  /*0740*/  IMAD.MOV.U32 R17, RZ, RZ, R0.reuse ;  /* 0x000000ffff117224 */ /* 0x100fe400078e0000 */
[----:B------:R-:W-:Y:S02]  /*0750*/  IMAD.MOV.U32 R4, RZ, RZ, R0 ;  /* 0x000000ffff047224 */ /* 0x000fe400078e0000 */
[----:B------:R-:W-:Y:S01]  /*0760*/  @!P0 IMAD.MOV R17, RZ, RZ, -R17 ;  /* 0x000000ffff118224 */ /* 0x000fe200078e0a11 */
[----:B------:R-:W-:Y:S02]  /*0770*/  @!P1 LOP3.LUT R17, RZ, R7, RZ, 0x33, !PT ;  /* 0x00000007ff119212 */ /* 0x000fe400078e33ff */
[----:B------:R-:W-:Y:S02]  /*0780*/  ISETP.GE.AND P1, PT, R10, RZ, PT ;  /* 0x000000ff0a00720c */ /* 0x000fe40003f26270 */
[----:B------:R-:W-:Y:S02]  /*0790*/  ISETP.LT.U32.AND P0, PT, R6, R17, PT ;  /* 0x000000110600720c */ /* 0x000fe40003f01070 */
[----:B------:R-:W-:-:S04]  /*07a0*/  SHF.R.S32.HI R16, RZ, 0x1f, R17 ;  /* 0x0000001fff107819 */ /* 0x000fc80000011411 */
[----:B------:R-:W-:-:S04]  /*07b0*/  ISETP.LT.AND.EX P0, PT, R3, R16, PT, P0 ;  /* 0x000000100300720c */ /* 0x000fc80003f01300 */
[C---:B------:R-:W-:Y:S01]  /*07c0*/  SEL R16, R3.reuse, R16, P0 ;  /* 0x0000001003107207 */ /* 0x040fe20000000000 */
[----:B------:R-:W-:Y:S01]  /*07d0*/  @!P1 IMAD.MOV R4, RZ, RZ, -R4 ;  /* 0x000000ffff049224 */ /* 0x000fe200078e0a04 */
[----:B------:R-:W-:Y:S02]  /*07e0*/  @!P2 LOP3.LUT R4, RZ, c[0x0][0x214], RZ, 0x33, !PT ;  /* 0x00008500ff04aa12 */ /* 0x000fe400078e33ff */
[----:B------:R-:W-:Y:S02]  /*07f0*/  LOP3.LUT R0, R3, R16, RZ, 0xfc, !PT ;  /* 0x0000001003007212 */ /* 0x000fe400078efcff */
[----:B------:R-:W-:Y:S01]  /*0800*/  SEL R17, R6, R17, P0 ;  /* 0x0000001106117207 */ /* 0x000fe20000000000 */
[----:B------:R-:W-:Y:S01]  /*0810*/  IMAD R4, R4, UR4, RZ ;  /* 0x0000000404047c24 */ /* 0x000fe2000f8e02ff */
        /* <DEDUP_REMOVED lines=11> */
.L_x_6:
        /* <DEDUP_REMOVED lines=18> */
[----:B------:R-:W-:Y:S02]  /*09f0*/  @!P0 LOP3.LUT R30, RZ, R17, RZ, 0x33, !PT ;  /* 0x00000011ff1e8212 */ /* 0x000fe400078e33ff */
.L_x_7:
[----:B------:R-:W-:Y:S05]  /*0a00*/  BSYNC B0 ;  /* 0x0000000000007941 */ /* 0x000fea0003800000 */
.L_x_5:
[----:B------:R-:W-:Y:S01]  /*0a10*/  IMAD.MOV.U32 R7, RZ, RZ, c[0x0][0x1c0] ;  /* 0x00007000ff077624 */ /* 0x000fe200078e00ff */
[----:B------:R-:W-:Y:S01]  /*0a20*/  IABS R18, R4 ;  /* 0x0000000400127213 */ /* 0x000fe20000000000 */
[----:B------:R-:W-:Y:S01]  /*0a30*/  IMAD.MOV.U32 R24, RZ, RZ, RZ ;  /* 0x000000ffff187224 */ /* 0x000fe200078e00ff */
[----:B------:R-:W-:Y:S01]  /*0a40*/  IABS R13, c[0x0][0x214] ;  /* 0x00008500000d7a13 */ /* 0x000fe20000000000 */
[C---:B------:R-:W-:Y:S01]  /*0a50*/  IMAD R0, R7.reuse, c[0x0][0x214], RZ ;  /* 0x0000850007007a24 */ /* 0x040fe200078e02ff */
[----:B------:R-:W0:Y:S01]  /*0a60*/  I2F.RP R3, R18 ;  /* 0x0000001200037306 */ /* 0x000e220000209400 */
[----:B------:R-:W-:Y:S01]  /*0a70*/  IADD3 R7, R7, -0x1, RZ ;  /* 0xffffffff07077810 */ /* 0x000fe20007ffe0ff */
[----:B------:R-:W1:Y:S01]  /*0a80*/  S2R R39, SR_TID.X ;  /* 0x0000000000277919 */ /* 0x000e620000002100 */
[----:B------:R-:W-:Y:S01]  /*0a90*/  ISETP.NE.AND P5, PT, R4, RZ, PT ;  /* 0x000000ff0400720c */ /* 0x000fe20003fa5270 */
[----:B------:R-:W-:Y:S01]  /*0aa0*/  BSSY B0, `(.L_x_8) ;  /* 0x0000075000007945 */ /* 0x000fe20003800000 */
[----:B------:R-:W-:Y:S01]  /*0ab0*/  IABS R15, R0 ;  /* 0x00000000000f7213 */ /* 0x000fe20000000000 */
[----:B------:R-:W-:-:S02]  /*0ac0*/  IMAD.IADD R6, R7, 0x1, R18 ;  /* 0x0000000107067824 */ /* 0x000fc400078e0212 */
[----:B------:R-:W-:Y:S01]  /*0ad0*/  I2F.RP R22, R13 ;  /* 0x0000000d00167306 */ /* 0x000fe20000209400 */
[----:B------:R-:W-:Y:S02]  /*0ae0*/  IADD3 R20, R15, UR8, RZ ;  /* 0x000000080f147c10 */ /* 0x000fe4000fffe0ff */
[----:B------:R-:W-:Y:S02]  /*0af0*/  IABS R12, R6 ;  /* 0x00000006000c7213 */ /* 0x000fe40000000000 */
[----:B------:R-:W-:-:S03]  /*0b00*/  IABS R14, R20 ;  /* 0x00000014000e7213 */ /* 0x000fc60000000000 */
[----:B------:R-:W2:Y:S08]  /*0b10*/  I2F.RP R10, R15 ;  /* 0x0000000f000a7306 */ /* 0x000eb00000209400 */
[----:B0-----:R-:W0:Y:S08]  /*0b20*/  MUFU.RCP R3, R3 ;  /* 0x0000000300037308 */ /* 0x001e300000001000 */
[----:B--2---:R-:W2:Y:S08]  /*0b30*/  MUFU.RCP R10, R10 ;  /* 0x0000000a000a7308 */ /* 0x004eb00000001000 */
[----:B------:R-:W3:Y:S01]  /*0b40*/  MUFU.RCP R22, R22 ;  /* 0x0000001600167308 */ /* 0x000ee20000001000 */
[----:B0-----:R-:W-:-:S02]  /*0b50*/  IADD3 R3, R3, 0xffffffe, RZ ;  /* 0x0ffffffe03037810 */ /* 0x001fc40007ffe0ff */
[----:B--2---:R-:W-:-:S05]  /*0b60*/  IADD3 R10, R10, 0xffffffe, RZ ;  /* 0x0ffffffe0a0a7810 */ /* 0x004fca0007ffe0ff */
[----:B------:R-:W0:Y:S01]  /*0b70*/  F2I.FTZ.U32.TRUNC.NTZ R25, R3 ;  /* 0x0000000300197305 */ /* 0x000e22000021f000 */
[----:B---3--:R-:W-:-:S07]  /*0b80*/  IADD3 R22, R22, 0xffffffe, RZ ;  /* 0x0ffffffe16167810 */ /* 0x008fce0007ffe0ff */
[----:B------:R-:W2:Y:S08]  /*0b90*/  F2I.FTZ.U32.TRUNC.NTZ R11, R10 ;  /* 0x0000000a000b7305 */ /* 0x000eb0000021f000 */
[----:B------:R-:W3:Y:S01]  /*0ba0*/  F2I.FTZ.U32.TRUNC.NTZ R23, R22 ;  /* 0x0000001600177305 */ /* 0x000ee2000021f000 */
[----:B0-----:R-:W-:-:S04]  /*0bb0*/  IMAD.MOV R21, RZ, RZ, -R25 ;  /* 0x000000ffff157224 */ /* 0x001fc800078e0a19 */
[----:B------:R-:W-:Y:S02]  /*0bc0*/  IMAD R21, R21, R18, RZ ;  /* 0x0000001215157224 */ /* 0x000fe400078e02ff */
[----:B--2---:R-:W-:Y:S02]  /*0bd0*/  IMAD.MOV R19, RZ, RZ, -R11 ;  /* 0x000000ffff137224 */ /* 0x004fe400078e0a0b */
[----:B------:R-:W-:Y:S02]  /*0be0*/  IMAD.MOV.U32 R10, RZ, RZ, RZ ;  /* 0x000000ffff0a7224 */ /* 0x000fe400078e00ff */
[----:B------:R-:W-:Y:S02]  /*0bf0*/  IMAD R19, R19, R15, RZ ;  /* 0x0000000f13137224 */ /* 0x000fe400078e02ff */
[----:B------:R-:W-:-:S04]  /*0c00*/  IMAD.HI.U32 R21, R25, R21, R24 ;  /* 0x0000001519157227 */ /* 0x000fc800078e0018 */
[----:B------:R-:W-:Y:S01]  /*0c10*/  IMAD.HI.U32 R19, R11, R19, R10 ;  /* 0x000000130b137227 */ /* 0x000fe200078e000a */
[----:B------:R-:W-:Y:S02]  /*0c20*/  IABS R10, R0 ;  /* 0x00000000000a7213 */ /* 0x000fe40000000000 */
[----:B------:R-:W-:Y:S01]  /*0c30*/  IABS R11, R4 ;  /* 0x00000004000b7213 */ /* 0x000fe20000000000 */
[----:B---3--:R-:W-:Y:S02]  /*0c40*/  IMAD.MOV R3, RZ, RZ, -R23 ;  /* 0x000000ffff037224 */ /* 0x008fe400078e0a17 */
[----:B------:R-:W-:Y:S02]  /*0c50*/  IMAD.MOV R10, RZ, RZ, -R10 ;  /* 0x000000ffff0a7224 */ /* 0x000fe400078e0a0a */
[----:B------:R-:W-:-:S04]  /*0c60*/  IMAD.HI.U32 R19, R19, R14, RZ ;  /* 0x0000000e13137227 */ /* 0x000fc800078e00ff */
[----:B------:R-:W-:Y:S02]  /*0c70*/  IMAD R3, R3, R13, RZ ;  /* 0x0000000d03037224 */ /* 0x000fe400078e02ff */
[----:B------:R-:W-:Y:S02]  /*0c80*/  IMAD.MOV.U32 R22, RZ, RZ, RZ ;  /* 0x000000ffff167224 */ /* 0x000fe400078e00ff */
[----:B------:R-:W-:Y:S02]  /*0c90*/  IMAD R10, R19, R10, R14 ;  /* 0x0000000a130a7224 */ /* 0x000fe400078e020e */
[----:B------:R-:W-:Y:S02]  /*0ca0*/  IMAD.MOV R11, RZ, RZ, -R11 ;  /* 0x000000ffff0b7224 */ /* 0x000fe400078e0a0b */
[----:B------:R-:W-:Y:S01]  /*0cb0*/  IMAD.HI.U32 R21, R21, R12, RZ ;  /* 0x0000000c15157227 */ /* 0x000fe200078e00ff */
[----:B------:R-:W-:-:S03]  /*0cc0*/  ISETP.GT.U32.AND P4, PT, R15, R10, PT ;  /* 0x0000000a0f00720c */ /* 0x000fc60003f84070 */
[----:B------:R-:W-:-:S04]  /*0cd0*/  IMAD.HI.U32 R3, R23, R3, R22 ;  /* 0x0000000317037227 */ /* 0x000fc800078e0016 */
[----:B------:R-:W-:Y:S02]  /*0ce0*/  IMAD R12, R21, R11, R12 ;  /* 0x0000000b150c7224 */ /* 0x000fe400078e020c */
[----:B------:R-:W-:-:S03]  /*0cf0*/  IMAD.HI.U32 R3, R3, R14, RZ ;  /* 0x0000000e03037227 */ /* 0x000fc600078e00ff */
[----:B------:R-:W-:Y:S01]  /*0d00*/  ISETP.GT.U32.AND P3, PT, R18, R12, PT ;  /* 0x0000000c1200720c */ /* 0x000fe20003f64070 */
[----:B------:R-:W-:Y:S01]  /*0d10*/  IMAD.MOV R11, RZ, RZ, -R3 ;  /* 0x000000ffff0b7224 */ /* 0x000fe200078e0a03 */
[----:B------:R-:W-:Y:S01]  /*0d20*/  @!P4 IADD3 R19, R19, 0x1, RZ ;  /* 0x000000011313c810 */ /* 0x000fe20007ffe0ff */
[----:B------:R-:W-:Y:S01]  /*0d30*/  @!P4 IMAD.IADD R10, R10, 0x1, -R15 ;  /* 0x000000010a0ac824 */ /* 0x000fe200078e0a0f */
[----:B------:R-:W-:Y:S01]  /*0d40*/  ISETP.NE.AND P4, PT, R0, RZ, PT ;  /* 0x000000ff0000720c */ /* 0x000fe20003f85270 */
[----:B------:R-:W-:-:S03]  /*0d50*/  IMAD R11, R13, R11, R14 ;  /* 0x0000000b0d0b7224 */ /* 0x000fc600078e020e */
[----:B------:R-:W-:Y:S02]  /*0d60*/  ISETP.GE.U32.AND P2, PT, R10, R15, PT ;  /* 0x0000000f0a00720c */ /* 0x000fe40003f46070 */
[----:B------:R-:W-:Y:S02]  /*0d70*/  ISETP.GT.U32.AND P0, PT, R13, R11, PT ;  /* 0x0000000b0d00720c */ /* 0x000fe40003f04070 */
[----:B------:R-:W-:Y:S01]  /*0d80*/  LOP3.LUT R10, R20, R15, RZ, 0x3c, !PT ;  /* 0x0000000f140a7212 */ /* 0x000fe200078e3cff */
[----:B------:R-:W-:Y:S01]  /*0d90*/  @!P3 IMAD.IADD R12, R12, 0x1, -R18 ;  /* 0x000000010c0cb824 */ /* 0x000fe200078e0a12 */
[----:B------:R-:W-:Y:S02]  /*0da0*/  @!P3 IADD3 R21, R21, 0x1, RZ ;  /* 0x000000011515b810 */ /* 0x000fe40007ffe0ff */
[----:B------:R-:W-:Y:S02]  /*0db0*/  ISETP.GE.AND P1, PT, R10, RZ, PT ;  /* 0x000000ff0a00720c */ /* 0x000fe40003f26270 */
[----:B------:R-:W-:-:S02]  /*0dc0*/  ISETP.GE.U32.AND P6, PT, R12, R18, PT ;  /* 0x000000120c00720c */ /* 0x000fc40003fc6070 */
[----:B------:R-:W-:Y:S02]  /*0dd0*/  LOP3.LUT R10, R6, R18, RZ, 0x3c, !PT ;  /* 0x00000012060a7212 */ /* 0x000fe400078e3cff */
[----:B------:R-:W-:Y:S01]  /*0de0*/  @P2 IADD3 R19, R19, 0x1, RZ ;  /* 0x0000000113132810 */ /* 0x000fe20007ffe0ff */
[----:B------:R-:W-:Y:S01]  /*0df0*/  @!P0 IMAD.IADD R11, R11, 0x1, -R13 ;  /* 0x000000010b0b8824 */ /* 0x000fe200078e0a0d */
[----:B------:R-:W-:Y:S02]  /*0e00*/  ISETP.GE.AND P2, PT, R10, RZ, PT ;  /* 0x000000ff0a00720c */ /* 0x000fe40003f46270 */
[----:B------:R-:W-:Y:S01]  /*0e10*/  @!P0 IADD3 R3, R3, 0x1, RZ ;  /* 0x0000000103038810 */ /* 0x000fe20007ffe0ff */
[----:B------:R-:W-:Y:S01]  /*0e20*/  IMAD.MOV.U32 R12, RZ, RZ, R19 ;  /* 0x000000ffff0c7224 */ /* 0x000fe200078e0013 */
[----:B------:R-:W-:Y:S02]  /*0e30*/  ISETP.GE.U32.AND P3, PT, R11, R13, PT ;  /* 0x0000000d0b00720c */ /* 0x000fe40003f66070 */
[----:B------:R-:W-:Y:S01]  /*0e40*/  LOP3.LUT R20, R20, c[0x0][0x214], RZ, 0x3c, !PT ;  /* 0x0000850014147a12 */ /* 0x000fe200078e3cff */
[----:B------:R-:W-:Y:S01]  /*0e50*/  @!P1 IMAD.MOV R12, RZ, RZ, -R12 ;  /* 0x000000ffff0c9224 */ /* 0x000fe200078e0a0c */
[----:B------:R-:W-:-:S02]  /*0e60*/  @P6 IADD3 R21, R21, 0x1, RZ ;  /* 0x0000000115156810 */ /* 0x000fc40007ffe0ff */
[----:B------:R-:W-:Y:S02]  /*0e70*/  @!P4 LOP3.LUT R12, RZ, R15, RZ, 0x33, !PT ;  /* 0x0000000fff0cc212 */ /* 0x000fe400078e33ff */
[----:B------:R-:W-:Y:S01]  /*0e80*/  ISETP.GE.AND P1, PT, R20, RZ, PT ;  /* 0x000000ff1400720c */ /* 0x000fe20003f26270 */
[----:B------:R-:W-:Y:S01]  /*0e90*/  IMAD.MOV.U32 R14, RZ, RZ, R21 ;  /* 0x000000ffff0e7224 */ /* 0x000fe200078e0015 */
[----:B------:R-:W-:Y:S02]  /*0ea0*/  ISETP.LT.U32.AND P0, PT, R8, R12, PT ;  /* 0x0000000c0800720c */ /* 0x000fe40003f01070 */
[----:B------:R-:W-:Y:S01]  /*0eb0*/  SHF.R.S32.HI R11, RZ, 0x1f, R12 ;  /* 0x0000001fff0b7819 */ /* 0x000fe2000001140c */
[----:B------:R-:W-:Y:S01]  /*0ec0*/  @!P2 IMAD.MOV R14, RZ, RZ, -R14 ;  /* 0x000000ffff0ea224 */ /* 0x000fe200078e0a0e */
[----:B------:R-:W-:Y:S02]  /*0ed0*/  ISETP.GT.AND P2, PT, R0, RZ, PT ;  /* 0x000000ff0000720c */ /* 0x000fe40003f44270 */
[----:B------:R-:W-:-:S02]  /*0ee0*/  @P3 IADD3 R3, R3, 0x1, RZ ;  /* 0x0000000103033810 */ /* 0x000fc40007ffe0ff */
[CC--:B------:R-:W-:Y:S02]  /*0ef0*/  ISETP.LT.AND.EX P0, PT, R9.reuse, R11.reuse, PT, P0 ;  /* 0x0000000b0900720c */ /* 0x0c0fe40003f01300 */
[----:B------:R-:W-:Y:S01]  /*0f00*/  LEA.HI.SX32 R15, R0, 0x1, 0x1 ;  /* 0x00000001000f7811 */ /* 0x000fe200078f0aff */
[----:B------:R-:W-:Y:S01]  /*0f10*/  IMAD.MOV.U32 R10, RZ, RZ, R3 ;  /* 0x000000ffff0a7224 */ /* 0x000fe200078e0003 */
[C---:B------:R-:W-:Y:S02]  /*0f20*/  SEL R11, R9.reuse, R11, P0 ;  /* 0x0000000b090b7207 */ /* 0x040fe40000000000 */
[----:B------:R-:W-:Y:S01]  /*0f30*/  SHF.R.S32.HI R3, RZ, 0x1f, R0 ;  /* 0x0000001fff037819 */ /* 0x000fe20000011400 */
[----:B------:R-:W-:Y:S01]  /*0f40*/  @!P1 IMAD.MOV R10, RZ, RZ, -R10 ;  /* 0x000000ffff0a9224 */ /* 0x000fe200078e0a0a */
[----:B------:R-:W-:Y:S02]  /*0f50*/  LOP3.LUT R0, R9, R11, RZ, 0xfc, !PT ;  /* 0x0000000b09007212 */ /* 0x000fe400078efcff */
[----:B------:R-:W-:Y:S01]  /*0f60*/  ISETP.NE.AND P4, PT, RZ, c[0x0][0x214], PT ;  /* 0x00008500ff007a0c */ /* 0x000fe20003f85270 */
[----:B------:R-:W-:Y:S01]  /*0f70*/  @!P2 IMAD.MOV R15, RZ, RZ, R3 ;  /* 0x000000ffff0fa224 */ /* 0x000fe200078e0203 */
[----:B------:R-:W-:-:S02]  /*0f80*/  ISETP.NE.U32.AND P2, PT, R0, RZ, PT ;  /* 0x000000ff0000720c */ /* 0x000fc40003f45070 */
[----:B------:R-:W-:Y:S02]  /*0f90*/  @!P5 LOP3.LUT R14, RZ, R18, RZ, 0x33, !PT ;  /* 0x00000012ff0ed212 */ /* 0x000fe400078e33ff */
[----:B------:R-:W-:Y:S02]  /*0fa0*/  SEL R12, R8, R12, P0 ;  /* 0x0000000c080c7207 */ /* 0x000fe40000000000 */
[----:B------:R-:W-:Y:S02]  /*0fb0*/  ISETP.LT.U32.AND P1, PT, R30, R14, PT ;  /* 0x0000000e1e00720c */ /* 0x000fe40003f21070 */
[----:B------:R-:W-:-:S03]  /*0fc0*/  SHF.R.S32.HI R13, RZ, 0x1f, R14 ;  /* 0x0000001fff0d7819 */ /* 0x000fc6000001140e */
[----:B------:R-:W-:Y:S02]  /*0fd0*/  @!P4 LOP3.LUT R10, RZ, c[0x0][0x214], RZ, 0x33, !PT ;  /* 0x00008500ff0aca12 */ /* 0x000fe400078e33ff */
[----:B------:R-:W-:-:S03]  /*0fe0*/  ISETP.LT.AND.EX P1, PT, R31, R13, PT, P1 ;  /* 0x0000000d1f00720c */ /* 0x000fc60003f21310 */
[----:B------:R-:W-:Y:S01]  /*0ff0*/  IMAD R3, R10, R15, RZ ;  /* 0x0000000f0a037224 */ /* 0x000fe200078e02ff */
[----:B------:R-:W-:Y:S02]  /*1000*/  SEL R14, R30, R14, P1 ;  /* 0x0000000e1e0e7207 */ /* 0x000fe40000800000 */
[----:B------:R-:W-:Y:S01]  /*1010*/  SEL R13, R31, R13, P1 ;  /* 0x0000000d1f0d7207 */ /* 0x000fe20000800000 */
[----:B------:R-:W-:Y:S05]  /*1020*/  @!P2 BRA `(.L_x_9) ;  /* 0x000000900000a947 */ /* 0x000fea0003800000 */
[----:B-1----:R-:W-:Y:S01]  /*1030*/  IMAD.MOV.U32 R27, RZ, RZ, R8 ;  /* 0x000000ffff1b7224 */ /* 0x002fe200078e0008 */
        /* <DEDUP_REMOVED lines=8> */
.L_x_9:
[----:B-1----:R-:W0:Y:S01]  /*10c0*/  I2F.U32.RP R18, R12 ;  /* 0x0000000c00127306 */ /* 0x002e220000209000 */
        /* <DEDUP_REMOVED lines=18> */
.L_x_10:
[----:B------:R-:W-:Y:S05]  /*11f0*/  BSYNC B0 ;  /* 0x0000000000007941 */ /* 0x000fea0003800000 */
.L_x_8:
[----:B------:R-:W-:Y:S01]  /*1200*/  SHF.R.S32.HI R8, RZ, 0x1f, R39 ;  /* 0x0000001fff087819 */ /* 0x000fe20000011427 */
[----:B------:R-:W-:Y:S01]  /*1210*/  IMAD.MOV.U32 R22, RZ, RZ, -0x800000 ;  /* 0xff800000ff167424 */ /* 0x000fe200078e00ff */
[----:B------:R-:W-:Y:S01]  /*1220*/  IADD3 R9, P0, R28, -UR7, RZ ;  /* 0x800000071c097c10 */ /* 0x000fe2000ff1e0ff */
[----:B------:R-:W-:Y:S01]  /*1230*/  ULDC.64 UR8, c[0x0][0x118] ;  /* 0x0000460000087ab9 */ /* 0x000fe20000000a00 */
[----:B------:R-:W-:Y:S02]  /*1240*/  LEA.HI R24, R8, R39, RZ, 0x3 ;  /* 0x0000002708187211 */ /* 0x000fe400078f18ff */
[----:B------:R-:W-:Y:S02]  /*1250*/  IADD3.X R0, R5, ~UR6, RZ, P0, !PT ;  /* 0x8000000605007c10 */ /* 0x000fe400087fe4ff */
[----:B------:R-:W-:-:S02]  /*1260*/  LOP3.LUT R25, R24, 0xfffffff8, RZ, 0xc0, !PT ;  /* 0xfffffff818197812 */ /* 0x000fc400078ec0ff */
[----:B------:R-:W-:-:S03]  /*1270*/  SHF.R.S32.HI R24, RZ, 0x3, R24 ;  /* 0x00000003ff187819 */ /* 0x000fc60000011418 */
[----:B------:R-:W-:Y:S01]  /*1280*/  IMAD.IADD R25, R39, 0x1, -R25 ;  /* 0x0000000127197824 */ /* 0x000fe200078e0a19 */
[C---:B------:R-:W-:Y:S02]  /*1290*/  IADD3 R18, R24.reuse, 0x10, RZ ;  /* 0x0000001018127810 */ /* 0x040fe40007ffe0ff */
[----:B------:R-:W-:Y:S02]  /*12a0*/  IADD3 R15, R24, 0x30, RZ ;  /* 0x00000030180f7810 */ /* 0x000fe40007ffe0ff */
[----:B------:R-:W-:Y:S02]  /*12b0*/  ISETP.GT.U32.AND P2, PT, R9, R25, PT ;  /* 0x000000190900720c */ /* 0x000fe40003f44070 */
[----:B------:R-:W-:Y:S02]  /*12c0*/  SHF.R.S32.HI R10, RZ, 0x1f, R25 ;  /* 0x0000001fff0a7819 */ /* 0x000fe40000011419 */
[----:B------:R-:W-:Y:S02]  /*12d0*/  IADD3 R26, P0, R25, UR7, RZ ;  /* 0x00000007191a7c10 */ /* 0x000fe4000ff1e0ff */
[----:B------:R-:W-:-:S02]  /*12e0*/  ISETP.GT.AND.EX P2, PT, R0, R10, PT, P2 ;  /* 0x0000000a0000720c */ /* 0x000fc40003f44320 */
[----:B------:R-:W-:Y:S02]  /*12f0*/  IADD3.X R27, R10, UR6, RZ, P0, !PT ;  /* 0x000000060a1b7c10 */ /* 0x000fe400087fe4ff */
[----:B------:R-:W-:Y:S02]  /*1300*/  ISETP.GE.OR P4, PT, R18, c[0x0][0x314], !P2 ;  /* 0x0000c50012007a0c */ /* 0x000fe40005786670 */
[C---:B------:R-:W-:Y:S02]  /*1310*/  ISETP.GE.OR P0, PT, R24.reuse, c[0x0][0x314], !P2 ;  /* 0x0000c50018007a0c */ /* 0x040fe40005706670 */
[----:B------:R-:W-:Y:S02]  /*1320*/  IADD3 R9, R24, 0x20, RZ ;  /* 0x0000002018097810 */ /* 0x000fe40007ffe0ff */
[----:B------:R-:W-:Y:S02]  /*1330*/  ISETP.GE.OR P6, PT, R15, c[0x0][0x314], !P2 ;  /* 0x0000c5000f007a0c */ /* 0x000fe400057c6670 */
[----:B------:R-:W-:-:S05]  /*1340*/  ISETP.GE.OR P1, PT, R9, c[0x0][0x314], !P2 ;  /* 0x0000c50009007a0c */ /* 0x000fca0005726670 */
[----:B------:R-:W-:Y:S01]  /*1350*/  @!P4 SHF.R.S32.HI R0, RZ, 0x1f, R18 ;  /* 0x0000001fff00c819 */ /* 0x000fe20000011412 */
[----:B------:R-:W-:-:S04]  /*1360*/  @!P4 IMAD.WIDE.U32 R20, R28, R18, R26 ;  /* 0x000000121c14c225 */ /* 0x000fc800078e001a */
[----:B------:R-:W-:-:S03]  /*1370*/  @!P4 IMAD R0, R0, R28, RZ ;  /* 0x0000001c0000c224 */ /* 0x000fc600078e02ff */
[----:B------:R-:W-:Y:S01]  /*1380*/  @!P1 SHF.R.S32.HI R10, RZ, 0x1f, R9 ;  /* 0x0000001fff0a9819 */ /* 0x000fe20000011409 */
[-C--:B------:R-:W-:Y:S01]  /*1390*/  @!P4 IMAD R0, R18, R5.reuse, R0 ;  /* 0x000000051200c224 */ /* 0x080fe200078e0200 */
[----:B------:R-:W-:Y:S01]  /*13a0*/  @!P4 LEA R18, P3, R20, c[0x0][0x208], 0x2 ;  /* 0x000082001412ca11 */ /* 0x000fe200078610ff */
[----:B------:R-:W-:Y:S02]  /*13b0*/  @!P1 IMAD.MOV.U32 R42, RZ, RZ, R26 ;  /* 0x000000ffff2a9224 */ /* 0x000fe400078e001a */
[----:B------:R-:W-:Y:S01]  /*13c0*/  @!P4 IMAD.IADD R0, R21, 0x1, R0 ;  /* 0x000000011500c824 */ /* 0x000fe200078e0200 */
[----:B------:R-:W-:Y:S01]  /*13d0*/  IADD3 R21, R24, 0x40, RZ ;  /* 0x0000004018157810 */ /* 0x000fe20007ffe0ff */
[----:B------:R-:W-:Y:S02]  /*13e0*/  @!P1 IMAD R10, R10, R28, RZ ;  /* 0x0000001c0a0a9224 */ /* 0x000fe400078e02ff */
[----:B------:R-:W-:Y:S01]  /*13f0*/  @!P1 IMAD.MOV.U32 R43, RZ, RZ, R27 ;  /* 0x000000ffff2b9224 */ /* 0x000fe200078e001b */
[----:B------:R-:W-:Y:S01]  /*1400*/  @!P4 LEA.HI.X R19, R20, c[0x0][0x20c], R0, 0x2, P3 ;  /* 0x000083001413ca11 */ /* 0x000fe200018f1400 */
[----:B------:R-:W-:Y:S01]  /*1410*/  @!P1 IMAD R10, R9, R5, R10 ;  /* 0x00000005090a9224 */ /* 0x000fe200078e020a */
[----:B------:R-:W-:Y:S01]  /*1420*/  @!P0 SHF.R.S32.HI R0, RZ, 0x1f, R24 ;  /* 0x0000001fff008819 */ /* 0x000fe20000011418 */
[----:B------:R-:W-:-:S02]  /*1430*/  @!P1 IMAD.WIDE.U32 R42, R28, R9, R42 ;  /* 0x000000091c2a9225 */ /* 0x000fc400078e002a */
[----:B------:R0:W2:Y:S01]  /*1440*/  @!P4 LDG.E R22, [R18.64] ;  /* 0x000000081216c981 */ /* 0x0000a2000c1e1900 */
[----:B------:R-:W-:Y:S01]  /*1450*/  IADD3 R20, R24, 0x50, RZ ;  /* 0x0000005018147810 */ /* 0x000fe20007ffe0ff */
[----:B------:R-:W-:Y:S01]  /*1460*/  @!P0 IMAD R0, R0, R28, RZ ;  /* 0x0000001c00008224 */ /* 0x000fe200078e02ff */
[----:B------:R-:W-:Y:S01]  /*1470*/  ISETP.GE.OR P5, PT, R21, c[0x0][0x314], !P2 ;  /* 0x0000c50015007a0c */ /* 0x000fe200057a6670 */
[----:B------:R-:W-:Y:S01]  /*1480*/  IMAD.MOV.U32 R23, RZ, RZ, -0x800000 ;  /* 0xff800000ff177424 */ /* 0x000fe200078e00ff */
[----:B------:R-:W-:Y:S01]  /*1490*/  @!P6 SHF.R.S32.HI R9, RZ, 0x1f, R15 ;  /* 0x0000001fff09e819 */ /* 0x000fe2000001140f */
[----:B------:R-:W-:Y:S01]  /*14a0*/  @!P0 IMAD R0, R24, R5, R0 ;  /* 0x0000000518008224 */ /* 0x000fe200078e0200 */
[----:B------:R-:W-:Y:S01]  /*14b0*/  ISETP.GE.OR P4, PT, R20, c[0x0][0x314], !P2 ;  /* 0x0000c50014007a0c */ /* 0x000fe20005786670 */
[----:B------:R-:W-:Y:S02]  /*14c0*/  @!P6 IMAD.MOV.U32 R34, RZ, RZ, R26 ;  /* 0x000000ffff22e224 */ /* 0x000fe400078e001a */
[----:B------:R-:W-:-:S02]  /*14d0*/  @!P6 IMAD.MOV.U32 R35, RZ, RZ, R27 ;  /* 0x000000ffff23e224 */ /* 0x000fc400078e001b */
[----:B------:R-:W-:Y:S02]  /*14e0*/  @!P6 IMAD R9, R9, R28, RZ ;  /* 0x0000001c0909e224 */ /* 0x000fe400078e02ff */
[----:B------:R-:W-:Y:S02]  /*14f0*/  @!P1 IMAD.IADD R10, R43, 0x1, R10 ;  /* 0x000000012b0a9824 */ /* 0x000fe400078e020a */
[----:B------:R-:W-:-:S04]  /*1500*/  @!P6 IMAD.WIDE.U32 R34, R28, R15, R34 ;  /* 0x0000000f1c22e225 */ /* 0x000fc800078e0022 */
[----:B------:R-:W-:Y:S02]  /*1510*/  @!P6 IMAD R9, R15, R5, R9 ;  /* 0x000000050f09e224 */ /* 0x000fe400078e0209 */
[----:B0-----:R-:W-:Y:S02]  /*1520*/  @!P0 IMAD.MOV.U32 R18, RZ, RZ, R26 ;  /* 0x000000ffff128224 */ /* 0x001fe400078e001a */
[----:B------:R-:W-:-:S04]  /*1530*/  @!P0 IMAD.MOV.U32 R19, RZ, RZ, R27 ;  /* 0x000000ffff138224 */ /* 0x000fc800078e001b */
[----:B------:R-:W-:-:S04]  /*1540*/  @!P0 IMAD.WIDE.U32 R18, R28, R24, R18 ;  /* 0x000000181c128225 */ /* 0x000fc800078e0012 */
[----:B------:R-:W-:Y:S01]  /*1550*/  @!P0 IMAD.IADD R0, R19, 0x1, R0 ;  /* 0x0000000113008824 */ /* 0x000fe200078e0200 */
[----:B------:R-:W-:Y:S02]  /*1560*/  @!P0 LEA R32, P3, R18, c[0x0][0x208], 0x2 ;  /* 0x0000820012208a11 */ /* 0x000fe400078610ff */
[----:B------:R-:W-:Y:S02]  /*1570*/  IADD3 R19, R24, 0x60, RZ ;  /* 0x0000006018137810 */ /* 0x000fe40007ffe0ff */
[----:B------:R-:W-:Y:S02]  /*1580*/  @!P0 LEA.HI.X R33, R18, c[0x0][0x20c], R0, 0x2, P3 ;  /* 0x0000830012218a11 */ /* 0x000fe400018f1400 */
[----:B------:R-:W-:Y:S02]  /*1590*/  IADD3 R18, R24, 0x70, RZ ;  /* 0x0000007018127810 */ /* 0x000fe40007ffe0ff */
[----:B------:R-:W-:Y:S01]  /*15a0*/  ISETP.GE.OR P3, PT, R19, c[0x0][0x314], !P2 ;  /* 0x0000c50013007a0c */ /* 0x000fe20005766670 */
[----:B------:R0:W3:Y:S01]  /*15b0*/  @!P0 LDG.E R23, [R32.64] ;  /* 0x0000000820178981 */ /* 0x0000e2000c1e1900 */
[----:B------:R-:W-:-:S02]  /*15c0*/  ISETP.GE.OR P2, PT, R18, c[0x0][0x314], !P2 ;  /* 0x0000c50012007a0c */ /* 0x000fc40005746670 */
[----:B------:R-:W-:Y:S02]  /*15d0*/  @!P5 SHF.R.S32.HI R0, RZ, 0x1f, R21 ;  /* 0x0000001fff00d819 */ /* 0x000fe40000011415 */
[----:B------:R-:W-:Y:S01]  /*15e0*/  @!P1 LEA R36, P0, R42, c[0x0][0x208], 0x2 ;  /* 0x000082002a249a11 */ /* 0x000fe200078010ff */
[----:B------:R-:W-:Y:S01]  /*15f0*/  @!P6 IMAD.IADD R9, R35, 0x1, R9 ;  /* 0x000000012309e824 */ /* 0x000fe200078e0209 */
[----:B------:R-:W-:Y:S01]  /*1600*/  @!P4 SHF.R.S32.HI R15, RZ, 0x1f, R20 ;  /* 0x0000001fff0fc819 */ /* 0x000fe20000011414 */
[-C--:B------:R-:W-:Y:S01]  /*1610*/  @!P5 IMAD R0, R0, R28.reuse, RZ ;  /* 0x0000001c0000d224 */ /* 0x080fe200078e02ff */
[----:B------:R-:W-:Y:S02]  /*1620*/  @!P1 LEA.HI.X R37, R42, c[0x0][0x20c], R10, 0x2, P0 ;  /* 0x000083002a259a11 */ /* 0x000fe400000f140a */
[C---:B------:R-:W-:Y:S01]  /*1630*/  @!P6 LEA R42, P0, R34.reuse, c[0x0][0x208], 0x2 ;  /* 0x00008200222aea11 */ /* 0x040fe200078010ff */
[----:B------:R-:W-:Y:S02]  /*1640*/  @!P5 IMAD R0, R21, R5, R0 ;  /* 0x000000051500d224 */ /* 0x000fe400078e0200 */
[----:B------:R-:W-:Y:S01]  /*1650*/  @!P4 IMAD R15, R15, R28, RZ ;  /* 0x0000001c0f0fc224 */ /* 0x000fe200078e02ff */
[----:B------:R-:W-:Y:S01]  /*1660*/  @!P6 LEA.HI.X R43, R34, c[0x0][0x20c], R9, 0x2, P0 ;  /* 0x00008300222bea11 */ /* 0x000fe200000f1409 */
[----:B------:R-:W-:Y:S01]  /*1670*/  @!P4 IMAD.MOV.U32 R46, RZ, RZ, R26 ;  /* 0x000000ffff2ec224 */ /* 0x000fe200078e001a */
[----:B------:R-:W-:Y:S01]  /*1680*/  @!P2 SHF.R.S32.HI R9, RZ, 0x1f, R18 ;  /* 0x0000001fff09a819 */ /* 0x000fe20000011412 */
[----:B------:R-:W-:-:S02]  /*1690*/  @!P4 IMAD.MOV.U32 R47, RZ, RZ, R27 ;  /* 0x000000ffff2fc224 */ /* 0x000fc400078e001b */
[----:B0-----:R-:W-:Y:S02]  /*16a0*/  @!P5 IMAD.MOV.U32 R32, RZ, RZ, R26 ;  /* 0x000000ffff20d224 */ /* 0x001fe400078e001a */
[----:B------:R-:W-:-:S04]  /*16b0*/  @!P5 IMAD.MOV.U32 R33, RZ, RZ, R27 ;  /* 0x000000ffff21d224 */ /* 0x000fc800078e001b */
[----:B------:R-:W-:-:S04]  /*16c0*/  @!P5 IMAD.WIDE.U32 R32, R28, R21, R32 ;  /* 0x000000151c20d225 */ /* 0x000fc800078e0020 */
[----:B------:R-:W-:-:S04]  /*16d0*/  @!P4 IMAD.WIDE.U32 R46, R28, R20, R46 ;  /* 0x000000141c2ec225 */ /* 0x000fc800078e002e */
[----:B------:R-:W-:Y:S01]  /*16e0*/  @!P4 IMAD R15, R20, R5, R15 ;  /* 0x00000005140fc224 */ /* 0x000fe200078e020f */
[C---:B------:R-:W-:Y:S01]  /*16f0*/  @!P5 LEA R20, P0, R32.reuse, c[0x0][0x208], 0x2 ;  /* 0x000082002014da11 */ /* 0x040fe200078010ff */
[----:B------:R-:W-:Y:S02]  /*1700*/  @!P5 IMAD.IADD R0, R33, 0x1, R0 ;  /* 0x000000012100d824 */ /* 0x000fe400078e0200 */
[----:B------:R-:W-:Y:S01]  /*1710*/  @!P2 IMAD R9, R9, R28, RZ ;  /* 0x0000001c0909a224 */ /* 0x000fe200078e02ff */
[----:B------:R-:W-:Y:S01]  /*1720*/  @!P3 SHF.R.S32.HI R10, RZ, 0x1f, R19 ;  /* 0x0000001fff0ab819 */ /* 0x000fe20000011413 */
[----:B------:R-:W-:Y:S01]  /*1730*/  @!P3 IMAD.MOV.U32 R34, RZ, RZ, R26 ;  /* 0x000000ffff22b224 */ /* 0x000fe200078e001a */
[----:B------:R-:W-:Y:S01]  /*1740*/  @!P5 LEA.HI.X R21, R32, c[0x0][0x20c], R0, 0x2, P0 ;  /* 0x000083002015da11 */ /* 0x000fe200000f1400 */
[----:B------:R-:W-:Y:S01]  /*1750*/  @!P3 IMAD.MOV.U32 R35, RZ, RZ, R27 ;  /* 0x000000ffff23b224 */ /* 0x000fe200078e001b */
[----:B------:R-:W-:Y:S01]  /*1760*/  @!P4 LEA R32, P0, R46, c[0x0][0x208], 0x2 ;  /* 0x000082002e20ca11 */ /* 0x000fe200078010ff */
[----:B------:R-:W-:-:S02]  /*1770*/  @!P4 IMAD.IADD R15, R47, 0x1, R15 ;  /* 0x000000012f0fc824 */ /* 0x000fc400078e020f */
[----:B------:R-:W-:-:S04]  /*1780*/  @!P2 IMAD.WIDE.U32 R26, R28, R18, R26 ;  /* 0x000000121c1aa225 */ /* 0x000fc800078e001a */
[----:B------:R-:W-:Y:S01]  /*1790*/  @!P2 IMAD R9, R18, R5, R9 ;  /* 0x000000051209a224 */ /* 0x000fe200078e0209 */
[----:B------:R-:W-:Y:S01]  /*17a0*/  @!P4 LEA.HI.X R33, R46, c[0x0][0x20c], R15, 0x2, P0 ;  /* 0x000083002e21ca11 */ /* 0x000fe200000f140f */
[----:B------:R-:W-:Y:S01]  /*17b0*/  @!P3 IMAD R10, R10, R28, RZ ;  /* 0x0000001c0a0ab224 */ /* 0x000fe200078e02ff */
[----:B------:R-:W-:Y:S01]  /*17c0*/  @!P2 LEA R18, P0, R26, c[0x0][0x208], 0x2 ;  /* 0x000082001a12aa11 */ /* 0x000fe200078010ff */
[----:B------:R-:W-:Y:S02]  /*17d0*/  @!P2 IMAD.IADD R9, R27, 0x1, R9 ;  /* 0x000000011b09a824 */ /* 0x000fe400078e0209 */
[----:B------:R-:W-:-:S04]  /*17e0*/  @!P3 IMAD.WIDE.U32 R34, R28, R19, R34 ;  /* 0x000000131c22b225 */ /* 0x000fc800078e0022 */
[----:B------:R-:W-:Y:S01]  /*17f0*/  @!P3 IMAD R10, R19, R5, R10 ;  /* 0x00000005130ab224 */ /* 0x000fe200078e020a */
[----:B------:R-:W-:Y:S01]  /*1800*/  @!P2 LEA.HI.X R19, R26, c[0x0][0x20c], R9, 0x2, P0 ;  /* 0x000083001a13aa11 */ /* 0x000fe200000f1409 */
[----:B------:R-:W-:Y:S02]  /*1810*/  IMAD.MOV.U32 R0, RZ, RZ, -0x800000 ;  /* 0xff800000ff007424 */ /* 0x000fe400078e00ff */
[----:B------:R-:W-:Y:S02]  /*1820*/  IMAD.MOV.U32 R9, RZ, RZ, -0x800000 ;  /* 0xff800000ff097424 */ /* 0x000fe400078e00ff */
[----:B------:R-:W-:Y:S02]  /*1830*/  IMAD.MOV.U32 R15, RZ, RZ, -0x800000 ;  /* 0xff800000ff0f7424 */ /* 0x000fe400078e00ff */
[----:B------:R0:W4:Y:S01]  /*1840*/  @!P1 LDG.E R0, [R36.64] ;  /* 0x0000000824009981 */ /* 0x000122000c1e1900 */
[----:B------:R-:W-:-:S03]  /*1850*/  @!P3 IMAD.IADD R10, R35, 0x1, R10 ;  /* 0x00000001230ab824 */ /* 0x000fc600078e020a */
[----:B------:R1:W5:Y:S04]  /*1860*/  @!P5 LDG.E R9, [R20.64] ;  /* 0x000000081409d981 */ /* 0x000368000c1e1900 */
[----:B------:R-:W5:Y:S01]  /*1870*/  @!P6 LDG.E R15, [R42.64] ;  /* 0x000000082a0fe981 */ /* 0x000f62000c1e1900 */
[----:B0-----:R-:W-:Y:S01]  /*1880*/  @!P3 LEA R36, P1, R34, c[0x0][0x208], 0x2 ;  /* 0x000082002224ba11 */ /* 0x001fe200078210ff */
[----:B-1----:R-:W-:-:S03]  /*1890*/  IMAD.MOV.U32 R20, RZ, RZ, -0x800000 ;  /* 0xff800000ff147424 */ /* 0x002fc600078e00ff */
[----:B------:R-:W-:Y:S01]  /*18a0*/  @!P3 LEA.HI.X R37, R34, c[0x0][0x20c], R10, 0x2, P1 ;  /* 0x000083002225ba11 */ /* 0x000fe200008f140a */
[----:B------:R-:W-:Y:S02]  /*18b0*/  IMAD.MOV.U32 R10, RZ, RZ, -0x800000 ;  /* 0xff800000ff0a7424 */ /* 0x000fe400078e00ff */
[----:B------:R-:W-:Y:S01]  /*18c0*/  IMAD.MOV.U32 R21, RZ, RZ, -0x800000 ;  /* 0xff800000ff157424 */ /* 0x000fe200078e00ff */
[----:B------:R0:W5:Y:S04]  /*18d0*/  @!P2 LDG.E R20, [R18.64] ;  /* 0x000000081214a981 */ /* 0x000168000c1e1900 */
[----:B------:R1:W5:Y:S04]  /*18e0*/  @!P4 LDG.E R10, [R32.64] ;  /* 0x00000008200ac981 */ /* 0x000368000c1e1900 */
[----:B------:R-:W5:Y:S01]  /*18f0*/  @!P3 LDG.E R21, [R36.64] ;  /* 0x000000082415b981 */ /* 0x000f62000c1e1900 */
[----:B------:R-:W-:-:S04]  /*1900*/  IABS R26, c[0x0][0x1c0] ;  /* 0x00007000001a7a13 */ /* 0x000fc80000000000 */
[----:B-1----:R-:W1:Y:S08]  /*1910*/  I2F.U32.RP R32, R26 ;  /* 0x0000001a00207306 */ /* 0x002e700000209000 */
[----:B-1----:R-:W1:Y:S02]  /*1920*/  MUFU.RCP R32, R32 ;  /* 0x0000002000207308 */ /* 0x002e640000001000 */
[----:B-1----:R-:W-:-:S06]  /*1930*/  IADD3 R32, R32, 0xffffffe, RZ ;  /* 0x0ffffffe20207810 */ /* 0x002fcc0007ffe0ff */
[----:B------:R-:W1:Y:S01]  /*1940*/  F2I.FTZ.U32.TRUNC.NTZ R33, R32 ;  /* 0x0000002000217305 */ /* 0x000e62000021f000 */
[----:B0-----:R-:W-:Y:S01]  /*1950*/  IABS R19, R6 ;  /* 0x0000000600137213 */ /* 0x001fe20000000000 */
[----:B-1----:R-:W-:Y:S02]  /*1960*/  IMAD.MOV R18, RZ, RZ, -R33 ;  /* 0x000000ffff127224 */ /* 0x002fe400078e0a21 */
[----:B------:R-:W-:Y:S02]  /*1970*/  IMAD.MOV.U32 R32, RZ, RZ, RZ ;  /* 0x000000ffff207224 */ /* 0x000fe400078e00ff */
[----:B------:R-:W-:Y:S01]  /*1980*/  IMAD R27, R18, R26, RZ ;  /* 0x0000001a121b7224 */ /* 0x000fe200078e02ff */
[----:B------:R-:W-:-:S03]  /*1990*/  IABS R18, c[0x0][0x1c0] ;  /* 0x0000700000127a13 */ /* 0x000fc60000000000 */
[----:B------:R-:W-:-:S04]  /*19a0*/  IMAD.HI.U32 R27, R33, R27, R32 ;  /* 0x0000001b211b7227 */ /* 0x000fc800078e0020 */
[----:B------:R-:W-:Y:S02]  /*19b0*/  IMAD.MOV R18, RZ, RZ, -R18 ;  /* 0x000000ffff127224 */ /* 0x000fe400078e0a12 */
[----:B------:R-:W-:Y:S01]  /*19c0*/  IMAD.HI.U32 R27, R27, R19, RZ ;  /* 0x000000131b1b7227 */ /* 0x000fe200078e00ff */
[----:B------:R-:W-:-:S03]  /*19d0*/  ISETP.GT.AND P1, PT, R39, 0x37f, PT ;  /* 0x0000037f2700780c */ /* 0x000fc60003f24270 */
[----:B------:R-:W-:Y:S01]  /*19e0*/  IMAD R18, R27, R18, R19 ;  /* 0x000000121b127224 */ /* 0x000fe200078e0213 */
[C---:B------:R-:W-:Y:S02]  /*19f0*/  ISETP.GT.AND P2, PT, R39.reuse, 0x3ff, PT ;  /* 0x000003ff2700780c */ /* 0x040fe40003f44270 */
[C---:B------:R-:W-:Y:S02]  /*1a00*/  ISETP.GT.AND P0, PT, R39.reuse, 0x2ff, PT ;  /* 0x000002ff2700780c */ /* 0x040fe40003f04270 */
[----:B------:R-:W-:Y:S02]  /*1a10*/  ISETP.GT.U32.AND P4, PT, R26, R18, PT ;  /* 0x000000121a00720c */ /* 0x000fe40003f84070 */
[C---:B------:R-:W-:Y:S01]  /*1a20*/  ISETP.GT.AND P3, PT, R39.reuse, 0x27f, PT ;  /* 0x0000027f2700780c */ /* 0x040fe20003f64270 */
[----:B------:R-:W-:Y:S01]  /*1a30*/  IMAD R24, R24, 0x9, R25 ;  /* 0x0000000918187824 */ /* 0x000fe200078e0219 */
[----:B------:R-:W-:-:S09]  /*1a40*/  ISETP.GT.AND P6, PT, R39, 0x7f, PT ;  /* 0x0000007f2700780c */ /* 0x000fd20003fc4270 */
[----:B------:R-:W-:Y:S01]  /*1a50*/  @!P4 IMAD.IADD R18, R18, 0x1, -R26 ;  /* 0x000000011212c824 */ /* 0x000fe200078e0a1a */
[----:B------:R-:W-:Y:S02]  /*1a60*/  LOP3.LUT R6, R6, c[0x0][0x1c0], RZ, 0x3c, !PT ;  /* 0x0000700006067a12 */ /* 0x000fe400078e3cff */
[----:B------:R-:W-:Y:S01]  /*1a70*/  @!P4 IADD3 R27, R27, 0x1, RZ ;  /* 0x000000011b1bc810 */ /* 0x000fe20007ffe0ff */
[----:B--2---:R-:W-:Y:S01]  /*1a80*/  @!P1 STS [R24.X4+0x240], R22 ;  /* 0x0002401618009388 */ /* 0x004fe20000004800 */
[C---:B------:R-:W-:Y:S01]  /*1a90*/  ISETP.GT.AND P1, PT, R39.reuse, 0x17f, PT ;  /* 0x0000017f2700780c */ /* 0x040fe20003f24270 */
[----:B------:R-:W-:Y:S02]  /*1aa0*/  BSSY B0, `(.L_x_11) ;  /* 0x0000030000007945 */ /* 0x000fe40003800000 */
[----:B---3--:R-:W-:Y:S01]  /*1ab0*/  @!P2 STS [R24.X4], R23 ;  /* 0x000000171800a388 */ /* 0x008fe20000004800 */
[----:B------:R-:W-:-:S03]  /*1ac0*/  ISETP.GT.AND P2, PT, R39, 0x1ff, PT ;  /* 0x000001ff2700780c */ /* 0x000fc60003f44270 */
[----:B----4-:R0:W-:Y:S01]  /*1ad0*/  @!P0 STS [R24.X4+0x480], R0 ;  /* 0x0004800018008388 */ /* 0x0101e20000004800 */
[----:B------:R-:W-:-:S03]  /*1ae0*/  ISETP.GT.AND P0, PT, R39, 0xff, PT ;  /* 0x000000ff2700780c */ /* 0x000fc60003f04270 */
[----:B-----5:R1:W-:Y:S01]  /*1af0*/  @!P3 STS [R24.X4+0x6c0], R15 ;  /* 0x0006c00f1800b388 */ /* 0x0203e20000004800 */
[----:B------:R-:W-:-:S05]  /*1b00*/  ISETP.GE.U32.AND P3, PT, R18, R26, PT ;  /* 0x0000001a1200720c */ /* 0x000fca0003f66070 */
[----:B------:R1:W-:Y:S01]  /*1b10*/  @!P2 STS [R24.X4+0x900], R9 ;  /* 0x000900091800a388 */ /* 0x0003e20000004800 */
[----:B------:R-:W-:Y:S02]  /*1b20*/  ISETP.GE.AND P2, PT, R6, RZ, PT ;  /* 0x000000ff0600720c */ /* 0x000fe40003f46270 */
[----:B0-----:R-:W-:Y:S01]  /*1b30*/  LOP3.LUT R0, R31, R13, RZ, 0xfc, !PT ;  /* 0x0000000d1f007212 */ /* 0x001fe200078efcff */
[----:B------:R1:W-:Y:S04]  /*1b40*/  @!P6 STS [R24.X4+0xfc0], R20 ;  /* 0x000fc0141800e388 */ /* 0x0003e80000004800 */
[----:B------:R1:W-:Y:S01]  /*1b50*/  @!P1 STS [R24.X4+0xb40], R10 ;  /* 0x000b400a18009388 */ /* 0x0003e20000004800 */
[----:B------:R-:W-:-:S03]  /*1b60*/  ISETP.NE.U32.AND P1, PT, R0, RZ, PT ;  /* 0x000000ff0000720c */ /* 0x000fc60003f25070 */
[----:B------:R1:W-:Y:S01]  /*1b70*/  @!P0 STS [R24.X4+0xd80], R21 ;  /* 0x000d801518008388 */ /* 0x0003e20000004800 */
[----:B------:R-:W-:Y:S02]  /*1b80*/  ISETP.NE.AND P0, PT, RZ, c[0x0][0x1c0], PT ;  /* 0x00007000ff007a0c */ /* 0x000fe40003f05270 */
[----:B------:R-:W-:-:S05]  /*1b90*/  @P3 IADD3 R27, R27, 0x1, RZ ;  /* 0x000000011b1b3810 */ /* 0x000fca0007ffe0ff */
[----:B------:R-:W-:-:S04]  /*1ba0*/  IMAD.MOV.U32 R6, RZ, RZ, R27 ;  /* 0x000000ffff067224 */ /* 0x000fc800078e001b */
[----:B------:R-:W-:Y:S02]  /*1bb0*/  @!P2 IMAD.MOV R6, RZ, RZ, -R6 ;  /* 0x000000ffff06a224 */ /* 0x000fe400078e0a06 */
[----:B------:R-:W-:Y:S01]  /*1bc0*/  @!P0 LOP3.LUT R6, RZ, c[0x0][0x1c0], RZ, 0x33, !PT ;  /* 0x00007000ff068a12 */ /* 0x000fe200078e33ff */
[----:B------:R-:W-:Y:S05]  /*1bd0*/  @!P1 BRA `(.L_x_12) ;  /* 0x0000009000009947 */ /* 0x000fea0003800000 */
[----:B------:R-:W-:Y:S01]  /*1be0*/  IMAD.MOV.U32 R27, RZ, RZ, R30 ;  /* 0x000000ffff1b7224 */ /* 0x000fe200078e001e */
[----:B-1----:R-:W-:Y:S01]  /*1bf0*/  MOV R24, R14 ;  /* 0x0000000e00187202 */ /* 0x002fe20000000f00 */
[----:B------:R-:W-:Y:S01]  /*1c00*/  IMAD.MOV.U32 R18, RZ, RZ, R31 ;  /* 0x000000ffff127224 */ /* 0x000fe200078e001f */
[----:B------:R-:W-:Y:S02]  /*1c10*/  MOV R23, R13 ;  /* 0x0000000d00177202 */ /* 0x000fe40000000f00 */
[----:B------:R-:W-:Y:S02]  /*1c20*/  MOV R22, 0x1c40 ;  /* 0x00001c4000167802 */ /* 0x000fe40000000f00 */
[----:B------:R-:W-:Y:S05]  /*1c30*/  CALL.REL.NOINC `($__internal_0_$__cuda_sm20_div_s64) ;  /* 0x0000362000007944 */ /* 0x000fea0003c00000 */
[----:B------:R-:W-:Y:S02]  /*1c40*/  MOV R42, R0 ;  /* 0x00000000002a7202 */ /* 0x000fe40000000f00 */
[----:B------:R-:W-:Y:S01]  /*1c50*/  MOV R43, R21 ;  /* 0x00000015002b7202 */ /* 0x000fe20000000f00 */
[----:B------:R-:W-:Y:S05]  /*1c60*/  BRA `(.L_x_13) ;  /* 0x0000013000007947 */ /* 0x000fea0003800000 */
.L_x_12:
        /* <DEDUP_REMOVED lines=19> */
.L_x_13:
[----:B------:R-:W-:Y:S05]  /*1da0*/  BSYNC B0 ;  /* 0x0000000000007941 */ /* 0x000fea0003800000 */
.L_x_11:
[----:B------:R-:W-:Y:S01]  /*1db0*/  BAR.SYNC.DEFER_BLOCKING 0x0 ;  /* 0x0000000000007b1d */ /* 0x000fe20000010000 */
[----:B------:R-:W-:Y:S01]  /*1dc0*/  LEA.HI R8, R8, R39, RZ, 0x4 ;  /* 0x0000002708087211 */ /* 0x000fe200078f20ff */
[----:B------:R-:W-:Y:S01]  /*1dd0*/  IMAD.MOV.U32 R37, RZ, RZ, -0x800000 ;  /* 0xff800000ff257424 */ /* 0x000fe200078e00ff */
[----:B------:R-:W-:Y:S01]  /*1de0*/  MOV R35, 0xff800000 ;  /* 0xff80000000237802 */ /* 0x000fe20000000f00 */
[----:B------:R-:W-:Y:S01]  /*1df0*/  IMAD.MOV.U32 R38, RZ, RZ, -0x800000 ;  /* 0xff800000ff267424 */ /* 0x000fe200078e00ff */
[----:B------:R-:W-:Y:S01]  /*1e00*/  LOP3.LUT R0, R8, 0xfffffff0, RZ, 0xc0, !PT ;  /* 0xfffffff008007812 */ /* 0x000fe200078ec0ff */
[----:B------:R-:W-:Y:S01]  /*1e10*/  IMAD.MOV.U32 R36, RZ, RZ, -0x800000 ;  /* 0xff800000ff247424 */ /* 0x000fe200078e00ff */
[----:B-1----:R-:W-:Y:S01]  /*1e20*/  SHF.R.S32.HI R15, RZ, 0x4, R8 ;  /* 0x00000004ff0f7819 */ /* 0x002fe20000011408 */
[----:B------:R-:W-:Y:S01]  /*1e30*/  IMAD.MOV.U32 R33, RZ, RZ, -0x800000 ;  /* 0xff800000ff217424 */ /* 0x000fe200078e00ff */
[----:B------:R-:W-:Y:S01]  /*1e40*/  MOV R31, 0xff800000 ;  /* 0xff800000001f7802 */ /* 0x000fe20000000f00 */
[----:B------:R-:W-:Y:S01]  /*1e50*/  IMAD.IADD R39, R39, 0x1, -R0 ;  /* 0x0000000127277824 */ /* 0x000fe200078e0a00 */
[----:B------:R-:W-:Y:S01]  /*1e60*/  ULDC.U8 UR4, c[0x0][0x329] ;  /* 0x0000ca4000047ab9 */ /* 0x000fe20000000000 */
[----:B------:R-:W-:Y:S01]  /*1e70*/  IMAD.MOV.U32 R34, RZ, RZ, -0x800000 ;  /* 0xff800000ff227424 */ /* 0x000fe200078e00ff */
[----:B------:R-:W-:Y:S01]  /*1e80*/  BSSY B1, `(.L_x_14) ;  /* 0x0000261000017945 */ /* 0x000fe20003800000 */
[----:B------:R-:W-:-:S02]  /*1e90*/  IMAD R25, R39, 0x9, R15 ;  /* 0x0000000927197824 */ /* 0x000fc400078e020f */
[----:B------:R-:W-:Y:S02]  /*1ea0*/  IMAD.MOV.U32 R32, RZ, RZ, -0x800000 ;  /* 0xff800000ff207424 */ /* 0x000fe400078e00ff */
[----:B------:R-:W-:Y:S02]  /*1eb0*/  IMAD.MOV.U32 R46, RZ, RZ, RZ ;  /* 0x000000ffff2e7224 */ /* 0x000fe400078e00ff */
[----:B------:R-:W-:Y:S01]  /*1ec0*/  IMAD.MOV.U32 R30, RZ, RZ, 0x7f800000 ;  /* 0x7f800000ff1e7424 */ /* 0x000fe200078e00ff */
[----:B------:R-:W-:Y:S04]  /*1ed0*/  @!P6 LDS R37, [R25.X4] ;  /* 0x000000001925e984 */ /* 0x000fe80000004800 */
[----:B------:R-:W0:Y:S04]  /*1ee0*/  @!P6 LDS R38, [R25.X4+0x240] ;  /* 0x000240001926e984 */ /* 0x000e280000004800 */
[----:B------:R-:W1:Y:S04]  /*1ef0*/  @!P6 LDS R35, [R25.X4+0x480] ;  /* 0x000480001923e984 */ /* 0x000e680000004800 */
[----:B------:R-:W2:Y:S04]  /*1f00*/  @!P6 LDS R36, [R25.X4+0x6c0] ;  /* 0x0006c0001924e984 */ /* 0x000ea80000004800 */
[----:B------:R-:W3:Y:S04]  /*1f10*/  @!P6 LDS R33, [R25.X4+0x900] ;  /* 0x000900001921e984 */ /* 0x000ee80000004800 */
[----:B------:R-:W4:Y:S04]  /*1f20*/  @!P6 LDS R34, [R25.X4+0xb40] ;  /* 0x000b40001922e984 */ /* 0x000f280000004800 */
[----:B------:R-:W5:Y:S04]  /*1f30*/  @!P6 LDS R31, [R25.X4+0xd80] ;  /* 0x000d8000191fe984 */ /* 0x000f680000004800 */
[----:B------:R-:W5:Y:S01]  /*1f40*/  @!P6 LDS R32, [R25.X4+0xfc0] ;  /* 0x000fc0001920e984 */ /* 0x000f620000004800 */
[----:B0-----:R-:W-:-:S04]  /*1f50*/  FMNMX.FTZ R0, R37, R38, !PT ;  /* 0x0000002625007209 */ /* 0x001fc80007810000 */
[----:B-1----:R-:W-:-:S04]  /*1f60*/  FMNMX.FTZ R0, R0, R35, !PT ;  /* 0x0000002300007209 */ /* 0x002fc80007810000 */
[----:B--2---:R-:W-:-:S04]  /*1f70*/  FMNMX.FTZ R0, R0, R36, !PT ;  /* 0x0000002400007209 */ /* 0x004fc80007810000 */
[----:B---3--:R-:W-:-:S04]  /*1f80*/  FMNMX.FTZ R0, R0, R33, !PT ;  /* 0x0000002100007209 */ /* 0x008fc80007810000 */
[----:B----4-:R-:W-:-:S04]  /*1f90*/  FMNMX.FTZ R0, R0, R34, !PT ;  /* 0x0000002200007209 */ /* 0x010fc80007810000 */
[----:B-----5:R-:W-:-:S04]  /*1fa0*/  FMNMX.FTZ R0, R0, R31, !PT ;  /* 0x0000001f00007209 */ /* 0x020fc80007810000 */
[----:B------:R-:W-:-:S05]  /*1fb0*/  FMNMX.FTZ R0, R0, R32, !PT ;  /* 0x0000002000007209 */ /* 0x000fca0007810000 */
[----:B------:R-:W0:Y:S02]  /*1fc0*/  SHFL.BFLY PT, R8, R0, 0x8, 0x1f ;  /* 0x0d001f0000087f89 */ /* 0x000e2400000e0000 */
[----:B0-----:R-:W-:-:S05]  /*1fd0*/  FMNMX.FTZ R8, R0, R8, !PT ;  /* 0x0000000800087209 */ /* 0x001fca0007810000 */
[----:B------:R-:W0:Y:S02]  /*1fe0*/  SHFL.BFLY PT, R0, R8, 0x4, 0x1f ;  /* 0x0c801f0008007f89 */ /* 0x000e2400000e0000 */
[----:B0-----:R-:W-:-:S05]  /*1ff0*/  FMNMX.FTZ R0, R8, R0, !PT ;  /* 0x0000000008007209 */ /* 0x001fca0007810000 */
[----:B------:R-:W0:Y:S02]  /*2000*/  SHFL.BFLY PT, R8, R0, 0x2, 0x1f ;  /* 0x0c401f0000087f89 */ /* 0x000e2400000e0000 */
[----:B0-----:R-:W-:-:S05]  /*2010*/  FMNMX.FTZ R8, R0, R8, !PT ;  /* 0x0000000800087209 */ /* 0x001fca0007810000 */
[----:B------:R-:W0:Y:S02]  /*2020*/  SHFL.BFLY PT, R0, R8, 0x1, 0x1f ;  /* 0x0c201f0008007f89 */ /* 0x000e2400000e0000 */
[----:B0-----:R-:W-:-:S04]  /*2030*/  FMNMX.FTZ R0, R8, R0, !PT ;  /* 0x0000000008007209 */ /* 0x001fc80007810000 */
[----:B------:R-:W-:-:S04]  /*2040*/  FSETP.NEU.FTZ.AND P0, PT, R0, -INF , PT ;  /* 0xff8000000000780b */ /* 0x000fc80003f1d000 */
[----:B------:R-:W-:-:S05]  /*2050*/  FSEL R0, R0, RZ, P0 ;  /* 0x000000ff00007208 */ /* 0x000fca0000000000 */
[C---:B------:R-:W-:Y:S02]  /*2060*/  FADD.FTZ R8, -R0.reuse, R37 ;  /* 0x0000002500087221 */ /* 0x040fe40000010100 */
[----:B------:R-:W-:Y:S02]  /*2070*/  FADD.FTZ R21, -R0, R38 ;  /* 0x0000002600157221 */ /* 0x000fe40000010100 */
[----:B------:R-:W-:Y:S02]  /*2080*/  FMUL.FTZ R8, R8, 1.4426950216293334961 ;  /* 0x3fb8aa3b08087820 */ /* 0x000fe40000410000 */
[----:B------:R-:W-:Y:S02]  /*2090*/  FMUL.FTZ R21, R21, 1.4426950216293334961 ;  /* 0x3fb8aa3b15157820 */ /* 0x000fe40000410000 */
[C---:B------:R-:W-:Y:S02]  /*20a0*/  FADD.FTZ R20, -R0.reuse, R35 ;  /* 0x0000002300147221 */ /* 0x040fe40000010100 */
[----:B------:R-:W-:Y:S01]  /*20b0*/  MUFU.EX2 R8, R8 ;  /* 0x0000000800087308 */ /* 0x000fe20000000800 */
[----:B------:R-:W-:-:S02]  /*20c0*/  FADD.FTZ R19, -R0, R36 ;  /* 0x0000002400137221 */ /* 0x000fc40000010100 */
[----:B------:R-:W-:Y:S02]  /*20d0*/  FMUL.FTZ R20, R20, 1.4426950216293334961 ;  /* 0x3fb8aa3b14147820 */ /* 0x000fe40000410000 */
[----:B------:R-:W-:Y:S02]  /*20e0*/  FMUL.FTZ R19, R19, 1.4426950216293334961 ;  /* 0x3fb8aa3b13137820 */ /* 0x000fe40000410000 */
[C---:B------:R-:W-:Y:S01]  /*20f0*/  FADD.FTZ R18, -R0.reuse, R33 ;  /* 0x0000002100127221 */ /* 0x040fe20000010100 */
[----:B------:R-:W0:Y:S01]  /*2100*/  MUFU.EX2 R21, R21 ;  /* 0x0000001500157308 */ /* 0x000e220000000800 */
[----:B------:R-:W-:Y:S02]  /*2110*/  FADD.FTZ R10, -R0, R34 ;  /* 0x00000022000a7221 */ /* 0x000fe40000010100 */
[----:B------:R-:W-:Y:S02]  /*2120*/  FMUL.FTZ R18, R18, 1.4426950216293334961 ;  /* 0x3fb8aa3b12127820 */ /* 0x000fe40000410000 */
[----:B------:R-:W-:-:S02]  /*2130*/  FMUL.FTZ R10, R10, 1.4426950216293334961 ;  /* 0x3fb8aa3b0a0a7820 */ /* 0x000fc40000410000 */
[----:B------:R-:W-:Y:S01]  /*2140*/  FADD.FTZ R9, -R0, R31 ;  /* 0x0000001f00097221 */ /* 0x000fe20000010100 */
[----:B------:R-:W1:Y:S03]  /*2150*/  MUFU.EX2 R20, R20 ;  /* 0x0000001400147308 */ /* 0x000e660000000800 */
[----:B------:R-:W-:-:S05]  /*2160*/  FMUL.FTZ R9, R9, 1.4426950216293334961 ;  /* 0x3fb8aa3b09097820 */ /* 0x000fca0000410000 */
[----:B------:R-:W2:Y:S01]  /*2170*/  MUFU.EX2 R19, R19 ;  /* 0x0000001300137308 */ /* 0x000ea20000000800 */
[----:B0-----:R-:W-:Y:S02]  /*2180*/  FADD.FTZ R21, R8, R21 ;  /* 0x0000001508157221 */ /* 0x001fe40000010000 */
[----:B------:R-:W-:-:S04]  /*2190*/  FADD.FTZ R8, -R0, R32 ;  /* 0x0000002000087221 */ /* 0x000fc80000010100 */
[----:B------:R-:W-:Y:S01]  /*21a0*/  FMUL.FTZ R8, R8, 1.4426950216293334961 ;  /* 0x3fb8aa3b08087820 */ /* 0x000fe20000410000 */
[----:B------:R-:W0:Y:S01]  /*21b0*/  MUFU.EX2 R18, R18 ;  /* 0x0000001200127308 */ /* 0x000e220000000800 */
[----:B-1----:R-:W-:-:S07]  /*21c0*/  FADD.FTZ R20, R21, R20 ;  /* 0x0000001415147221 */ /* 0x002fce0000010000 */
[----:B------:R-:W1:Y:S01]  /*21d0*/  MUFU.EX2 R10, R10 ;  /* 0x0000000a000a7308 */ /* 0x000e620000000800 */
[----:B--2---:R-:W-:-:S07]  /*21e0*/  FADD.FTZ R19, R20, R19 ;  /* 0x0000001314137221 */ /* 0x004fce0000010000 */
[----:B------:R-:W2:Y:S01]  /*21f0*/  MUFU.EX2 R9, R9 ;  /* 0x0000000900097308 */ /* 0x000ea20000000800 */
[----:B0-----:R-:W-:-:S07]  /*2200*/  FADD.FTZ R18, R19, R18 ;  /* 0x0000001213127221 */ /* 0x001fce0000010000 */
[----:B------:R-:W0:Y:S01]  /*2210*/  MUFU.EX2 R8, R8 ;  /* 0x0000000800087308 */ /* 0x000e220000000800 */
[----:B-1----:R-:W-:Y:S01]  /*2220*/  FADD.FTZ R18, R18, R10 ;  /* 0x0000000a12127221 */ /* 0x002fe20000010000 */
[----:B------:R-:W-:-:S05]  /*2230*/  IABS R10, R3 ;  /* 0x00000003000a7213 */ /* 0x000fca0000000000 */
[----:B------:R-:W-:Y:S01]  /*2240*/  IMAD.IADD R20, R7, 0x1, R10 ;  /* 0x0000000107147824 */ /* 0x000fe200078e020a */
[----:B------:R-:W1:Y:S01]  /*2250*/  I2F.RP R19, R10 ;  /* 0x0000000a00137306 */ /* 0x000e620000209400 */
[----:B--2---:R-:W-:-:S04]  /*2260*/  FADD.FTZ R9, R18, R9 ;  /* 0x0000000912097221 */ /* 0x004fc80000010000 */
[----:B0-----:R-:W-:Y:S01]  /*2270*/  FADD.FTZ R18, R9, R8 ;  /* 0x0000000809127221 */ /* 0x001fe20000010000 */
[----:B------:R-:W-:-:S04]  /*2280*/  IABS R9, c[0x0][0x1c0] ;  /* 0x0000700000097a13 */ /* 0x000fc80000000000 */
[----:B------:R-:W0:Y:S01]  /*2290*/  SHFL.BFLY PT, R8, R18, 0x8, 0x1f ;  /* 0x0d001f0012087f89 */ /* 0x000e2200000e0000 */
[----:B------:R-:W2:Y:S08]  /*22a0*/  I2F.U32.RP R26, R9 ;  /* 0x00000009001a7306 */ /* 0x000eb00000209000 */
[----:B-1----:R-:W1:Y:S08]  /*22b0*/  MUFU.RCP R19, R19 ;  /* 0x0000001300137308 */ /* 0x002e700000001000 */
[----:B--2---:R-:W2:Y:S01]  /*22c0*/  MUFU.RCP R26, R26 ;  /* 0x0000001a001a7308 */ /* 0x004ea20000001000 */
[----:B0-----:R-:W-:Y:S01]  /*22d0*/  FADD.FTZ R8, R18, R8 ;  /* 0x0000000812087221 */ /* 0x001fe20000010000 */
[----:B-1----:R-:W-:-:S04]  /*22e0*/  IADD3 R19, R19, 0xffffffe, RZ ;  /* 0x0ffffffe13137810 */ /* 0x002fc80007ffe0ff */
[----:B------:R-:W0:Y:S02]  /*22f0*/  SHFL.BFLY PT, R18, R8, 0x4, 0x1f ;  /* 0x0c801f0008127f89 */ /* 0x000e2400000e0000 */
[----:B------:R-:W1:Y:S01]  /*2300*/  F2I.FTZ.U32.TRUNC.NTZ R47, R19 ;  /* 0x00000013002f7305 */ /* 0x000e62000021f000 */
[----:B--2---:R-:W-:-:S07]  /*2310*/  IADD3 R26, R26, 0xffffffe, RZ ;  /* 0x0ffffffe1a1a7810 */ /* 0x004fce0007ffe0ff */
[----:B------:R-:W2:Y:S01]  /*2320*/  F2I.FTZ.U32.TRUNC.NTZ R27, R26 ;  /* 0x0000001a001b7305 */ /* 0x000ea2000021f000 */
[----:B-1----:R-:W-:Y:S01]  /*2330*/  IMAD.MOV R21, RZ, RZ, -R47 ;  /* 0x000000ffff157224 */ /* 0x002fe200078e0a2f */
[----:B------:R-:W-:-:S03]  /*2340*/  IABS R19, R20 ;  /* 0x0000001400137213 */ /* 0x000fc60000000000 */
[----:B------:R-:W-:Y:S01]  /*2350*/  IMAD R21, R21, R10, RZ ;  /* 0x0000000a15157224 */ /* 0x000fe200078e02ff */
[----:B------:R-:W-:Y:S01]  /*2360*/  MOV R23, R19 ;  /* 0x0000001300177202 */ /* 0x000fe20000000f00 */
[----:B0-----:R-:W-:Y:S01]  /*2370*/  FADD.FTZ R18, R8, R18 ;  /* 0x0000001208127221 */ /* 0x001fe20000010000 */
[----:B--2---:R-:W-:Y:S01]  /*2380*/  IADD3 R7, RZ, -R27, RZ ;  /* 0x8000001bff077210 */ /* 0x004fe20007ffe0ff */
[----:B------:R-:W-:Y:S01]  /*2390*/  IMAD.HI.U32 R21, R47, R21, R46 ;  /* 0x000000152f157227 */ /* 0x000fe200078e002e */
[----:B------:R-:W-:Y:S02]  /*23a0*/  IABS R8, R3 ;  /* 0x0000000300087213 */ /* 0x000fe40000000000 */
[----:B------:R-:W0:Y:S01]  /*23b0*/  SHFL.BFLY PT, R22, R18, 0x2, 0x1f ;  /* 0x0c401f0012167f89 */ /* 0x000e2200000e0000 */
[----:B------:R-:W-:Y:S01]  /*23c0*/  IMAD R7, R7, R9, RZ ;  /* 0x0000000907077224 */ /* 0x000fe200078e02ff */
[----:B------:R-:W-:Y:S01]  /*23d0*/  IABS R19, c[0x0][0x1c0] ;  /* 0x0000700000137a13 */ /* 0x000fe20000000000 */
[----:B------:R-:W-:-:S02]  /*23e0*/  IMAD.MOV.U32 R26, RZ, RZ, RZ ;  /* 0x000000ffff1a7224 */ /* 0x000fc400078e00ff */
[----:B------:R-:W-:Y:S02]  /*23f0*/  IMAD.MOV R8, RZ, RZ, -R8 ;  /* 0x000000ffff087224 */ /* 0x000fe400078e0a08 */
[----:B------:R-:W-:-:S04]  /*2400*/  IMAD.HI.U32 R21, R21, R23, RZ ;  /* 0x0000001715157227 */ /* 0x000fc800078e00ff */
[----:B------:R-:W-:-:S04]  /*2410*/  IMAD.HI.U32 R7, R27, R7, R26 ;  /* 0x000000071b077227 */ /* 0x000fc800078e001a */
[----:B------:R-:W-:Y:S02]  /*2420*/  IMAD R8, R21, R8, R23 ;  /* 0x0000000815087224 */ /* 0x000fe400078e0217 */
[----:B------:R-:W-:Y:S02]  /*2430*/  IMAD.MOV R19, RZ, RZ, -R19 ;  /* 0x000000ffff137224 */ /* 0x000fe400078e0a13 */
[----:B------:R-:W-:Y:S01]  /*2440*/  IMAD.HI.U32 R7, R7, R23, RZ ;  /* 0x0000001707077227 */ /* 0x000fe200078e00ff */
[----:B------:R-:W-:-:S03]  /*2450*/  ISETP.GT.U32.AND P0, PT, R10, R8, PT ;  /* 0x000000080a00720c */ /* 0x000fc60003f04070 */
[----:B------:R-:W-:Y:S02]  /*2460*/  IMAD R19, R7, R19, R23 ;  /* 0x0000001307137224 */ /* 0x000fe400078e0217 */
[----:B0-----:R-:W-:-:S03]  /*2470*/  FADD.FTZ R22, R18, R22 ;  /* 0x0000001612167221 */ /* 0x001fc60000010000 */
[----:B------:R-:W-:Y:S02]  /*2480*/  ISETP.GT.U32.AND P5, PT, R9, R19, PT ;  /* 0x000000130900720c */ /* 0x000fe40003fa4070 */
[----:B------:R-:W0:Y:S03]  /*2490*/  SHFL.BFLY PT, R18, R22, 0x1, 0x1f ;  /* 0x0c201f0016127f89 */ /* 0x000e2600000e0000 */
[-C--:B------:R-:W-:Y:S02]  /*24a0*/  @!P0 IADD3 R8, R8, -R10.reuse, RZ ;  /* 0x8000000a08088210 */ /* 0x080fe40007ffe0ff */
[----:B------:R-:W-:Y:S02]  /*24b0*/  @!P0 IADD3 R21, R21, 0x1, RZ ;  /* 0x0000000115158810 */ /* 0x000fe40007ffe0ff */
[-C--:B------:R-:W-:Y:S02]  /*24c0*/  ISETP.GE.U32.AND P4, PT, R8, R10.reuse, PT ;  /* 0x0000000a0800720c */ /* 0x080fe40003f86070 */
[----:B------:R-:W-:-:S02]  /*24d0*/  LOP3.LUT R8, R20, R10, RZ, 0x3c, !PT ;  /* 0x0000000a14087212 */ /* 0x000fc400078e3cff */
[----:B------:R-:W-:Y:S01]  /*24e0*/  @!P5 IMAD.IADD R19, R19, 0x1, -R9 ;  /* 0x000000011313d824 */ /* 0x000fe200078e0a09 */
[----:B------:R-:W-:Y:S02]  /*24f0*/  LOP3.LUT R20, R20, c[0x0][0x1c0], RZ, 0x3c, !PT ;  /* 0x0000700014147a12 */ /* 0x000fe400078e3cff */
[----:B------:R-:W-:Y:S02]  /*2500*/  ISETP.GE.AND P3, PT, R8, RZ, PT ;  /* 0x000000ff0800720c */ /* 0x000fe40003f66270 */
[----:B------:R-:W-:Y:S01]  /*2510*/  ISETP.GE.U32.AND P1, PT, R19, R9, PT ;  /* 0x000000091300720c */ /* 0x000fe20003f26070 */
[----:B------:R-:W1:Y:S01]  /*2520*/  S2R R8, SR_TID.X ;  /* 0x0000000000087919 */ /* 0x000e620000002100 */
[----:B------:R-:W-:Y:S02]  /*2530*/  ISETP.GT.AND P0, PT, R3, RZ, PT ;  /* 0x000000ff0300720c */ /* 0x000fe40003f04270 */
[----:B------:R-:W-:Y:S02]  /*2540*/  @!P5 IADD3 R7, R7, 0x1, RZ ;  /* 0x000000010707d810 */ /* 0x000fe40007ffe0ff */
[----:B------:R-:W-:Y:S01]  /*2550*/  ISETP.GE.AND P2, PT, R20, RZ, PT ;  /* 0x000000ff1400720c */ /* 0x000fe20003f46270 */
[----:B0-----:R-:W-:Y:S01]  /*2560*/  FADD.FTZ R18, R22, R18 ;  /* 0x0000001216127221 */ /* 0x001fe20000010000 */
[----:B------:R-:W-:-:S02]  /*2570*/  @P4 IADD3 R21, R21, 0x1, RZ ;  /* 0x0000000115154810 */ /* 0x000fc40007ffe0ff */
[----:B------:R-:W-:-:S03]  /*2580*/  ISETP.GT.AND P4, PT, R4, RZ, PT ;  /* 0x000000ff0400720c */ /* 0x000fc60003f84270 */
[----:B------:R-:W-:Y:S01]  /*2590*/  @P1 IADD3 R7, R7, 0x1, RZ ;  /* 0x0000000107071810 */ /* 0x000fe20007ffe0ff */
[----:B------:R-:W-:Y:S01]  /*25a0*/  @!P3 IMAD.MOV R21, RZ, RZ, -R21 ;  /* 0x000000ffff15b224 */ /* 0x000fe200078e0a15 */
[----:B------:R-:W-:Y:S02]  /*25b0*/  SHF.R.S32.HI R22, RZ, 0x1f, R3 ;  /* 0x0000001fff167819 */ /* 0x000fe40000011403 */
[----:B------:R-:W-:Y:S02]  /*25c0*/  FSETP.NE.FTZ.AND P1, PT, R18, RZ, PT ;  /* 0x000000ff1200720b */ /* 0x000fe40003f35000 */
[C---:B------:R-:W-:Y:S02]  /*25d0*/  ISETP.NE.AND P5, PT, R3.reuse, RZ, PT ;  /* 0x000000ff0300720c */ /* 0x040fe40003fa5270 */
[----:B------:R-:W-:Y:S01]  /*25e0*/  LEA.HI.SX32 R9, R3, 0x1, 0x1 ;  /* 0x0000000103097811 */ /* 0x000fe200078f0aff */
[----:B------:R-:W-:Y:S01]  /*25f0*/  @!P0 IMAD.MOV R9, RZ, RZ, R22 ;  /* 0x000000ffff098224 */ /* 0x000fe200078e0216 */
[----:B------:R-:W-:-:S02]  /*2600*/  ISETP.NE.AND P0, PT, RZ, c[0x0][0x1c0], PT ;  /* 0x00007000ff007a0c */ /* 0x000fc40003f05270 */
[----:B------:R-:W-:Y:S02]  /*2610*/  SHF.R.S32.HI R19, RZ, 0x1f, R4 ;  /* 0x0000001fff137819 */ /* 0x000fe40000011404 */
[----:B------:R-:W-:Y:S02]  /*2620*/  @!P2 IADD3 R7, -R7, RZ, RZ ;  /* 0x000000ff0707a210 */ /* 0x000fe40007ffe1ff */
[----:B-1----:R-:W-:Y:S01]  /*2630*/  LOP3.LUT P2, RZ, R8, 0xf, RZ, 0xc0, !PT ;  /* 0x0000000f08ff7812 */ /* 0x002fe2000784c0ff */
[----:B------:R-:W0:Y:S01]  /*2640*/  @P1 MUFU.LG2 R18, R18 ;  /* 0x0000001200121308 */ /* 0x000e220000000c00 */
[----:B------:R-:W-:Y:S02]  /*2650*/  LEA.HI.SX32 R20, R4, 0x1, 0x1 ;  /* 0x0000000104147811 */ /* 0x000fe400078f0aff */
[----:B------:R-:W-:Y:S01]  /*2660*/  @!P4 IADD3 R20, R19, RZ, RZ ;  /* 0x000000ff1314c210 */ /* 0x000fe20007ffe0ff */
[----:B------:R-:W-:Y:S01]  /*2670*/  IMAD.MOV.U32 R19, RZ, RZ, c[0x0][0x214] ;  /* 0x00008500ff137624 */ /* 0x000fe200078e00ff */
[----:B------:R-:W-:-:S02]  /*2680*/  ISETP.GT.OR P2, PT, R8, 0x7f, P2 ;  /* 0x0000007f0800780c */ /* 0x000fc40001744670 */
[----:B------:R-:W-:Y:S02]  /*2690*/  ISETP.NE.AND P3, PT, RZ, UR4, PT ;  /* 0x00000004ff007c0c */ /* 0x000fe4000bf65270 */
[----:B------:R-:W-:Y:S02]  /*26a0*/  @!P5 LOP3.LUT R21, RZ, R10, RZ, 0x33, !PT ;  /* 0x0000000aff15d212 */ /* 0x000fe400078e33ff */
[----:B------:R-:W-:Y:S02]  /*26b0*/  SEL R10, R19, 0x1, !P3 ;  /* 0x00000001130a7807 */ /* 0x000fe40005800000 */
[----:B------:R-:W-:Y:S02]  /*26c0*/  @!P0 LOP3.LUT R7, RZ, c[0x0][0x1c0], RZ, 0x33, !PT ;  /* 0x00007000ff078a12 */ /* 0x000fe400078e33ff */
[----:B------:R-:W-:Y:S01]  /*26d0*/  ISETP.LT.U32.AND P0, PT, R44, R21, PT ;  /* 0x000000152c00720c */ /* 0x000fe20003f01070 */
[-C--:B------:R-:W-:Y:S01]  /*26e0*/  IMAD R6, R6, R10.reuse, RZ ;  /* 0x0000000a06067224 */ /* 0x080fe200078e02ff */
[----:B------:R-:W-:Y:S01]  /*26f0*/  SHF.R.S32.HI R19, RZ, 0x1f, R21 ;  /* 0x0000001fff137819 */ /* 0x000fe20000011415 */
[----:B------:R-:W-:-:S02]  /*2700*/  IMAD R8, R7, R10, RZ ;  /* 0x0000000a07087224 */ /* 0x000fc400078e02ff */
[----:B------:R-:W-:Y:S01]  /*2710*/  IMAD R7, R6, R20, RZ ;  /* 0x0000001406077224 */ /* 0x000fe200078e02ff */
[----:B------:R-:W-:Y:S01]  /*2720*/  ISETP.LT.AND.EX P0, PT, R45, R19, PT, P0 ;  /* 0x000000132d00720c */ /* 0x000fe20003f01300 */
[----:B------:R-:W-:Y:S02]  /*2730*/  IMAD R8, R9, R8, RZ ;  /* 0x0000000809087224 */ /* 0x000fe400078e02ff */
[----:B0-----:R-:W-:Y:S01]  /*2740*/  @P1 FFMA.FTZ R30, R18, 0.69314718246459960938, R0 ;  /* 0x3f317218121e1823 */ /* 0x001fe20000010000 */
[----:B------:R-:W-:Y:S02]  /*2750*/  SEL R10, R44, R21, P0 ;  /* 0x000000152c0a7207 */ /* 0x000fe40000000000 */
[----:B------:R-:W-:Y:S01]  /*2760*/  SEL R9, R45, R19, P0 ;  /* 0x000000132d097207 */ /* 0x000fe20000000000 */
[----:B------:R-:W-:Y:S05]  /*2770*/  @P2 BRA `(.L_x_15) ;  /* 0x00001d1000002947 */ /* 0x000fea0003800000 */
[----:B------:R-:W-:Y:S01]  /*2780*/  ULDC.U8 UR4, c[0x0][0x328] ;  /* 0x0000ca0000047ab9 */ /* 0x000fe20000000000 */
[----:B------:R-:W-:Y:S02]  /*2790*/  IADD3 R44, P0, R15, UR7, RZ ;  /* 0x000000070f2c7c10 */ /* 0x000fe4000ff1e0ff */
[----:B------:R-:W-:-:S02]  /*27a0*/  ISETP.NE.AND P1, PT, RZ, UR4, PT ;  /* 0x00000004ff007c0c */ /* 0x000fc4000bf25270 */
[----:B------:R-:W-:-:S11]  /*27b0*/  LEA.HI.X.SX32 R45, R15, UR6, 0x1, P0 ;  /* 0x000000060f2d7c11 */ /* 0x000fd600080f0eff */
[----:B------:R-:W-:Y:S05]  /*27c0*/  @!P1 BRA `(.L_x_16) ;  /* 0x00001c9000009947 */ /* 0x000fea0003800000 */
[----:B------:R-:W-:Y:S01]  /*27d0*/  ISETP.GE.U32.AND P1, PT, R44, R28, PT ;  /* 0x0000001c2c00720c */ /* 0x000fe20003f26070 */
[----:B------:R-:W-:-:S03]  /*27e0*/  IMAD.MOV.U32 R6, RZ, RZ, c[0x0][0x1c0] ;  /* 0x00007000ff067624 */ /* 0x000fc600078e00ff */
[----:B------:R-:W-:Y:S02]  /*27f0*/  ISETP.GE.AND.EX P1, PT, R45, R5, PT, P1 ;  /* 0x000000052d00720c */ /* 0x000fe40003f26310 */
[----:B------:R-:W-:Y:S02]  /*2800*/  ISETP.LT.U32.AND P0, PT, R6, 0x1, PT ;  /* 0x000000010600780c */ /* 0x000fe40003f01070 */
[----:B------:R-:W-:-:S04]  /*2810*/  SHF.R.S32.HI R0, RZ, 0x1f, R6 ;  /* 0x0000001fff007819 */ /* 0x000fc80000011406 */
[----:B------:R-:W-:-:S04]  /*2820*/  ISETP.LT.AND.EX P0, PT, R0, RZ, PT, P0 ;  /* 0x000000ff0000720c */ /* 0x000fc80003f01300 */
[----:B------:R-:W-:Y:S02]  /*2830*/  SEL R6, R6, 0x1, P0 ;  /* 0x0000000106067807 */ /* 0x000fe40000000000 */
[----:B------:R-:W-:Y:S01]  /*2840*/  SEL R5, R0, RZ, P0 ;  /* 0x000000ff00057207 */ /* 0x000fe20000000000 */
[----:B------:R-:W-:Y:S05]  /*2850*/  @P1 BRA `(.L_x_15) ;  /* 0x00001c3000001947 */ /* 0x000fea0003800000 */
[----:B------:R-:W-:Y:S01]  /*2860*/  IADD3 R0, P1, R6, 0x1, RZ ;  /* 0x0000000106007810 */ /* 0x000fe20007f3e0ff */
[----:B------:R-:W-:Y:S03]  /*2870*/  BSSY B0, `(.L_x_17) ;  /* 0x0000036000007945 */ /* 0x000fe60003800000 */
[----:B------:R-:W-:Y:S01]  /*2880*/  ISETP.GE.U32.AND P0, PT, R0, 0x3, PT ;  /* 0x000000030000780c */ /* 0x000fe20003f06070 */
[----:B------:R-:W-:-:S05]  /*2890*/  IMAD.X R0, RZ, RZ, R5, P1 ;  /* 0x000000ffff007224 */ /* 0x000fca00008e0605 */
[----:B------:R-:W-:-:S04]  /*28a0*/  ISETP.GE.U32.AND.EX P0, PT, R0, RZ, PT, P0 ;  /* 0x000000ff0000720c */ /* 0x000fc80003f06100 */
[----:B------:R-:W-:Y:S02]  /*28b0*/  SEL R0, R5, RZ, !P0 ;  /* 0x000000ff05007207 */ /* 0x000fe40004000000 */
[----:B------:R-:W-:-:S03]  /*28c0*/  SEL R18, R6, RZ, !P0 ;  /* 0x000000ff06127207 */ /* 0x000fc60004000000 */
[-C--:B------:R-:W-:Y:S02]  /*28d0*/  IMAD R0, R0, R40.reuse, RZ ;  /* 0x0000002800007224 */ /* 0x080fe400078e02ff */
[----:B------:R-:W-:-:S04]  /*28e0*/  IMAD.WIDE.U32 R20, R18, R40, RZ ;  /* 0x0000002812147225 */ /* 0x000fc800078e00ff */
[----:B------:R-:W-:Y:S02]  /*28f0*/  IMAD R0, R18, R2, R0 ;  /* 0x0000000212007224 */ /* 0x000fe400078e0200 */
[----:B------:R-:W-:-:S03]  /*2900*/  IMAD.WIDE.U32 R48, R20, R6, RZ ;  /* 0x0000000614307225 */ /* 0x000fc600078e00ff */
[----:B------:R-:W-:-:S05]  /*2910*/  IADD3 R0, R21, R0, RZ ;  /* 0x0000000015007210 */ /* 0x000fca0007ffe0ff */
[----:B------:R-:W-:-:S04]  /*2920*/  IMAD R19, R0, R6, RZ ;  /* 0x0000000600137224 */ /* 0x000fc800078e02ff */
[----:B------:R-:W-:-:S04]  /*2930*/  IMAD R19, R5, R20, R19 ;  /* 0x0000001405137224 */ /* 0x000fc800078e0213 */
[----:B------:R-:W-:-:S05]  /*2940*/  IMAD.IADD R19, R49, 0x1, R19 ;  /* 0x0000000131137824 */ /* 0x000fca00078e0213 */
        /* <DEDUP_REMOVED lines=9> */
[-C--:B------:R-:W-:Y:S02]  /*29e0*/  IADD3 R20, P0, RZ, -R0.reuse, RZ ;  /* 0x80000000ff147210 */ /* 0x080fe40007f1e0ff */
[----:B------:R-:W-:Y:S02]  /*29f0*/  MOV R50, R0 ;  /* 0x0000000000327202 */ /* 0x000fe40000000f00 */
[-C--:B------:R-:W-:Y:S01]  /*2a00*/  IADD3.X R18, RZ, ~R21.reuse, RZ, P0, !PT ;  /* 0x80000015ff127210 */ /* 0x080fe200007fe4ff */
[----:B------:R-:W-:Y:S01]  /*2a10*/  IMAD.WIDE.U32 R44, R48, R20, R44 ;  /* 0x00000014302c7225 */ /* 0x000fe200078e002c */
[----:B------:R-:W-:-:S03]  /*2a20*/  MOV R51, R21 ;  /* 0x0000001500337202 */ /* 0x000fc60000000f00 */
[----:B------:R-:W-:-:S04]  /*2a30*/  IMAD R18, R18, R48, RZ ;  /* 0x0000003012127224 */ /* 0x000fc800078e02ff */
[----:B------:R-:W-:Y:S01]  /*2a40*/  IMAD R18, R19, R20, R18 ;  /* 0x0000001413127224 */ /* 0x000fe200078e0212 */
[----:B------:R-:W-:-:S04]  /*2a50*/  MOV R19, R44 ;  /* 0x0000002c00137202 */ /* 0x000fc80000000f00 */
[----:B------:R-:W-:Y:S01]  /*2a60*/  IADD3 R18, R45, R18, RZ ;  /* 0x000000122d127210 */ /* 0x000fe20007ffe0ff */
[----:B------:R-:W-:Y:S05]  /*2a70*/  BRA `(.L_x_19) ;  /* 0x0000015000007947 */ /* 0x000fea0003800000 */
.L_x_18:
[----:B------:R-:W0:Y:S01]  /*2a80*/  I2F.U32.RP R18, R48 ;  /* 0x0000003000127306 */ /* 0x000e220000209000 */
[----:B------:R-:W-:Y:S01]  /*2a90*/  ISETP.NE.U32.AND P0, PT, R48, RZ, PT ;  /* 0x000000ff3000720c */ /* 0x000fe20003f05070 */
[----:B------:R-:W-:-:S06]  /*2aa0*/  IMAD.MOV.U32 R51, RZ, RZ, RZ ;  /* 0x000000ffff337224 */ /* 0x000fcc00078e00ff */
        /* <DEDUP_REMOVED lines=16> */
[----:B------:R-:W-:-:S05]  /*2bb0*/  IADD3 R19, -R50, RZ, RZ ;  /* 0x000000ff32137210 */ /* 0x000fca0007ffe1ff */
[----:B------:R-:W-:Y:S02]  /*2bc0*/  IMAD R19, R48, R19, R44 ;  /* 0x0000001330137224 */ /* 0x000fe400078e022c */
.L_x_19:
[----:B------:R-:W-:Y:S05]  /*2bd0*/  BSYNC B0 ;  /* 0x0000000000007941 */ /* 0x000fea0003800000 */
.L_x_17:
[----:B------:R-:W-:Y:S01]  /*2be0*/  LOP3.LUT R0, R18, R2, RZ, 0xfc, !PT ;  /* 0x0000000212007212 */ /* 0x000fe200078efcff */
[----:B------:R-:W-:Y:S03]  /*2bf0*/  BSSY B0, `(.L_x_20) ;  /* 0x000002a000007945 */ /* 0x000fe60003800000 */
[----:B------:R-:W-:-:S13]  /*2c00*/  ISETP.NE.U32.AND P0, PT, R0, RZ, PT ;  /* 0x000000ff0000720c */ /* 0x000fda0003f05070 */
[----:B------:R-:W-:Y:S05]  /*2c10*/  @!P0 BRA `(.L_x_21) ;  /* 0x0000011000008947 */ /* 0x000fea0003800000 */
[----:B------:R-:W-:Y:S01]  /*2c20*/  IMAD.MOV.U32 R27, RZ, RZ, R19 ;  /* 0x000000ffff1b7224 */ /* 0x000fe200078e0013 */
[----:B------:R-:W-:Y:S01]  /*2c30*/  MOV R24, R40 ;  /* 0x0000002800187202 */ /* 0x000fe20000000f00 */
[----:B------:R-:W-:Y:S01]  /*2c40*/  IMAD.MOV.U32 R23, RZ, RZ, R2 ;  /* 0x000000ffff177224 */ /* 0x000fe200078e0002 */
[----:B------:R-:W-:Y:S02]  /*2c50*/  MOV R22, 0x2c70 ;  /* 0x00002c7000167802 */ /* 0x000fe40000000f00 */
[----:B------:R-:W-:Y:S05]  /*2c60*/  CALL.REL.NOINC `($__internal_0_$__cuda_sm20_div_s64) ;  /* 0x000025f000007944 */ /* 0x000fea0003c00000 */
[----:B------:R-:W-:Y:S02]  /*2c70*/  IADD3 R22, P0, RZ, -R0, RZ ;  /* 0x80000000ff167210 */ /* 0x000fe40007f1e0ff */
[----:B------:R-:W-:Y:S02]  /*2c80*/  LOP3.LUT R19, R19, R18, RZ, 0x3c, !PT ;  /* 0x0000001213137212 */ /* 0x000fe400078e3cff */
[----:B------:R-:W-:Y:S01]  /*2c90*/  MOV R44, R0 ;  /* 0x00000000002c7202 */ /* 0x000fe20000000f00 */
[----:B------:R-:W-:Y:S01]  /*2ca0*/  IMAD.X R20, RZ, RZ, ~R21, P0 ;  /* 0x000000ffff147224 */ /* 0x000fe200000e0e15 */
[C---:B------:R-:W-:Y:S02]  /*2cb0*/  LOP3.LUT R18, R19.reuse, R18, RZ, 0x3c, !PT ;  /* 0x0000001213127212 */ /* 0x040fe400078e3cff */
[----:B------:R-:W-:Y:S01]  /*2cc0*/  MOV R45, R21 ;  /* 0x00000015002d7202 */ /* 0x000fe20000000f00 */
[----:B------:R-:W-:Y:S01]  /*2cd0*/  IMAD R20, R20, R40, RZ ;  /* 0x0000002814147224 */ /* 0x000fe200078e02ff */
[----:B------:R-:W-:-:S03]  /*2ce0*/  LOP3.LUT R19, R19, R18, RZ, 0x3c, !PT ;  /* 0x0000001213137212 */ /* 0x000fc600078e3cff */
[-C--:B------:R-:W-:Y:S02]  /*2cf0*/  IMAD R2, R2, R22.reuse, R20 ;  /* 0x0000001602027224 */ /* 0x080fe400078e0214 */
[----:B------:R-:W-:-:S04]  /*2d00*/  IMAD.WIDE.U32 R40, R40, R22, R18 ;  /* 0x0000001628287225 */ /* 0x000fc800078e0012 */
[----:B------:R-:W-:Y:S01]  /*2d10*/  IMAD.IADD R2, R41, 0x1, R2 ;  /* 0x0000000129027824 */ /* 0x000fe200078e0202 */
[----:B------:R-:W-:Y:S05]  /*2d20*/  BRA `(.L_x_22) ;  /* 0x0000016000007947 */ /* 0x000fea0003800000 */
.L_x_21:
[----:B------:R-:W0:Y:S01]  /*2d30*/  I2F.U32.RP R20, R40 ;  /* 0x0000002800147306 */ /* 0x000e220000209000 */
[----:B------:R-:W-:Y:S01]  /*2d40*/  ISETP.NE.U32.AND P0, PT, R40, RZ, PT ;  /* 0x000000ff2800720c */ /* 0x000fe20003f05070 */
[----:B------:R-:W-:Y:S01]  /*2d50*/  IMAD.MOV.U32 R45, RZ, RZ, RZ ;  /* 0x000000ffff2d7224 */ /* 0x000fe200078e00ff */
[----:B------:R-:W-:-:S05]  /*2d60*/  MOV R2, RZ ;  /* 0x000000ff00027202 */ /* 0x000fca0000000f00 */
[----:B0-----:R-:W0:Y:S02]  /*2d70*/  MUFU.RCP R20, R20 ;  /* 0x0000001400147308 */ /* 0x001e240000001000 */
[----:B0-----:R-:W-:-:S06]  /*2d80*/  IADD3 R20, R20, 0xffffffe, RZ ;  /* 0x0ffffffe14147810 */ /* 0x001fcc0007ffe0ff */
[----:B------:R0:W1:Y:S02]  /*2d90*/  F2I.FTZ.U32.TRUNC.NTZ R21, R20 ;  /* 0x0000001400157305 */ /* 0x000064000021f000 */
[----:B0-----:R-:W-:Y:S01]  /*2da0*/  HFMA2.MMA R20, -RZ, RZ, 0, 0 ;  /* 0x00000000ff147435 */ /* 0x001fe200000001ff */
[----:B-1----:R-:W-:-:S04]  /*2db0*/  IMAD.MOV R0, RZ, RZ, -R21 ;  /* 0x000000ffff007224 */ /* 0x002fc800078e0a15 */
[----:B------:R-:W-:-:S05]  /*2dc0*/  IMAD R0, R0, R40, RZ ;  /* 0x0000002800007224 */ /* 0x000fca00078e02ff */
[----:B------:R-:W-:-:S06]  /*2dd0*/  IMAD.HI.U32 R0, R21, R0, R20 ;  /* 0x0000000015007227 */ /* 0x000fcc00078e0014 */
[----:B------:R-:W-:-:S04]  /*2de0*/  IMAD.HI.U32 R44, R0, R19, RZ ;  /* 0x00000013002c7227 */ /* 0x000fc800078e00ff */
[----:B------:R-:W-:-:S04]  /*2df0*/  IMAD.MOV R0, RZ, RZ, -R44 ;  /* 0x000000ffff007224 */ /* 0x000fc800078e0a2c */
[----:B------:R-:W-:-:S05]  /*2e00*/  IMAD R0, R40, R0, R19 ;  /* 0x0000000028007224 */ /* 0x000fca00078e0213 */
[----:B------:R-:W-:-:S13]  /*2e10*/  ISETP.GE.U32.AND P2, PT, R0, R40, PT ;  /* 0x000000280000720c */ /* 0x000fda0003f46070 */
[-C--:B------:R-:W-:Y:S02]  /*2e20*/  @P2 IADD3 R0, R0, -R40.reuse, RZ ;  /* 0x8000002800002210 */ /* 0x080fe40007ffe0ff */
[----:B------:R-:W-:Y:S02]  /*2e30*/  @P2 IADD3 R44, R44, 0x1, RZ ;  /* 0x000000012c2c2810 */ /* 0x000fe40007ffe0ff */
[----:B------:R-:W-:-:S13]  /*2e40*/  ISETP.GE.U32.AND P1, PT, R0, R40, PT ;  /* 0x000000280000720c */ /* 0x000fda0003f26070 */
[----:B------:R-:W-:Y:S02]  /*2e50*/  @P1 IADD3 R44, R44, 0x1, RZ ;  /* 0x000000012c2c1810 */ /* 0x000fe40007ffe0ff */
[----:B------:R-:W-:-:S05]  /*2e60*/  @!P0 LOP3.LUT R44, RZ, R40, RZ, 0x33, !PT ;  /* 0x00000028ff2c8212 */ /* 0x000fca00078e33ff */
[----:B------:R-:W-:-:S04]  /*2e70*/  IMAD.MOV R0, RZ, RZ, -R44 ;  /* 0x000000ffff007224 */ /* 0x000fc800078e0a2c */
[----:B------:R-:W-:Y:S02]  /*2e80*/  IMAD R40, R40, R0, R19 ;  /* 0x0000000028287224 */ /* 0x000fe400078e0213 */
.L_x_22:
[----:B------:R-:W-:Y:S05]  /*2e90*/  BSYNC B0 ;  /* 0x0000000000007941 */ /* 0x000fea0003800000 */
.L_x_20:
[----:B------:R-:W-:Y:S01]  /*2ea0*/  LOP3.LUT R0, R45, R5, RZ, 0xfc, !PT ;  /* 0x000000052d007212 */ /* 0x000fe200078efcff */
[----:B------:R-:W-:Y:S01]  /*2eb0*/  IMAD.MOV.U32 R26, RZ, RZ, c[0x0][0x210] ;  /* 0x00008400ff1a7624 */ /* 0x000fe200078e00ff */
[----:B------:R-:W-:Y:S02]  /*2ec0*/  BSSY B0, `(.L_x_23) ;  /* 0x000002b000007945 */ /* 0x000fe40003800000 */
[----:B------:R-:W-:Y:S02]  /*2ed0*/  ISETP.NE.U32.AND P0, PT, R0, RZ, PT ;  /* 0x000000ff0000720c */ /* 0x000fe40003f05070 */
[----:B------:R-:W-:-:S11]  /*2ee0*/  SEL R26, R26, 0x1, P3 ;  /* 0x000000011a1a7807 */ /* 0x000fd60001800000 */
[----:B------:R-:W-:Y:S05]  /*2ef0*/  @!P0 BRA `(.L_x_24) ;  /* 0x0000011000008947 */ /* 0x000fea0003800000 */
[----:B------:R-:W-:Y:S01]  /*2f00*/  IMAD.MOV.U32 R27, RZ, RZ, R44 ;  /* 0x000000ffff1b7224 */ /* 0x000fe200078e002c */
[----:B------:R-:W-:Y:S01]  /*2f10*/  MOV R24, R6 ;  /* 0x0000000600187202 */ /* 0x000fe20000000f00 */
[----:B------:R-:W-:Y:S01]  /*2f20*/  IMAD.MOV.U32 R18, RZ, RZ, R45 ;  /* 0x000000ffff127224 */ /* 0x000fe200078e002d */
[----:B------:R-:W-:Y:S02]  /*2f30*/  MOV R23, R5 ;  /* 0x0000000500177202 */ /* 0x000fe40000000f00 */
[----:B------:R-:W-:Y:S02]  /*2f40*/  MOV R22, 0x2f60 ;  /* 0x00002f6000167802 */ /* 0x000fe40000000f00 */
[----:B------:R-:W-:Y:S05]  /*2f50*/  CALL.REL.NOINC `($__internal_0_$__cuda_sm20_div_s64) ;  /* 0x0000230000007944 */ /* 0x000fea0003c00000 */
[----:B------:R-:W-:Y:S01]  /*2f60*/  IADD3 R19, P0, RZ, -R0, RZ ;  /* 0x80000000ff137210 */ /* 0x000fe20007f1e0ff */
[----:B------:R-:W-:Y:S01]  /*2f70*/  IMAD.MOV.U32 R20, RZ, RZ, R0 ;  /* 0x000000ffff147224 */ /* 0x000fe200078e0000 */
[----:B------:R-:W-:Y:S02]  /*2f80*/  MOV R22, R44 ;  /* 0x0000002c00167202 */ /* 0x000fe40000000f00 */
[----:B------:R-:W-:Y:S02]  /*2f90*/  IADD3.X R18, RZ, ~R21, RZ, P0, !PT ;  /* 0x80000015ff127210 */ /* 0x000fe400007fe4ff */
[----:B------:R-:W-:-:S03]  /*2fa0*/  MOV R23, R45 ;  /* 0x0000002d00177202 */ /* 0x000fc60000000f00 */
[----:B------:R-:W-:Y:S02]  /*2fb0*/  IMAD R18, R18, R6, RZ ;  /* 0x0000000612127224 */ /* 0x000fe400078e02ff */
[----:B------:R-:W-:-:S04]  /*2fc0*/  IMAD.WIDE.U32 R22, R6, R19, R22 ;  /* 0x0000001306167225 */ /* 0x000fc800078e0016 */
[----:B------:R-:W-:Y:S02]  /*2fd0*/  IMAD R5, R5, R19, R18 ;  /* 0x0000001305057224 */ /* 0x000fe400078e0212 */
[----:B------:R-:W-:-:S03]  /*2fe0*/  IMAD.MOV.U32 R44, RZ, RZ, R22 ;  /* 0x000000ffff2c7224 */ /* 0x000fc600078e0016 */
[----:B------:R-:W-:Y:S01]  /*2ff0*/  IADD3 R5, R23, R5, RZ ;  /* 0x0000000517057210 */ /* 0x000fe20007ffe0ff */
[----:B------:R-:W-:Y:S05]  /*3000*/  BRA `(.L_x_25) ;  /* 0x0000016000007947 */ /* 0x000fea0003800000 */
.L_x_24:
        /* <DEDUP_REMOVED lines=22> */
.L_x_25:
[----:B------:R-:W-:Y:S05]  /*3170*/  BSYNC B0 ;  /* 0x0000000000007941 */ /* 0x000fea0003800000 */
.L_x_23:
[-C--:B------:R-:W-:Y:S01]  /*3180*/  IMAD R0, R43, R17.reuse, RZ ;  /* 0x000000112b007224 */ /* 0x080fe200078e02ff */
[----:B------:R-:W-:Y:S01]  /*3190*/  ULDC.U8 UR10, c[0x0][0x329] ;  /* 0x0000ca40000a7ab9 */ /* 0x000fe20000000000 */
[C---:B------:R-:W-:Y:S01]  /*31a0*/  IMAD.WIDE.U32 R48, R42.reuse, R17, RZ ;  /* 0x000000112a307225 */ /* 0x040fe200078e00ff */
[----:B------:R-:W-:Y:S01]  /*31b0*/  UISETP.NE.AND UP0, UPT, UR10, URZ, UPT ;  /* 0x0000003f0a00728c */ /* 0x000fe2000bf05270 */
[----:B------:R-:W-:Y:S01]  /*31c0*/  BSSY B0, `(.L_x_26) ;  /* 0x0000046000007945 */ /* 0x000fe20003800000 */
[----:B------:R-:W-:Y:S01]  /*31d0*/  ULDC.64 UR4, c[0x0][0x210] ;  /* 0x0000840000047ab9 */ /* 0x000fe20000000a00 */
[----:B------:R-:W-:Y:S01]  /*31e0*/  IMAD R0, R42, R16, R0 ;  /* 0x000000102a007224 */ /* 0x000fe200078e0200 */
[----:B------:R-:W-:Y:S01]  /*31f0*/  UIMAD UR4, UR4, UR5, URZ ;  /* 0x00000005040472a4 */ /* 0x000fe2000f8e023f */
[----:B------:R-:W-:Y:S01]  /*3200*/  IMAD R2, R2, R26, RZ ;  /* 0x0000001a02027224 */ /* 0x000fe200078e02ff */
[----:B------:R-:W-:Y:S02]  /*3210*/  USEL UR5, UR5, 0x1, !UP0 ;  /* 0x0000000105057887 */ /* 0x000fe4000c000000 */
[----:B------:R-:W-:Y:S01]  /*3220*/  IADD3 R0, R49, R0, RZ ;  /* 0x0000000031007210 */ /* 0x000fe20007ffe0ff */
[----:B------:R-:W-:Y:S01]  /*3230*/  USHF.R.S32.HI UR11, URZ, 0x1f, UR4 ;  /* 0x0000001f3f0b7899 */ /* 0x000fe20008011404 */
[----:B------:R-:W-:Y:S01]  /*3240*/  IMAD R6, R5, UR4, RZ ;  /* 0x0000000405067c24 */ /* 0x000fe2000f8e02ff */
[----:B------:R-:W-:Y:S01]  /*3250*/  USHF.R.S32.HI UR10, URZ, 0x1f, UR5 ;  /* 0x0000001f3f0a7899 */ /* 0x000fe20008011405 */
[----:B------:R-:W-:-:S02]  /*3260*/  IMAD R5, R21, UR5, RZ ;  /* 0x0000000515057c24 */ /* 0x000fc4000f8e02ff */
[----:B------:R-:W-:Y:S01]  /*3270*/  IMAD R19, R0, R14, RZ ;  /* 0x0000000e00137224 */ /* 0x000fe200078e02ff */
[----:B------:R-:W-:Y:S01]  /*3280*/  SHF.R.S32.HI R0, RZ, 0x1f, R26 ;  /* 0x0000001fff007819 */ /* 0x000fe2000001141a */
[----:B------:R-:W-:Y:S02]  /*3290*/  IMAD R6, R44, UR11, R6 ;  /* 0x0000000b2c067c24 */ /* 0x000fe4000f8e0206 */
[----:B------:R-:W-:Y:S02]  /*32a0*/  IMAD R19, R13, R48, R19 ;  /* 0x000000300d137224 */ /* 0x000fe400078e0213 */
[----:B------:R-:W-:-:S04]  /*32b0*/  IMAD.WIDE.U32 R48, R48, R14, RZ ;  /* 0x0000000e30307225 */ /* 0x000fc800078e00ff */
[----:B------:R-:W-:Y:S01]  /*32c0*/  IMAD R2, R0, R40, R2 ;  /* 0x0000002800027224 */ /* 0x000fe200078e0202 */
[----:B------:R-:W-:Y:S01]  /*32d0*/  IADD3 R19, R49, R19, RZ ;  /* 0x0000001331137210 */ /* 0x000fe20007ffe0ff */
[----:B------:R-:W-:-:S03]  /*32e0*/  IMAD.WIDE.U32 R40, R40, R26, RZ ;  /* 0x0000001a28287225 */ /* 0x000fc600078e00ff */
[----:B------:R-:W-:Y:S01]  /*32f0*/  LOP3.LUT R0, R51, R19, RZ, 0xfc, !PT ;  /* 0x0000001333007212 */ /* 0x000fe200078efcff */
[----:B------:R-:W-:Y:S01]  /*3300*/  IMAD.WIDE.U32 R44, R44, UR4, RZ ;  /* 0x000000042c2c7c25 */ /* 0x000fe2000f8e00ff */
[----:B------:R-:W-:Y:S02]  /*3310*/  IADD3 R2, R41, R2, RZ ;  /* 0x0000000229027210 */ /* 0x000fe40007ffe0ff */
[----:B------:R-:W-:Y:S01]  /*3320*/  ISETP.NE.U32.AND P0, PT, R0, RZ, PT ;  /* 0x000000ff0000720c */ /* 0x000fe20003f05070 */
[C---:B------:R-:W-:Y:S01]  /*3330*/  IMAD R5, R20.reuse, UR10, R5 ;  /* 0x0000000a14057c24 */ /* 0x040fe2000f8e0205 */
[----:B------:R-:W-:Y:S01]  /*3340*/  IADD3 R6, R45, R6, RZ ;  /* 0x000000062d067210 */ /* 0x000fe20007ffe0ff */
[----:B------:R-:W-:-:S04]  /*3350*/  IMAD.WIDE.U32 R42, R20, UR5, RZ ;  /* 0x00000005142a7c25 */ /* 0x000fc8000f8e00ff */
[----:B------:R-:W-:Y:S01]  /*3360*/  IMAD R4, R4, UR4, RZ ;  /* 0x0000000404047c24 */ /* 0x000fe2000f8e02ff */
[----:B------:R-:W-:Y:S01]  /*3370*/  IADD3 R5, R43, R5, RZ ;  /* 0x000000052b057210 */ /* 0x000fe20007ffe0ff */
[----:B------:R-:W-:-:S04]  /*3380*/  IMAD R3, R3, UR4, RZ ;  /* 0x0000000403037c24 */ /* 0x000fc8000f8e02ff */
        /* <DEDUP_REMOVED lines=10> */
[----:B------:R-:W-:-:S05]  /*3430*/  IADD3.X R18, RZ, ~R21, RZ, P0, !PT ;  /* 0x80000015ff127210 */ /* 0x000fca00007fe4ff */
[-C--:B------:R-:W-:Y:S02]  /*3440*/  IMAD R18, R18, R48.reuse, RZ ;  /* 0x0000003012127224 */ /* 0x080fe400078e02ff */
[----:B------:R-:W-:-:S04]  /*3450*/  IMAD.WIDE.U32 R48, R20, R48, R22 ;  /* 0x0000003014307225 */ /* 0x000fc800078e0016 */
[----:B------:R-:W-:Y:S01]  /*3460*/  IMAD R18, R19, R20, R18 ;  /* 0x0000001413127224 */ /* 0x000fe200078e0212 */
[----:B------:R-:W-:Y:S02]  /*3470*/  MOV R19, R48 ;  /* 0x0000003000137202 */ /* 0x000fe40000000f00 */
[----:B------:R-:W-:Y:S01]  /*3480*/  MOV R48, R0 ;  /* 0x0000000000307202 */ /* 0x000fe20000000f00 */
[----:B------:R-:W-:Y:S01]  /*3490*/  IMAD.IADD R18, R49, 0x1, R18 ;  /* 0x0000000131127824 */ /* 0x000fe200078e0212 */
[----:B------:R-:W-:Y:S01]  /*34a0*/  MOV R49, R21 ;  /* 0x0000001500317202 */ /* 0x000fe20000000f00 */
[----:B------:R-:W-:Y:S05]  /*34b0*/  BRA `(.L_x_28) ;  /* 0x0000016000007947 */ /* 0x000fea0003800000 */
.L_x_27:
[----:B------:R-:W0:Y:S01]  /*34c0*/  I2F.U32.RP R0, R48 ;  /* 0x0000003000007306 */ /* 0x000e220000209000 */
[----:B------:R-:W-:Y:S01]  /*34d0*/  HFMA2.MMA R18, -RZ, RZ, 0, 0 ;  /* 0x00000000ff127435 */ /* 0x000fe200000001ff */
[----:B------:R-:W-:-:S06]  /*34e0*/  ISETP.NE.U32.AND P0, PT, R48, RZ, PT ;  /* 0x000000ff3000720c */ /* 0x000fcc0003f05070 */
[----:B0-----:R-:W0:Y:S02]  /*34f0*/  MUFU.RCP R0, R0 ;  /* 0x0000000000007308 */ /* 0x001e240000001000 */
[----:B0-----:R-:W-:-:S06]  /*3500*/  IADD3 R0, R0, 0xffffffe, RZ ;  /* 0x0ffffffe00007810 */ /* 0x001fcc0007ffe0ff */
[----:B------:R-:W0:Y:S02]  /*3510*/  F2I.FTZ.U32.TRUNC.NTZ R19, R0 ;  /* 0x0000000000137305 */ /* 0x000e24000021f000 */
[----:B0-----:R-:W-:-:S04]  /*3520*/  IMAD.MOV R0, RZ, RZ, -R19 ;  /* 0x000000ffff007224 */ /* 0x001fc800078e0a13 */
[----:B------:R-:W-:-:S04]  /*3530*/  IMAD R0, R0, R48, RZ ;  /* 0x0000003000007224 */ /* 0x000fc800078e02ff */
        /* <DEDUP_REMOVED lines=11> */
[----:B------:R-:W-:Y:S01]  /*35f0*/  IMAD R19, R48, R19, R50 ;  /* 0x0000001330137224 */ /* 0x000fe200078e0232 */
[----:B------:R-:W-:Y:S01]  /*3600*/  MOV R48, R49 ;  /* 0x0000003100307202 */ /* 0x000fe20000000f00 */
[----:B------:R-:W-:Y:S02]  /*3610*/  IMAD.MOV.U32 R49, RZ, RZ, RZ ;  /* 0x000000ffff317224 */ /* 0x000fe400078e00ff */
.L_x_28:
[----:B------:R-:W-:Y:S05]  /*3620*/  BSYNC B0 ;  /* 0x0000000000007941 */ /* 0x000fea0003800000 */
.L_x_26:
        /* <DEDUP_REMOVED lines=9> */
[----:B------:R-:W-:Y:S01]  /*36c0*/  LOP3.LUT R19, R19, R18, RZ, 0x3c, !PT ;  /* 0x0000001213137212 */ /* 0x000fe200078e3cff */
[--C-:B------:R-:W-:Y:S01]  /*36d0*/  IMAD.MOV.U32 R51, RZ, RZ, R21.reuse ;  /* 0x000000ffff337224 */ /* 0x100fe200078e0015 */
[----:B------:R-:W-:Y:S02]  /*36e0*/  IADD3 R22, P0, RZ, -R0, RZ ;  /* 0x80000000ff167210 */ /* 0x000fe40007f1e0ff */
[C---:B------:R-:W-:Y:S02]  /*36f0*/  LOP3.LUT R18, R19.reuse, R18, RZ, 0x3c, !PT ;  /* 0x0000001213127212 */ /* 0x040fe400078e3cff */
[----:B------:R-:W-:Y:S01]  /*3700*/  MOV R50, R0 ;  /* 0x0000000000327202 */ /* 0x000fe20000000f00 */
[----:B------:R-:W-:Y:S01]  /*3710*/  IMAD.X R20, RZ, RZ, ~R21, P0 ;  /* 0x000000ffff147224 */ /* 0x000fe200000e0e15 */
[----:B------:R-:W-:-:S03]  /*3720*/  LOP3.LUT R19, R19, R18, RZ, 0x3c, !PT ;  /* 0x0000001213137212 */ /* 0x000fc600078e3cff */
[----:B------:R-:W-:Y:S02]  /*3730*/  IMAD R20, R20, R17, RZ ;  /* 0x0000001114147224 */ /* 0x000fe400078e02ff */
[----:B------:R-:W-:-:S04]  /*3740*/  IMAD.WIDE.U32 R18, R17, R22, R18 ;  /* 0x0000001611127225 */ /* 0x000fc800078e0012 */
[----:B------:R-:W-:Y:S01]  /*3750*/  IMAD R16, R16, R22, R20 ;  /* 0x0000001610107224 */ /* 0x000fe200078e0214 */
[----:B------:R-:W-:-:S03]  /*3760*/  MOV R17, R18 ;  /* 0x0000001200117202 */ /* 0x000fc60000000f00 */
[----:B------:R-:W-:Y:S01]  /*3770*/  IMAD.IADD R16, R19, 0x1, R16 ;  /* 0x0000000113107824 */ /* 0x000fe200078e0210 */
[----:B------:R-:W-:Y:S05]  /*3780*/  BRA `(.L_x_31) ;  /* 0x0000016000007947 */ /* 0x000fea0003800000 */
.L_x_30:
[----:B------:R-:W0:Y:S01]  /*3790*/  I2F.U32.RP R0, R17 ;  /* 0x0000001100007306 */ /* 0x000e220000209000 */
[----:B------:R-:W-:Y:S01]  /*37a0*/  HFMA2.MMA R50, -RZ, RZ, 0, 0 ;  /* 0x00000000ff327435 */ /* 0x000fe200000001ff */
[----:B------:R-:W-:Y:S02]  /*37b0*/  ISETP.NE.U32.AND P0, PT, R17, RZ, PT ;  /* 0x000000ff1100720c */ /* 0x000fe40003f05070 */
[----:B------:R-:W-:-:S04]  /*37c0*/  MOV R16, RZ ;  /* 0x000000ff00107202 */ /* 0x000fc80000000f00 */
[----:B0-----:R-:W0:Y:S02]  /*37d0*/  MUFU.RCP R0, R0 ;  /* 0x0000000000007308 */ /* 0x001e240000001000 */
[----:B0-----:R-:W-:-:S06]  /*37e0*/  IADD3 R0, R0, 0xffffffe, RZ ;  /* 0x0ffffffe00007810 */ /* 0x001fcc0007ffe0ff */
[----:B------:R-:W0:Y:S02]  /*37f0*/  F2I.FTZ.U32.TRUNC.NTZ R51, R0 ;  /* 0x0000000000337305 */ /* 0x000e24000021f000 */
[----:B0-----:R-:W-:-:S04]  /*3800*/  IMAD.MOV R0, RZ, RZ, -R51 ;  /* 0x000000ffff007224 */ /* 0x001fc800078e0a33 */
[----:B------:R-:W-:-:S04]  /*3810*/  IMAD R0, R0, R17, RZ ;  /* 0x0000001100007224 */ /* 0x000fc800078e02ff */
[----:B------:R-:W-:-:S04]  /*3820*/  IMAD.HI.U32 R50, R51, R0, R50 ;  /* 0x0000000033327227 */ /* 0x000fc800078e0032 */
[----:B------:R-:W-:Y:S02]  /*3830*/  IMAD.MOV.U32 R51, RZ, RZ, RZ ;  /* 0x000000ffff337224 */ /* 0x000fe400078e00ff */
        /* <DEDUP_REMOVED lines=11> */
.L_x_31:
[----:B------:R-:W-:Y:S05]  /*38f0*/  BSYNC B0 ;  /* 0x0000000000007941 */ /* 0x000fea0003800000 */
.L_x_29:
[----:B------:R-:W-:Y:S01]  /*3900*/  LOP3.LUT R0, R51, R13, RZ, 0xfc, !PT ;  /* 0x0000000d33007212 */ /* 0x000fe200078efcff */
[----:B------:R-:W-:Y:S03]  /*3910*/  BSSY B0, `(.L_x_32) ;  /* 0x000002b000007945 */ /* 0x000fe60003800000 */
        /* <DEDUP_REMOVED lines=19> */
.L_x_33:
[----:B------:R-:W0:Y:S01]  /*3a50*/  I2F.U32.RP R0, R14 ;  /* 0x0000000e00007306 */ /* 0x000e220000209000 */
[----:B------:R-:W-:Y:S01]  /*3a60*/  IMAD.MOV.U32 R18, RZ, RZ, RZ ;  /* 0x000000ffff127224 */ /* 0x000fe200078e00ff */
[----:B------:R-:W-:Y:S01]  /*3a70*/  ISETP.NE.U32.AND P0, PT, R14, RZ, PT ;  /* 0x000000ff0e00720c */ /* 0x000fe20003f05070 */
[----:B------:R-:W-:-:S05]  /*3a80*/  IMAD.MOV.U32 R21, RZ, RZ, RZ ;  /* 0x000000ffff157224 */ /* 0x000fca00078e00ff */
[----:B0-----:R-:W0:Y:S02]  /*3a90*/  MUFU.RCP R0, R0 ;  /* 0x0000000000007308 */ /* 0x001e240000001000 */
[----:B0-----:R-:W-:-:S06]  /*3aa0*/  IADD3 R0, R0, 0xffffffe, RZ ;  /* 0x0ffffffe00007810 */ /* 0x001fcc0007ffe0ff */
[----:B------:R-:W0:Y:S02]  /*3ab0*/  F2I.FTZ.U32.TRUNC.NTZ R19, R0 ;  /* 0x0000000000137305 */ /* 0x000e24000021f000 */
[----:B0-----:R-:W-:-:S04]  /*3ac0*/  IMAD.MOV R0, RZ, RZ, -R19 ;  /* 0x000000ffff007224 */ /* 0x001fc800078e0a13 */
        /* <DEDUP_REMOVED lines=8> */
[----:B------:R-:W-:Y:S01]  /*3b50*/  ISETP.GE.U32.AND P1, PT, R13, R14, PT ;  /* 0x0000000e0d00720c */ /* 0x000fe20003f26070 */
[----:B------:R-:W-:-:S12]  /*3b60*/  IMAD.MOV.U32 R13, RZ, RZ, RZ ;  /* 0x000000ffff0d7224 */ /* 0x000fd800078e00ff */
[----:B------:R-:W-:Y:S02]  /*3b70*/  @P1 IADD3 R0, R0, 0x1, RZ ;  /* 0x0000000100001810 */ /* 0x000fe40007ffe0ff */
[----:B------:R-:W-:-:S04]  /*3b80*/  @!P0 LOP3.LUT R0, RZ, R14, RZ, 0x33, !PT ;  /* 0x0000000eff008212 */ /* 0x000fc800078e33ff */
[----:B------:R-:W-:Y:S02]  /*3b90*/  IADD3 R18, -R0, RZ, RZ ;  /* 0x000000ff00127210 */ /* 0x000fe40007ffe1ff */
[----:B------:R-:W-:-:S03]  /*3ba0*/  MOV R20, R0 ;  /* 0x0000000000147202 */ /* 0x000fc60000000f00 */
[----:B------:R-:W-:Y:S02]  /*3bb0*/  IMAD R14, R14, R18, R50 ;  /* 0x000000120e0e7224 */ /* 0x000fe400078e0232 */
.L_x_34:
[----:B------:R-:W-:Y:S05]  /*3bc0*/  BSYNC B0 ;  /* 0x0000000000007941 */ /* 0x000fea0003800000 */
.L_x_32:
[----:B------:R-:W-:Y:S01]  /*3bd0*/  SHF.R.S32.HI R19, RZ, 0x1f, R7 ;  /* 0x0000001fff137819 */ /* 0x000fe20000011407 */
[-C--:B------:R-:W-:Y:S01]  /*3be0*/  IMAD R18, R21, R7.reuse, RZ ;  /* 0x0000000715127224 */ /* 0x080fe200078e02ff */
[----:B------:R-:W-:Y:S01]  /*3bf0*/  BSSY B0, `(.L_x_35) ;  /* 0x000003b000007945 */ /* 0x000fe20003800000 */
[----:B------:R-:W-:-:S04]  /*3c00*/  IMAD.WIDE.U32 R50, R20, R7, RZ ;  /* 0x0000000714327225 */ /* 0x000fc800078e00ff */
[----:B------:R-:W-:Y:S01]  /*3c10*/  IMAD R7, R19, R20, R18 ;  /* 0x0000001413077224 */ /* 0x000fe200078e0212 */
[----:B------:R-:W-:Y:S01]  /*3c20*/  LOP3.LUT R19, R49, R11, RZ, 0xfc, !PT ;  /* 0x0000000b31137212 */ /* 0x000fe200078efcff */
[----:B------:R-:W-:Y:S01]  /*3c30*/  IMAD R0, R26, c[0x0][0x214], RZ ;  /* 0x000085001a007a24 */ /* 0x000fe200078e02ff */
[----:B------:R-:W-:Y:S01]  /*3c40*/  SHF.R.S32.HI R20, RZ, 0x1f, R4 ;  /* 0x0000001fff147819 */ /* 0x000fe20000011404 */
[----:B------:R-:W-:Y:S01]  /*3c50*/  IMAD R13, R13, R4, RZ ;  /* 0x000000040d0d7224 */ /* 0x000fe200078e02ff */
[----:B------:R-:W-:Y:S01]  /*3c60*/  ISETP.NE.U32.AND P0, PT, R19, RZ, PT ;  /* 0x000000ff1300720c */ /* 0x000fe20003f05070 */
[----:B------:R-:W-:Y:S01]  /*3c70*/  IMAD R16, R16, R0, RZ ;  /* 0x0000000010107224 */ /* 0x000fe200078e02ff */
[----:B------:R-:W-:Y:S01]  /*3c80*/  SHF.R.S32.HI R18, RZ, 0x1f, R0 ;  /* 0x0000001fff127819 */ /* 0x000fe20000011400 */
[----:B------:R-:W-:Y:S01]  /*3c90*/  IMAD.WIDE.U32 R52, R14, R4, RZ ;  /* 0x000000040e347225 */ /* 0x000fe200078e00ff */
[----:B------:R-:W-:-:S03]  /*3ca0*/  IADD3 R7, R51, R7, RZ ;  /* 0x0000000733077210 */ /* 0x000fc60007ffe0ff */
[----:B------:R-:W-:Y:S02]  /*3cb0*/  IMAD R4, R18, R17, R16 ;  /* 0x0000001112047224 */ /* 0x000fe400078e0210 */
[----:B------:R-:W-:Y:S02]  /*3cc0*/  IMAD R13, R20, R14, R13 ;  /* 0x0000000e140d7224 */ /* 0x000fe400078e020d */
[----:B------:R-:W-:-:S03]  /*3cd0*/  IMAD.WIDE.U32 R16, R17, R0, RZ ;  /* 0x0000000011107225 */ /* 0x000fc600078e00ff */
[----:B------:R-:W-:Y:S02]  /*3ce0*/  IADD3 R13, R53, R13, RZ ;  /* 0x0000000d350d7210 */ /* 0x000fe40007ffe0ff */
[----:B------:R-:W-:Y:S01]  /*3cf0*/  IADD3 R4, R17, R4, RZ ;  /* 0x0000000411047210 */ /* 0x000fe20007ffe0ff */
        /* <DEDUP_REMOVED lines=9> */
[----:B------:R-:W-:-:S02]  /*3d90*/  MOV R22, R48 ;  /* 0x0000003000167202 */ /* 0x000fc40000000f00 */
[-C--:B------:R-:W-:Y:S02]  /*3da0*/  IADD3.X R14, RZ, ~R21.reuse, RZ, P0, !PT ;  /* 0x80000015ff0e7210 */ /* 0x080fe400007fe4ff */
[----:B------:R-:W-:Y:S01]  /*3db0*/  MOV R48, R0 ;  /* 0x0000000000307202 */ /* 0x000fe20000000f00 */
[----:B------:R-:W-:Y:S01]  /*3dc0*/  IMAD.WIDE.U32 R22, R12, R18, R22 ;  /* 0x000000120c167225 */ /* 0x000fe200078e0016 */
[----:B------:R-:W-:-:S03]  /*3dd0*/  MOV R49, R21 ;  /* 0x0000001500317202 */ /* 0x000fc60000000f00 */
[----:B------:R-:W-:Y:S01]  /*3de0*/  IMAD R14, R14, R12, RZ ;  /* 0x0000000c0e0e7224 */ /* 0x000fe200078e02ff */
[----:B------:R-:W-:-:S03]  /*3df0*/  MOV R12, R22 ;  /* 0x00000016000c7202 */ /* 0x000fc60000000f00 */
[----:B------:R-:W-:-:S04]  /*3e00*/  IMAD R11, R11, R18, R14 ;  /* 0x000000120b0b7224 */ /* 0x000fc800078e020e */
[----:B------:R-:W-:Y:S01]  /*3e10*/  IMAD.IADD R11, R23, 0x1, R11 ;  /* 0x00000001170b7824 */ /* 0x000fe200078e020b */
[----:B------:R-:W-:Y:S05]  /*3e20*/  BRA `(.L_x_37) ;  /* 0x0000017000007947 */ /* 0x000fea0003800000 */
.L_x_36:
        /* <DEDUP_REMOVED lines=20> */
[----:B------:R-:W-:Y:S01]  /*3f70*/  IMAD R12, R12, R0, R48 ;  /* 0x000000000c0c7224 */ /* 0x000fe200078e0230 */
[----:B------:R-:W-:Y:S01]  /*3f80*/  MOV R48, R49 ;  /* 0x0000003100307202 */ /* 0x000fe20000000f00 */
[----:B------:R-:W-:Y:S02]  /*3f90*/  IMAD.MOV.U32 R49, RZ, RZ, RZ ;  /* 0x000000ffff317224 */ /* 0x000fe400078e00ff */
.L_x_37:
[----:B------:R-:W-:Y:S05]  /*3fa0*/  BSYNC B0 ;  /* 0x0000000000007941 */ /* 0x000fea0003800000 */
.L_x_35:
[----:B------:R-:W-:Y:S01]  /*3fb0*/  ULDC UR5, c[0x0][0x1c0] ;  /* 0x0000700000057ab9 */ /* 0x000fe20000000800 */
[----:B------:R-:W-:Y:S01]  /*3fc0*/  LOP3.LUT R14, R49, R9, RZ, 0xfc, !PT ;  /* 0x00000009310e7212 */ /* 0x000fe200078efcff */
[----:B------:R-:W-:Y:S01]  /*3fd0*/  ULDC UR4, c[0x0][0x214] ;  /* 0x0000850000047ab9 */ /* 0x000fe20000000800 */
[----:B------:R-:W-:Y:S01]  /*3fe0*/  BSSY B0, `(.L_x_38) ;  /* 0x0000033000007945 */ /* 0x000fe20003800000 */
[----:B------:R-:W-:Y:S01]  /*3ff0*/  UIMAD UR4, UR5, UR4, URZ ;  /* 0x00000004050472a4 */ /* 0x000fe2000f8e023f */
[----:B------:R-:W-:-:S05]  /*4000*/  ISETP.NE.U32.AND P0, PT, R14, RZ, PT ;  /* 0x000000ff0e00720c */ /* 0x000fca0003f05070 */
[----:B------:R-:W-:-:S04]  /*4010*/  IMAD R26, R26, UR4, RZ ;  /* 0x000000041a1a7c24 */ /* 0x000fc8000f8e02ff */
[-C--:B------:R-:W-:Y:S01]  /*4020*/  IMAD R11, R11, R26.reuse, RZ ;  /* 0x0000001a0b0b7224 */ /* 0x080fe200078e02ff */
[----:B------:R-:W-:Y:S01]  /*4030*/  SHF.R.S32.HI R0, RZ, 0x1f, R26 ;  /* 0x0000001fff007819 */ /* 0x000fe2000001141a */
[----:B------:R-:W-:-:S04]  /*4040*/  IMAD.WIDE.U32 R54, R12, R26, RZ ;  /* 0x0000001a0c367225 */ /* 0x000fc800078e00ff */
[----:B------:R-:W-:-:S05]  /*4050*/  IMAD R11, R0, R12, R11 ;  /* 0x0000000c000b7224 */ /* 0x000fca00078e020b */
        /* <DEDUP_REMOVED lines=11> */
[----:B------:R-:W-:-:S03]  /*4110*/  IADD3.X R12, RZ, ~R21, RZ, P0, !PT ;  /* 0x80000015ff0c7210 */ /* 0x000fc600007fe4ff */
[----:B------:R-:W-:-:S04]  /*4120*/  IMAD.WIDE.U32 R18, R10, R14, R18 ;  /* 0x0000000e0a127225 */ /* 0x000fc800078e0012 */
[----:B------:R-:W-:Y:S01]  /*4130*/  IMAD R12, R12, R10, RZ ;  /* 0x0000000a0c0c7224 */ /* 0x000fe200078e02ff */
[----:B------:R-:W-:Y:S02]  /*4140*/  MOV R10, R18 ;  /* 0x00000012000a7202 */ /* 0x000fe40000000f00 */
[----:B------:R-:W-:Y:S01]  /*4150*/  MOV R18, R0 ;  /* 0x0000000000127202 */ /* 0x000fe20000000f00 */
[----:B------:R-:W-:-:S04]  /*4160*/  IMAD R9, R9, R14, R12 ;  /* 0x0000000e09097224 */ /* 0x000fc800078e020c */
[----:B------:R-:W-:Y:S01]  /*4170*/  IMAD.IADD R9, R19, 0x1, R9 ;  /* 0x0000000113097824 */ /* 0x000fe200078e0209 */
[----:B------:R-:W-:Y:S01]  /*4180*/  MOV R19, R21 ;  /* 0x0000001500137202 */ /* 0x000fe20000000f00 */
[----:B------:R-:W-:Y:S05]  /*4190*/  BRA `(.L_x_40) ;  /* 0x0000017000007947 */ /* 0x000fea0003800000 */
.L_x_39:
        /* <DEDUP_REMOVED lines=9> */
[----:B------:R-:W-:-:S04]  /*4230*/  IMAD.HI.U32 R0, R19, R0, R18 ;  /* 0x0000000013007227 */ /* 0x000fc800078e0012 */
[----:B------:R-:W-:Y:S02]  /*4240*/  IMAD.MOV.U32 R19, RZ, RZ, RZ ;  /* 0x000000ffff137224 */ /* 0x000fe400078e00ff */
        /* <DEDUP_REMOVED lines=9> */
[----:B------:R-:W-:Y:S02]  /*42e0*/  IADD3 R0, -R12, RZ, RZ ;  /* 0x000000ff0c007210 */ /* 0x000fe40007ffe1ff */
[----:B------:R-:W-:-:S03]  /*42f0*/  MOV R18, R12 ;  /* 0x0000000c00127202 */ /* 0x000fc60000000f00 */
[----:B------:R-:W-:Y:S02]  /*4300*/  IMAD R10, R10, R0, R48 ;  /* 0x000000000a0a7224 */ /* 0x000fe400078e0230 */
.L_x_40:
[----:B------:R-:W-:Y:S05]  /*4310*/  BSYNC B0 ;  /* 0x0000000000007941 */ /* 0x000fea0003800000 */
.L_x_38:
[----:B------:R-:W-:Y:S01]  /*4320*/  IADD3 R40, P1, P0, R44, R42, R40 ;  /* 0x0000002a2c287210 */ /* 0x000fe2000783e028 */
[----:B------:R-:W-:Y:S02]  /*4330*/  IMAD R0, R19, R8, RZ ;  /* 0x0000000813007224 */ /* 0x000fe400078e02ff */
[----:B------:R-:W-:Y:S01]  /*4340*/  IMAD R9, R9, R3, RZ ;  /* 0x0000000309097224 */ /* 0x000fe200078e02ff */
[----:B------:R-:W-:Y:S02]  /*4350*/  IADD3 R40, P3, P2, R50, R40, R16 ;  /* 0x0000002832287210 */ /* 0x000fe40007a7e010 */
[----:B------:R-:W-:Y:S02]  /*4360*/  IADD3.X R2, R6, R5, R2, P1, P0 ;  /* 0x0000000506027210 */ /* 0x000fe40000fe0402 */
[----:B------:R-:W-:Y:S02]  /*4370*/  IADD3 R40, P1, P0, R54, R40, R52 ;  /* 0x0000002836287210 */ /* 0x000fe4000783e034 */
[----:B------:R-:W-:-:S02]  /*4380*/  IADD3.X R2, R7, R2, R4, P3, P2 ;  /* 0x0000000207027210 */ /* 0x000fc40001fe4404 */
[----:B------:R-:W-:Y:S02]  /*4390*/  SHF.R.S32.HI R4, RZ, 0x1f, R8 ;  /* 0x0000001fff047819 */ /* 0x000fe40000011408 */
[----:B------:R-:W-:Y:S02]  /*43a0*/  IADD3.X R41, R11, R2, R13, P1, P0 ;  /* 0x000000020b297210 */ /* 0x000fe40000fe040d */
[----:B------:R-:W-:Y:S01]  /*43b0*/  SHF.R.S32.HI R2, RZ, 0x1f, R3 ;  /* 0x0000001fff027819 */ /* 0x000fe20000011403 */
[-C--:B------:R-:W-:Y:S02]  /*43c0*/  IMAD R0, R4, R18.reuse, R0 ;  /* 0x0000001204007224 */ /* 0x080fe400078e0200 */
[----:B------:R-:W-:-:S04]  /*43d0*/  IMAD.WIDE.U32 R40, R8, R18, R40 ;  /* 0x0000001208287225 */ /* 0x000fc800078e0028 */
[----:B------:R-:W-:Y:S02]  /*43e0*/  IMAD.IADD R41, R41, 0x1, R0 ;  /* 0x0000000129297824 */ /* 0x000fe400078e0200 */
[-C--:B------:R-:W-:Y:S02]  /*43f0*/  IMAD R2, R2, R10.reuse, R9 ;  /* 0x0000000a02027224 */ /* 0x080fe400078e0209 */
[----:B------:R-:W-:-:S04]  /*4400*/  IMAD.WIDE.U32 R10, R3, R10, R40 ;  /* 0x0000000a030a7225 */ /* 0x000fc800078e0028 */
[----:B------:R-:W-:Y:S01]  /*4410*/  IMAD.IADD R2, R11, 0x1, R2 ;  /* 0x000000010b027824 */ /* 0x000fe200078e0202 */
[----:B------:R-:W-:-:S04]  /*4420*/  LEA R4, P0, R10, c[0x0][0x200], 0x2 ;  /* 0x000080000a047a11 */ /* 0x000fc800078010ff */
[----:B------:R-:W-:-:S05]  /*4430*/  LEA.HI.X R5, R10, c[0x0][0x204], R2, 0x2, P0 ;  /* 0x000081000a057a11 */ /* 0x000fca00000f1402 */
[----:B------:R0:W-:Y:S01]  /*4440*/  STG.E [R4.64], R30 ;  /* 0x0000001e04007986 */ /* 0x0001e2000c101908 */
[----:B------:R-:W-:Y:S05]  /*4450*/  BRA `(.L_x_15) ;  /* 0x0000003000007947 */ /* 0x000fea0003800000 */
.L_x_16:
[----:B------:R-:W-:-:S04]  /*4460*/  LEA R2, P0, R44, c[0x0][0x200], 0x2 ;  /* 0x000080002c027a11 */ /* 0x000fc800078010ff */
[----:B------:R-:W-:-:S05]  /*4470*/  LEA.HI.X R3, R44, c[0x0][0x204], R45, 0x2, P0 ;  /* 0x000081002c037a11 */ /* 0x000fca00000f142d */
[----:B------:R0:W-:Y:S04]  /*4480*/  STG.E [R2.64], R30 ;  /* 0x0000001e02007986 */ /* 0x0001e8000c101908 */
.L_x_15:
[----:B------:R-:W-:Y:S05]  /*4490*/  BSYNC B1 ;  /* 0x0000000000017941 */ /* 0x000fea0003800000 */
.L_x_14:
[C---:B------:R-:W-:Y:S01]  /*44a0*/  IADD3 R0, R39.reuse, 0x10, RZ ;  /* 0x0000001027007810 */ /* 0x040fe20007ffe0ff */
[----:B------:R-:W-:Y:S01]  /*44b0*/  HFMA2.MMA R12, -RZ, RZ, 0, 0 ;  /* 0x00000000ff0c7435 */ /* 0x000fe200000001ff */
[C---:B------:R-:W-:Y:S01]  /*44c0*/  ISETP.GE.OR P5, PT, R39.reuse, c[0x0][0x314], P6 ;  /* 0x0000c50027007a0c */ /* 0x040fe200037a6670 */
[----:B------:R-:W-:Y:S01]  /*44d0*/  CS2R R10, SRZ ;  /* 0x00000000000a7805 */ /* 0x000fe2000001ff00 */
[----:B------:R-:W-:Y:S01]  /*44e0*/  ISETP.GE.OR P0, PT, R0, c[0x0][0x314], P6 ;  /* 0x0000c50000007a0c */ /* 0x000fe20003706670 */
[----:B------:R-:W-:Y:S01]  /*44f0*/  CS2R R8, SRZ ;  /* 0x0000000000087805 */ /* 0x000fe2000001ff00 */
[----:B------:R-:W-:Y:S01]  /*4500*/  IADD3 R0, R39, 0x20, RZ ;  /* 0x0000002027007810 */ /* 0x000fe20007ffe0ff */
[----:B------:R-:W-:Y:S01]  /*4510*/  CS2R R6, SRZ ;  /* 0x0000000000067805 */ /* 0x000fe2000001ff00 */
[----:B0-----:R-:W-:Y:S02]  /*4520*/  CS2R R4, SRZ ;  /* 0x0000000000047805 */ /* 0x001fe4000001ff00 */
[----:B------:R-:W-:-:S02]  /*4530*/  ISETP.GE.OR P4, PT, R0, c[0x0][0x314], P6 ;  /* 0x0000c50000007a0c */ /* 0x000fc40003786670 */
[----:B------:R-:W-:-:S03]  /*4540*/  IADD3 R0, R39, 0x30, RZ ;  /* 0x0000003027007810 */ /* 0x000fc60007ffe0ff */
[----:B------:R-:W-:Y:S01]  /*4550*/  @!P5 FADD.FTZ R37, -R30, R37 ;  /* 0x000000251e25d221 */ /* 0x000fe20000010100 */
[----:B------:R-:W-:Y:S01]  /*4560*/  ISETP.GE.OR P3, PT, R0, c[0x0][0x314], P6 ;  /* 0x0000c50000007a0c */ /* 0x000fe20003766670 */
[----:B------:R-:W-:Y:S01]  /*4570*/  @!P0 FADD.FTZ R2, -R30, R38 ;  /* 0x000000261e028221 */ /* 0x000fe20000010100 */
[----:B------:R-:W-:Y:S01]  /*4580*/  IADD3 R0, R39, 0x40, RZ ;  /* 0x0000004027007810 */ /* 0x000fe20007ffe0ff */
[----:B------:R-:W-:Y:S02]  /*4590*/  @!P5 FMUL.FTZ R37, R37, 1.4426950216293334961 ;  /* 0x3fb8aa3b2525d820 */ /* 0x000fe40000410000 */
[----:B------:R-:W-:Y:S01]  /*45a0*/  @!P0 FMUL.FTZ R2, R2, 1.4426950216293334961 ;  /* 0x3fb8aa3b02028820 */ /* 0x000fe20000410000 */
[----:B------:R-:W-:Y:S01]  /*45b0*/  ISETP.GE.OR P2, PT, R0, c[0x0][0x314], P6 ;  /* 0x0000c50000007a0c */ /* 0x000fe20003746670 */
[----:B------:R-:W-:Y:S01]  /*45c0*/  @!P4 FADD.FTZ R35, -R30, R35 ;  /* 0x000000231e23c221 */ /* 0x000fe20000010100 */
[----:B------:R-:W-:Y:S01]  /*45d0*/  IADD3 R0, R39, 0x50, RZ ;  /* 0x0000005027007810 */ /* 0x000fe20007ffe0ff */
[----:B------:R-:W0:Y:S02]  /*45e0*/  @!P5 MUFU.EX2 R37, R37 ;  /* 0x000000250025d308 */ /* 0x000e240000000800 */
[----:B------:R-:W-:Y:S01]  /*45f0*/  @!P4 FMUL.FTZ R35, R35, 1.4426950216293334961 ;  /* 0x3fb8aa3b2323c820 */ /* 0x000fe20000410000 */
[----:B------:R-:W-:Y:S01]  /*4600*/  ISETP.GE.OR P1, PT, R0, c[0x0][0x314], P6 ;  /* 0x0000c50000007a0c */ /* 0x000fe20003726670 */
[----:B------:R-:W-:Y:S01]  /*4610*/  @!P3 FADD.FTZ R36, -R30, R36 ;  /* 0x000000241e24b221 */ /* 0x000fe20000010100 */
[----:B------:R-:W-:-:S03]  /*4620*/  IADD3 R0, R39, 0x60, RZ ;  /* 0x0000006027007810 */ /* 0x000fc60007ffe0ff */
[----:B------:R-:W1:Y:S01]  /*4630*/  @!P0 MUFU.EX2 R2, R2 ;  /* 0x0000000200028308 */ /* 0x000e620000000800 */
[----:B------:R-:W-:Y:S02]  /*4640*/  @!P3 FMUL.FTZ R36, R36, 1.4426950216293334961 ;  /* 0x3fb8aa3b2424b820 */ /* 0x000fe40000410000 */
[----:B------:R-:W-:-:S04]  /*4650*/  @!P2 FADD.FTZ R33, -R30, R33 ;  /* 0x000000211e21a221 */ /* 0x000fc80000010100 */
[----:B------:R-:W-:Y:S01]  /*4660*/  @!P2 FMUL.FTZ R33, R33, 1.4426950216293334961 ;  /* 0x3fb8aa3b2121a820 */ /* 0x000fe20000410000 */
[----:B------:R-:W2:Y:S01]  /*4670*/  @!P4 MUFU.EX2 R35, R35 ;  /* 0x000000230023c308 */ /* 0x000ea20000000800 */
[----:B------:R-:W-:Y:S01]  /*4680*/  @!P1 FADD.FTZ R34, -R30, R34 ;  /* 0x000000221e229221 */ /* 0x000fe20000010100 */
[----:B0-----:R-:W-:Y:S03]  /*4690*/  @!P5 STS [R25.X4], R37 ;  /* 0x000000251900d388 */ /* 0x001fe60000004800 */
[----:B------:R-:W-:Y:S01]  /*46a0*/  @!P1 FMUL.FTZ R34, R34, 1.4426950216293334961 ;  /* 0x3fb8aa3b22229820 */ /* 0x000fe20000410000 */
[----:B-1----:R0:W-:Y:S01]  /*46b0*/  @!P0 STS [R25.X4+0x240], R2 ;  /* 0x0002400219008388 */ /* 0x0021e20000004800 */
[----:B------:R-:W-:Y:S01]  /*46c0*/  ISETP.GE.OR P0, PT, R0, c[0x0][0x314], P6 ;  /* 0x0000c50000007a0c */ /* 0x000fe20003706670 */
[----:B------:R-:W1:Y:S01]  /*46d0*/  @!P3 MUFU.EX2 R36, R36 ;  /* 0x000000240024b308 */ /* 0x000e620000000800 */
[C---:B------:R-:W-:Y:S01]  /*46e0*/  IADD3 R0, R39.reuse, 0x70, RZ ;  /* 0x0000007027007810 */ /* 0x040fe20007ffe0ff */
[----:B------:R-:W-:-:S03]  /*46f0*/  IMAD.SHL.U32 R39, R39, 0x4, RZ ;  /* 0x0000000427277824 */ /* 0x000fc600078e00ff */
[----:B------:R-:W-:Y:S01]  /*4700*/  ISETP.GE.OR P6, PT, R0, c[0x0][0x314], P6 ;  /* 0x0000c50000007a0c */ /* 0x000fe200037c6670 */
[----:B--2---:R-:W-:Y:S02]  /*4710*/  @!P4 STS [R25.X4+0x480], R35 ;  /* 0x000480231900c388 */ /* 0x004fe40000004800 */
[----:B------:R-:W2:Y:S04]  /*4720*/  @!P2 MUFU.EX2 R33, R33 ;  /* 0x000000210021a308 */ /* 0x000ea80000000800 */
[----:B------:R-:W-:-:S04]  /*4730*/  @!P0 FADD.FTZ R31, -R30, R31 ;  /* 0x0000001f1e1f8221 */ /* 0x000fc80000010100 */
[----:B------:R-:W-:Y:S01]  /*4740*/  @!P0 FMUL.FTZ R31, R31, 1.4426950216293334961 ;  /* 0x3fb8aa3b1f1f8820 */ /* 0x000fe20000410000 */
[----:B------:R-:W3:Y:S01]  /*4750*/  @!P1 MUFU.EX2 R34, R34 ;  /* 0x0000002200229308 */ /* 0x000ee20000000800 */
[----:B------:R-:W-:Y:S01]  /*4760*/  @!P6 FADD.FTZ R30, -R30, R32 ;  /* 0x000000201e1ee221 */ /* 0x000fe20000010100 */
[----:B-1----:R-:W-:Y:S03]  /*4770*/  @!P3 STS [R25.X4+0x6c0], R36 ;  /* 0x0006c0241900b388 */ /* 0x002fe60000004800 */
[----:B------:R-:W-:Y:S01]  /*4780*/  @!P6 FMUL.FTZ R0, R30, 1.4426950216293334961 ;  /* 0x3fb8aa3b1e00e820 */ /* 0x000fe20000410000 */
[----:B0-----:R-:W-:Y:S01]  /*4790*/  CS2R R2, SRZ ;  /* 0x0000000000027805 */ /* 0x001fe2000001ff00 */
[----:B--2---:R0:W-:Y:S01]  /*47a0*/  @!P2 STS [R25.X4+0x900], R33 ;  /* 0x000900211900a388 */ /* 0x0041e20000004800 */
[----:B------:R-:W1:Y:S08]  /*47b0*/  @!P0 MUFU.EX2 R31, R31 ;  /* 0x0000001f001f8308 */ /* 0x000e700000000800 */
[----:B------:R-:W2:Y:S01]  /*47c0*/  @!P6 MUFU.EX2 R0, R0 ;  /* 0x000000000000e308 */ /* 0x000ea20000000800 */
[----:B---3--:R3:W-:Y:S04]  /*47d0*/  @!P1 STS [R25.X4+0xb40], R34 ;  /* 0x000b402219009388 */ /* 0x0087e80000004800 */
[----:B-1----:R-:W-:Y:S04]  /*47e0*/  @!P0 STS [R25.X4+0xd80], R31 ;  /* 0x000d801f19008388 */ /* 0x002fe80000004800 */
[----:B--2---:R1:W-:Y:S01]  /*47f0*/  @!P6 STS [R25.X4+0xfc0], R0 ;  /* 0x000fc0001900e388 */ /* 0x0043e20000004800 */
[----:B0-----:R-:W-:-:S02]  /*4800*/  IADD3 R33, R39, 0x80, RZ ;  /* 0x0000008027217810 */ /* 0x001fc40007ffe0ff */
[----:B---3--:R-:W-:Y:S01]  /*4810*/  IADD3 R34, R39, 0x40, RZ ;  /* 0x0000004027227810 */ /* 0x008fe20007ffe0ff */
[----:B-1----:R-:W-:Y:S01]  /*4820*/  IMAD.MOV.U32 R0, RZ, RZ, c[0x0][0x314] ;  /* 0x0000c500ff007624 */ /* 0x002fe200078e00ff */
[----:B------:R-:W-:Y:S04]  /*4830*/  BAR.SYNC.DEFER_BLOCKING 0x0 ;  /* 0x0000000000007b1d */ /* 0x000fe80000010000 */
[----:B------:R-:W-:Y:S01]  /*4840*/  ISETP.GE.AND P0, PT, R0, 0x1, PT ;  /* 0x000000010000780c */ /* 0x000fe20003f06270 */
[----:B------:R-:W-:-:S12]  /*4850*/  IMAD.MOV.U32 R0, RZ, RZ, RZ ;  /* 0x000000ffff007224 */ /* 0x000fd800078e00ff */
[----:B------:R-:W-:Y:S05]  /*4860*/  @!P0 BRA `(.L_x_41) ;  /* 0x000003a000008947 */ /* 0x000fea0003800000 */
[----:B------:R-:W-:Y:S01]  /*4870*/  ULDC UR5, c[0x0][0x22c] ;  /* 0x00008b0000057ab9 */ /* 0x000fe20000000800 */
[C---:B------:R-:W-:Y:S01]  /*4880*/  IMAD R29, R15.reuse, 0xc0, R39 ;  /* 0x000000c00f1d7824 */ /* 0x040fe200078e0227 */
[----:B------:R-:W-:Y:S01]  /*4890*/  UIMAD UR5, UR7, UR5, URZ ;  /* 0x00000005070572a4 */ /* 0x000fe2000f8e023f */
[C---:B------:R-:W-:Y:S01]  /*48a0*/  IADD3 R13, R28.reuse, -UR7, RZ ;  /* 0x800000071c0d7c10 */ /* 0x040fe2000fffe0ff */
[----:B------:R-:W-:Y:S01]  /*48b0*/  IMAD R36, R28, c[0x0][0x22c], RZ ;  /* 0x00008b001c247a24 */ /* 0x000fe200078e02ff */
[----:B------:R-:W-:Y:S01]  /*48c0*/  CS2R R16, SRZ ;  /* 0x0000000000107805 */ /* 0x000fe2000001ff00 */
[----:B------:R-:W-:Y:S01]  /*48d0*/  USHF.R.S32.HI UR4, URZ, 0x1f, UR5 ;  /* 0x0000001f3f047899 */ /* 0x000fe20008011405 */
[C---:B------:R-:W-:Y:S01]  /*48e0*/  ISETP.GE.AND P3, PT, R15.reuse, R13, PT ;  /* 0x0000000d0f00720c */ /* 0x040fe20003f66270 */
[----:B------:R-:W-:Y:S01]  /*48f0*/  IMAD.SHL.U32 R14, R15, 0x4, RZ ;  /* 0x000000040f0e7824 */ /* 0x000fe200078e00ff */
[C---:B------:R-:W-:Y:S01]  /*4900*/  IADD3 R12, P0, R29.reuse, UR5, RZ ;  /* 0x000000051d0c7c10 */ /* 0x040fe2000ff1e0ff */
[----:B------:R-:W-:Y:S01]  /*4910*/  IMAD.MOV.U32 R32, RZ, RZ, RZ ;  /* 0x000000ffff207224 */ /* 0x000fe200078e00ff */
[----:B------:R-:W-:Y:S01]  /*4920*/  CS2R R18, SRZ ;  /* 0x0000000000127805 */ /* 0x000fe2000001ff00 */
[----:B------:R-:W-:Y:S01]  /*4930*/  CS2R R20, SRZ ;  /* 0x0000000000147805 */ /* 0x000fe2000001ff00 */
[----:B------:R-:W-:Y:S01]  /*4940*/  LEA.HI.X.SX32 R29, R29, UR4, 0x1, P0 ;  /* 0x000000041d1d7c11 */ /* 0x000fe200080f0eff */
[----:B------:R-:W-:Y:S01]  /*4950*/  CS2R R22, SRZ ;  /* 0x0000000000167805 */ /* 0x000fe2000001ff00 */
[----:B------:R-:W-:Y:S01]  /*4960*/  LEA R30, P0, R12, c[0x0][0x1d8], 0x2 ;  /* 0x000076000c1e7a11 */ /* 0x000fe200078010ff */
[----:B------:R-:W-:Y:S01]  /*4970*/  CS2R R24, SRZ ;  /* 0x0000000000187805 */ /* 0x000fe2000001ff00 */
[----:B------:R-:W-:Y:S01]  /*4980*/  CS2R R26, SRZ ;  /* 0x00000000001a7805 */ /* 0x000fe2000001ff00 */
[----:B------:R-:W-:Y:S01]  /*4990*/  IMAD.WIDE R36, R36, 0x4, RZ ;  /* 0x0000000424247825 */ /* 0x000fe200078e02ff */
[----:B------:R-:W-:-:S02]  /*49a0*/  LEA.HI.X R29, R12, c[0x0][0x1dc], R29, 0x2, P0 ;  /* 0x000077000c1d7a11 */ /* 0x000fc400000f141d */
[----:B------:R-:W-:Y:S01]  /*49b0*/  IADD3 R30, P0, R30, 0x200, RZ ;  /* 0x000002001e1e7810 */ /* 0x000fe20007f1e0ff */
[----:B------:R-:W-:-:S04]  /*49c0*/  IMAD.MOV.U32 R12, RZ, RZ, RZ ;  /* 0x000000ffff0c7224 */ /* 0x000fc800078e00ff */
[----:B------:R-:W-:-:S05]  /*49d0*/  IMAD.X R29, RZ, RZ, R29, P0 ;  /* 0x000000ffff1d7224 */ /* 0x000fca00000e061d */
.L_x_44:
[----:B------:R-:W-:Y:S01]  /*49e0*/  MOV R31, R29 ;  /* 0x0000001d001f7202 */ /* 0x000fe20000000f00 */
[----:B------:R-:W-:Y:S01]  /*49f0*/  BSSY B0, `(.L_x_42) ;  /* 0x000000e000007945 */ /* 0x000fe20003800000 */
[----:B------:R-:W-:-:S05]  /*4a00*/  @P3 BRA `(.L_x_43) ;  /* 0x000000c000003947 */ /* 0x000fca0003800000 */
[----:B------:R-:W-:Y:S01]  /*4a10*/  ISETP.GE.AND P2, PT, R39, c[0x0][0x220], PT ;  /* 0x0000880027007a0c */ /* 0x000fe20003f46270 */
[----:B------:R-:W-:Y:S01]  /*4a20*/  CS2R R16, SRZ ;  /* 0x0000000000107805 */ /* 0x000fe2000001ff00 */
[----:B------:R-:W-:Y:S01]  /*4a30*/  ISETP.GE.AND P1, PT, R34, c[0x0][0x220], PT ;  /* 0x0000880022007a0c */ /* 0x000fe20003f26270 */
[----:B------:R-:W-:Y:S01]  /*4a40*/  CS2R R18, SRZ ;  /* 0x0000000000127805 */ /* 0x000fe2000001ff00 */
[----:B------:R-:W-:Y:S01]  /*4a50*/  ISETP.GE.AND P0, PT, R33, c[0x0][0x220], PT ;  /* 0x0000880021007a0c */ /* 0x000fe20003f06270 */
[----:B------:R-:W-:Y:S01]  /*4a60*/  CS2R R20, SRZ ;  /* 0x0000000000147805 */ /* 0x000fe2000001ff00 */
[----:B------:R-:W-:Y:S01]  /*4a70*/  CS2R R22, SRZ ;  /* 0x0000000000167805 */ /* 0x000fe2000001ff00 */
[----:B------:R-:W-:Y:S01]  /*4a80*/  CS2R R24, SRZ ;  /* 0x0000000000187805 */ /* 0x000fe2000001ff00 */
[----:B------:R-:W-:Y:S05]  /*4a90*/  CS2R R26, SRZ ;  /* 0x00000000001a7805 */ /* 0x000fea000001ff00 */
[----:B------:R0:W5:Y:S04]  /*4aa0*/  @!P2 LDG.E.128 R16, [R30.64+-0x200] ;  /* 0xfffe00081e10a981 */ /* 0x000168000c1e1d00 */
[----:B------:R0:W5:Y:S04]  /*4ab0*/  @!P1 LDG.E.128 R20, [R30.64+-0x100] ;  /* 0xffff00081e149981 */ /* 0x000168000c1e1d00 */
[----:B------:R0:W5:Y:S02]  /*4ac0*/  @!P0 LDG.E.128 R24, [R30.64] ;  /* 0x000000081e188981 */ /* 0x000164000c1e1d00 */
.L_x_43:
[----:B------:R-:W-:Y:S05]  /*4ad0*/  BSYNC B0 ;  /* 0x0000000000007941 */ /* 0x000fea0003800000 */
.L_x_42:
[----:B------:R1:W2:Y:S01]  /*4ae0*/  LDS R13, [R14] ;  /* 0x000000000e0d7984 */ /* 0x0002a20000000800 */
[----:B0-----:R-:W-:Y:S02]  /*4af0*/  IADD3 R30, P0, R36, R30, RZ ;  /* 0x0000001e241e7210 */ /* 0x001fe40007f1e0ff */
[----:B------:R-:W-:Y:S02]  /*4b00*/  IADD3 R32, R32, 0x1, RZ ;  /* 0x0000000120207810 */ /* 0x000fe40007ffe0ff */
[----:B------:R-:W-:Y:S02]  /*4b10*/  IADD3.X R29, R37, R31, RZ, P0, !PT ;  /* 0x0000001f251d7210 */ /* 0x000fe400007fe4ff */
[----:B------:R-:W-:Y:S02]  /*4b20*/  ISETP.GE.AND P0, PT, R32, c[0x0][0x314], PT ;  /* 0x0000c50020007a0c */ /* 0x000fe40003f06270 */
[----:B-1----:R-:W-:Y:S01]  /*4b30*/  IADD3 R14, R14, 0x24, RZ ;  /* 0x000000240e0e7810 */ /* 0x002fe20007ffe0ff */
[C---:B--2--5:R-:W-:Y:S02]  /*4b40*/  FFMA.FTZ R0, R13.reuse, R16, R0 ;  /* 0x000000100d007223 */ /* 0x064fe40000010000 */
[C---:B------:R-:W-:Y:S02]  /*4b50*/  FFMA.FTZ R2, R13.reuse, R17, R2 ;  /* 0x000000110d027223 */ /* 0x040fe40000010002 */
        /* <DEDUP_REMOVED lines=9> */
[----:B------:R-:W-:Y:S01]  /*4bf0*/  FFMA.FTZ R12, R13, R27, R12 ;  /* 0x0000001b0d0c7223 */ /* 0x000fe2000001000c */
[----:B------:R-:W-:-:S05]  /*4c00*/  @!P0 BRA `(.L_x_44) ;  /* 0xfffffdd000008947 */ /* 0x000fca000383ffff */
.L_x_41:
[----:B------:R-:W-:Y:S02]  /*4c10*/  IADD3 R15, R15, UR7, RZ ;  /* 0x000000070f0f7c10 */ /* 0x000fe4000fffe0ff */
[----:B------:R-:W-:-:S02]  /*4c20*/  F2FP.PACK_AB R3, R4, R3 ;  /* 0x000000030403723e */ /* 0x000fc400000000ff */
[----:B------:R-:W-:Y:S02]  /*4c30*/  ISETP.GE.AND P0, PT, R15, R28, PT ;  /* 0x0000001c0f00720c */ /* 0x000fe40003f06270 */
[----:B------:R-:W-:Y:S02]  /*4c40*/  F2FP.PACK_AB R0, R2, R0 ;  /* 0x000000000200723e */ /* 0x000fe400000000ff */
[----:B------:R-:W-:Y:S02]  /*4c50*/  F2FP.PACK_AB R7, R8, R7 ;  /* 0x000000070807723e */ /* 0x000fe400000000ff */
[----:B------:R-:W-:Y:S01]  /*4c60*/  F2FP.PACK_AB R5, R6, R5 ;  /* 0x000000050605723e */ /* 0x000fe200000000ff */
[----:B------:R-:W-:Y:S01]  /*4c70*/  IMAD.MOV.U32 R8, RZ, RZ, R0 ;  /* 0x000000ffff087224 */ /* 0x000fe200078e0000 */
[----:B------:R-:W-:Y:S01]  /*4c80*/  F2FP.PACK_AB R10, R10, R9 ;  /* 0x000000090a0a723e */ /* 0x000fe200000000ff */
[----:B------:R-:W-:Y:S01]  /*4c90*/  IMAD.MOV.U32 R9, RZ, RZ, R3 ;  /* 0x000000ffff097224 */ /* 0x000fe200078e0003 */
[----:B------:R-:W-:Y:S01]  /*4ca0*/  F2FP.PACK_AB R11, R12, R11 ;  /* 0x0000000b0c0b723e */ /* 0x000fe200000000ff */
[----:B------:R-:W-:-:S02]  /*4cb0*/  IMAD.MOV.U32 R16, RZ, RZ, R5 ;  /* 0x000000ffff107224 */ /* 0x000fc400078e0005 */
[----:B------:R-:W-:Y:S01]  /*4cc0*/  IMAD.MOV.U32 R17, RZ, RZ, R7 ;  /* 0x000000ffff117224 */ /* 0x000fe200078e0007 */
[----:B------:R-:W-:Y:S06]  /*4cd0*/  @P0 EXIT ;  /* 0x000000000000094d */ /* 0x000fec0003800000 */
[----:B------:R-:W-:Y:S01]  /*4ce0*/  IMAD.MOV.U32 R4, RZ, RZ, c[0x0][0x1c0] ;  /* 0x00007000ff047624 */ /* 0x000fe200078e00ff */
[----:B------:R-:W-:Y:S02]  /*4cf0*/  IABS R7, R15 ;  /* 0x0000000f00077213 */ /* 0x000fe40000000000 */
[----:B------:R-:W-:Y:S01]  /*4d00*/  IABS R3, c[0x0][0x214] ;  /* 0x0000850000037a13 */ /* 0x000fe20000000000 */
[----:B------:R-:W-:-:S05]  /*4d10*/  IMAD R4, R4, c[0x0][0x214], RZ ;  /* 0x0000850004047a24 */ /* 0x000fca00078e02ff */
[-C--:B------:R-:W-:Y:S02]  /*4d20*/  IABS R6, R4.reuse ;  /* 0x0000000400067213 */ /* 0x080fe40000000000 */
[----:B------:R-:W-:Y:S02]  /*4d30*/  IABS R2, R4 ;  /* 0x0000000400027213 */ /* 0x000fe40000000000 */
[----:B------:R-:W0:Y:S03]  /*4d40*/  I2F.RP R12, R6 ;  /* 0x00000006000c7306 */ /* 0x000e260000209400 */
[----:B------:R-:W-:-:S05]  /*4d50*/  IMAD.MOV R2, RZ, RZ, -R2 ;  /* 0x000000ffff027224 */ /* 0x000fca00078e0a02 */
[----:B0-----:R-:W0:Y:S02]  /*4d60*/  MUFU.RCP R12, R12 ;  /* 0x0000000c000c7308 */ /* 0x001e240000001000 */
[----:B0-----:R-:W-:-:S06]  /*4d70*/  IADD3 R12, R12, 0xffffffe, RZ ;  /* 0x0ffffffe0c0c7810 */ /* 0x001fcc0007ffe0ff */
[----:B------:R-:W0:Y:S02]  /*4d80*/  F2I.FTZ.U32.TRUNC.NTZ R13, R12 ;  /* 0x0000000c000d7305 */ /* 0x000e24000021f000 */
[--C-:B0-----:R-:W-:Y:S02]  /*4d90*/  IMAD.MOV R0, RZ, RZ, -R13.reuse ;  /* 0x000000ffff007224 */ /* 0x101fe400078e0a0d */
[----:B------:R-:W-:Y:S02]  /*4da0*/  IMAD.MOV.U32 R12, RZ, RZ, RZ ;  /* 0x000000ffff0c7224 */ /* 0x000fe400078e00ff */
[----:B------:R-:W-:Y:S02]  /*4db0*/  IMAD R5, R0, R6, RZ ;  /* 0x0000000600057224 */ /* 0x000fe400078e02ff */
[----:B------:R-:W0:Y:S02]  /*4dc0*/  I2F.RP R0, R3 ;  /* 0x0000000300007306 */ /* 0x000e240000209400 */
[----:B------:R-:W-:-:S06]  /*4dd0*/  IMAD.HI.U32 R5, R13, R5, R12 ;  /* 0x000000050d057227 */ /* 0x000fcc00078e000c */
[----:B------:R-:W-:-:S04]  /*4de0*/  IMAD.HI.U32 R5, R5, R7, RZ ;  /* 0x0000000705057227 */ /* 0x000fc800078e00ff */
[----:B------:R-:W-:Y:S01]  /*4df0*/  IMAD R2, R5, R2, R7 ;  /* 0x0000000205027224 */ /* 0x000fe200078e0207 */
[----:B0-----:R-:W0:Y:S04]  /*4e00*/  MUFU.RCP R0, R0 ;  /* 0x0000000000007308 */ /* 0x001e280000001000 */
[----:B------:R-:W-:-:S13]  /*4e10*/  ISETP.GT.U32.AND P1, PT, R6, R2, PT ;  /* 0x000000020600720c */ /* 0x000fda0003f24070 */
[----:B------:R-:W-:Y:S01]  /*4e20*/  @!P1 IMAD.IADD R2, R2, 0x1, -R6 ;  /* 0x0000000102029824 */ /* 0x000fe200078e0a06 */
[----:B------:R-:W-:Y:S02]  /*4e30*/  @!P1 IADD3 R5, R5, 0x1, RZ ;  /* 0x0000000105059810 */ /* 0x000fe40007ffe0ff */
[----:B0-----:R-:W-:Y:S02]  /*4e40*/  IADD3 R0, R0, 0xffffffe, RZ ;  /* 0x0ffffffe00007810 */ /* 0x001fe40007ffe0ff */
[----:B------:R-:W-:Y:S02]  /*4e50*/  ISETP.GE.U32.AND P2, PT, R2, R6, PT ;  /* 0x000000060200720c */ /* 0x000fe40003f46070 */
[----:B------:R-:W-:Y:S01]  /*4e60*/  LOP3.LUT R2, R15, R4, RZ, 0x3c, !PT ;  /* 0x000000040f027212 */ /* 0x000fe200078e3cff */
[----:B------:R-:W0:Y:S01]  /*4e70*/  F2I.FTZ.U32.TRUNC.NTZ R13, R0 ;  /* 0x00000000000d7305 */ /* 0x000e22000021f000 */
[----:B------:R-:W-:Y:S02]  /*4e80*/  ISETP.NE.AND P1, PT, R4, RZ, PT ;  /* 0x000000ff0400720c */ /* 0x000fe40003f25270 */
[----:B------:R-:W-:-:S07]  /*4e90*/  ISETP.GE.AND P0, PT, R2, RZ, PT ;  /* 0x000000ff0200720c */ /* 0x000fce0003f06270 */
[----:B------:R-:W-:-:S06]  /*4ea0*/  @P2 IADD3 R5, R5, 0x1, RZ ;  /* 0x0000000105052810 */ /* 0x000fcc0007ffe0ff */
[----:B------:R-:W-:Y:S01]  /*4eb0*/  @!P0 IMAD.MOV R5, RZ, RZ, -R5 ;  /* 0x000000ffff058224 */ /* 0x000fe200078e0a05 */
[----:B------:R-:W-:Y:S01]  /*4ec0*/  @!P1 LOP3.LUT R5, RZ, R4, RZ, 0x33, !PT ;  /* 0x00000004ff059212 */ /* 0x000fe200078e33ff */
[----:B0-----:R-:W-:-:S04]  /*4ed0*/  IMAD.MOV R2, RZ, RZ, -R13 ;  /* 0x000000ffff027224 */ /* 0x001fc800078e0a0d */
[----:B------:R-:W-:Y:S02]  /*4ee0*/  IMAD R4, R5, R4, RZ ;  /* 0x0000000405047224 */ /* 0x000fe400078e02ff */
[----:B------:R-:W-:Y:S02]  /*4ef0*/  IMAD R2, R2, R3, RZ ;  /* 0x0000000302027224 */ /* 0x000fe400078e02ff */
[----:B------:R-:W-:Y:S02]  /*4f00*/  IMAD.IADD R6, R15, 0x1, -R4 ;  /* 0x000000010f067824 */ /* 0x000fe400078e0a04 */
[----:B------:R-:W-:-:S03]  /*4f10*/  IMAD.HI.U32 R2, R13, R2, R12 ;  /* 0x000000020d027227 */ /* 0x000fc600078e000c */
[----:B------:R-:W-:Y:S01]  /*4f20*/  IABS R0, R6 ;  /* 0x0000000600007213 */ /* 0x000fe20000000000 */
[----:B------:R-:W-:Y:S01]  /*4f30*/  IMAD.WIDE.U32 R12, R5, c[0x0][0x1e0], RZ ;  /* 0x00007800050c7a25 */ /* 0x000fe200078e00ff */
[----:B------:R-:W-:-:S03]  /*4f40*/  LOP3.LUT R6, R6, c[0x0][0x214], RZ, 0x3c, !PT ;  /* 0x0000850006067a12 */ /* 0x000fc600078e3cff */
[----:B------:R-:W-:Y:S01]  /*4f50*/  IMAD.HI.U32 R7, R2, R0, RZ ;  /* 0x0000000002077227 */ /* 0x000fe200078e00ff */
[----:B------:R-:W-:-:S03]  /*4f60*/  ISETP.GE.AND P1, PT, R6, RZ, PT ;  /* 0x000000ff0600720c */ /* 0x000fc60003f26270 */
[----:B------:R-:W-:-:S04]  /*4f70*/  IMAD.MOV R2, RZ, RZ, -R7 ;  /* 0x000000ffff027224 */ /* 0x000fc800078e0a07 */
[----:B------:R-:W-:-:S05]  /*4f80*/  IMAD R0, R3, R2, R0 ;  /* 0x0000000203007224 */ /* 0x000fca00078e0200 */
[----:B------:R-:W-:-:S13]  /*4f90*/  ISETP.GT.U32.AND P0, PT, R3, R0, PT ;  /* 0x000000000300720c */ /* 0x000fda0003f04070 */
[----:B------:R-:W-:Y:S01]  /*4fa0*/  @!P0 IMAD.IADD R0, R0, 0x1, -R3 ;  /* 0x0000000100008824 */ /* 0x000fe200078e0a03 */
[----:B------:R-:W-:Y:S02]  /*4fb0*/  @!P0 IADD3 R7, R7, 0x1, RZ ;  /* 0x0000000107078810 */ /* 0x000fe40007ffe0ff */
[----:B------:R-:W-:Y:S02]  /*4fc0*/  ISETP.NE.AND P0, PT, RZ, c[0x0][0x214], PT ;  /* 0x00008500ff007a0c */ /* 0x000fe40003f05270 */
[----:B------:R-:W-:Y:S02]  /*4fd0*/  ISETP.GE.U32.AND P2, PT, R0, R3, PT ;  /* 0x000000030000720c */ /* 0x000fe40003f46070 */
[----:B------:R-:W-:-:S05]  /*4fe0*/  SHF.R.S32.HI R0, RZ, 0x1f, R5 ;  /* 0x0000001fff007819 */ /* 0x000fca0000011405 */
[----:B------:R-:W-:-:S04]  /*4ff0*/  IMAD R0, R0, c[0x0][0x1e0], RZ ;  /* 0x0000780000007a24 */ /* 0x000fc800078e02ff */
[----:B------:R-:W-:Y:S02]  /*5000*/  IMAD R0, R5, c[0x0][0x1e4], R0 ;  /* 0x0000790005007a24 */ /* 0x000fe400078e0200 */
[----:B------:R-:W-:Y:S02]  /*5010*/  @P2 IADD3 R7, R7, 0x1, RZ ;  /* 0x0000000107072810 */ /* 0x000fe40007ffe0ff */
[----:B------:R-:W-:-:S03]  /*5020*/  IMAD.IADD R13, R13, 0x1, R0 ;  /* 0x000000010d0d7824 */ /* 0x000fc600078e0200 */
[----:B------:R-:W-:Y:S01]  /*5030*/  @!P1 IMAD.MOV R7, RZ, RZ, -R7 ;  /* 0x000000ffff079224 */ /* 0x000fe200078e0a07 */
[----:B------:R-:W-:Y:S02]  /*5040*/  @!P0 LOP3.LUT R7, RZ, c[0x0][0x214], RZ, 0x33, !PT ;  /* 0x00008500ff078a12 */ /* 0x000fe400078e33ff */
[----:B------:R-:W-:Y:S02]  /*5050*/  ISETP.GE.AND P0, PT, R39, c[0x0][0x220], PT ;  /* 0x0000880027007a0c */ /* 0x000fe40003f06270 */
[----:B------:R-:W-:Y:S01]  /*5060*/  SHF.R.S32.HI R2, RZ, 0x1f, R7 ;  /* 0x0000001fff027819 */ /* 0x000fe20000011407 */
[C---:B------:R-:W-:Y:S01]  /*5070*/  IMAD R4, R7.reuse, c[0x0][0x214], R4 ;  /* 0x0000850007047a24 */ /* 0x040fe200078e0204 */
[----:B------:R-:W-:Y:S01]  /*5080*/  ISETP.GE.AND P1, PT, R34, c[0x0][0x220], PT ;  /* 0x0000880022007a0c */ /* 0x000fe20003f26270 */
[----:B------:R-:W-:-:S04]  /*5090*/  IMAD.WIDE.U32 R12, R7, c[0x0][0x1f0], R12 ;  /* 0x00007c00070c7a25 */ /* 0x000fc800078e000c */
[----:B------:R-:W-:Y:S02]  /*50a0*/  IMAD.IADD R4, R15, 0x1, -R4 ;  /* 0x000000010f047824 */ /* 0x000fe400078e0a04 */
[----:B------:R-:W-:-:S03]  /*50b0*/  IMAD R2, R2, c[0x0][0x1f0], RZ ;  /* 0x00007c0002027a24 */ /* 0x000fc600078e02ff */
[----:B------:R-:W-:Y:S01]  /*50c0*/  SHF.R.S32.HI R0, RZ, 0x1f, R4 ;  /* 0x0000001fff007819 */ /* 0x000fe20000011404 */
[----:B------:R-:W-:-:S04]  /*50d0*/  IMAD R2, R7, c[0x0][0x1f4], R2 ;  /* 0x00007d0007027a24 */ /* 0x000fc800078e0202 */
[----:B------:R-:W-:Y:S02]  /*50e0*/  IMAD.IADD R3, R13, 0x1, R2 ;  /* 0x000000010d037824 */ /* 0x000fe400078e0202 */
[----:B------:R-:W-:Y:S02]  /*50f0*/  IMAD R0, R0, c[0x0][0x1e8], RZ ;  /* 0x00007a0000007a24 */ /* 0x000fe400078e02ff */
[----:B------:R-:W-:Y:S02]  /*5100*/  IMAD.MOV.U32 R2, RZ, RZ, R12 ;  /* 0x000000ffff027224 */ /* 0x000fe400078e000c */
[C---:B------:R-:W-:Y:S02]  /*5110*/  IMAD R0, R4.reuse, c[0x0][0x1ec], R0 ;  /* 0x00007b0004007a24 */ /* 0x040fe400078e0200 */
[----:B------:R-:W-:-:S04]  /*5120*/  IMAD.WIDE.U32 R4, R4, c[0x0][0x1e8], R2 ;  /* 0x00007a0004047a25 */ /* 0x000fc800078e0002 */
[----:B------:R-:W-:Y:S01]  /*5130*/  IMAD.IADD R0, R5, 0x1, R0 ;  /* 0x0000000105007824 */ /* 0x000fe200078e0200 */
[CC--:B------:R-:W-:Y:S02]  /*5140*/  @!P0 IADD3 R2, P3, R39.reuse, R4.reuse, RZ ;  /* 0x0000000427028210 */ /* 0x0c0fe40007f7e0ff */
[----:B------:R-:W-:Y:S02]  /*5150*/  @!P1 IADD3 R3, P2, R34, R4, RZ ;  /* 0x0000000422039210 */ /* 0x000fe40007f5e0ff */
[-C--:B------:R-:W-:Y:S02]  /*5160*/  @!P0 LEA.HI.X.SX32 R39, R39, R0.reuse, 0x1, P3 ;  /* 0x0000000027278211 */ /* 0x080fe400018f0eff */
[----:B------:R-:W-:Y:S02]  /*5170*/  @!P0 LEA R12, P3, R2, c[0x0][0x1d0], 0x1 ;  /* 0x00007400020c8a11 */ /* 0x000fe400078608ff */
[----:B------:R-:W-:Y:S02]  /*5180*/  @!P1 LEA.HI.X.SX32 R34, R34, R0, 0x1, P2 ;  /* 0x0000000022229211 */ /* 0x000fe400010f0eff */
[----:B------:R-:W-:-:S02]  /*5190*/  @!P0 LEA.HI.X R13, R2, c[0x0][0x1d4], R39, 0x1, P3 ;  /* 0x00007500020d8a11 */ /* 0x000fc400018f0c27 */
[----:B------:R-:W-:-:S03]  /*51a0*/  @!P1 LEA R6, P2, R3, c[0x0][0x1d0], 0x1 ;  /* 0x0000740003069a11 */ /* 0x000fc600078408ff */
[----:B------:R0:W-:Y:S01]  /*51b0*/  @!P0 STG.E.64 [R12.64], R8 ;  /* 0x000000080c008986 */ /* 0x0001e2000c101b08 */
[----:B------:R-:W-:Y:S02]  /*51c0*/  ISETP.GE.AND P0, PT, R33, c[0x0][0x220], PT ;  /* 0x0000880021007a0c */ /* 0x000fe40003f06270 */
[----:B------:R-:W-:-:S05]  /*51d0*/  @!P1 LEA.HI.X R7, R3, c[0x0][0x1d4], R34, 0x1, P2 ;  /* 0x0000750003079a11 */ /* 0x000fca00010f0c22 */
[----:B------:R0:W-:Y:S06]  /*51e0*/  @!P1 STG.E.64 [R6.64], R16 ;  /* 0x0000001006009986 */ /* 0x0001ec000c101b08 */
[----:B------:R-:W-:Y:S05]  /*51f0*/  @P0 EXIT ;  /* 0x000000000000094d */ /* 0x000fea0003800000 */
[----:B------:R-:W-:-:S04]  /*5200*/  IADD3 R4, P0, R33, R4, RZ ;  /* 0x0000000421047210 */ /* 0x000fc80007f1e0ff */
[----:B------:R-:W-:Y:S02]  /*5210*/  LEA.HI.X.SX32 R0, R33, R0, 0x1, P0 ;  /* 0x0000000021007211 */ /* 0x000fe400000f0eff */
[----:B------:R-:W-:-:S04]  /*5220*/  LEA R2, P0, R4, c[0x0][0x1d0], 0x1 ;  /* 0x0000740004027a11 */ /* 0x000fc800078008ff */
[----:B------:R-:W-:-:S05]  /*5230*/  LEA.HI.X R3, R4, c[0x0][0x1d4], R0, 0x1, P0 ;  /* 0x0000750004037a11 */ /* 0x000fca00000f0c00 */
[----:B------:R-:W-:Y:S01]  /*5240*/  STG.E.64 [R2.64], R10 ;  /* 0x0000000a02007986 */ /* 0x000fe2000c101b08 */
[----:B------:R-:W-:Y:S05]  /*5250*/  EXIT ;  /* 0x000000000000794d */ /* 0x000fea0003800000 */
        .weak           $__internal_0_$__cuda_sm20_div_s64
        .type           $__internal_0_$__cuda_sm20_div_s64,@function
        .size           $__internal_0_$__cuda_sm20_div_s64,(.L_x_4070 - $__internal_0_$__cuda_sm20_div_s64)
$__internal_0_$__cuda_sm20_div_s64:
[----:B------:R-:W-:Y:S02]  /*5260*/  IADD3 R46, P0, RZ, -R24, RZ ;  /* 0x80000018ff2e7210 */ /* 0x000fe40007f1e0ff */
[----:B------:R-:W-:-:S03]  /*5270*/  ISETP.GE.AND P1, PT, R23, RZ, PT ;  /* 0x000000ff1700720c */ /* 0x000fc60003f26270 */
[----:B------:R-:W-:Y:S01]  /*5280*/  IMAD.X R0, RZ, RZ, ~R23, P0 ;  /* 0x000000ffff007224 */ /* 0x000fe200000e0e17 */
[----:B------:R-:W-:-:S04]  /*5290*/  SEL R46, R46, R24, !P1 ;  /* 0x000000182e2e7207 */ /* 0x000fc80004800000 */
[----:B------:R-:W-:-:S04]  /*52a0*/  SEL R47, R0, R23, !P1 ;  /* 0x00000017002f7207 */ /* 0x000fc80004800000 */
[----:B------:R-:W0:Y:S08]  /*52b0*/  I2F.U64.RP R0, R46 ;  /* 0x0000002e00007312 */ /* 0x000e300000309000 */
[----:B0-----:R-:W0:Y:S02]  /*52c0*/  MUFU.RCP R0, R0 ;  /* 0x0000000000007308 */ /* 0x001e240000001000 */
[----:B0-----:R-:W-:-:S06]  /*52d0*/  IADD3 R0, R0, 0x1ffffffe, RZ ;  /* 0x1ffffffe00007810 */ /* 0x001fcc0007ffe0ff */
[----:B------:R-:W0:Y:S02]  /*52e0*/  F2I.U64.TRUNC R56, R0 ;  /* 0x0000000000387311 */ /* 0x000e24000020d800 */
[----:B0-----:R-:W-:-:S04]  /*52f0*/  IMAD.WIDE.U32 R20, R56, R46, RZ ;  /* 0x0000002e38147225 */ /* 0x001fc800078e00ff */
[C---:B------:R-:W-:Y:S01]  /*5300*/  IMAD R0, R56.reuse, R47, R21 ;  /* 0x0000002f38007224 */ /* 0x040fe200078e0215 */
[----:B------:R-:W-:Y:S01]  /*5310*/  IADD3 R20, P0, RZ, -R20, RZ ;  /* 0x80000014ff147210 */ /* 0x000fe20007f1e0ff */
[----:B------:R-:W-:Y:S02]  /*5320*/  IMAD.MOV.U32 R59, RZ, RZ, R56 ;  /* 0x000000ffff3b7224 */ /* 0x000fe400078e0038 */
[----:B------:R-:W-:Y:S02]  /*5330*/  IMAD R0, R57, R46, R0 ;  /* 0x0000002e39007224 */ /* 0x000fe400078e0200 */
[----:B------:R-:W-:-:S04]  /*5340*/  IMAD.HI.U32 R58, R56, R20, RZ ;  /* 0x00000014383a7227 */ /* 0x000fc800078e00ff */
[----:B------:R-:W-:-:S04]  /*5350*/  IMAD.X R0, RZ, RZ, ~R0, P0 ;  /* 0x000000ffff007224 */ /* 0x000fc800000e0e00 */
[----:B------:R-:W-:-:S04]  /*5360*/  IMAD.WIDE.U32 R58, P0, R56, R0, R58 ;  /* 0x00000000383a7225 */ /* 0x000fc8000780003a */
[----:B------:R-:W-:-:S04]  /*5370*/  IMAD.HI.U32 R29, R57, R0, RZ ;  /* 0x00000000391d7227 */ /* 0x000fc800078e00ff */
[----:B------:R-:W-:-:S04]  /*5380*/  IMAD.HI.U32 R20, P1, R57, R20, R58 ;  /* 0x0000001439147227 */ /* 0x000fc8000782003a */
[----:B------:R-:W-:Y:S02]  /*5390*/  IMAD R0, R57, R0, RZ ;  /* 0x0000000039007224 */ /* 0x000fe400078e02ff */
[----:B------:R-:W-:-:S03]  /*53a0*/  IMAD.X R29, R29, 0x1, R57, P0 ;  /* 0x000000011d1d7824 */ /* 0x000fc600000e0639 */
[----:B------:R-:W-:-:S04]  /*53b0*/  IADD3 R57, P0, R0, R20, RZ ;  /* 0x0000001400397210 */ /* 0x000fc80007f1e0ff */
[----:B------:R-:W-:Y:S01]  /*53c0*/  IADD3.X R29, RZ, RZ, R29, P0, P1 ;  /* 0x000000ffff1d7210 */ /* 0x000fe200007e241d */
[----:B------:R-:W-:Y:S01]  /*53d0*/  IMAD.WIDE.U32 R58, R57, R46, RZ ;  /* 0x0000002e393a7225 */ /* 0x000fe200078e00ff */
[----:B------:R-:W-:-:S03]  /*53e0*/  ISETP.GE.AND P1, PT, R18, RZ, PT ;  /* 0x000000ff1200720c */ /* 0x000fc60003f26270 */
[----:B------:R-:W-:Y:S01]  /*53f0*/  IMAD R20, R57, R47, R59 ;  /* 0x0000002f39147224 */ /* 0x000fe200078e023b */
[----:B------:R-:W-:-:S03]  /*5400*/  IADD3 R21, P0, RZ, -R58, RZ ;  /* 0x8000003aff157210 */ /* 0x000fc60007f1e0ff */
[----:B------:R-:W-:Y:S02]  /*5410*/  IMAD R20, R29, R46, R20 ;  /* 0x0000002e1d147224 */ /* 0x000fe400078e0214 */
[----:B------:R-:W-:-:S04]  /*5420*/  IMAD.HI.U32 R56, R57, R21, RZ ;  /* 0x0000001539387227 */ /* 0x000fc800078e00ff */
[----:B------:R-:W-:-:S04]  /*5430*/  IMAD.X R20, RZ, RZ, ~R20, P0 ;  /* 0x000000ffff147224 */ /* 0x000fc800000e0e14 */
[----:B------:R-:W-:-:S04]  /*5440*/  IMAD.WIDE.U32 R56, P0, R57, R20, R56 ;  /* 0x0000001439387225 */ /* 0x000fc80007800038 */
[----:B------:R-:W-:-:S04]  /*5450*/  IMAD.HI.U32 R0, R29, R20, RZ ;  /* 0x000000141d007227 */ /* 0x000fc800078e00ff */
[----:B------:R-:W-:-:S04]  /*5460*/  IMAD.HI.U32 R21, P4, R29, R21, R56 ;  /* 0x000000151d157227 */ /* 0x000fc80007880038 */
[----:B------:R-:W-:Y:S02]  /*5470*/  IMAD R20, R29, R20, RZ ;  /* 0x000000141d147224 */ /* 0x000fe400078e02ff */
[----:B------:R-:W-:Y:S02]  /*5480*/  IMAD.X R0, R0, 0x1, R29, P0 ;  /* 0x0000000100007824 */ /* 0x000fe400000e061d */
[----:B------:R-:W-:Y:S01]  /*5490*/  IMAD.MOV.U32 R57, RZ, RZ, RZ ;  /* 0x000000ffff397224 */ /* 0x000fe200078e00ff */
[----:B------:R-:W-:Y:S02]  /*54a0*/  IADD3 R29, P2, R20, R21, RZ ;  /* 0x00000015141d7210 */ /* 0x000fe40007f5e0ff */
[-C--:B------:R-:W-:Y:S02]  /*54b0*/  IADD3 R21, P0, RZ, -R27.reuse, RZ ;  /* 0x8000001bff157210 */ /* 0x080fe40007f1e0ff */
[----:B------:R-:W-:Y:S02]  /*54c0*/  IADD3.X R0, RZ, RZ, R0, P2, P4 ;  /* 0x000000ffff007210 */ /* 0x000fe400017e8400 */
[----:B------:R-:W-:Y:S01]  /*54d0*/  SEL R21, R21, R27, !P1 ;  /* 0x0000001b15157207 */ /* 0x000fe20004800000 */
[----:B------:R-:W-:-:S04]  /*54e0*/  IMAD.X R20, RZ, RZ, ~R18, P0 ;  /* 0x000000ffff147224 */ /* 0x000fc800000e0e12 */
[----:B------:R-:W-:Y:S01]  /*54f0*/  IMAD.HI.U32 R56, R29, R21, RZ ;  /* 0x000000151d387227 */ /* 0x000fe200078e00ff */
[----:B------:R-:W-:-:S05]  /*5500*/  SEL R20, R20, R18, !P1 ;  /* 0x0000001214147207 */ /* 0x000fca0004800000 */
[----:B------:R-:W-:-:S04]  /*5510*/  IMAD.WIDE.U32 R56, R29, R20, R56 ;  /* 0x000000141d387225 */ /* 0x000fc800078e0038 */
[C---:B------:R-:W-:Y:S02]  /*5520*/  IMAD R29, R0.reuse, R20, RZ ;  /* 0x00000014001d7224 */ /* 0x040fe400078e02ff */
[----:B------:R-:W-:-:S04]  /*5530*/  IMAD.HI.U32 R27, P2, R0, R21, R56 ;  /* 0x00000015001b7227 */ /* 0x000fc80007840038 */
[----:B------:R-:W-:Y:S01]  /*5540*/  IMAD.HI.U32 R0, R0, R20, RZ ;  /* 0x0000001400007227 */ /* 0x000fe200078e00ff */
[----:B------:R-:W-:-:S04]  /*5550*/  IADD3 R29, P1, R29, R27, RZ ;  /* 0x0000001b1d1d7210 */ /* 0x000fc80007f3e0ff */
[----:B------:R-:W-:Y:S01]  /*5560*/  IADD3.X R0, R0, RZ, RZ, P2, !PT ;  /* 0x000000ff00007210 */ /* 0x000fe200017fe4ff */
[----:B------:R-:W-:-:S04]  /*5570*/  IMAD.WIDE.U32 R56, R29, R46, RZ ;  /* 0x0000002e1d387225 */ /* 0x000fc800078e00ff */
[----:B------:R-:W-:Y:S01]  /*5580*/  IMAD R27, R29, R47, R57 ;  /* 0x0000002f1d1b7224 */ /* 0x000fe200078e0239 */
[----:B------:R-:W-:Y:S01]  /*5590*/  IADD3 R21, P0, -R56, R21, RZ ;  /* 0x0000001538157210 */ /* 0x000fe20007f1e1ff */
[----:B------:R-:W-:-:S03]  /*55a0*/  IMAD.X R0, RZ, RZ, R0, P1 ;  /* 0x000000ffff007224 */ /* 0x000fc600008e0600 */
[-C--:B------:R-:W-:Y:S01]  /*55b0*/  ISETP.GE.U32.AND P2, PT, R21, R46.reuse, PT ;  /* 0x0000002e1500720c */ /* 0x080fe20003f46070 */
[----:B------:R-:W-:-:S04]  /*55c0*/  IMAD R27, R0, R46, R27 ;  /* 0x0000002e001b7224 */ /* 0x000fc800078e021b */
[----:B------:R-:W-:Y:S01]  /*55d0*/  IMAD.X R20, R20, 0x1, ~R27, P0 ;  /* 0x0000000114147824 */ /* 0x000fe200000e0e1b */
[----:B------:R-:W-:-:S04]  /*55e0*/  IADD3 R27, P0, R21, -R46, RZ ;  /* 0x8000002e151b7210 */ /* 0x000fc80007f1e0ff */
[----:B------:R-:W-:-:S04]  /*55f0*/  ISETP.GE.U32.AND.EX P2, PT, R20, R47, PT, P2 ;  /* 0x0000002f1400720c */ /* 0x000fc80003f46120 */
[----:B------:R-:W-:Y:S01]  /*5600*/  SEL R27, R27, R21, P2 ;  /* 0x000000151b1b7207 */ /* 0x000fe20001000000 */
[----:B------:R-:W-:-:S03]  /*5610*/  IMAD.X R21, R20, 0x1, ~R47, P0 ;  /* 0x0000000114157824 */ /* 0x000fc600000e0e2f */
[----:B------:R-:W-:Y:S02]  /*5620*/  ISETP.GE.U32.AND P1, PT, R27, R46, PT ;  /* 0x0000002e1b00720c */ /* 0x000fe40003f26070 */
[----:B------:R-:W-:Y:S02]  /*5630*/  SEL R21, R21, R20, P2 ;  /* 0x0000001415157207 */ /* 0x000fe40001000000 */
[----:B------:R-:W-:Y:S02]  /*5640*/  IADD3 R20, P0, R29, 0x1, RZ ;  /* 0x000000011d147810 */ /* 0x000fe40007f1e0ff */
[----:B------:R-:W-:Y:S02]  /*5650*/  ISETP.GE.U32.AND.EX P1, PT, R21, R47, PT, P1 ;  /* 0x0000002f1500720c */ /* 0x000fe40003f26110 */
[----:B------:R-:W-:Y:S01]  /*5660*/  SEL R29, R20, R29, P2 ;  /* 0x0000001d141d7207 */ /* 0x000fe20001000000 */
[----:B------:R-:W-:Y:S01]  /*5670*/  IMAD.X R20, RZ, RZ, R0, P0 ;  /* 0x000000ffff147224 */ /* 0x000fe200000e0600 */
[----:B------:R-:W-:-:S02]  /*5680*/  LOP3.LUT R27, R23, R18, RZ, 0x3c, !PT ;  /* 0x00000012171b7212 */ /* 0x000fc400078e3cff */
[----:B------:R-:W-:Y:S02]  /*5690*/  IADD3 R21, P0, R29, 0x1, RZ ;  /* 0x000000011d157810 */ /* 0x000fe40007f1e0ff */
[----:B------:R-:W-:Y:S02]  /*56a0*/  SEL R20, R20, R0, P2 ;  /* 0x0000000014147207 */ /* 0x000fe40001000000 */
[----:B------:R-:W-:Y:S02]  /*56b0*/  SEL R21, R21, R29, P1 ;  /* 0x0000001d15157207 */ /* 0x000fe40000800000 */
[-C--:B------:R-:W-:Y:S02]  /*56c0*/  IADD3.X R0, RZ, R20.reuse, RZ, P0, !PT ;  /* 0x00000014ff007210 */ /* 0x080fe400007fe4ff */
[----:B------:R-:W-:Y:S02]  /*56d0*/  ISETP.NE.U32.AND P0, PT, R24, RZ, PT ;  /* 0x000000ff1800720c */ /* 0x000fe40003f05070 */
[----:B------:R-:W-:-:S02]  /*56e0*/  SEL R20, R0, R20, P1 ;  /* 0x0000001400147207 */ /* 0x000fc40000800000 */
[-C--:B------:R-:W-:Y:S02]  /*56f0*/  IADD3 R0, P1, RZ, -R21.reuse, RZ ;  /* 0x80000015ff007210 */ /* 0x080fe40007f3e0ff */
[----:B------:R-:W-:Y:S02]  /*5700*/  ISETP.GE.AND P2, PT, R27, RZ, PT ;  /* 0x000000ff1b00720c */ /* 0x000fe40003f46270 */
[----:B------:R-:W-:Y:S01]  /*5710*/  ISETP.NE.AND.EX P0, PT, R23, RZ, PT, P0 ;  /* 0x000000ff1700720c */ /* 0x000fe20003f05300 */
[----:B------:R-:W-:Y:S01]  /*5720*/  IMAD.X R24, RZ, RZ, ~R20, P1 ;  /* 0x000000ffff187224 */ /* 0x000fe200008e0e14 */
[----:B------:R-:W-:Y:S01]  /*5730*/  SEL R0, R0, R21, !P2 ;  /* 0x0000001500007207 */ /* 0x000fe20005000000 */
[----:B------:R-:W-:-:S03]  /*5740*/  IMAD.MOV.U32 R23, RZ, RZ, 0x0 ;  /* 0x00000000ff177424 */ /* 0x000fc600078e00ff */
[----:B------:R-:W-:Y:S02]  /*5750*/  SEL R24, R24, R20, !P2 ;  /* 0x0000001418187207 */ /* 0x000fe40005000000 */
[----:B------:R-:W-:Y:S02]  /*5760*/  SEL R0, R0, 0xffffffff, P0 ;  /* 0xffffffff00007807 */ /* 0x000fe40000000000 */
[----:B------:R-:W-:Y:S01]  /*5770*/  SEL R21, R24, 0xffffffff, P0 ;  /* 0xffffffff18157807 */ /* 0x000fe20000000000 */
[----:B------:R-:W-:Y:S06]  /*5780*/  RET.REL.NODEC R22 `(_ZN5flash32flash_fwd_splitkv_combine_kernelI23Flash_fwd_kernel_traitsILi192ELi64ELi64ELi4ELb0ELb0EN7cutlass6half_tE19Flash_kernel_traitsILi192ELi64ELi64ELi4ES3_EELi8ELi7ELb0EEEvNS_16Flash_fwd_paramsE) ;  /* 0xffffa87016007950 */ /* 0x000fec0003c3ffff */
.L_x_45:
[----:B------:R-:W-:-:S00]  /*5790*/  BRA `(.L_x_45) ;  /* 0xfffffff000007947 */ /* 0x000fc0000383ffff */
[----:B------:R-:W-:-:S00]  /*57a0*/  NOP ;  /* 0x0000000000007918 */ /* 0x000fc00000000000 */
        /* <DEDUP_REMOVED lines=13> */
.L_x_4070:


//--------------------- .text._ZN5flash32flash_fwd_splitkv_combine_kernelI23Flash_fwd_kernel_traitsILi192ELi64ELi64ELi4ELb0ELb0EN7cutlass6half_tE19Flash_kernel_traitsILi192ELi64ELi64ELi4ES3_EELi8ELi6ELb0EEEvNS_16Flash_fwd_paramsE --------------------------
	.section	.text._ZN5flash32flash_fwd_splitkv_combine_kernelI23Flash_fwd_kernel_traitsILi192ELi64ELi64ELi4ELb0ELb0EN7cutlass6half_tE19Flash_kernel_traitsILi192ELi64ELi64ELi4ES3_EELi8ELi6ELb0EEEvNS_16Flash_fwd_paramsE,"ax",@progbits
	.sectioninfo	@"SHI_REGISTERS=64"
	.align	128
        .global         _ZN5flash32flash_fwd_splitkv_combine_kernelI23Flash_fwd_kernel_traitsILi192ELi64ELi64ELi4ELb0ELb0EN7cutlass6half_tE19Flash_kernel_traitsILi192ELi64ELi64ELi4ES3_EELi8ELi6ELb0EEEvNS_16Flash_fwd_paramsE
        .type           _ZN5flash32flash_fwd_splitkv_combine_kernelI23Flash_fwd_kernel_traitsILi192ELi64ELi64ELi4ELb0ELb0EN7cutlass6half_tE19Flash_kernel_traitsILi192ELi64ELi64ELi4ES3_EELi8ELi6ELb0EEEvNS_16Flash_fwd_paramsE,@function
        .size           _ZN5flash32flash_fwd_splitkv_combine_kernelI23Flash_fwd_kernel_traitsILi192ELi64ELi64ELi4ELb0ELb0EN7cutlass6half_tE19Flash_kernel_traitsILi192ELi64ELi64ELi4ES3_EELi8ELi6ELb0EEEvNS_16Flash_fwd_paramsE,(.L_x_4071 - _ZN5flash32flash_fwd_splitkv_combine_kernelI23Flash_fwd_kernel_traitsILi192ELi64ELi64ELi4ELb0ELb0EN7cutlass6half_tE19Flash_kernel_traitsILi192ELi64ELi64ELi4ES3_EELi8ELi6ELb0EEEvNS_16Flash_fwd_paramsE)
        .other          _ZN5flash32flash_fwd_splitkv_combine_kernelI23Flash_fwd_kernel_traitsILi192ELi64ELi64ELi4ELb0ELb0EN7cutlass6half_tE19Flash_kernel_traitsILi192ELi64ELi64ELi4ES3_EELi8ELi6ELb0EEEvNS_16Flash_fwd_paramsE,@"STO_CUDA_ENTRY STV_DEFAULT"
_ZN5flash32flash_fwd_splitkv_combine_kernelI23Flash_fwd_kernel_traitsILi192ELi64ELi64ELi4ELb0ELb0EN7cutlass6half_tE19Flash_kernel_traitsILi192ELi64ELi64ELi4ES3_EELi8ELi6ELb0EEEvNS_16Flash_fwd_paramsE:
.text._ZN5flash32flash_fwd_splitkv_combine_kernelI23Flash_fwd_kernel_traitsILi192ELi64ELi64ELi4ELb0ELb0EN7cutlass6half_tE19Flash_kernel_traitsILi192ELi64ELi64ELi4ES3_EELi8ELi6ELb0EEEvNS_16Flash_fwd_paramsE:
        /* <DEDUP_REMOVED lines=23> */
[----:B------:R-:W-:Y:S05]  /*0170*/  CALL.REL.NOINC `($__internal_1_$__cuda_sm20_div_s64) ;  /* 0x0000488000007944 */ /* 0x000fea0003c00000 */
[----:B------:R-:W-:Y:S05]  /*0180*/  BRA `(.L_x_47) ;  /* 0x0000013000007947 */ /* 0x000fea0003800000 */
.L_x_46:
        /* <DEDUP_REMOVED lines=19> */
.L_x_47:
        /* <DEDUP_REMOVED lines=9> */
[----:B------:R-:W-:Y:S02]  /*0350*/  MOV R17, R21 ;  /* 0x0000001500117202 */ /* 0x000fe40000000f00 */
[----:B------:R-:W-:Y:S02]  /*0360*/  MOV R24, 0x380 ;  /* 0x0000038000187802 */ /* 0x000fe40000000f00 */
[----:B------:R-:W-:Y:S05]  /*0370*/  CALL.REL.NOINC `($__internal_1_$__cuda_sm20_div_s64) ;  /* 0x0000468000007944 */ /* 0x000fea0003c00000 */
[----:B------:R-:W-:Y:S02]  /*0380*/  MOV R32, R20 ;  /* 0x0000001400207202 */ /* 0x000fe40000000f00 */
[----:B------:R-:W-:Y:S01]  /*0390*/  MOV R33, R21 ;  /* 0x0000001500217202 */ /* 0x000fe20000000f00 */
[----:B------:R-:W-:Y:S05]  /*03a0*/  BRA `(.L_x_50) ;  /* 0x0000013000007947 */ /* 0x000fea0003800000 */
.L_x_49:
[----:B------:R-:W0:Y:S01]  /*03b0*/  I2F.U32.RP R6, R26 ;  /* 0x0000001a00067306 */ /* 0x000e220000209000 */
[----:B------:R-:W-:Y:S01]  /*03c0*/  ISETP.NE.U32.AND P0, PT, R26, RZ, PT ;  /* 0x000000ff1a00720c */ /* 0x000fe20003f05070 */
[----:B------:R-:W-:-:S06]  /*03d0*/  HFMA2.MMA R33, -RZ, RZ, 0, 0 ;  /* 0x00000000ff217435 */ /* 0x000fcc00000001ff */
[----:B0-----:R-:W0:Y:S02]  /*03e0*/  MUFU.RCP R4, R6 ;  /* 0x0000000600047308 */ /* 0x001e240000001000 */
[----:B0-----:R-:W-:-:S06]  /*03f0*/  IADD3 R4, R4, 0xffffffe, RZ ;  /* 0x0ffffffe04047810 */ /* 0x001fcc0007ffe0ff */
[----:B------:R-:W0:Y:S02]  /*0400*/  F2I.FTZ.U32.TRUNC.NTZ R3, R4 ;  /* 0x0000000400037305 */ /* 0x000e24000021f000 */
[----:B0-----:R-:W-:-:S04]  /*0410*/  IMAD.MOV R2, RZ, RZ, -R3 ;  /* 0x000000ffff027224 */ /* 0x001fc800078e0a03 */
[----:B------:R-:W-:Y:S02]  /*0420*/  IMAD R7, R2, R26, RZ ;  /* 0x0000001a02077224 */ /* 0x000fe400078e02ff */
[----:B------:R-:W-:-:S04]  /*0430*/  IMAD.MOV.U32 R2, RZ, RZ, RZ ;  /* 0x000000ffff027224 */ /* 0x000fc800078e00ff */
        /* <DEDUP_REMOVED lines=10> */
.L_x_50:
[----:B------:R-:W-:Y:S05]  /*04e0*/  BSYNC B0 ;  /* 0x0000000000007941 */ /* 0x000fea0003800000 */
.L_x_48:
        /* <DEDUP_REMOVED lines=10> */
[----:B------:R-:W-:Y:S01]  /*0590*/  @!UP0 UIADD3 UR4, UR5, URZ, URZ ;  /* 0x0000003f05048290 */ /* 0x000fe2000fffe03f */
[----:B0-----:R-:W0:Y:S02]  /*05a0*/  MUFU.RCP R8, R6 ;  /* 0x0000000600087308 */ /* 0x001e240000001000 */
[----:B0-----:R-:W-:Y:S01]  /*05b0*/  IADD3 R8, R8, 0xffffffe, RZ ;  /* 0x0ffffffe08087810 */ /* 0x001fe20007ffe0ff */
[----:B------:R-:W-:-:S05]  /*05c0*/  IMAD.MOV.U32 R6, RZ, RZ, R2 ;  /* 0x000000ffff067224 */ /* 0x000fca00078e0002 */
        /* <DEDUP_REMOVED lines=40> */
[----:B------:R-:W-:Y:S02]  /*0850*/  MOV R8, R20 ;  /* 0x0000001400087202 */ /* 0x000fe40000000f00 */
[----:B------:R-:W-:Y:S01]  /*0860*/  MOV R9, R21 ;  /* 0x0000001500097202 */ /* 0x000fe20000000f00 */
[----:B------:R-:W-:Y:S05]  /*0870*/  BRA `(.L_x_53) ;  /* 0x0000013000007947 */ /* 0x000fea0003800000 */
.L_x_52:
        /* <DEDUP_REMOVED lines=9> */
[----:B------:R-:W-:Y:S01]  /*0910*/  IMAD.HI.U32 R8, R9, R26, RZ ;  /* 0x0000001a09087227 */ /* 0x000fe200078e00ff */
[----:B------:R-:W-:-:S04]  /*0920*/  HFMA2.MMA R9, -RZ, RZ, 0, 0 ;  /* 0x00000000ff097435 */ /* 0x000fc800000001ff */
        /* <DEDUP_REMOVED lines=8> */
.L_x_53:
[----:B------:R-:W-:Y:S05]  /*09b0*/  BSYNC B0 ;  /* 0x0000000000007941 */ /* 0x000fea0003800000 */
.L_x_51:
[----:B------:R-:W-:Y:S01]  /*09c0*/  IMAD.MOV.U32 R6, RZ, RZ, c[0x0][0x1c0] ;  /* 0x00007000ff067624 */ /* 0x000fe200078e00ff */
[----:B------:R-:W-:Y:S01]  /*09d0*/  IABS R17, R3 ;  /* 0x0000000300117213 */ /* 0x000fe20000000000 */
[----:B------:R-:W0:Y:S01]  /*09e0*/  S2R R34, SR_TID.X ;  /* 0x0000000000227919 */ /* 0x000e220000002100 */
[----:B------:R-:W-:Y:S01]  /*09f0*/  IABS R18, c[0x0][0x214] ;  /* 0x0000850000127a13 */ /* 0x000fe20000000000 */
[C---:B------:R-:W-:Y:S01]  /*0a00*/  IMAD R2, R6.reuse, c[0x0][0x214], RZ ;  /* 0x0000850006027a24 */ /* 0x040fe200078e02ff */
[----:B------:R-:W1:Y:S01]  /*0a10*/  I2F.RP R22, R17 ;  /* 0x0000001100167306 */ /* 0x000e620000209400 */
[----:B------:R-:W-:Y:S01]  /*0a20*/  IADD3 R6, R6, -0x1, RZ ;  /* 0xffffffff06067810 */ /* 0x000fe20007ffe0ff */
[----:B------:R-:W-:Y:S01]  /*0a30*/  BSSY B0, `(.L_x_54) ;  /* 0x0000074000007945 */ /* 0x000fe20003800000 */
[----:B------:R-:W-:-:S02]  /*0a40*/  ISETP.NE.AND P5, PT, R3, RZ, PT ;  /* 0x000000ff0300720c */ /* 0x000fc40003fa5270 */
[----:B------:R-:W-:-:S03]  /*0a50*/  IABS R15, R2 ;  /* 0x00000002000f7213 */ /* 0x000fc60000000000 */
[----:B------:R-:W-:Y:S08]  /*0a60*/  I2F.RP R7, R18 ;  /* 0x0000001200077306 */ /* 0x000ff00000209400 */
[----:B------:R-:W2:Y:S08]  /*0a70*/  I2F.RP R19, R15 ;  /* 0x0000000f00137306 */ /* 0x000eb00000209400 */
[----:B-1----:R-:W1:Y:S08]  /*0a80*/  MUFU.RCP R4, R22 ;  /* 0x0000001600047308 */ /* 0x002e700000001000 */
[----:B--2---:R-:W2:Y:S01]  /*0a90*/  MUFU.RCP R10, R19 ;  /* 0x00000013000a7308 */ /* 0x004ea20000001000 */
[----:B-1----:R-:W-:-:S07]  /*0aa0*/  IADD3 R12, R4, 0xffffffe, RZ ;  /* 0x0ffffffe040c7810 */ /* 0x002fce0007ffe0ff */
[----:B------:R-:W1:Y:S01]  /*0ab0*/  MUFU.RCP R21, R7 ;  /* 0x0000000700157308 */ /* 0x000e620000001000 */
[----:B------:R-:W-:Y:S02]  /*0ac0*/  IADD3 R22, R15, UR8, RZ ;  /* 0x000000080f167c10 */ /* 0x000fe4000fffe0ff */
[----:B--2---:R-:W-:-:S05]  /*0ad0*/  IADD3 R10, R10, 0xffffffe, RZ ;  /* 0x0ffffffe0a0a7810 */ /* 0x004fca0007ffe0ff */
[----:B------:R-:W2:Y:S08]  /*0ae0*/  F2I.FTZ.U32.TRUNC.NTZ R13, R12 ;  /* 0x0000000c000d7305 */ /* 0x000eb0000021f000 */
[----:B------:R-:W3:Y:S01]  /*0af0*/  F2I.FTZ.U32.TRUNC.NTZ R11, R10 ;  /* 0x0000000a000b7305 */ /* 0x000ee2000021f000 */
[----:B-1----:R-:W-:Y:S01]  /*0b00*/  IADD3 R21, R21, 0xffffffe, RZ ;  /* 0x0ffffffe15157810 */ /* 0x002fe20007ffe0ff */
[----:B--2---:R-:W-:-:S06]  /*0b10*/  IMAD.MOV R4, RZ, RZ, -R13 ;  /* 0x000000ffff047224 */ /* 0x004fcc00078e0a0d */
[----:B------:R-:W1:Y:S01]  /*0b20*/  F2I.FTZ.U32.TRUNC.NTZ R21, R21 ;  /* 0x0000001500157305 */ /* 0x000e62000021f000 */
[----:B------:R-:W-:Y:S02]  /*0b30*/  IMAD.MOV.U32 R12, RZ, RZ, RZ ;  /* 0x000000ffff0c7224 */ /* 0x000fe400078e00ff */
[----:B------:R-:W-:Y:S02]  /*0b40*/  IMAD R19, R4, R17, RZ ;  /* 0x0000001104137224 */ /* 0x000fe400078e02ff */
[----:B------:R-:W-:Y:S02]  /*0b50*/  IMAD.IADD R4, R6, 0x1, R17 ;  /* 0x0000000106047824 */ /* 0x000fe400078e0211 */
[----:B---3--:R-:W-:Y:S02]  /*0b60*/  IMAD.MOV R20, RZ, RZ, -R11 ;  /* 0x000000ffff147224 */ /* 0x008fe400078e0a0b */
[----:B------:R-:W-:Y:S02]  /*0b70*/  IMAD.MOV.U32 R10, RZ, RZ, RZ ;  /* 0x000000ffff0a7224 */ /* 0x000fe400078e00ff */
[----:B------:R-:W-:-:S02]  /*0b80*/  IMAD R20, R20, R15, RZ ;  /* 0x0000000f14147224 */ /* 0x000fc400078e02ff */
[----:B------:R-:W-:Y:S01]  /*0b90*/  IMAD.HI.U32 R19, R13, R19, R12 ;  /* 0x000000130d137227 */ /* 0x000fe200078e000c */
[----:B------:R-:W-:Y:S02]  /*0ba0*/  IABS R13, R22 ;  /* 0x00000016000d7213 */ /* 0x000fe40000000000 */
[----:B------:R-:W-:Y:S01]  /*0bb0*/  IABS R12, R4 ;  /* 0x00000004000c7213 */ /* 0x000fe20000000000 */
[----:B------:R-:W-:Y:S01]  /*0bc0*/  IMAD.HI.U32 R20, R11, R20, R10 ;  /* 0x000000140b147227 */ /* 0x000fe200078e000a */
[----:B------:R-:W-:Y:S02]  /*0bd0*/  IABS R10, R2 ;  /* 0x00000002000a7213 */ /* 0x000fe40000000000 */
[----:B------:R-:W-:Y:S01]  /*0be0*/  IABS R11, R3 ;  /* 0x00000003000b7213 */ /* 0x000fe20000000000 */
[----:B-1----:R-:W-:Y:S02]  /*0bf0*/  IMAD.MOV R7, RZ, RZ, -R21 ;  /* 0x000000ffff077224 */ /* 0x002fe400078e0a15 */
[----:B------:R-:W-:-:S02]  /*0c00*/  IMAD.MOV R10, RZ, RZ, -R10 ;  /* 0x000000ffff0a7224 */ /* 0x000fc400078e0a0a */
[----:B------:R-:W-:-:S04]  /*0c10*/  IMAD.HI.U32 R23, R20, R13, RZ ;  /* 0x0000000d14177227 */ /* 0x000fc800078e00ff */
[----:B------:R-:W-:Y:S02]  /*0c20*/  IMAD R10, R23, R10, R13 ;  /* 0x0000000a170a7224 */ /* 0x000fe400078e020d */
[----:B------:R-:W-:Y:S02]  /*0c30*/  IMAD.MOV R11, RZ, RZ, -R11 ;  /* 0x000000ffff0b7224 */ /* 0x000fe400078e0a0b */
[----:B------:R-:W-:Y:S01]  /*0c40*/  IMAD.HI.U32 R19, R19, R12, RZ ;  /* 0x0000000c13137227 */ /* 0x000fe200078e00ff */
[----:B------:R-:W-:-:S03]  /*0c50*/  ISETP.GT.U32.AND P4, PT, R15, R10, PT ;  /* 0x0000000a0f00720c */ /* 0x000fc60003f84070 */
[----:B------:R-:W-:Y:S02]  /*0c60*/  IMAD R7, R7, R18, RZ ;  /* 0x0000001207077224 */ /* 0x000fe400078e02ff */
[----:B------:R-:W-:Y:S02]  /*0c70*/  IMAD.MOV.U32 R20, RZ, RZ, RZ ;  /* 0x000000ffff147224 */ /* 0x000fe400078e00ff */
[----:B------:R-:W-:Y:S01]  /*0c80*/  IMAD R12, R19, R11, R12 ;  /* 0x0000000b130c7224 */ /* 0x000fe200078e020c */
[----:B------:R-:W-:Y:S01]  /*0c90*/  SHF.R.S32.HI R11, RZ, 0x1f, R2 ;  /* 0x0000001fff0b7819 */ /* 0x000fe20000011402 */
[----:B------:R-:W-:-:S03]  /*0ca0*/  IMAD.HI.U32 R20, R21, R7, R20 ;  /* 0x0000000715147227 */ /* 0x000fc600078e0014 */
[----:B------:R-:W-:Y:S01]  /*0cb0*/  ISETP.GT.U32.AND P3, PT, R17, R12, PT ;  /* 0x0000000c1100720c */ /* 0x000fe20003f64070 */
[----:B------:R-:W-:Y:S01]  /*0cc0*/  @!P4 IMAD.IADD R10, R10, 0x1, -R15 ;  /* 0x000000010a0ac824 */ /* 0x000fe200078e0a0f */
[----:B------:R-:W-:Y:S01]  /*0cd0*/  @!P4 IADD3 R23, R23, 0x1, RZ ;  /* 0x000000011717c810 */ /* 0x000fe20007ffe0ff */
[----:B------:R-:W-:Y:S01]  /*0ce0*/  IMAD.HI.U32 R20, R20, R13, RZ ;  /* 0x0000000d14147227 */ /* 0x000fe200078e00ff */
[----:B------:R-:W-:Y:S02]  /*0cf0*/  ISETP.NE.AND P4, PT, R2, RZ, PT ;  /* 0x000000ff0200720c */ /* 0x000fe40003f85270 */
[-C--:B------:R-:W-:Y:S01]  /*0d00*/  ISETP.GE.U32.AND P2, PT, R10, R15.reuse, PT ;  /* 0x0000000f0a00720c */ /* 0x080fe20003f46070 */
[----:B------:R-:W-:Y:S01]  /*0d10*/  IMAD.MOV R7, RZ, RZ, -R20 ;  /* 0x000000ffff077224 */ /* 0x000fe200078e0a14 */
[C---:B------:R-:W-:Y:S02]  /*0d20*/  LOP3.LUT R10, R22.reuse, R15, RZ, 0x3c, !PT ;  /* 0x0000000f160a7212 */ /* 0x040fe400078e3cff */
[----:B------:R-:W-:Y:S01]  /*0d30*/  LOP3.LUT R22, R22, c[0x0][0x214], RZ, 0x3c, !PT ;  /* 0x0000850016167a12 */ /* 0x000fe200078e3cff */
[----:B------:R-:W-:Y:S01]  /*0d40*/  IMAD R7, R18, R7, R13 ;  /* 0x0000000712077224 */ /* 0x000fe200078e020d */
[----:B------:R-:W-:Y:S01]  /*0d50*/  ISETP.GE.AND P1, PT, R10, RZ, PT ;  /* 0x000000ff0a00720c */ /* 0x000fe20003f26270 */
[----:B------:R-:W-:Y:S01]  /*0d60*/  @!P3 IMAD.IADD R12, R12, 0x1, -R17 ;  /* 0x000000010c0cb824 */ /* 0x000fe200078e0a11 */
[----:B------:R-:W-:-:S02]  /*0d70*/  LOP3.LUT R10, R4, R17, RZ, 0x3c, !PT ;  /* 0x00000011040a7212 */ /* 0x000fc400078e3cff */
[----:B------:R-:W-:Y:S02]  /*0d80*/  ISETP.GT.U32.AND P0, PT, R18, R7, PT ;  /* 0x000000071200720c */ /* 0x000fe40003f04070 */
[----:B------:R-:W-:Y:S02]  /*0d90*/  ISETP.GE.U32.AND P6, PT, R12, R17, PT ;  /* 0x000000110c00720c */ /* 0x000fe40003fc6070 */
[----:B------:R-:W-:Y:S02]  /*0da0*/  @P2 IADD3 R23, R23, 0x1, RZ ;  /* 0x0000000117172810 */ /* 0x000fe40007ffe0ff */
[----:B------:R-:W-:Y:S02]  /*0db0*/  ISETP.GE.AND P2, PT, R10, RZ, PT ;  /* 0x000000ff0a00720c */ /* 0x000fe40003f46270 */
[----:B------:R-:W-:Y:S01]  /*0dc0*/  @!P3 IADD3 R19, R19, 0x1, RZ ;  /* 0x000000011313b810 */ /* 0x000fe20007ffe0ff */
[----:B------:R-:W-:Y:S01]  /*0dd0*/  @!P1 IMAD.MOV R23, RZ, RZ, -R23 ;  /* 0x000000ffff179224 */ /* 0x000fe200078e0a17 */
[----:B------:R-:W-:-:S02]  /*0de0*/  @!P4 LOP3.LUT R23, RZ, R15, RZ, 0x33, !PT ;  /* 0x0000000fff17c212 */ /* 0x000fc400078e33ff */
[----:B------:R-:W-:Y:S01]  /*0df0*/  ISETP.GE.AND P1, PT, R22, RZ, PT ;  /* 0x000000ff1600720c */ /* 0x000fe20003f26270 */
[----:B------:R-:W-:Y:S01]  /*0e00*/  @!P0 IMAD.IADD R7, R7, 0x1, -R18 ;  /* 0x0000000107078824 */ /* 0x000fe200078e0a12 */
[----:B------:R-:W-:Y:S02]  /*0e10*/  @!P0 IADD3 R20, R20, 0x1, RZ ;  /* 0x0000000114148810 */ /* 0x000fe40007ffe0ff */
[----:B------:R-:W-:Y:S02]  /*0e20*/  @P6 IADD3 R19, R19, 0x1, RZ ;  /* 0x0000000113136810 */ /* 0x000fe40007ffe0ff */
[----:B------:R-:W-:Y:S02]  /*0e30*/  ISETP.GE.U32.AND P3, PT, R7, R18, PT ;  /* 0x000000120700720c */ /* 0x000fe40003f66070 */
[----:B------:R-:W-:Y:S01]  /*0e40*/  ISETP.LT.U32.AND P0, PT, R32, R23, PT ;  /* 0x000000172000720c */ /* 0x000fe20003f01070 */
[----:B------:R-:W-:Y:S01]  /*0e50*/  @!P2 IMAD.MOV R19, RZ, RZ, -R19 ;  /* 0x000000ffff13a224 */ /* 0x000fe200078e0a13 */
[----:B------:R-:W-:-:S02]  /*0e60*/  SHF.R.S32.HI R7, RZ, 0x1f, R23 ;  /* 0x0000001fff077819 */ /* 0x000fc40000011417 */
[C---:B------:R-:W-:Y:S02]  /*0e70*/  ISETP.GT.AND P2, PT, R2.reuse, RZ, PT ;  /* 0x000000ff0200720c */ /* 0x040fe40003f44270 */
[CC--:B------:R-:W-:Y:S02]  /*0e80*/  ISETP.LT.AND.EX P0, PT, R33.reuse, R7.reuse, PT, P0 ;  /* 0x000000072100720c */ /* 0x0c0fe40003f01300 */
[----:B------:R-:W-:Y:S02]  /*0e90*/  LEA.HI.SX32 R13, R2, 0x1, 0x1 ;  /* 0x00000001020d7811 */ /* 0x000fe400078f0aff */
[C---:B------:R-:W-:Y:S02]  /*0ea0*/  SEL R10, R33.reuse, R7, P0 ;  /* 0x00000007210a7207 */ /* 0x040fe40000000000 */
[----:B------:R-:W-:Y:S02]  /*0eb0*/  ISETP.NE.AND P4, PT, RZ, c[0x0][0x214], PT ;  /* 0x00008500ff007a0c */ /* 0x000fe40003f85270 */
[----:B------:R-:W-:-:S02]  /*0ec0*/  LOP3.LUT R2, R33, R10, RZ, 0xfc, !PT ;  /* 0x0000000a21027212 */ /* 0x000fc400078efcff */
[----:B------:R-:W-:Y:S01]  /*0ed0*/  @P3 IADD3 R20, R20, 0x1, RZ ;  /* 0x0000000114143810 */ /* 0x000fe20007ffe0ff */
[----:B------:R-:W-:Y:S01]  /*0ee0*/  @!P2 IMAD.MOV R13, RZ, RZ, R11 ;  /* 0x000000ffff0da224 */ /* 0x000fe200078e020b */
[----:B------:R-:W-:Y:S02]  /*0ef0*/  ISETP.NE.U32.AND P2, PT, R2, RZ, PT ;  /* 0x000000ff0200720c */ /* 0x000fe40003f45070 */
[----:B------:R-:W-:Y:S01]  /*0f00*/  @!P5 LOP3.LUT R19, RZ, R17, RZ, 0x33, !PT ;  /* 0x00000011ff13d212 */ /* 0x000fe200078e33ff */
[----:B------:R-:W-:Y:S01]  /*0f10*/  @!P1 IMAD.MOV R20, RZ, RZ, -R20 ;  /* 0x000000ffff149224 */ /* 0x000fe200078e0a14 */
[----:B------:R-:W-:Y:S02]  /*0f20*/  SEL R11, R32, R23, P0 ;  /* 0x00000017200b7207 */ /* 0x000fe40000000000 */
[----:B------:R-:W-:Y:S02]  /*0f30*/  ISETP.LT.U32.AND P1, PT, R8, R19, PT ;  /* 0x000000130800720c */ /* 0x000fe40003f21070 */
[----:B------:R-:W-:-:S02]  /*0f40*/  SHF.R.S32.HI R7, RZ, 0x1f, R19 ;  /* 0x0000001fff077819 */ /* 0x000fc40000011413 */
[----:B------:R-:W-:Y:S02]  /*0f50*/  @!P4 LOP3.LUT R20, RZ, c[0x0][0x214], RZ, 0x33, !PT ;  /* 0x00008500ff14ca12 */ /* 0x000fe400078e33ff */
[----:B------:R-:W-:-:S03]  /*0f60*/  ISETP.LT.AND.EX P1, PT, R9, R7, PT, P1 ;  /* 0x000000070900720c */ /* 0x000fc60003f21310 */
[----:B------:R-:W-:Y:S01]  /*0f70*/  IMAD R2, R20, R13, RZ ;  /* 0x0000000d14027224 */ /* 0x000fe200078e02ff */
[----:B------:R-:W-:Y:S02]  /*0f80*/  SEL R13, R8, R19, P1 ;  /* 0x00000013080d7207 */ /* 0x000fe40000800000 */
[----:B------:R-:W-:Y:S01]  /*0f90*/  SEL R12, R9, R7, P1 ;  /* 0x00000007090c7207 */ /* 0x000fe20000800000 */
[----:B------:R-:W-:Y:S05]  /*0fa0*/  @!P2 BRA `(.L_x_55) ;  /* 0x000000900000a947 */ /* 0x000fea0003800000 */
[----:B0-----:R-:W-:Y:S01]  /*0fb0*/  IMAD.MOV.U32 R18, RZ, RZ, R32 ;  /* 0x000000ffff127224 */ /* 0x001fe200078e0020 */
        /* <DEDUP_REMOVED lines=8> */
.L_x_55:
[----:B0-----:R-:W0:Y:S01]  /*1040*/  I2F.U32.RP R15, R11 ;  /* 0x0000000b000f7306 */ /* 0x001e220000209000 */
        /* <DEDUP_REMOVED lines=18> */
.L_x_56:
[----:B------:R-:W-:Y:S05]  /*1170*/  BSYNC B0 ;  /* 0x0000000000007941 */ /* 0x000fea0003800000 */
.L_x_54:
[----:B------:R-:W-:Y:S01]  /*1180*/  SHF.R.S32.HI R7, RZ, 0x1f, R34 ;  /* 0x0000001fff077819 */ /* 0x000fe20000011422 */
[----:B------:R-:W-:Y:S01]  /*1190*/  ULDC.64 UR8, c[0x0][0x118] ;  /* 0x0000460000087ab9 */ /* 0x000fe20000000a00 */
[----:B------:R-:W-:Y:S02]  /*11a0*/  IADD3 R17, P0, R28, -UR7, RZ ;  /* 0x800000071c117c10 */ /* 0x000fe4000ff1e0ff */
[----:B------:R-:W-:-:S04]  /*11b0*/  LEA.HI R21, R7, R34, RZ, 0x3 ;  /* 0x0000002207157211 */ /* 0x000fc800078f18ff */
[----:B------:R-:W-:Y:S02]  /*11c0*/  LOP3.LUT R15, R21, 0xfffffff8, RZ, 0xc0, !PT ;  /* 0xfffffff8150f7812 */ /* 0x000fe400078ec0ff */
[----:B------:R-:W-:-:S03]  /*11d0*/  SHF.R.S32.HI R21, RZ, 0x3, R21 ;  /* 0x00000003ff157819 */ /* 0x000fc60000011415 */
[----:B------:R-:W-:Y:S01]  /*11e0*/  IMAD.IADD R22, R34, 0x1, -R15 ;  /* 0x0000000122167824 */ /* 0x000fe200078e0a0f */
[----:B------:R-:W-:Y:S02]  /*11f0*/  IADD3.X R15, R5, ~UR6, RZ, P0, !PT ;  /* 0x80000006050f7c10 */ /* 0x000fe400087fe4ff */
[----:B------:R-:W-:Y:S02]  /*1200*/  IADD3 R19, R21, 0x30, RZ ;  /* 0x0000003015137810 */ /* 0x000fe40007ffe0ff */
[----:B------:R-:W-:Y:S02]  /*1210*/  ISETP.GT.U32.AND P3, PT, R17, R22, PT ;  /* 0x000000161100720c */ /* 0x000fe40003f64070 */
[----:B------:R-:W-:Y:S02]  /*1220*/  SHF.R.S32.HI R18, RZ, 0x1f, R22 ;  /* 0x0000001fff127819 */ /* 0x000fe40000011416 */
[----:B------:R-:W-:Y:S02]  /*1230*/  IADD3 R17, R21, 0x10, RZ ;  /* 0x0000001015117810 */ /* 0x000fe40007ffe0ff */
[----:B------:R-:W-:-:S02]  /*1240*/  ISETP.GT.AND.EX P3, PT, R15, R18, PT, P3 ;  /* 0x000000120f00720c */ /* 0x000fc40003f64330 */
[----:B------:R-:W-:Y:S02]  /*1250*/  IADD3 R15, R21, 0x20, RZ ;  /* 0x00000020150f7810 */ /* 0x000fe40007ffe0ff */
[----:B------:R-:W-:Y:S02]  /*1260*/  ISETP.GE.OR P5, PT, R17, c[0x0][0x314], !P3 ;  /* 0x0000c50011007a0c */ /* 0x000fe40005fa6670 */
[----:B------:R-:W-:Y:S02]  /*1270*/  ISETP.GE.OR P4, PT, R15, c[0x0][0x314], !P3 ;  /* 0x0000c5000f007a0c */ /* 0x000fe40005f86670 */
[----:B------:R-:W-:Y:S02]  /*1280*/  ISETP.GE.OR P6, PT, R21, c[0x0][0x314], !P3 ;  /* 0x0000c50015007a0c */ /* 0x000fe40005fc6670 */
[----:B------:R-:W-:Y:S02]  /*1290*/  ISETP.GE.OR P3, PT, R19, c[0x0][0x314], !P3 ;  /* 0x0000c50013007a0c */ /* 0x000fe40005f66670 */
[----:B------:R-:W-:-:S04]  /*12a0*/  IADD3 R40, P0, R22, UR7, RZ ;  /* 0x0000000716287c10 */ /* 0x000fc8000ff1e0ff */
[----:B------:R-:W-:Y:S02]  /*12b0*/  IADD3.X R41, R18, UR6, RZ, P0, !PT ;  /* 0x0000000612297c10 */ /* 0x000fe400087fe4ff */
[----:B------:R-:W-:Y:S01]  /*12c0*/  @!P5 SHF.R.S32.HI R25, RZ, 0x1f, R17 ;  /* 0x0000001fff19d819 */ /* 0x000fe20000011411 */
[--C-:B------:R-:W-:Y:S01]  /*12d0*/  @!P4 IMAD.MOV.U32 R24, RZ, RZ, R40.reuse ;  /* 0x000000ffff18c224 */ /* 0x100fe200078e0028 */
[----:B------:R-:W-:Y:S01]  /*12e0*/  @!P4 SHF.R.S32.HI R23, RZ, 0x1f, R15 ;  /* 0x0000001fff17c819 */ /* 0x000fe2000001140f */
[----:B------:R-:W-:Y:S01]  /*12f0*/  @!P5 IMAD.WIDE.U32 R32, R28, R17, R40 ;  /* 0x000000111c20d225 */ /* 0x000fe200078e0028 */
[----:B------:R-:W-:-:S03]  /*1300*/  @!P6 SHF.R.S32.HI R29, RZ, 0x1f, R21 ;  /* 0x0000001fff1de819 */ /* 0x000fc60000011415 */
[-C--:B------:R-:W-:Y:S01]  /*1310*/  @!P5 IMAD R18, R25, R28.reuse, RZ ;  /* 0x0000001c1912d224 */ /* 0x080fe200078e02ff */
[----:B------:R-:W-:Y:S01]  /*1320*/  @!P5 LEA R30, P0, R32, c[0x0][0x208], 0x2 ;  /* 0x00008200201eda11 */ /* 0x000fe200078010ff */
[----:B------:R-:W-:Y:S02]  /*1330*/  @!P4 IMAD.MOV.U32 R25, RZ, RZ, R41 ;  /* 0x000000ffff19c224 */ /* 0x000fe400078e0029 */
[----:B------:R-:W-:Y:S02]  /*1340*/  @!P5 IMAD R17, R17, R5, R18 ;  /* 0x000000051111d224 */ /* 0x000fe400078e0212 */
[----:B------:R-:W-:Y:S01]  /*1350*/  @!P4 IMAD R18, R23, R28, RZ ;  /* 0x0000001c1712c224 */ /* 0x000fe200078e02ff */
[----:B------:R-:W-:Y:S01]  /*1360*/  @!P3 SHF.R.S32.HI R23, RZ, 0x1f, R19 ;  /* 0x0000001fff17b819 */ /* 0x000fe20000011413 */
[----:B------:R-:W-:-:S04]  /*1370*/  @!P4 IMAD.WIDE.U32 R24, R28, R15, R24 ;  /* 0x0000000f1c18c225 */ /* 0x000fc800078e0018 */
[----:B------:R-:W-:Y:S02]  /*1380*/  @!P4 IMAD R15, R15, R5, R18 ;  /* 0x000000050f0fc224 */ /* 0x000fe400078e0212 */
[-C--:B------:R-:W-:Y:S02]  /*1390*/  @!P3 IMAD R18, R23, R28.reuse, RZ ;  /* 0x0000001c1712b224 */ /* 0x080fe400078e02ff */
[----:B------:R-:W-:Y:S02]  /*13a0*/  @!P6 IMAD.MOV.U32 R36, RZ, RZ, R40 ;  /* 0x000000ffff24e224 */ /* 0x000fe400078e0028 */
[----:B------:R-:W-:Y:S02]  /*13b0*/  @!P6 IMAD.MOV.U32 R37, RZ, RZ, R41 ;  /* 0x000000ffff25e224 */ /* 0x000fe400078e0029 */
[----:B------:R-:W-:Y:S02]  /*13c0*/  @!P6 IMAD R20, R29, R28, RZ ;  /* 0x0000001c1d14e224 */ /* 0x000fe400078e02ff */
[----:B------:R-:W-:-:S02]  /*13d0*/  @!P5 IMAD.IADD R17, R33, 0x1, R17 ;  /* 0x000000012111d824 */ /* 0x000fc400078e0211 */
[----:B------:R-:W-:-:S03]  /*13e0*/  @!P3 IMAD.WIDE.U32 R40, R28, R19, R40 ;  /* 0x000000131c28b225 */ /* 0x000fc600078e0028 */
[----:B------:R-:W-:Y:S01]  /*13f0*/  @!P5 LEA.HI.X R31, R32, c[0x0][0x20c], R17, 0x2, P0 ;  /* 0x00008300201fda11 */ /* 0x000fe200000f1411 */
[----:B------:R-:W-:Y:S01]  /*1400*/  @!P3 IMAD R18, R19, R5, R18 ;  /* 0x000000051312b224 */ /* 0x000fe200078e0212 */
[----:B------:R-:W-:Y:S01]  /*1410*/  @!P3 LEA R44, P0, R40, c[0x0][0x208], 0x2 ;  /* 0x00008200282cba11 */ /* 0x000fe200078010ff */
[----:B------:R-:W-:Y:S01]  /*1420*/  @!P6 IMAD.WIDE.U32 R36, R28, R21, R36 ;  /* 0x000000151c24e225 */ /* 0x000fe200078e0024 */
[----:B------:R-:W-:-:S03]  /*1430*/  @!P4 LEA R32, P1, R24, c[0x0][0x208], 0x2 ;  /* 0x000082001820ca11 */ /* 0x000fc600078210ff */
[----:B------:R-:W-:Y:S01]  /*1440*/  @!P6 IMAD R20, R21, R5, R20 ;  /* 0x000000051514e224 */ /* 0x000fe200078e0214 */
[----:B------:R-:W-:Y:S01]  /*1450*/  @!P6 LEA R42, P2, R36, c[0x0][0x208], 0x2 ;  /* 0x00008200242aea11 */ /* 0x000fe200078410ff */
[----:B------:R-:W-:Y:S02]  /*1460*/  @!P3 IMAD.IADD R19, R41, 0x1, R18 ;  /* 0x000000012913b824 */ /* 0x000fe400078e0212 */
[----:B------:R-:W-:Y:S02]  /*1470*/  @!P6 IMAD.IADD R17, R37, 0x1, R20 ;  /* 0x000000012511e824 */ /* 0x000fe400078e0214 */
[----:B------:R-:W-:Y:S01]  /*1480*/  @!P4 IMAD.IADD R15, R25, 0x1, R15 ;  /* 0x00000001190fc824 */ /* 0x000fe200078e020f */
[----:B------:R-:W-:Y:S01]  /*1490*/  @!P3 LEA.HI.X R45, R40, c[0x0][0x20c], R19, 0x2, P0 ;  /* 0x00008300282dba11 */ /* 0x000fe200000f1413 */
[----:B------:R-:W-:Y:S01]  /*14a0*/  IMAD.MOV.U32 R18, RZ, RZ, -0x800000 ;  /* 0xff800000ff127424 */ /* 0x000fe200078e00ff */
[----:B------:R-:W-:Y:S01]  /*14b0*/  @!P6 LEA.HI.X R43, R36, c[0x0][0x20c], R17, 0x2, P2 ;  /* 0x00008300242bea11 */ /* 0x000fe200010f1411 */
[----:B------:R-:W-:Y:S01]  /*14c0*/  IMAD.MOV.U32 R17, RZ, RZ, -0x800000 ;  /* 0xff800000ff117424 */ /* 0x000fe200078e00ff */
[----:B------:R-:W-:Y:S01]  /*14d0*/  @!P4 LEA.HI.X R33, R24, c[0x0][0x20c], R15, 0x2, P1 ;  /* 0x000083001821ca11 */ /* 0x000fe200008f140f */
[----:B------:R-:W-:-:S02]  /*14e0*/  IMAD.MOV.U32 R15, RZ, RZ, -0x800000 ;  /* 0xff800000ff0f7424 */ /* 0x000fc400078e00ff */
[----:B------:R-:W-:Y:S01]  /*14f0*/  IMAD.MOV.U32 R19, RZ, RZ, -0x800000 ;  /* 0xff800000ff137424 */ /* 0x000fe200078e00ff */
[----:B------:R-:W2:Y:S04]  /*1500*/  @!P3 LDG.E R18, [R44.64] ;  /* 0x000000082c12b981 */ /* 0x000ea8000c1e1900 */
[----:B------:R-:W3:Y:S04]  /*1510*/  @!P6 LDG.E R17, [R42.64] ;  /* 0x000000082a11e981 */ /* 0x000ee8000c1e1900 */
[----:B------:R0:W4:Y:S04]  /*1520*/  @!P5 LDG.E R15, [R30.64] ;  /* 0x000000081e0fd981 */ /* 0x000128000c1e1900 */
[----:B------:R-:W5:Y:S01]  /*1530*/  @!P4 LDG.E R19, [R32.64] ;  /* 0x000000082013c981 */ /* 0x000f62000c1e1900 */
[----:B------:R-:W-:-:S04]  /*1540*/  IABS R24, c[0x0][0x1c0] ;  /* 0x0000700000187a13 */ /* 0x000fc80000000000 */
[----:B------:R-:W1:Y:S08]  /*1550*/  I2F.U32.RP R29, R24 ;  /* 0x00000018001d7306 */ /* 0x000e700000209000 */
[----:B-1----:R-:W1:Y:S02]  /*1560*/  MUFU.RCP R25, R29 ;  /* 0x0000001d00197308 */ /* 0x002e640000001000 */
[----:B-1----:R-:W-:-:S06]  /*1570*/  IADD3 R25, R25, 0xffffffe, RZ ;  /* 0x0ffffffe19197810 */ /* 0x002fcc0007ffe0ff */
[----:B0-----:R-:W0:Y:S01]  /*1580*/  F2I.FTZ.U32.TRUNC.NTZ R31, R25 ;  /* 0x00000019001f7305 */ /* 0x001e22000021f000 */
[----:B------:R-:W-:Y:S01]  /*1590*/  IMAD.MOV.U32 R30, RZ, RZ, RZ ;  /* 0x000000ffff1e7224 */ /* 0x000fe200078e00ff */
[----:B------:R-:W-:Y:S01]  /*15a0*/  IABS R23, R4 ;  /* 0x0000000400177213 */ /* 0x000fe20000000000 */
[----:B0-----:R-:W-:-:S04]  /*15b0*/  IMAD.MOV R20, RZ, RZ, -R31 ;  /* 0x000000ffff147224 */ /* 0x001fc800078e0a1f */
[----:B------:R-:W-:Y:S01]  /*15c0*/  IMAD R26, R20, R24, RZ ;  /* 0x00000018141a7224 */ /* 0x000fe200078e02ff */
[----:B------:R-:W-:-:S03]  /*15d0*/  IABS R20, c[0x0][0x1c0] ;  /* 0x0000700000147a13 */ /* 0x000fc60000000000 */
[----:B------:R-:W-:-:S04]  /*15e0*/  IMAD.HI.U32 R26, R31, R26, R30 ;  /* 0x0000001a1f1a7227 */ /* 0x000fc800078e001e */
[----:B------:R-:W-:Y:S02]  /*15f0*/  IMAD.MOV R20, RZ, RZ, -R20 ;  /* 0x000000ffff147224 */ /* 0x000fe400078e0a14 */
[----:B------:R-:W-:-:S04]  /*1600*/  IMAD.HI.U32 R26, R26, R23, RZ ;  /* 0x000000171a1a7227 */ /* 0x000fc800078e00ff */
[----:B------:R-:W-:-:S05]  /*1610*/  IMAD R23, R26, R20, R23 ;  /* 0x000000141a177224 */ /* 0x000fca00078e0217 */
[----:B------:R-:W-:Y:S02]  /*1620*/  ISETP.GT.U32.AND P3, PT, R24, R23, PT ;  /* 0x000000171800720c */ /* 0x000fe40003f64070 */
[C---:B------:R-:W-:Y:S02]  /*1630*/  ISETP.GT.AND P6, PT, R34.reuse, 0x7f, PT ;  /* 0x0000007f2200780c */ /* 0x040fe40003fc4270 */
[C---:B------:R-:W-:Y:S02]  /*1640*/  ISETP.GT.AND P2, PT, R34.reuse, 0x1ff, PT ;  /* 0x000001ff2200780c */ /* 0x040fe40003f44270 */
[C---:B------:R-:W-:Y:S02]  /*1650*/  ISETP.GT.AND P1, PT, R34.reuse, 0x17f, PT ;  /* 0x0000017f2200780c */ /* 0x040fe40003f24270 */
[----:B------:R-:W-:Y:S01]  /*1660*/  ISETP.GT.AND P0, PT, R34, 0xff, PT ;  /* 0x000000ff2200780c */ /* 0x000fe20003f04270 */
[----:B------:R-:W-:-:S04]  /*1670*/  IMAD R22, R21, 0x9, R22 ;  /* 0x0000000915167824 */ /* 0x000fc800078e0216 */
[----:B------:R-:W-:Y:S01]  /*1680*/  @!P3 IMAD.IADD R23, R23, 0x1, -R24 ;  /* 0x000000011717b824 */ /* 0x000fe200078e0a18 */
[----:B------:R-:W-:-:S04]  /*1690*/  LOP3.LUT R20, R9, R12, RZ, 0xfc, !PT ;  /* 0x0000000c09147212 */ /* 0x000fc800078efcff */
[----:B------:R-:W-:Y:S02]  /*16a0*/  ISETP.GE.U32.AND P4, PT, R23, R24, PT ;  /* 0x000000181700720c */ /* 0x000fe40003f86070 */
[----:B------:R-:W-:Y:S02]  /*16b0*/  LOP3.LUT R4, R4, c[0x0][0x1c0], RZ, 0x3c, !PT ;  /* 0x0000700004047a12 */ /* 0x000fe400078e3cff */
[----:B------:R-:W-:Y:S01]  /*16c0*/  @!P3 IADD3 R26, R26, 0x1, RZ ;  /* 0x000000011a1ab810 */ /* 0x000fe20007ffe0ff */
[----:B------:R-:W-:Y:S08]  /*16d0*/  BSSY B0, `(.L_x_57) ;  /* 0x0000029000007945 */ /* 0x000ff00003800000 */
[----:B------:R-:W-:Y:S01]  /*16e0*/  @P4 IADD3 R26, R26, 0x1, RZ ;  /* 0x000000011a1a4810 */ /* 0x000fe20007ffe0ff */
[----:B--2---:R0:W-:Y:S04]  /*16f0*/  @!P6 STS [R22.X4+0x6c0], R18 ;  /* 0x0006c0121600e388 */ /* 0x0041e80000004800 */
[----:B---3--:R0:W-:Y:S01]  /*1700*/  @!P2 STS [R22.X4], R17 ;  /* 0x000000111600a388 */ /* 0x0081e20000004800 */
[----:B------:R-:W-:-:S03]  /*1710*/  ISETP.NE.U32.AND P2, PT, R20, RZ, PT ;  /* 0x000000ff1400720c */ /* 0x000fc60003f45070 */
[----:B----4-:R0:W-:Y:S01]  /*1720*/  @!P1 STS [R22.X4+0x240], R15 ;  /* 0x0002400f16009388 */ /* 0x0101e20000004800 */
[----:B------:R-:W-:-:S03]  /*1730*/  ISETP.GE.AND P1, PT, R4, RZ, PT ;  /* 0x000000ff0400720c */ /* 0x000fc60003f26270 */
[----:B-----5:R0:W-:Y:S01]  /*1740*/  @!P0 STS [R22.X4+0x480], R19 ;  /* 0x0004801316008388 */ /* 0x0201e20000004800 */
[----:B------:R-:W-:Y:S01]  /*1750*/  ISETP.NE.AND P0, PT, RZ, c[0x0][0x1c0], PT ;  /* 0x00007000ff007a0c */ /* 0x000fe20003f05270 */
[----:B------:R-:W-:-:S08]  /*1760*/  IMAD.MOV.U32 R4, RZ, RZ, R26 ;  /* 0x000000ffff047224 */ /* 0x000fd000078e001a */
[----:B------:R-:W-:-:S04]  /*1770*/  @!P1 IMAD.MOV R4, RZ, RZ, -R4 ;  /* 0x000000ffff049224 */ /* 0x000fc800078e0a04 */
[----:B------:R-:W-:Y:S01]  /*1780*/  @!P0 LOP3.LUT R4, RZ, c[0x0][0x1c0], RZ, 0x33, !PT ;  /* 0x00007000ff048a12 */ /* 0x000fe200078e33ff */
        /* <DEDUP_REMOVED lines=10> */
.L_x_58:
        /* <DEDUP_REMOVED lines=19> */
.L_x_59:
[----:B------:R-:W-:Y:S05]  /*1960*/  BSYNC B0 ;  /* 0x0000000000007941 */ /* 0x000fea0003800000 */
.L_x_57:
[----:B------:R-:W-:Y:S01]  /*1970*/  BAR.SYNC.DEFER_BLOCKING 0x0 ;  /* 0x0000000000007b1d */ /* 0x000fe20000010000 */
[----:B------:R-:W-:Y:S01]  /*1980*/  LEA.HI R15, R7, R34, RZ, 0x4 ;  /* 0x00000022070f7211 */ /* 0x000fe200078f20ff */
[----:B------:R-:W-:Y:S02]  /*1990*/  IMAD.MOV.U32 R37, RZ, RZ, -0x800000 ;  /* 0xff800000ff257424 */ /* 0x000fe400078e00ff */
[----:B------:R-:W-:Y:S01]  /*19a0*/  IMAD.MOV.U32 R32, RZ, RZ, -0x800000 ;  /* 0xff800000ff207424 */ /* 0x000fe200078e00ff */
[----:B------:R-:W-:Y:S01]  /*19b0*/  LOP3.LUT R7, R15, 0xfffffff0, RZ, 0xc0, !PT ;  /* 0xfffffff00f077812 */ /* 0x000fe200078ec0ff */
[----:B------:R-:W-:Y:S01]  /*19c0*/  IMAD.MOV.U32 R33, RZ, RZ, -0x800000 ;  /* 0xff800000ff217424 */ /* 0x000fe200078e00ff */
[----:B------:R-:W-:Y:S01]  /*19d0*/  SHF.R.S32.HI R15, RZ, 0x4, R15 ;  /* 0x00000004ff0f7819 */ /* 0x000fe2000001140f */
[----:B------:R-:W-:Y:S01]  /*19e0*/  IMAD.MOV.U32 R35, RZ, RZ, -0x800000 ;  /* 0xff800000ff237424 */ /* 0x000fe200078e00ff */
[----:B------:R-:W-:Y:S01]  /*19f0*/  ULDC.U8 UR4, c[0x0][0x329] ;  /* 0x0000ca4000047ab9 */ /* 0x000fe20000000000 */
[----:B------:R-:W-:Y:S01]  /*1a00*/  IMAD.IADD R34, R34, 0x1, -R7 ;  /* 0x0000000122227824 */ /* 0x000fe200078e0a07 */
[----:B------:R-:W-:Y:S03]  /*1a10*/  BSSY B1, `(.L_x_60) ;  /* 0x000023b000017945 */ /* 0x000fe60003800000 */
[----:B------:R-:W-:-:S05]  /*1a20*/  IMAD R25, R34, 0x9, R15 ;  /* 0x0000000922197824 */ /* 0x000fca00078e020f */
[----:B------:R-:W-:Y:S04]  /*1a30*/  @!P6 LDS R37, [R25.X4] ;  /* 0x000000001925e984 */ /* 0x000fe80000004800 */
[----:B------:R-:W0:Y:S04]  /*1a40*/  @!P6 LDS R32, [R25.X4+0x240] ;  /* 0x000240001920e984 */ /* 0x000e280000004800 */
[----:B------:R-:W1:Y:S04]  /*1a50*/  @!P6 LDS R33, [R25.X4+0x480] ;  /* 0x000480001921e984 */ /* 0x000e680000004800 */
[----:B------:R-:W2:Y:S01]  /*1a60*/  @!P6 LDS R35, [R25.X4+0x6c0] ;  /* 0x0006c0001923e984 */ /* 0x000ea20000004800 */
[----:B0-----:R-:W-:-:S04]  /*1a70*/  FMNMX.FTZ R8, R37, R32, !PT ;  /* 0x0000002025087209 */ /* 0x001fc80007810000 */
[----:B-1----:R-:W-:-:S04]  /*1a80*/  FMNMX.FTZ R8, R8, R33, !PT ;  /* 0x0000002108087209 */ /* 0x002fc80007810000 */
[----:B--2---:R-:W-:-:S05]  /*1a90*/  FMNMX.FTZ R9, R8, R35, !PT ;  /* 0x0000002308097209 */ /* 0x004fca0007810000 */
        /* <DEDUP_REMOVED lines=14> */
[C---:B------:R-:W-:Y:S01]  /*1b80*/  FADD.FTZ R20, -R18.reuse, R33 ;  /* 0x0000002112147221 */ /* 0x040fe20000010100 */
[----:B------:R-:W-:Y:S01]  /*1b90*/  MUFU.EX2 R9, R22 ;  /* 0x0000001600097308 */ /* 0x000fe20000000800 */
[----:B------:R-:W-:-:S02]  /*1ba0*/  FADD.FTZ R17, -R18, R35 ;  /* 0x0000002312117221 */ /* 0x000fc40000010100 */
[----:B------:R-:W-:Y:S02]  /*1bb0*/  FMUL.FTZ R20, R20, 1.4426950216293334961 ;  /* 0x3fb8aa3b14147820 */ /* 0x000fe40000410000 */
[----:B------:R-:W-:-:S03]  /*1bc0*/  FMUL.FTZ R17, R17, 1.4426950216293334961 ;  /* 0x3fb8aa3b11117820 */ /* 0x000fc60000410000 */
[----:B------:R-:W0:Y:S08]  /*1bd0*/  MUFU.EX2 R8, R21 ;  /* 0x0000001500087308 */ /* 0x000e300000000800 */
[----:B------:R-:W1:Y:S08]  /*1be0*/  MUFU.EX2 R7, R20 ;  /* 0x0000001400077308 */ /* 0x000e700000000800 */
[----:B------:R-:W2:Y:S01]  /*1bf0*/  MUFU.EX2 R19, R17 ;  /* 0x0000001100137308 */ /* 0x000ea20000000800 */
[----:B0-----:R-:W-:Y:S01]  /*1c00*/  FADD.FTZ R8, R9, R8 ;  /* 0x0000000809087221 */ /* 0x001fe20000010000 */
[----:B------:R-:W-:-:S03]  /*1c10*/  IABS R9, R2 ;  /* 0x0000000200097213 */ /* 0x000fc60000000000 */
[----:B-1----:R-:W-:-:S03]  /*1c20*/  FADD.FTZ R8, R8, R7 ;  /* 0x0000000708087221 */ /* 0x002fc60000010000 */
[----:B------:R-:W0:Y:S01]  /*1c30*/  I2F.RP R7, R9 ;  /* 0x0000000900077306 */ /* 0x000e220000209400 */
[----:B--2---:R-:W-:Y:S01]  /*1c40*/  FADD.FTZ R19, R8, R19 ;  /* 0x0000001308137221 */ /* 0x004fe20000010000 */
[----:B------:R-:W-:-:S04]  /*1c50*/  IABS R8, c[0x0][0x1c0] ;  /* 0x0000700000087a13 */ /* 0x000fc80000000000 */
[----:B------:R-:W1:Y:S02]  /*1c60*/  SHFL.BFLY PT, R22, R19, 0x8, 0x1f ;  /* 0x0d001f0013167f89 */ /* 0x000e6400000e0000 */
[----:B------:R-:W2:Y:S08]  /*1c70*/  I2F.U32.RP R20, R8 ;  /* 0x0000000800147306 */ /* 0x000eb00000209000 */
[----:B0-----:R-:W0:Y:S08]  /*1c80*/  MUFU.RCP R7, R7 ;  /* 0x0000000700077308 */ /* 0x001e300000001000 */
[----:B--2---:R-:W2:Y:S01]  /*1c90*/  MUFU.RCP R30, R20 ;  /* 0x00000014001e7308 */ /* 0x004ea20000001000 */
[----:B-1----:R-:W-:Y:S01]  /*1ca0*/  FADD.FTZ R22, R19, R22 ;  /* 0x0000001613167221 */ /* 0x002fe20000010000 */
[----:B0-----:R-:W-:-:S02]  /*1cb0*/  IADD3 R42, R7, 0xffffffe, RZ ;  /* 0x0ffffffe072a7810 */ /* 0x001fc40007ffe0ff */
[----:B------:R-:W-:Y:S02]  /*1cc0*/  IABS R7, R2 ;  /* 0x0000000200077213 */ /* 0x000fe40000000000 */
[----:B------:R-:W0:Y:S02]  /*1cd0*/  SHFL.BFLY PT, R17, R22, 0x4, 0x1f ;  /* 0x0c801f0016117f89 */ /* 0x000e2400000e0000 */
[----:B------:R-:W1:Y:S01]  /*1ce0*/  F2I.FTZ.U32.TRUNC.NTZ R43, R42 ;  /* 0x0000002a002b7305 */ /* 0x000e62000021f000 */
[----:B------:R-:W-:Y:S01]  /*1cf0*/  IMAD.MOV R7, RZ, RZ, -R7 ;  /* 0x000000ffff077224 */ /* 0x000fe200078e0a07 */
[----:B--2---:R-:W-:Y:S01]  /*1d00*/  IADD3 R30, R30, 0xffffffe, RZ ;  /* 0x0ffffffe1e1e7810 */ /* 0x004fe20007ffe0ff */
[----:B------:R-:W-:-:S05]  /*1d10*/  IMAD.IADD R20, R6, 0x1, R9 ;  /* 0x0000000106147824 */ /* 0x000fca00078e0209 */
[----:B------:R-:W2:Y:S01]  /*1d20*/  F2I.FTZ.U32.TRUNC.NTZ R31, R30 ;  /* 0x0000001e001f7305 */ /* 0x000ea2000021f000 */
[----:B------:R-:W-:Y:S01]  /*1d30*/  IABS R19, R20 ;  /* 0x0000001400137213 */ /* 0x000fe20000000000 */
[----:B-1----:R-:W-:Y:S02]  /*1d40*/  IMAD.MOV R24, RZ, RZ, -R43 ;  /* 0x000000ffff187224 */ /* 0x002fe400078e0a2b */
[----:B------:R-:W-:Y:S02]  /*1d50*/  IMAD.MOV.U32 R42, RZ, RZ, RZ ;  /* 0x000000ffff2a7224 */ /* 0x000fe400078e00ff */
[----:B------:R-:W-:Y:S02]  /*1d60*/  IMAD R21, R24, R9, RZ ;  /* 0x0000000918157224 */ /* 0x000fe400078e02ff */
[----:B------:R-:W-:Y:S01]  /*1d70*/  IMAD.MOV.U32 R24, RZ, RZ, R19 ;  /* 0x000000ffff187224 */ /* 0x000fe200078e0013 */
[----:B------:R-:W-:Y:S01]  /*1d80*/  IABS R19, c[0x0][0x1c0] ;  /* 0x0000700000137a13 */ /* 0x000fe20000000000 */
[----:B0-----:R-:W-:-:S02]  /*1d90*/  FADD.FTZ R17, R22, R17 ;  /* 0x0000001116117221 */ /* 0x001fc40000010000 */
[----:B--2---:R-:W-:Y:S02]  /*1da0*/  IMAD.MOV R6, RZ, RZ, -R31 ;  /* 0x000000ffff067224 */ /* 0x004fe400078e0a1f */
[----:B------:R-:W-:Y:S01]  /*1db0*/  IMAD.HI.U32 R21, R43, R21, R42 ;  /* 0x000000152b157227 */ /* 0x000fe200078e002a */
[----:B------:R-:W0:Y:S03]  /*1dc0*/  SHFL.BFLY PT, R22, R17, 0x2, 0x1f ;  /* 0x0c401f0011167f89 */ /* 0x000e2600000e0000 */
[----:B------:R-:W-:Y:S02]  /*1dd0*/  IMAD R23, R6, R8, RZ ;  /* 0x0000000806177224 */ /* 0x000fe400078e02ff */
[----:B------:R-:W-:Y:S02]  /*1de0*/  IMAD.MOV.U32 R30, RZ, RZ, RZ ;  /* 0x000000ffff1e7224 */ /* 0x000fe400078e00ff */
[----:B------:R-:W-:-:S04]  /*1df0*/  IMAD.HI.U32 R21, R21, R24, RZ ;  /* 0x0000001815157227 */ /* 0x000fc800078e00ff */
[----:B------:R-:W-:-:S04]  /*1e00*/  IMAD.HI.U32 R23, R31, R23, R30 ;  /* 0x000000171f177227 */ /* 0x000fc800078e001e */
[----:B------:R-:W-:Y:S02]  /*1e10*/  IMAD R6, R21, R7, R24 ;  /* 0x0000000715067224 */ /* 0x000fe400078e0218 */
[----:B------:R-:W-:Y:S02]  /*1e20*/  IMAD.MOV R19, RZ, RZ, -R19 ;  /* 0x000000ffff137224 */ /* 0x000fe400078e0a13 */
[----:B------:R-:W-:Y:S01]  /*1e30*/  IMAD.HI.U32 R23, R23, R24, RZ ;  /* 0x0000001817177227 */ /* 0x000fe200078e00ff */
[----:B------:R-:W-:-:S03]  /*1e40*/  ISETP.GT.U32.AND P0, PT, R9, R6, PT ;  /* 0x000000060900720c */ /* 0x000fc60003f04070 */
[----:B------:R-:W-:Y:S02]  /*1e50*/  IMAD R19, R23, R19, R24 ;  /* 0x0000001317137224 */ /* 0x000fe400078e0218 */
[----:B0-----:R-:W-:Y:S02]  /*1e60*/  FADD.FTZ R22, R17, R22 ;  /* 0x0000001611167221 */ /* 0x001fe40000010000 */
[----:B------:R-:W-:Y:S01]  /*1e70*/  IMAD.MOV.U32 R30, RZ, RZ, 0x7f800000 ;  /* 0x7f800000ff1e7424 */ /* 0x000fe200078e00ff */
[----:B------:R-:W-:Y:S02]  /*1e80*/  ISETP.GT.U32.AND P5, PT, R8, R19, PT ;  /* 0x000000130800720c */ /* 0x000fe40003fa4070 */
[----:B------:R-:W0:Y:S03]  /*1e90*/  SHFL.BFLY PT, R7, R22, 0x1, 0x1f ;  /* 0x0c201f0016077f89 */ /* 0x000e2600000e0000 */
[----:B------:R-:W-:Y:S01]  /*1ea0*/  @!P0 IMAD.IADD R6, R6, 0x1, -R9 ;  /* 0x0000000106068824 */ /* 0x000fe200078e0a09 */
[----:B------:R-:W-:-:S02]  /*1eb0*/  @!P0 IADD3 R21, R21, 0x1, RZ ;  /* 0x0000000115158810 */ /* 0x000fc40007ffe0ff */
[----:B------:R-:W-:Y:S02]  /*1ec0*/  ISETP.GT.AND P0, PT, R2, RZ, PT ;  /* 0x000000ff0200720c */ /* 0x000fe40003f04270 */
[-C--:B------:R-:W-:Y:S02]  /*1ed0*/  ISETP.GE.U32.AND P4, PT, R6, R9.reuse, PT ;  /* 0x000000090600720c */ /* 0x080fe40003f86070 */
[C---:B------:R-:W-:Y:S01]  /*1ee0*/  LOP3.LUT R6, R20.reuse, R9, RZ, 0x3c, !PT ;  /* 0x0000000914067212 */ /* 0x040fe200078e3cff */
[----:B------:R-:W-:Y:S01]  /*1ef0*/  @!P5 IMAD.IADD R19, R19, 0x1, -R8 ;  /* 0x000000011313d824 */ /* 0x000fe200078e0a08 */
[----:B------:R-:W-:Y:S02]  /*1f00*/  LOP3.LUT R20, R20, c[0x0][0x1c0], RZ, 0x3c, !PT ;  /* 0x0000700014147a12 */ /* 0x000fe400078e3cff */
[----:B------:R-:W-:Y:S02]  /*1f10*/  ISETP.GE.AND P3, PT, R6, RZ, PT ;  /* 0x000000ff0600720c */ /* 0x000fe40003f66270 */
[----:B------:R-:W-:Y:S01]  /*1f20*/  ISETP.GE.U32.AND P1, PT, R19, R8, PT ;  /* 0x000000081300720c */ /* 0x000fe20003f26070 */
[----:B------:R-:W1:Y:S01]  /*1f30*/  S2R R6, SR_TID.X ;  /* 0x0000000000067919 */ /* 0x000e620000002100 */
[----:B------:R-:W-:-:S02]  /*1f40*/  @!P5 IADD3 R23, R23, 0x1, RZ ;  /* 0x000000011717d810 */ /* 0x000fc40007ffe0ff */
[----:B------:R-:W-:Y:S02]  /*1f50*/  ISETP.GE.AND P2, PT, R20, RZ, PT ;  /* 0x000000ff1400720c */ /* 0x000fe40003f46270 */
[----:B------:R-:W-:Y:S01]  /*1f60*/  @P4 IADD3 R21, R21, 0x1, RZ ;  /* 0x0000000115154810 */ /* 0x000fe20007ffe0ff */
[----:B0-----:R-:W-:Y:S01]  /*1f70*/  FADD.FTZ R17, R22, R7 ;  /* 0x0000000716117221 */ /* 0x001fe20000010000 */
[----:B------:R-:W-:Y:S02]  /*1f80*/  ISETP.GT.AND P4, PT, R3, RZ, PT ;  /* 0x000000ff0300720c */ /* 0x000fe40003f84270 */
[----:B------:R-:W-:Y:S01]  /*1f90*/  SHF.R.S32.HI R20, RZ, 0x1f, R2 ;  /* 0x0000001fff147819 */ /* 0x000fe20000011402 */
[----:B------:R-:W-:Y:S02]  /*1fa0*/  @!P3 IMAD.MOV R21, RZ, RZ, -R21 ;  /* 0x000000ffff15b224 */ /* 0x000fe400078e0a15 */
[----:B------:R-:W-:Y:S02]  /*1fb0*/  @P1 IADD3 R23, R23, 0x1, RZ ;  /* 0x0000000117171810 */ /* 0x000fe40007ffe0ff */
[----:B------:R-:W-:-:S02]  /*1fc0*/  FSETP.NE.FTZ.AND P1, PT, R17, RZ, PT ;  /* 0x000000ff1100720b */ /* 0x000fc40003f35000 */
[C---:B------:R-:W-:Y:S01]  /*1fd0*/  ISETP.NE.AND P5, PT, R2.reuse, RZ, PT ;  /* 0x000000ff0200720c */ /* 0x040fe20003fa5270 */
[----:B------:R-:W-:Y:S01]  /*1fe0*/  @!P2 IMAD.MOV R23, RZ, RZ, -R23 ;  /* 0x000000ffff17a224 */ /* 0x000fe200078e0a17 */
[----:B------:R-:W-:Y:S01]  /*1ff0*/  LEA.HI.SX32 R7, R2, 0x1, 0x1 ;  /* 0x0000000102077811 */ /* 0x000fe200078f0aff */
[----:B------:R-:W-:Y:S01]  /*2000*/  @!P0 IMAD.MOV R7, RZ, RZ, R20 ;  /* 0x000000ffff078224 */ /* 0x000fe200078e0214 */
[----:B------:R-:W-:Y:S02]  /*2010*/  ISETP.NE.AND P0, PT, RZ, c[0x0][0x1c0], PT ;  /* 0x00007000ff007a0c */ /* 0x000fe40003f05270 */
[----:B------:R-:W-:Y:S02]  /*2020*/  SHF.R.S32.HI R19, RZ, 0x1f, R3 ;  /* 0x0000001fff137819 */ /* 0x000fe40000011403 */
[C---:B-1----:R-:W-:Y:S02]  /*2030*/  LOP3.LUT P2, RZ, R6.reuse, 0xf, RZ, 0xc0, !PT ;  /* 0x0000000f06ff7812 */ /* 0x042fe4000784c0ff */
[----:B------:R-:W-:Y:S01]  /*2040*/  LEA.HI.SX32 R8, R3, 0x1, 0x1 ;  /* 0x0000000103087811 */ /* 0x000fe200078f0aff */
[----:B------:R-:W-:Y:S01]  /*2050*/  @!P4 IMAD.MOV R8, RZ, RZ, R19 ;  /* 0x000000ffff08c224 */ /* 0x000fe200078e0213 */
[----:B------:R-:W0:Y:S01]  /*2060*/  @P1 MUFU.LG2 R17, R17 ;  /* 0x0000001100111308 */ /* 0x000e220000000c00 */
        /* <DEDUP_REMOVED lines=52> */
[----:B------:R-:W-:Y:S02]  /*23b0*/  MOV R24, 0x23d0 ;  /* 0x000023d000187802 */ /* 0x000fe40000000f00 */
[----:B------:R-:W-:Y:S05]  /*23c0*/  CALL.REL.NOINC `($__internal_1_$__cuda_sm20_div_s64) ;  /* 0x0000263000007944 */ /* 0x000fea0003c00000 */
[-C--:B------:R-:W-:Y:S02]  /*23d0*/  IADD3 R19, P0, RZ, -R20.reuse, RZ ;  /* 0x80000014ff137210 */ /* 0x080fe40007f1e0ff */
[----:B------:R-:W-:Y:S02]  /*23e0*/  MOV R48, R20 ;  /* 0x0000001400307202 */ /* 0x000fe40000000f00 */
[----:B------:R-:W-:Y:S01]  /*23f0*/  IADD3.X R17, RZ, ~R21, RZ, P0, !PT ;  /* 0x80000015ff117210 */ /* 0x000fe200007fe4ff */
[----:B------:R-:W-:Y:S01]  /*2400*/  IMAD.WIDE.U32 R38, R42, R19, R38 ;  /* 0x000000132a267225 */ /* 0x000fe200078e0026 */
[----:B------:R-:W-:-:S03]  /*2410*/  MOV R49, R21 ;  /* 0x0000001500317202 */ /* 0x000fc60000000f00 */
[----:B------:R-:W-:-:S04]  /*2420*/  IMAD R18, R17, R42, RZ ;  /* 0x0000002a11127224 */ /* 0x000fc800078e02ff */
[----:B------:R-:W-:Y:S01]  /*2430*/  IMAD R17, R23, R19, R18 ;  /* 0x0000001317117224 */ /* 0x000fe200078e0212 */
[----:B------:R-:W-:-:S04]  /*2440*/  MOV R18, R38 ;  /* 0x0000002600127202 */ /* 0x000fc80000000f00 */
[----:B------:R-:W-:Y:S01]  /*2450*/  IADD3 R17, R39, R17, RZ ;  /* 0x0000001127117210 */ /* 0x000fe20007ffe0ff */
[----:B------:R-:W-:Y:S05]  /*2460*/  BRA `(.L_x_65) ;  /* 0x0000016000007947 */ /* 0x000fea0003800000 */
.L_x_64:
[----:B------:R-:W0:Y:S01]  /*2470*/  I2F.U32.RP R20, R42 ;  /* 0x0000002a00147306 */ /* 0x000e220000209000 */
[----:B------:R-:W-:Y:S01]  /*2480*/  ISETP.NE.U32.AND P0, PT, R42, RZ, PT ;  /* 0x000000ff2a00720c */ /* 0x000fe20003f05070 */
[----:B------:R-:W-:-:S06]  /*2490*/  IMAD.MOV.U32 R49, RZ, RZ, RZ ;  /* 0x000000ffff317224 */ /* 0x000fcc00078e00ff */
        /* <DEDUP_REMOVED lines=13> */
[----:B------:R-:W-:Y:S02]  /*2570*/  ISETP.GE.U32.AND P1, PT, R17, R42, PT ;  /* 0x0000002a1100720c */ /* 0x000fe40003f26070 */
[----:B------:R-:W-:-:S11]  /*2580*/  MOV R17, RZ ;  /* 0x000000ff00117202 */ /* 0x000fd60000000f00 */
[----:B------:R-:W-:Y:S02]  /*2590*/  @P1 IADD3 R48, R48, 0x1, RZ ;  /* 0x0000000130301810 */ /* 0x000fe40007ffe0ff */
[----:B------:R-:W-:-:S05]  /*25a0*/  @!P0 LOP3.LUT R48, RZ, R42, RZ, 0x33, !PT ;  /* 0x0000002aff308212 */ /* 0x000fca00078e33ff */
[----:B------:R-:W-:-:S04]  /*25b0*/  IMAD.MOV R19, RZ, RZ, -R48 ;  /* 0x000000ffff137224 */ /* 0x000fc800078e0a30 */
[----:B------:R-:W-:Y:S02]  /*25c0*/  IMAD R18, R42, R19, R38 ;  /* 0x000000132a127224 */ /* 0x000fe400078e0226 */
.L_x_65:
[----:B------:R-:W-:Y:S05]  /*25d0*/  BSYNC B0 ;  /* 0x0000000000007941 */ /* 0x000fea0003800000 */
.L_x_63:
[----:B------:R-:W-:Y:S01]  /*25e0*/  LOP3.LUT R19, R17, R0, RZ, 0xfc, !PT ;  /* 0x0000000011137212 */ /* 0x000fe200078efcff */
[----:B------:R-:W-:Y:S03]  /*25f0*/  BSSY B0, `(.L_x_66) ;  /* 0x0000028000007945 */ /* 0x000fe60003800000 */
[----:B------:R-:W-:-:S13]  /*2600*/  ISETP.NE.U32.AND P0, PT, R19, RZ, PT ;  /* 0x000000ff1300720c */ /* 0x000fda0003f05070 */
[----:B------:R-:W-:Y:S05]  /*2610*/  @!P0 BRA `(.L_x_67) ;  /* 0x000000f000008947 */ /* 0x000fea0003800000 */
[----:B------:R-:W-:Y:S01]  /*2620*/  IMAD.MOV.U32 R26, RZ, RZ, R27 ;  /* 0x000000ffff1a7224 */ /* 0x000fe200078e001b */
[----:B------:R-:W-:Y:S02]  /*2630*/  MOV R23, R0 ;  /* 0x0000000000177202 */ /* 0x000fe40000000f00 */
[----:B------:R-:W-:Y:S02]  /*2640*/  MOV R24, 0x2660 ;  /* 0x0000266000187802 */ /* 0x000fe40000000f00 */
[----:B------:R-:W-:Y:S05]  /*2650*/  CALL.REL.NOINC `($__internal_1_$__cuda_sm20_div_s64) ;  /* 0x000023a000007944 */ /* 0x000fea0003c00000 */
[----:B------:R-:W-:Y:S01]  /*2660*/  IADD3 R19, P0, RZ, -R20, RZ ;  /* 0x80000014ff137210 */ /* 0x000fe20007f1e0ff */
[----:B------:R-:W-:Y:S01]  /*2670*/  IMAD.MOV.U32 R43, RZ, RZ, R21 ;  /* 0x000000ffff2b7224 */ /* 0x000fe200078e0015 */
[----:B------:R-:W-:Y:S02]  /*2680*/  MOV R38, R18 ;  /* 0x0000001200267202 */ /* 0x000fe40000000f00 */
[----:B------:R-:W-:Y:S02]  /*2690*/  IADD3.X R22, RZ, ~R21, RZ, P0, !PT ;  /* 0x80000015ff167210 */ /* 0x000fe400007fe4ff */
[----:B------:R-:W-:Y:S02]  /*26a0*/  MOV R39, R17 ;  /* 0x0000001100277202 */ /* 0x000fe40000000f00 */
[----:B------:R-:W-:Y:S01]  /*26b0*/  MOV R42, R20 ;  /* 0x00000014002a7202 */ /* 0x000fe20000000f00 */
[----:B------:R-:W-:-:S02]  /*26c0*/  IMAD R22, R22, R27, RZ ;  /* 0x0000001b16167224 */ /* 0x000fc400078e02ff */
[----:B------:R-:W-:-:S04]  /*26d0*/  IMAD.WIDE.U32 R38, R27, R19, R38 ;  /* 0x000000131b267225 */ /* 0x000fc800078e0026 */
[----:B------:R-:W-:-:S04]  /*26e0*/  IMAD R0, R0, R19, R22 ;  /* 0x0000001300007224 */ /* 0x000fc800078e0216 */
[----:B------:R-:W-:Y:S01]  /*26f0*/  IMAD.IADD R0, R39, 0x1, R0 ;  /* 0x0000000127007824 */ /* 0x000fe200078e0200 */
[----:B------:R-:W-:Y:S05]  /*2700*/  BRA `(.L_x_68) ;  /* 0x0000016000007947 */ /* 0x000fea0003800000 */
.L_x_67:
        /* <DEDUP_REMOVED lines=22> */
.L_x_68:
[----:B------:R-:W-:Y:S05]  /*2870*/  BSYNC B0 ;  /* 0x0000000000007941 */ /* 0x000fea0003800000 */
.L_x_66:
        /* <DEDUP_REMOVED lines=11> */
[----:B------:R-:W-:Y:S05]  /*2930*/  CALL.REL.NOINC `($__internal_1_$__cuda_sm20_div_s64) ;  /* 0x000020c000007944 */ /* 0x000fea0003c00000 */
[----:B------:R-:W-:-:S04]  /*2940*/  IADD3 R17, P0, RZ, -R20, RZ ;  /* 0x80000014ff117210 */ /* 0x000fc80007f1e0ff */
[----:B------:R-:W-:Y:S01]  /*2950*/  IADD3.X R18, RZ, ~R21, RZ, P0, !PT ;  /* 0x80000015ff127210 */ /* 0x000fe200007fe4ff */
[----:B------:R-:W-:-:S04]  /*2960*/  IMAD.WIDE.U32 R42, R5, R17, R42 ;  /* 0x00000011052a7225 */ /* 0x000fc800078e002a */
[----:B------:R-:W-:-:S04]  /*2970*/  IMAD R18, R18, R5, RZ ;  /* 0x0000000512127224 */ /* 0x000fc800078e02ff */
[----:B------:R-:W-:-:S05]  /*2980*/  IMAD R4, R4, R17, R18 ;  /* 0x0000001104047224 */ /* 0x000fca00078e0212 */
[----:B------:R-:W-:Y:S01]  /*2990*/  IADD3 R4, R43, R4, RZ ;  /* 0x000000042b047210 */ /* 0x000fe20007ffe0ff */
[----:B------:R-:W-:Y:S05]  /*29a0*/  BRA `(.L_x_71) ;  /* 0x0000016000007947 */ /* 0x000fea0003800000 */
.L_x_70:
        /* <DEDUP_REMOVED lines=22> */
.L_x_71:
[----:B------:R-:W-:Y:S05]  /*2b10*/  BSYNC B0 ;  /* 0x0000000000007941 */ /* 0x000fea0003800000 */
.L_x_69:
[-C--:B------:R-:W-:Y:S01]  /*2b20*/  IMAD R5, R41, R16.reuse, RZ ;  /* 0x0000001029057224 */ /* 0x080fe200078e02ff */
[----:B------:R-:W-:Y:S01]  /*2b30*/  SHF.R.S32.HI R17, RZ, 0x1f, R27 ;  /* 0x0000001fff117819 */ /* 0x000fe2000001141b */
[C---:B------:R-:W-:Y:S01]  /*2b40*/  IMAD.WIDE.U32 R46, R40.reuse, R16, RZ ;  /* 0x00000010282e7225 */ /* 0x040fe200078e00ff */
[----:B------:R-:W-:Y:S01]  /*2b50*/  ULDC.U8 UR10, c[0x0][0x329] ;  /* 0x0000ca40000a7ab9 */ /* 0x000fe20000000000 */
[----:B------:R-:W-:Y:S01]  /*2b60*/  BSSY B0, `(.L_x_72) ;  /* 0x0000046000007945 */ /* 0x000fe20003800000 */
[----:B------:R-:W-:Y:S01]  /*2b70*/  UISETP.NE.AND UP0, UPT, UR10, URZ, UPT ;  /* 0x0000003f0a00728c */ /* 0x000fe2000bf05270 */
[----:B------:R-:W-:Y:S01]  /*2b80*/  IMAD R5, R40, R14, R5 ;  /* 0x0000000e28057224 */ /* 0x000fe200078e0205 */
[----:B------:R-:W-:Y:S01]  /*2b90*/  ULDC.64 UR4, c[0x0][0x210] ;  /* 0x0000840000047ab9 */ /* 0x000fe20000000a00 */
[----:B------:R-:W-:Y:S01]  /*2ba0*/  IMAD R0, R0, R27, RZ ;  /* 0x0000001b00007224 */ /* 0x000fe200078e02ff */
[----:B------:R-:W-:Y:S02]  /*2bb0*/  UIMAD UR4, UR4, UR5, URZ ;  /* 0x00000005040472a4 */ /* 0x000fe4000f8e023f */
[----:B------:R-:W-:Y:S01]  /*2bc0*/  IADD3 R18, R47, R5, RZ ;  /* 0x000000052f127210 */ /* 0x000fe20007ffe0ff */
[----:B------:R-:W-:Y:S01]  /*2bd0*/  IMAD R17, R17, R38, R0 ;  /* 0x0000002611117224 */ /* 0x000fe200078e0200 */
[----:B------:R-:W-:Y:S01]  /*2be0*/  USEL UR5, UR5, 0x1, !UP0 ;  /* 0x0000000105057887 */ /* 0x000fe2000c000000 */
[----:B------:R-:W-:Y:S01]  /*2bf0*/  IMAD.WIDE.U32 R38, R38, R27, RZ ;  /* 0x0000001b26267225 */ /* 0x000fe200078e00ff */
[----:B------:R-:W-:-:S02]  /*2c00*/  USHF.R.S32.HI UR11, URZ, 0x1f, UR4 ;  /* 0x0000001f3f0b7899 */ /* 0x000fc40008011404 */
[----:B------:R-:W-:Y:S01]  /*2c10*/  USHF.R.S32.HI UR10, URZ, 0x1f, UR5 ;  /* 0x0000001f3f0a7899 */ /* 0x000fe20008011405 */
[-C--:B------:R-:W-:Y:S02]  /*2c20*/  IMAD R23, R18, R13.reuse, RZ ;  /* 0x0000000d12177224 */ /* 0x080fe400078e02ff */
[----:B------:R-:W-:Y:S02]  /*2c30*/  IMAD R19, R4, UR4, RZ ;  /* 0x0000000404137c24 */ /* 0x000fe4000f8e02ff */
[----:B------:R-:W-:Y:S02]  /*2c40*/  IMAD R23, R12, R46, R23 ;  /* 0x0000002e0c177224 */ /* 0x000fe400078e0217 */
[----:B------:R-:W-:-:S04]  /*2c50*/  IMAD.WIDE.U32 R46, R46, R13, RZ ;  /* 0x0000000d2e2e7225 */ /* 0x000fc800078e00ff */
[----:B------:R-:W-:Y:S01]  /*2c60*/  IMAD R5, R21, UR5, RZ ;  /* 0x0000000515057c24 */ /* 0x000fe2000f8e02ff */
[----:B------:R-:W-:Y:S01]  /*2c70*/  IADD3 R23, R47, R23, RZ ;  /* 0x000000172f177210 */ /* 0x000fe20007ffe0ff */
[C---:B------:R-:W-:Y:S02]  /*2c80*/  IMAD R19, R42.reuse, UR11, R19 ;  /* 0x0000000b2a137c24 */ /* 0x040fe4000f8e0213 */
[----:B------:R-:W-:Y:S01]  /*2c90*/  IMAD.WIDE.U32 R42, R42, UR4, RZ ;  /* 0x000000042a2a7c25 */ /* 0x000fe2000f8e00ff */
[----:B------:R-:W-:-:S03]  /*2ca0*/  LOP3.LUT R0, R49, R23, RZ, 0xfc, !PT ;  /* 0x0000001731007212 */ /* 0x000fc600078efcff */
[----:B------:R-:W-:Y:S01]  /*2cb0*/  IMAD R5, R20, UR10, R5 ;  /* 0x0000000a14057c24 */ /* 0x000fe2000f8e0205 */
[----:B------:R-:W-:Y:S01]  /*2cc0*/  ISETP.NE.U32.AND P0, PT, R0, RZ, PT ;  /* 0x000000ff0000720c */ /* 0x000fe20003f05070 */
[----:B------:R-:W-:Y:S01]  /*2cd0*/  IMAD.WIDE.U32 R40, R20, UR5, RZ ;  /* 0x0000000514287c25 */ /* 0x000fe2000f8e00ff */
[----:B------:R-:W-:Y:S02]  /*2ce0*/  IADD3 R0, R39, R17, RZ ;  /* 0x0000001127007210 */ /* 0x000fe40007ffe0ff */
[----:B------:R-:W-:Y:S01]  /*2cf0*/  IADD3 R4, R43, R19, RZ ;  /* 0x000000132b047210 */ /* 0x000fe20007ffe0ff */
[----:B------:R-:W-:Y:S01]  /*2d00*/  IMAD R3, R3, UR4, RZ ;  /* 0x0000000403037c24 */ /* 0x000fe2000f8e02ff */
[----:B------:R-:W-:Y:S01]  /*2d10*/  IADD3 R5, R41, R5, RZ ;  /* 0x0000000529057210 */ /* 0x000fe20007ffe0ff */
[----:B------:R-:W-:-:S06]  /*2d20*/  IMAD R2, R2, UR4, RZ ;  /* 0x0000000402027c24 */ /* 0x000fcc000f8e02ff */
[----:B------:R-:W-:Y:S05]  /*2d30*/  @!P0 BRA `(.L_x_73) ;  /* 0x0000011000008947 */ /* 0x000fea0003800000 */
[----:B------:R-:W-:Y:S01]  /*2d40*/  IMAD.MOV.U32 R18, RZ, RZ, R48 ;  /* 0x000000ffff127224 */ /* 0x000fe200078e0030 */
[----:B------:R-:W-:Y:S01]  /*2d50*/  MOV R17, R49 ;  /* 0x0000003100117202 */ /* 0x000fe20000000f00 */
[----:B------:R-:W-:Y:S01]  /*2d60*/  IMAD.MOV.U32 R26, RZ, RZ, R46 ;  /* 0x000000ffff1a7224 */ /* 0x000fe200078e002e */
[----:B------:R-:W-:Y:S02]  /*2d70*/  MOV R24, 0x2d90 ;  /* 0x00002d9000187802 */ /* 0x000fe40000000f00 */
[----:B------:R-:W-:Y:S05]  /*2d80*/  CALL.REL.NOINC `($__internal_1_$__cuda_sm20_div_s64) ;  /* 0x00001c7000007944 */ /* 0x000fea0003c00000 */
        /* <DEDUP_REMOVED lines=12> */
.L_x_73:
        /* <DEDUP_REMOVED lines=20> */
[----:B------:R-:W-:-:S05]  /*2f90*/  IADD3 R21, -R19, RZ, RZ ;  /* 0x000000ff13157210 */ /* 0x000fca0007ffe1ff */
[----:B------:R-:W-:Y:S01]  /*2fa0*/  IMAD R18, R46, R21, R48 ;  /* 0x000000152e127224 */ /* 0x000fe200078e0230 */
[----:B------:R-:W-:Y:S02]  /*2fb0*/  MOV R46, R19 ;  /* 0x00000013002e7202 */ /* 0x000fe40000000f00 */
.L_x_74:
[----:B------:R-:W-:Y:S05]  /*2fc0*/  BSYNC B0 ;  /* 0x0000000000007941 */ /* 0x000fea0003800000 */
.L_x_72:
        /* <DEDUP_REMOVED lines=19> */
.L_x_76:
[----:B------:R-:W0:Y:S01]  /*3100*/  I2F.U32.RP R20, R16 ;  /* 0x0000001000147306 */ /* 0x000e220000209000 */
[----:B------:R-:W-:Y:S01]  /*3110*/  HFMA2.MMA R22, -RZ, RZ, 0, 0 ;  /* 0x00000000ff167435 */ /* 0x000fe200000001ff */
[----:B------:R-:W-:Y:S01]  /*3120*/  ISETP.NE.U32.AND P0, PT, R16, RZ, PT ;  /* 0x000000ff1000720c */ /* 0x000fe20003f05070 */
[----:B------:R-:W-:-:S05]  /*3130*/  IMAD.MOV.U32 R49, RZ, RZ, RZ ;  /* 0x000000ffff317224 */ /* 0x000fca00078e00ff */
[----:B0-----:R-:W0:Y:S02]  /*3140*/  MUFU.RCP R19, R20 ;  /* 0x0000001400137308 */ /* 0x001e240000001000 */
[----:B0-----:R-:W-:-:S06]  /*3150*/  IADD3 R19, R19, 0xffffffe, RZ ;  /* 0x0ffffffe13137810 */ /* 0x001fcc0007ffe0ff */
[----:B------:R-:W0:Y:S02]  /*3160*/  F2I.FTZ.U32.TRUNC.NTZ R23, R19 ;  /* 0x0000001300177305 */ /* 0x000e24000021f000 */
[----:B0-----:R-:W-:-:S04]  /*3170*/  IMAD.MOV R14, RZ, RZ, -R23 ;  /* 0x000000ffff0e7224 */ /* 0x001fc800078e0a17 */
[----:B------:R-:W-:-:S04]  /*3180*/  IMAD R14, R14, R16, RZ ;  /* 0x000000100e0e7224 */ /* 0x000fc800078e02ff */
[----:B------:R-:W-:Y:S01]  /*3190*/  IMAD.HI.U32 R17, R23, R14, R22 ;  /* 0x0000000e17117227 */ /* 0x000fe200078e0016 */
[----:B------:R-:W-:-:S05]  /*31a0*/  MOV R14, RZ ;  /* 0x000000ff000e7202 */ /* 0x000fca0000000f00 */
        /* <DEDUP_REMOVED lines=11> */
.L_x_77:
[----:B------:R-:W-:Y:S05]  /*3260*/  BSYNC B0 ;  /* 0x0000000000007941 */ /* 0x000fea0003800000 */
.L_x_75:
        /* <DEDUP_REMOVED lines=10> */
[----:B------:R-:W-:Y:S02]  /*3310*/  IADD3 R17, P0, RZ, -R20, RZ ;  /* 0x80000014ff117210 */ /* 0x000fe40007f1e0ff */
[----:B------:R-:W-:Y:S02]  /*3320*/  MOV R52, R48 ;  /* 0x0000003000347202 */ /* 0x000fe40000000f00 */
[----:B------:R-:W-:Y:S02]  /*3330*/  IADD3.X R18, RZ, ~R21, RZ, P0, !PT ;  /* 0x80000015ff127210 */ /* 0x000fe400007fe4ff */
[----:B------:R-:W-:-:S03]  /*3340*/  MOV R53, R49 ;  /* 0x0000003100357202 */ /* 0x000fc60000000f00 */
[----:B------:R-:W-:Y:S02]  /*3350*/  IMAD R18, R18, R13, RZ ;  /* 0x0000000d12127224 */ /* 0x000fe400078e02ff */
[----:B------:R-:W-:-:S04]  /*3360*/  IMAD.WIDE.U32 R52, R13, R17, R52 ;  /* 0x000000110d347225 */ /* 0x000fc800078e0034 */
[----:B------:R-:W-:-:S05]  /*3370*/  IMAD R12, R12, R17, R18 ;  /* 0x000000110c0c7224 */ /* 0x000fca00078e0212 */
[----:B------:R-:W-:Y:S01]  /*3380*/  IADD3 R12, R53, R12, RZ ;  /* 0x0000000c350c7210 */ /* 0x000fe20007ffe0ff */
[----:B------:R-:W-:Y:S05]  /*3390*/  BRA `(.L_x_80) ;  /* 0x0000017000007947 */ /* 0x000fea0003800000 */
.L_x_79:
        /* <DEDUP_REMOVED lines=23> */
.L_x_80:
[----:B------:R-:W-:Y:S05]  /*3510*/  BSYNC B0 ;  /* 0x0000000000007941 */ /* 0x000fea0003800000 */
.L_x_78:
[----:B------:R-:W-:Y:S01]  /*3520*/  SHF.R.S32.HI R18, RZ, 0x1f, R6 ;  /* 0x0000001fff127819 */ /* 0x000fe20000011406 */
[-C--:B------:R-:W-:Y:S01]  /*3530*/  IMAD R13, R21, R6.reuse, RZ ;  /* 0x00000006150d7224 */ /* 0x080fe200078e02ff */
[----:B------:R-:W-:Y:S01]  /*3540*/  SHF.R.S32.HI R17, RZ, 0x1f, R3 ;  /* 0x0000001fff117819 */ /* 0x000fe20000011403 */
[----:B------:R-:W-:Y:S01]  /*3550*/  IMAD.WIDE.U32 R48, R20, R6, RZ ;  /* 0x0000000614307225 */ /* 0x000fe200078e00ff */
[----:B------:R-:W-:Y:S01]  /*3560*/  LOP3.LUT R6, R47, R10, RZ, 0xfc, !PT ;  /* 0x0000000a2f067212 */ /* 0x000fe200078efcff */
[----:B------:R-:W-:Y:S02]  /*3570*/  BSSY B0, `(.L_x_81) ;  /* 0x0000038000007945 */ /* 0x000fe40003800000 */
[----:B------:R-:W-:Y:S01]  /*3580*/  IMAD R55, R27, c[0x0][0x214], RZ ;  /* 0x000085001b377a24 */ /* 0x000fe200078e02ff */
[----:B------:R-:W-:Y:S01]  /*3590*/  ISETP.NE.U32.AND P0, PT, R6, RZ, PT ;  /* 0x000000ff0600720c */ /* 0x000fe20003f05070 */
[----:B------:R-:W-:Y:S02]  /*35a0*/  IMAD R12, R12, R3, RZ ;  /* 0x000000030c0c7224 */ /* 0x000fe400078e02ff */
[----:B------:R-:W-:Y:S01]  /*35b0*/  IMAD R14, R14, R55, RZ ;  /* 0x000000370e0e7224 */ /* 0x000fe200078e02ff */
[----:B------:R-:W-:Y:S01]  /*35c0*/  SHF.R.S32.HI R19, RZ, 0x1f, R55 ;  /* 0x0000001fff137819 */ /* 0x000fe20000011437 */
[----:B------:R-:W-:-:S02]  /*35d0*/  IMAD R17, R17, R52, R12 ;  /* 0x0000003411117224 */ /* 0x000fc400078e020c */
[----:B------:R-:W-:-:S04]  /*35e0*/  IMAD.WIDE.U32 R52, R52, R3, RZ ;  /* 0x0000000334347225 */ /* 0x000fc800078e00ff */
[----:B------:R-:W-:Y:S01]  /*35f0*/  IMAD R13, R18, R20, R13 ;  /* 0x00000014120d7224 */ /* 0x000fe200078e020d */
[----:B------:R-:W-:Y:S01]  /*3600*/  IADD3 R12, R53, R17, RZ ;  /* 0x00000011350c7210 */ /* 0x000fe20007ffe0ff */
[----:B------:R-:W-:Y:S02]  /*3610*/  IMAD R3, R19, R16, R14 ;  /* 0x0000001013037224 */ /* 0x000fe400078e020e */
[----:B------:R-:W-:Y:S01]  /*3620*/  IMAD.WIDE.U32 R54, R16, R55, RZ ;  /* 0x0000003710367225 */ /* 0x000fe200078e00ff */
[----:B------:R-:W-:-:S04]  /*3630*/  IADD3 R6, R49, R13, RZ ;  /* 0x0000000d31067210 */ /* 0x000fc80007ffe0ff */
[----:B------:R-:W-:Y:S01]  /*3640*/  IADD3 R3, R55, R3, RZ ;  /* 0x0000000337037210 */ /* 0x000fe20007ffe0ff */
[----:B------:R-:W-:Y:S05]  /*3650*/  @!P0 BRA `(.L_x_82) ;  /* 0x0000012000008947 */ /* 0x000fea0003800000 */
[----:B------:R-:W-:Y:S01]  /*3660*/  IMAD.MOV.U32 R18, RZ, RZ, R46 ;  /* 0x000000ffff127224 */ /* 0x000fe200078e002e */
[----:B------:R-:W-:Y:S01]  /*3670*/  MOV R26, R11 ;  /* 0x0000000b001a7202 */ /* 0x000fe20000000f00 */
[----:B------:R-:W-:Y:S01]  /*3680*/  IMAD.MOV.U32 R17, RZ, RZ, R47 ;  /* 0x000000ffff117224 */ /* 0x000fe200078e002f */
[----:B------:R-:W-:Y:S02]  /*3690*/  MOV R23, R10 ;  /* 0x0000000a00177202 */ /* 0x000fe40000000f00 */
[----:B------:R-:W-:Y:S02]  /*36a0*/  MOV R24, 0x36c0 ;  /* 0x000036c000187802 */ /* 0x000fe40000000f00 */
[----:B------:R-:W-:Y:S05]  /*36b0*/  CALL.REL.NOINC `($__internal_1_$__cuda_sm20_div_s64) ;  /* 0x0000134000007944 */ /* 0x000fea0003c00000 */
[----:B------:R-:W-:Y:S01]  /*36c0*/  IADD3 R13, P0, RZ, -R20, RZ ;  /* 0x80000014ff0d7210 */ /* 0x000fe20007f1e0ff */
[----:B------:R-:W-:Y:S01]  /*36d0*/  IMAD.MOV.U32 R17, RZ, RZ, R47 ;  /* 0x000000ffff117224 */ /* 0x000fe200078e002f */
[----:B------:R-:W-:Y:S02]  /*36e0*/  MOV R16, R46 ;  /* 0x0000002e00107202 */ /* 0x000fe40000000f00 */
[----:B------:R-:W-:-:S02]  /*36f0*/  IADD3.X R14, RZ, ~R21, RZ, P0, !PT ;  /* 0x80000015ff0e7210 */ /* 0x000fc400007fe4ff */
[----:B------:R-:W-:Y:S01]  /*3700*/  MOV R46, R20 ;  /* 0x00000014002e7202 */ /* 0x000fe20000000f00 */
[----:B------:R-:W-:Y:S01]  /*3710*/  IMAD.WIDE.U32 R16, R11, R13, R16 ;  /* 0x0000000d0b107225 */ /* 0x000fe200078e0010 */
[----:B------:R-:W-:-:S03]  /*3720*/  MOV R47, R21 ;  /* 0x00000015002f7202 */ /* 0x000fc60000000f00 */
[----:B------:R-:W-:-:S04]  /*3730*/  IMAD R14, R14, R11, RZ ;  /* 0x0000000b0e0e7224 */ /* 0x000fc800078e02ff */
[----:B------:R-:W-:Y:S01]  /*3740*/  IMAD R10, R10, R13, R14 ;  /* 0x0000000d0a0a7224 */ /* 0x000fe200078e020e */
[----:B------:R-:W-:-:S03]  /*3750*/  MOV R14, R16 ;  /* 0x00000010000e7202 */ /* 0x000fc60000000f00 */
[----:B------:R-:W-:Y:S01]  /*3760*/  IMAD.IADD R10, R17, 0x1, R10 ;  /* 0x00000001110a7824 */ /* 0x000fe200078e020a */
[----:B------:R-:W-:Y:S05]  /*3770*/  BRA `(.L_x_83) ;  /* 0x0000017000007947 */ /* 0x000fea0003800000 */
.L_x_82:
        /* <DEDUP_REMOVED lines=23> */
.L_x_83:
[----:B------:R-:W-:Y:S05]  /*38f0*/  BSYNC B0 ;  /* 0x0000000000007941 */ /* 0x000fea0003800000 */
.L_x_81:
        /* <DEDUP_REMOVED lines=21> */
[----:B------:R-:W-:-:S02]  /*3a50*/  IADD3.X R10, RZ, ~R21, RZ, P0, !PT ;  /* 0x80000015ff0a7210 */ /* 0x000fc400007fe4ff */
[----:B------:R-:W-:-:S03]  /*3a60*/  MOV R17, R47 ;  /* 0x0000002f00117202 */ /* 0x000fc60000000f00 */
[----:B------:R-:W-:Y:S02]  /*3a70*/  IMAD R10, R10, R9, RZ ;  /* 0x000000090a0a7224 */ /* 0x000fe400078e02ff */
[----:B------:R-:W-:-:S04]  /*3a80*/  IMAD.WIDE.U32 R16, R9, R13, R16 ;  /* 0x0000000d09107225 */ /* 0x000fc800078e0010 */
[----:B------:R-:W-:Y:S01]  /*3a90*/  IMAD R10, R8, R13, R10 ;  /* 0x0000000d080a7224 */ /* 0x000fe200078e020a */
[----:B------:R-:W-:-:S04]  /*3aa0*/  MOV R8, R16 ;  /* 0x0000001000087202 */ /* 0x000fc80000000f00 */
[----:B------:R-:W-:Y:S01]  /*3ab0*/  IADD3 R13, R17, R10, RZ ;  /* 0x0000000a110d7210 */ /* 0x000fe20007ffe0ff */
[----:B------:R-:W-:Y:S05]  /*3ac0*/  BRA `(.L_x_86) ;  /* 0x0000017000007947 */ /* 0x000fea0003800000 */
.L_x_85:
        /* <DEDUP_REMOVED lines=10> */
[----:B------:R-:W-:-:S04]  /*3b70*/  IMAD.HI.U32 R10, R13, R46, RZ ;  /* 0x0000002e0d0a7227 */ /* 0x000fc800078e00ff */
[----:B------:R-:W-:Y:S01]  /*3b80*/  IMAD.MOV.U32 R13, RZ, RZ, RZ ;  /* 0x000000ffff0d7224 */ /* 0x000fe200078e00ff */
        /* <DEDUP_REMOVED lines=11> */
.L_x_86:
[----:B------:R-:W-:Y:S05]  /*3c40*/  BSYNC B0 ;  /* 0x0000000000007941 */ /* 0x000fea0003800000 */
.L_x_84:
[----:B------:R-:W-:Y:S01]  /*3c50*/  IADD3 R39, P1, P0, R42, R40, R38 ;  /* 0x000000282a277210 */ /* 0x000fe2000783e026 */
[----:B------:R-:W-:-:S03]  /*3c60*/  IMAD R13, R13, R2, RZ ;  /* 0x000000020d0d7224 */ /* 0x000fc600078e02ff */
[----:B------:R-:W-:Y:S02]  /*3c70*/  IADD3 R39, P3, P2, R48, R39, R54 ;  /* 0x0000002730277210 */ /* 0x000fe40007a7e036 */
[----:B------:R-:W-:Y:S02]  /*3c80*/  IADD3.X R0, R4, R5, R0, P1, P0 ;  /* 0x0000000504007210 */ /* 0x000fe40000fe0400 */
[----:B------:R-:W-:Y:S02]  /*3c90*/  IADD3 R52, P1, P0, R56, R39, R52 ;  /* 0x0000002738347210 */ /* 0x000fe4000783e034 */
[----:B------:R-:W-:Y:S01]  /*3ca0*/  IADD3.X R0, R6, R0, R3, P3, P2 ;  /* 0x0000000006007210 */ /* 0x000fe20001fe4403 */
[----:B------:R-:W-:Y:S01]  /*3cb0*/  IMAD R3, R21, R7, RZ ;  /* 0x0000000715037224 */ /* 0x000fe200078e02ff */
[----:B------:R-:W-:Y:S02]  /*3cc0*/  SHF.R.S32.HI R4, RZ, 0x1f, R7 ;  /* 0x0000001fff047819 */ /* 0x000fe40000011407 */
[----:B------:R-:W-:-:S02]  /*3cd0*/  IADD3.X R53, R11, R0, R12, P1, P0 ;  /* 0x000000000b357210 */ /* 0x000fc40000fe040c */
        /* <DEDUP_REMOVED lines=11> */
.L_x_62:
[----:B------:R-:W-:-:S04]  /*3d90*/  LEA R2, P0, R38, c[0x0][0x200], 0x2 ;  /* 0x0000800026027a11 */ /* 0x000fc800078010ff */
[----:B------:R-:W-:-:S05]  /*3da0*/  LEA.HI.X R3, R38, c[0x0][0x204], R39, 0x2, P0 ;  /* 0x0000810026037a11 */ /* 0x000fca00000f1427 */
[----:B------:R0:W-:Y:S04]  /*3db0*/  STG.E [R2.64], R30 ;  /* 0x0000001e02007986 */ /* 0x0001e8000c101908 */
.L_x_61:
[----:B------:R-:W-:Y:S05]  /*3dc0*/  BSYNC B1 ;  /* 0x0000000000017941 */ /* 0x000fea0003800000 */
.L_x_60:
[C---:B------:R-:W-:Y:S01]  /*3dd0*/  IADD3 R0, R34.reuse, 0x10, RZ ;  /* 0x0000001022007810 */ /* 0x040fe20007ffe0ff */
[----:B0-----:R-:W-:Y:S01]  /*3de0*/  IMAD.MOV.U32 R3, RZ, RZ, c[0x0][0x314] ;  /* 0x0000c500ff037624 */ /* 0x001fe200078e00ff */
[C---:B------:R-:W-:Y:S01]  /*3df0*/  ISETP.GE.OR P2, PT, R34.reuse, c[0x0][0x314], P6 ;  /* 0x0000c50022007a0c */ /* 0x040fe20003746670 */
[----:B------:R-:W-:Y:S01]  /*3e00*/  IMAD.SHL.U32 R36, R34, 0x4, RZ ;  /* 0x0000000422247824 */ /* 0x000fe200078e00ff */
[----:B------:R-:W-:Y:S01]  /*3e10*/  ISETP.GE.OR P1, PT, R0, c[0x0][0x314], P6 ;  /* 0x0000c50000007a0c */ /* 0x000fe20003726670 */
[----:B------:R-:W-:Y:S01]  /*3e20*/  HFMA2.MMA R13, -RZ, RZ, 0, 0 ;  /* 0x00000000ff0d7435 */ /* 0x000fe200000001ff */
[----:B------:R-:W-:Y:S01]  /*3e30*/  IADD3 R0, R34, 0x20, RZ ;  /* 0x0000002022007810 */ /* 0x000fe20007ffe0ff */
[----:B------:R-:W-:Y:S01]  /*3e40*/  CS2R R10, SRZ ;  /* 0x00000000000a7805 */ /* 0x000fe2000001ff00 */
[----:B------:R-:W-:Y:S01]  /*3e50*/  CS2R R8, SRZ ;  /* 0x0000000000087805 */ /* 0x000fe2000001ff00 */
[----:B------:R-:W-:Y:S01]  /*3e60*/  CS2R R6, SRZ ;  /* 0x0000000000067805 */ /* 0x000fe2000001ff00 */
[----:B------:R-:W-:-:S02]  /*3e70*/  ISETP.GE.OR P0, PT, R0, c[0x0][0x314], P6 ;  /* 0x0000c50000007a0c */ /* 0x000fc40003706670 */
[----:B------:R-:W-:Y:S02]  /*3e80*/  IADD3 R0, R34, 0x30, RZ ;  /* 0x0000003022007810 */ /* 0x000fe40007ffe0ff */
[----:B------:R-:W-:Y:S01]  /*3e90*/  IADD3 R34, R36, 0x40, RZ ;  /* 0x0000004024227810 */ /* 0x000fe20007ffe0ff */
[----:B------:R-:W-:Y:S01]  /*3ea0*/  @!P2 FADD.FTZ R37, -R30, R37 ;  /* 0x000000251e25a221 */ /* 0x000fe20000010100 */
[----:B------:R-:W-:Y:S01]  /*3eb0*/  ISETP.GE.OR P6, PT, R0, c[0x0][0x314], P6 ;  /* 0x0000c50000007a0c */ /* 0x000fe200037c6670 */
[----:B------:R-:W-:Y:S02]  /*3ec0*/  @!P1 FADD.FTZ R32, -R30, R32 ;  /* 0x000000201e209221 */ /* 0x000fe40000010100 */
[----:B------:R-:W-:Y:S02]  /*3ed0*/  @!P2 FMUL.FTZ R37, R37, 1.4426950216293334961 ;  /* 0x3fb8aa3b2525a820 */ /* 0x000fe40000410000 */
[----:B------:R-:W-:Y:S02]  /*3ee0*/  @!P1 FMUL.FTZ R32, R32, 1.4426950216293334961 ;  /* 0x3fb8aa3b20209820 */ /* 0x000fe40000410000 */
[----:B------:R-:W-:Y:S01]  /*3ef0*/  @!P0 FADD.FTZ R33, -R30, R33 ;  /* 0x000000211e218221 */ /* 0x000fe20000010100 */
[----:B------:R-:W0:Y:S03]  /*3f00*/  @!P2 MUFU.EX2 R0, R37 ;  /* 0x000000250000a308 */ /* 0x000e260000000800 */
[----:B------:R-:W-:-:S02]  /*3f10*/  @!P0 FMUL.FTZ R33, R33, 1.4426950216293334961 ;  /* 0x3fb8aa3b21218820 */ /* 0x000fc40000410000 */
[----:B------:R-:W-:-:S03]  /*3f20*/  @!P6 FADD.FTZ R30, -R30, R35 ;  /* 0x000000231e1ee221 */ /* 0x000fc60000010100 */
[----:B------:R-:W1:Y:S01]  /*3f30*/  @!P0 MUFU.EX2 R2, R33 ;  /* 0x0000002100028308 */ /* 0x000e620000000800 */
[----:B------:R-:W-:-:S07]  /*3f40*/  @!P6 FMUL.FTZ R4, R30, 1.4426950216293334961 ;  /* 0x3fb8aa3b1e04e820 */ /* 0x000fce0000410000 */
[----:B------:R-:W2:Y:S01]  /*3f50*/  @!P1 MUFU.EX2 R32, R32 ;  /* 0x0000002000209308 */ /* 0x000ea20000000800 */
[----:B0-----:R0:W-:Y:S07]  /*3f60*/  @!P2 STS [R25.X4], R0 ;  /* 0x000000001900a388 */ /* 0x0011ee0000004800 */
[----:B------:R-:W3:Y:S01]  /*3f70*/  @!P6 MUFU.EX2 R4, R4 ;  /* 0x000000040004e308 */ /* 0x000ee20000000800 */
[----:B-1----:R1:W-:Y:S01]  /*3f80*/  @!P0 STS [R25.X4+0x480], R2 ;  /* 0x0004800219008388 */ /* 0x0023e20000004800 */
[----:B------:R-:W-:-:S02]  /*3f90*/  ISETP.GE.AND P0, PT, R3, 0x1, PT ;  /* 0x000000010300780c */ /* 0x000fc40003f06270 */
[----:B------:R-:W-:Y:S01]  /*3fa0*/  IADD3 R33, R36, 0x80, RZ ;  /* 0x0000008024217810 */ /* 0x000fe20007ffe0ff */
[----:B--2---:R-:W-:Y:S04]  /*3fb0*/  @!P1 STS [R25.X4+0x240], R32 ;  /* 0x0002402019009388 */ /* 0x004fe80000004800 */
[----:B---3--:R2:W-:Y:S01]  /*3fc0*/  @!P6 STS [R25.X4+0x6c0], R4 ;  /* 0x0006c0041900e388 */ /* 0x0085e20000004800 */
[----:B0-----:R-:W-:Y:S01]  /*3fd0*/  IMAD.MOV.U32 R0, RZ, RZ, RZ ;  /* 0x000000ffff007224 */ /* 0x001fe200078e00ff */
[----:B-1----:R-:W-:Y:S01]  /*3fe0*/  CS2R R2, SRZ ;  /* 0x0000000000027805 */ /* 0x002fe2000001ff00 */
[----:B--2---:R-:W-:Y:S01]  /*3ff0*/  CS2R R4, SRZ ;  /* 0x0000000000047805 */ /* 0x004fe2000001ff00 */
[----:B------:R-:W-:Y:S06]  /*4000*/  BAR.SYNC.DEFER_BLOCKING 0x0 ;  /* 0x0000000000007b1d */ /* 0x000fec0000010000 */
        /* <DEDUP_REMOVED lines=13> */
[----:B------:R-:W-:Y:S01]  /*40e0*/  IMAD.MOV.U32 R13, RZ, RZ, RZ ;  /* 0x000000ffff0d7224 */ /* 0x000fe200078e00ff */
[----:B------:R-:W-:Y:S01]  /*40f0*/  LEA.HI.X.SX32 R29, R29, UR4, 0x1, P0 ;  /* 0x000000041d1d7c11 */ /* 0x000fe200080f0eff */
[----:B------:R-:W-:Y:S01]  /*4100*/  CS2R R20, SRZ ;  /* 0x0000000000147805 */ /* 0x000fe2000001ff00 */
[C---:B------:R-:W-:Y:S01]  /*4110*/  LEA R30, P0, R12.reuse, c[0x0][0x1d8], 0x2 ;  /* 0x000076000c1e7a11 */ /* 0x040fe200078010ff */
[----:B------:R-:W-:Y:S01]  /*4120*/  CS2R R22, SRZ ;  /* 0x0000000000167805 */ /* 0x000fe2000001ff00 */
[----:B------:R-:W-:Y:S01]  /*4130*/  CS2R R24, SRZ ;  /* 0x0000000000187805 */ /* 0x000fe2000001ff00 */
[----:B------:R-:W-:Y:S01]  /*4140*/  CS2R R26, SRZ ;  /* 0x00000000001a7805 */ /* 0x000fe2000001ff00 */
[----:B------:R-:W-:Y:S01]  /*4150*/  LEA.HI.X R29, R12, c[0x0][0x1dc], R29, 0x2, P0 ;  /* 0x000077000c1d7a11 */ /* 0x000fe200000f141d */
[----:B------:R-:W-:Y:S01]  /*4160*/  IMAD.WIDE R38, R38, 0x4, RZ ;  /* 0x0000000426267825 */ /* 0x000fe200078e02ff */
[----:B------:R-:W-:-:S05]  /*4170*/  IADD3 R30, P0, R30, 0x200, RZ ;  /* 0x000002001e1e7810 */ /* 0x000fca0007f1e0ff */
[----:B------:R-:W-:-:S05]  /*4180*/  IMAD.X R29, RZ, RZ, R29, P0 ;  /* 0x000000ffff1d7224 */ /* 0x000fca00000e061d */
.L_x_90:
        /* <DEDUP_REMOVED lines=15> */
.L_x_89:
[----:B------:R-:W-:Y:S05]  /*4280*/  BSYNC B0 ;  /* 0x0000000000007941 */ /* 0x000fea0003800000 */
.L_x_88:
        /* <DEDUP_REMOVED lines=19> */
.L_x_87:
[----:B------:R-:W-:Y:S02]  /*43c0*/  IADD3 R15, R15, UR7, RZ ;  /* 0x000000070f0f7c10 */ /* 0x000fe4000fffe0ff */
[----:B------:R-:W-:-:S02]  /*43d0*/  F2FP.PACK_AB R0, R3, R0 ;  /* 0x000000000300723e */ /* 0x000fc400000000ff */
[----:B------:R-:W-:Y:S02]  /*43e0*/  ISETP.GE.AND P0, PT, R15, R28, PT ;  /* 0x0000001c0f00720c */ /* 0x000fe40003f06270 */
[----:B------:R-:W-:Y:S02]  /*43f0*/  F2FP.PACK_AB R5, R5, R2 ;  /* 0x000000020505723e */ /* 0x000fe400000000ff */
[----:B------:R-:W-:Y:S01]  /*4400*/  F2FP.PACK_AB R3, R9, R6 ;  /* 0x000000060903723e */ /* 0x000fe200000000ff */
[----:B------:R-:W-:Y:S01]  /*4410*/  IMAD.MOV.U32 R6, RZ, RZ, R0 ;  /* 0x000000ffff067224 */ /* 0x000fe200078e0000 */
[----:B------:R-:W-:Y:S01]  /*4420*/  F2FP.PACK_AB R16, R7, R4 ;  /* 0x000000040710723e */ /* 0x000fe200000000ff */
[----:B------:R-:W-:Y:S01]  /*4430*/  IMAD.MOV.U32 R7, RZ, RZ, R5 ;  /* 0x000000ffff077224 */ /* 0x000fe200078e0005 */
[----:B------:R-:W-:Y:S01]  /*4440*/  F2FP.PACK_AB R8, R11, R8 ;  /* 0x000000080b08723e */ /* 0x000fe200000000ff */
[----:B------:R-:W-:Y:S01]  /*4450*/  IMAD.MOV.U32 R17, RZ, RZ, R3 ;  /* 0x000000ffff117224 */ /* 0x000fe200078e0003 */
[----:B------:R-:W-:-:S03]  /*4460*/  F2FP.PACK_AB R9, R13, R10 ;  /* 0x0000000a0d09723e */ /* 0x000fc600000000ff */
[----:B------:R-:W-:Y:S05]  /*4470*/  @P0 EXIT ;  /* 0x000000000000094d */ /* 0x000fea0003800000 */
        /* <DEDUP_REMOVED lines=11> */
[----:B0-----:R-:W-:Y:S02]  /*4530*/  IMAD.MOV R0, RZ, RZ, -R13 ;  /* 0x000000ffff007224 */ /* 0x001fe400078e0a0d */
[----:B------:R-:W-:Y:S02]  /*4540*/  IMAD.MOV.U32 R12, RZ, RZ, RZ ;  /* 0x000000ffff0c7224 */ /* 0x000fe400078e00ff */
[----:B------:R-:W-:-:S04]  /*4550*/  IMAD R0, R0, R10, RZ ;  /* 0x0000000a00007224 */ /* 0x000fc800078e02ff */
[----:B------:R-:W-:-:S06]  /*4560*/  IMAD.HI.U32 R0, R13, R0, R12 ;  /* 0x000000000d007227 */ /* 0x000fcc00078e000c */
[----:B------:R-:W-:Y:S02]  /*4570*/  IMAD.HI.U32 R5, R0, R11, RZ ;  /* 0x0000000b00057227 */ /* 0x000fe400078e00ff */
[----:B------:R-:W0:Y:S02]  /*4580*/  I2F.RP R0, R3 ;  /* 0x0000000300007306 */ /* 0x000e240000209400 */
[----:B------:R-:W-:Y:S01]  /*4590*/  IMAD R11, R5, R2, R11 ;  /* 0x00000002050b7224 */ /* 0x000fe200078e020b */
[----:B------:R-:W-:-:S04]  /*45a0*/  LOP3.LUT R2, R15, R4, RZ, 0x3c, !PT ;  /* 0x000000040f027212 */ /* 0x000fc800078e3cff */
[----:B------:R-:W-:Y:S02]  /*45b0*/  ISETP.GT.U32.AND P1, PT, R10, R11, PT ;  /* 0x0000000b0a00720c */ /* 0x000fe40003f24070 */
[----:B------:R-:W-:Y:S01]  /*45c0*/  ISETP.GE.AND P0, PT, R2, RZ, PT ;  /* 0x000000ff0200720c */ /* 0x000fe20003f06270 */
[----:B0-----:R-:W0:Y:S10]  /*45d0*/  MUFU.RCP R0, R0 ;  /* 0x0000000000007308 */ /* 0x001e340000001000 */
[----:B------:R-:W-:Y:S01]  /*45e0*/  @!P1 IMAD.IADD R11, R11, 0x1, -R10 ;  /* 0x000000010b0b9824 */ /* 0x000fe200078e0a0a */
[----:B------:R-:W-:-:S02]  /*45f0*/  @!P1 IADD3 R5, R5, 0x1, RZ ;  /* 0x0000000105059810 */ /* 0x000fc40007ffe0ff */
[----:B------:R-:W-:Y:S02]  /*4600*/  ISETP.NE.AND P1, PT, R4, RZ, PT ;  /* 0x000000ff0400720c */ /* 0x000fe40003f25270 */
[----:B------:R-:W-:Y:S02]  /*4610*/  ISETP.GE.U32.AND P2, PT, R11, R10, PT ;  /* 0x0000000a0b00720c */ /* 0x000fe40003f46070 */
[----:B0-----:R-:W-:-:S04]  /*4620*/  IADD3 R12, R0, 0xffffffe, RZ ;  /* 0x0ffffffe000c7810 */ /* 0x001fc80007ffe0ff */
[----:B------:R-:W0:Y:S07]  /*4630*/  F2I.FTZ.U32.TRUNC.NTZ R13, R12 ;  /* 0x0000000c000d7305 */ /* 0x000e2e000021f000 */
[----:B------:R-:W-:-:S05]  /*4640*/  @P2 IADD3 R5, R5, 0x1, RZ ;  /* 0x0000000105052810 */ /* 0x000fca0007ffe0ff */
[----:B------:R-:W-:Y:S01]  /*4650*/  @!P0 IMAD.MOV R5, RZ, RZ, -R5 ;  /* 0x000000ffff058224 */ /* 0x000fe200078e0a05 */
[----:B------:R-:W-:-:S05]  /*4660*/  @!P1 LOP3.LUT R5, RZ, R4, RZ, 0x33, !PT ;  /* 0x00000004ff059212 */ /* 0x000fca00078e33ff */
[----:B------:R-:W-:Y:S02]  /*4670*/  IMAD R4, R5, R4, RZ ;  /* 0x0000000405047224 */ /* 0x000fe400078e02ff */
[--C-:B0-----:R-:W-:Y:S02]  /*4680*/  IMAD.MOV R2, RZ, RZ, -R13.reuse ;  /* 0x000000ffff027224 */ /* 0x101fe400078e0a0d */
[----:B------:R-:W-:Y:S02]  /*4690*/  IMAD.IADD R10, R15, 0x1, -R4 ;  /* 0x000000010f0a7824 */ /* 0x000fe400078e0a04 */
[----:B------:R-:W-:Y:S02]  /*46a0*/  IMAD R2, R2, R3, RZ ;  /* 0x0000000302027224 */ /* 0x000fe400078e02ff */
[----:B------:R-:W-:Y:S01]  /*46b0*/  IMAD.MOV.U32 R12, RZ, RZ, RZ ;  /* 0x000000ffff0c7224 */ /* 0x000fe200078e00ff */
[----:B------:R-:W-:Y:S02]  /*46c0*/  IABS R0, R10 ;  /* 0x0000000a00007213 */ /* 0x000fe40000000000 */
[----:B------:R-:W-:Y:S01]  /*46d0*/  LOP3.LUT R10, R10, c[0x0][0x214], RZ, 0x3c, !PT ;  /* 0x000085000a0a7a12 */ /* 0x000fe200078e3cff */
[----:B------:R-:W-:-:S03]  /*46e0*/  IMAD.HI.U32 R2, R13, R2, R12 ;  /* 0x000000020d027227 */ /* 0x000fc600078e000c */
[----:B------:R-:W-:Y:S01]  /*46f0*/  ISETP.GE.AND P1, PT, R10, RZ, PT ;  /* 0x000000ff0a00720c */ /* 0x000fe20003f26270 */
[----:B------:R-:W-:-:S04]  /*4700*/  IMAD.WIDE.U32 R12, R5, c[0x0][0x1e0], RZ ;  /* 0x00007800050c7a25 */ /* 0x000fc800078e00ff */
[----:B------:R-:W-:-:S04]  /*4710*/  IMAD.HI.U32 R11, R2, R0, RZ ;  /* 0x00000000020b7227 */ /* 0x000fc800078e00ff */
        /* <DEDUP_REMOVED lines=25> */
[----:B------:R-:W-:-:S04]  /*48b0*/  IMAD.WIDE.U32 R12, R4, c[0x0][0x1e8], R12 ;  /* 0x00007a00040c7a25 */ /* 0x000fc800078e000c */
[----:B------:R-:W-:Y:S01]  /*48c0*/  IMAD R3, R4, c[0x0][0x1ec], R3 ;  /* 0x00007b0004037a24 */ /* 0x000fe200078e0203 */
[-C--:B------:R-:W-:Y:S02]  /*48d0*/  @!P0 IADD3 R0, P3, R36, R12.reuse, RZ ;  /* 0x0000000c24008210 */ /* 0x080fe40007f7e0ff */
[----:B------:R-:W-:Y:S01]  /*48e0*/  @!P1 IADD3 R2, P2, R34, R12, RZ ;  /* 0x0000000c22029210 */ /* 0x000fe20007f5e0ff */
[----:B------:R-:W-:-:S05]  /*48f0*/  IMAD.IADD R3, R13, 0x1, R3 ;  /* 0x000000010d037824 */ /* 0x000fca00078e0203 */
[-C--:B------:R-:W-:Y:S02]  /*4900*/  @!P0 LEA.HI.X.SX32 R5, R36, R3.reuse, 0x1, P3 ;  /* 0x0000000324058211 */ /* 0x080fe400018f0eff */
[----:B------:R-:W-:Y:S02]  /*4910*/  @!P0 LEA R14, P3, R0, c[0x0][0x1d0], 0x1 ;  /* 0x00007400000e8a11 */ /* 0x000fe400078608ff */
[----:B------:R-:W-:Y:S02]  /*4920*/  @!P1 LEA.HI.X.SX32 R11, R34, R3, 0x1, P2 ;  /* 0x00000003220b9211 */ /* 0x000fe400010f0eff */
[----:B------:R-:W-:Y:S02]  /*4930*/  @!P0 LEA.HI.X R15, R0, c[0x0][0x1d4], R5, 0x1, P3 ;  /* 0x00007500000f8a11 */ /* 0x000fe400018f0c05 */
        /* <DEDUP_REMOVED lines=12> */
        .weak           $__internal_1_$__cuda_sm20_div_s64
        .type           $__internal_1_$__cuda_sm20_div_s64,@function
        .size           $__internal_1_$__cuda_sm20_div_s64,(.L_x_4071 - $__internal_1_$__cuda_sm20_div_s64)
$__internal_1_$__cuda_sm20_div_s64:
        /* <DEDUP_REMOVED lines=17> */
[C---:B------:R-:W-:Y:S02]  /*4b10*/  IMAD R19, R51.reuse, R20, RZ ;  /* 0x0000001433137224 */ /* 0x040fe400078e02ff */
[----:B------:R-:W-:-:S04]  /*4b20*/  IMAD.HI.U32 R22, P1, R51, R22, R58 ;  /* 0x0000001633167227 */ /* 0x000fc8000782003a */
[----:B------:R-:W-:Y:S01]  /*4b30*/  IMAD.HI.U32 R20, R51, R20, RZ ;  /* 0x0000001433147227 */ /* 0x000fe200078e00ff */
[----:B------:R-:W-:-:S03]  /*4b40*/  IADD3 R59, P0, R19, R22, RZ ;  /* 0x00000016133b7210 */ /* 0x000fc60007f1e0ff */
[----:B------:R-:W-:Y:S02]  /*4b50*/  IMAD.X R20, R20, 0x1, R51, P2 ;  /* 0x0000000114147824 */ /* 0x000fe400010e0633 */
[----:B------:R-:W-:-:S03]  /*4b60*/  IMAD.WIDE.U32 R60, R59, R44, RZ ;  /* 0x0000002c3b3c7225 */ /* 0x000fc600078e00ff */
[----:B------:R-:W-:Y:S01]  /*4b70*/  IADD3.X R29, RZ, RZ, R20, P0, P1 ;  /* 0x000000ffff1d7210 */ /* 0x000fe200007e2414 */
[----:B------:R-:W-:Y:S01]  /*4b80*/  IMAD R50, R59, R45, R61 ;  /* 0x0000002d3b327224 */ /* 0x000fe200078e023d */
[----:B------:R-:W-:Y:S01]  /*4b90*/  IADD3 R20, P0, RZ, -R60, RZ ;  /* 0x8000003cff147210 */ /* 0x000fe20007f1e0ff */
[----:B------:R-:W-:Y:S01]  /*4ba0*/  IMAD.MOV.U32 R51, RZ, RZ, RZ ;  /* 0x000000ffff337224 */ /* 0x000fe200078e00ff */
[----:B------:R-:W-:Y:S01]  /*4bb0*/  ISETP.GE.AND P1, PT, R17, RZ, PT ;  /* 0x000000ff1100720c */ /* 0x000fe20003f26270 */
[----:B------:R-:W-:Y:S02]  /*4bc0*/  IMAD R50, R29, R44, R50 ;  /* 0x0000002c1d327224 */ /* 0x000fe400078e0232 */
[----:B------:R-:W-:-:S04]  /*4bd0*/  IMAD.HI.U32 R58, R59, R20, RZ ;  /* 0x000000143b3a7227 */ /* 0x000fc800078e00ff */
[----:B------:R-:W-:-:S04]  /*4be0*/  IMAD.X R50, RZ, RZ, ~R50, P0 ;  /* 0x000000ffff327224 */ /* 0x000fc800000e0e32 */
[----:B------:R-:W-:-:S04]  /*4bf0*/  IMAD.WIDE.U32 R58, P5, R59, R50, R58 ;  /* 0x000000323b3a7225 */ /* 0x000fc800078a003a */
[C---:B------:R-:W-:Y:S02]  /*4c00*/  IMAD R22, R29.reuse, R50, RZ ;  /* 0x000000321d167224 */ /* 0x040fe400078e02ff */
[----:B------:R-:W-:Y:S01]  /*4c10*/  IMAD.HI.U32 R19, P4, R29, R20, R58 ;  /* 0x000000141d137227 */ /* 0x000fe2000788003a */
[----:B------:R-:W-:-:S03]  /*4c20*/  IADD3 R20, P0, RZ, -R18, RZ ;  /* 0x80000012ff147210 */ /* 0x000fc60007f1e0ff */
[----:B------:R-:W-:Y:S01]  /*4c30*/  IMAD.HI.U32 R21, R29, R50, RZ ;  /* 0x000000321d157227 */ /* 0x000fe200078e00ff */
[----:B------:R-:W-:Y:S02]  /*4c40*/  SEL R20, R20, R18, !P1 ;  /* 0x0000001214147207 */ /* 0x000fe40004800000 */
[----:B------:R-:W-:Y:S01]  /*4c50*/  IADD3 R22, P2, R22, R19, RZ ;  /* 0x0000001316167210 */ /* 0x000fe20007f5e0ff */
[----:B------:R-:W-:Y:S02]  /*4c60*/  IMAD.X R36, RZ, RZ, ~R17, P0 ;  /* 0x000000ffff247224 */ /* 0x000fe400000e0e11 */
[----:B------:R-:W-:Y:S02]  /*4c70*/  IMAD.X R21, R21, 0x1, R29, P5 ;  /* 0x0000000115157824 */ /* 0x000fe400028e061d */
[----:B------:R-:W-:Y:S01]  /*4c80*/  IMAD.HI.U32 R50, R22, R20, RZ ;  /* 0x0000001416327227 */ /* 0x000fe200078e00ff */
[----:B------:R-:W-:Y:S02]  /*4c90*/  SEL R19, R36, R17, !P1 ;  /* 0x0000001124137207 */ /* 0x000fe40004800000 */
[----:B------:R-:W-:-:S03]  /*4ca0*/  IADD3.X R36, RZ, RZ, R21, P2, P4 ;  /* 0x000000ffff247210 */ /* 0x000fc600017e8415 */
[----:B------:R-:W-:-:S04]  /*4cb0*/  IMAD.WIDE.U32 R50, R22, R19, R50 ;  /* 0x0000001316327225 */ /* 0x000fc800078e0032 */
[C---:B------:R-:W-:Y:S02]  /*4cc0*/  IMAD R31, R36.reuse, R19, RZ ;  /* 0x00000013241f7224 */ /* 0x040fe400078e02ff */
[----:B------:R-:W-:-:S04]  /*4cd0*/  IMAD.HI.U32 R22, P1, R36, R20, R50 ;  /* 0x0000001424167227 */ /* 0x000fc80007820032 */
[----:B------:R-:W-:Y:S01]  /*4ce0*/  IMAD.HI.U32 R21, R36, R19, RZ ;  /* 0x0000001324157227 */ /* 0x000fe200078e00ff */
[----:B------:R-:W-:-:S04]  /*4cf0*/  IADD3 R31, P0, R31, R22, RZ ;  /* 0x000000161f1f7210 */ /* 0x000fc80007f1e0ff */
[----:B------:R-:W-:Y:S01]  /*4d00*/  IADD3.X R21, R21, RZ, RZ, P1, !PT ;  /* 0x000000ff15157210 */ /* 0x000fe20000ffe4ff */
[----:B------:R-:W-:-:S04]  /*4d10*/  IMAD.WIDE.U32 R50, R31, R44, RZ ;  /* 0x0000002c1f327225 */ /* 0x000fc800078e00ff */
[----:B------:R-:W-:Y:S01]  /*4d20*/  IMAD.X R29, RZ, RZ, R21, P0 ;  /* 0x000000ffff1d7224 */ /* 0x000fe200000e0615 */
[----:B------:R-:W-:Y:S01]  /*4d30*/  IADD3 R20, P0, -R50, R20, RZ ;  /* 0x0000001432147210 */ /* 0x000fe20007f1e1ff */
[----:B------:R-:W-:-:S03]  /*4d40*/  IMAD R21, R31, R45, R51 ;  /* 0x0000002d1f157224 */ /* 0x000fc600078e0233 */
[CC--:B------:R-:W-:Y:S01]  /*4d50*/  ISETP.GE.U32.AND P2, PT, R20.reuse, R44.reuse, PT ;  /* 0x0000002c1400720c */ /* 0x0c0fe20003f46070 */
[-C--:B------:R-:W-:Y:S01]  /*4d60*/  IMAD R22, R29, R44.reuse, R21 ;  /* 0x0000002c1d167224 */ /* 0x080fe200078e0215 */
[----:B------:R-:W-:-:S03]  /*4d70*/  IADD3 R21, P1, R20, -R44, RZ ;  /* 0x8000002c14157210 */ /* 0x000fc60007f3e0ff */
[----:B------:R-:W-:Y:S01]  /*4d80*/  IMAD.X R19, R19, 0x1, ~R22, P0 ;  /* 0x0000000113137824 */ /* 0x000fe200000e0e16 */
[----:B------:R-:W-:-:S04]  /*4d90*/  IADD3 R22, P0, R31, 0x1, RZ ;  /* 0x000000011f167810 */ /* 0x000fc80007f1e0ff */
[----:B------:R-:W-:-:S04]  /*4da0*/  ISETP.GE.U32.AND.EX P2, PT, R19, R45, PT, P2 ;  /* 0x0000002d1300720c */ /* 0x000fc80003f46120 */
[----:B------:R-:W-:Y:S01]  /*4db0*/  SEL R21, R21, R20, P2 ;  /* 0x0000001415157207 */ /* 0x000fe20001000000 */
[----:B------:R-:W-:Y:S01]  /*4dc0*/  IMAD.X R20, R19, 0x1, ~R45, P1 ;  /* 0x0000000113147824 */ /* 0x000fe200008e0e2d */
[----:B------:R-:W-:Y:S01]  /*4dd0*/  SEL R31, R22, R31, P2 ;  /* 0x0000001f161f7207 */ /* 0x000fe20001000000 */
[----:B------:R-:W-:Y:S01]  /*4de0*/  IMAD.X R22, RZ, RZ, R29, P0 ;  /* 0x000000ffff167224 */ /* 0x000fe200000e061d */
[----:B------:R-:W-:Y:S01]  /*4df0*/  ISETP.GE.U32.AND P0, PT, R21, R44, PT ;  /* 0x0000002c1500720c */ /* 0x000fe20003f06070 */
[----:B------:R-:W-:Y:S01]  /*4e00*/  IMAD.MOV.U32 R44, RZ, RZ, R24 ;  /* 0x000000ffff2c7224 */ /* 0x000fe200078e0018 */
[----:B------:R-:W-:Y:S02]  /*4e10*/  SEL R19, R20, R19, P2 ;  /* 0x0000001314137207 */ /* 0x000fe40001000000 */
[----:B------:R-:W-:Y:S02]  /*4e20*/  SEL R22, R22, R29, P2 ;  /* 0x0000001d16167207 */ /* 0x000fe40001000000 */
[----:B------:R-:W-:-:S02]  /*4e30*/  IADD3 R20, P1, R31, 0x1, RZ ;  /* 0x000000011f147810 */ /* 0x000fc40007f3e0ff */
[----:B------:R-:W-:Y:S01]  /*4e40*/  ISETP.GE.U32.AND.EX P0, PT, R19, R45, PT, P0 ;  /* 0x0000002d1300720c */ /* 0x000fe20003f06100 */
[----:B------:R-:W-:Y:S01]  /*4e50*/  IMAD.MOV.U32 R45, RZ, RZ, 0x0 ;  /* 0x00000000ff2d7424 */ /* 0x000fe200078e00ff */
[-C--:B------:R-:W-:Y:S02]  /*4e60*/  IADD3.X R19, RZ, R22.reuse, RZ, P1, !PT ;  /* 0x00000016ff137210 */ /* 0x080fe40000ffe4ff */
[----:B------:R-:W-:Y:S02]  /*4e70*/  SEL R20, R20, R31, P0 ;  /* 0x0000001f14147207 */ /* 0x000fe40000000000 */
[----:B------:R-:W-:Y:S02]  /*4e80*/  SEL R22, R19, R22, P0 ;  /* 0x0000001613167207 */ /* 0x000fe40000000000 */
[----:B------:R-:W-:Y:S02]  /*4e90*/  LOP3.LUT R21, R23, R17, RZ, 0x3c, !PT ;  /* 0x0000001117157212 */ /* 0x000fe400078e3cff */
[----:B------:R-:W-:-:S02]  /*4ea0*/  IADD3 R19, P1, RZ, -R20, RZ ;  /* 0x80000014ff137210 */ /* 0x000fc40007f3e0ff */
[----:B------:R-:W-:Y:S02]  /*4eb0*/  ISETP.GE.AND P2, PT, R21, RZ, PT ;  /* 0x000000ff1500720c */ /* 0x000fe40003f46270 */
[----:B------:R-:W-:Y:S01]  /*4ec0*/  ISETP.NE.U32.AND P0, PT, R26, RZ, PT ;  /* 0x000000ff1a00720c */ /* 0x000fe20003f05070 */
[----:B------:R-:W-:Y:S01]  /*4ed0*/  IMAD.X R21, RZ, RZ, ~R22, P1 ;  /* 0x000000ffff157224 */ /* 0x000fe200008e0e16 */
[----:B------:R-:W-:Y:S02]  /*4ee0*/  SEL R19, R19, R20, !P2 ;  /* 0x0000001413137207 */ /* 0x000fe40005000000 */
[----:B------:R-:W-:Y:S02]  /*4ef0*/  ISETP.NE.AND.EX P0, PT, R23, RZ, PT, P0 ;  /* 0x000000ff1700720c */ /* 0x000fe40003f05300 */
[----:B------:R-:W-:Y:S02]  /*4f00*/  SEL R21, R21, R22, !P2 ;  /* 0x0000001615157207 */ /* 0x000fe40005000000 */
[----:B------:R-:W-:-:S02]  /*4f10*/  SEL R20, R19, 0xffffffff, P0 ;  /* 0xffffffff13147807 */ /* 0x000fc40000000000 */
[----:B------:R-:W-:Y:S01]  /*4f20*/  SEL R21, R21, 0xffffffff, P0 ;  /* 0xffffffff15157807 */ /* 0x000fe20000000000 */
[----:B------:R-:W-:Y:S06]  /*4f30*/  RET.REL.NODEC R44 `(_ZN5flash32flash_fwd_splitkv_combine_kernelI23Flash_fwd_kernel_traitsILi192ELi64ELi64ELi4ELb0ELb0EN7cutlass6half_tE19Flash_kernel_traitsILi192ELi64ELi64ELi4ES3_EELi8ELi6ELb0EEEvNS_16Flash_fwd_paramsE) ;  /* 0xffffb0c02c007950 */ /* 0x000fec0003c3ffff */
.L_x_91:
        /* <DEDUP_REMOVED lines=12> */
.L_x_4071:


//--------------------- .text._ZN5flash32flash_fwd_splitkv_combine_kernelI23Flash_fwd_kernel_traitsILi192ELi64ELi64ELi4ELb0ELb0EN7cutlass6half_tE19Flash_kernel_traitsILi192ELi64ELi64ELi4ES3_EELi8ELi5ELb0EEEvNS_16Flash_fwd_paramsE --------------------------
	.section	.text._ZN5flash32flash_fwd_splitkv_combine_kernelI23Flash_fwd_kernel_traitsILi192ELi64ELi64ELi4ELb0ELb0EN7cutlass6half_tE19Flash_kernel_traitsILi192ELi64ELi64ELi4ES3_EELi8ELi5ELb0EEEvNS_16Flash_fwd_paramsE,"ax",@progbits
	.sectioninfo	@"SHI_REGISTERS=62"
	.align	128
        .global         _ZN5flash32flash_fwd_splitkv_combine_kernelI23Flash_fwd_kernel_traitsILi192ELi64ELi64ELi4ELb0ELb0EN7cutlass6half_tE19Flash_kernel_traitsILi192ELi64ELi64ELi4ES3_EELi8ELi5ELb0EEEvNS_16Flash_fwd_paramsE
        .type           _ZN5flash32flash_fwd_splitkv_combine_kernelI23Flash_fwd_kernel_traitsILi192ELi64ELi64ELi4ELb0ELb0EN7cutlass6half_tE19Flash_kernel_traitsILi192ELi64ELi64ELi4ES3_EELi8ELi5ELb0EEEvNS_16Flash_fwd_paramsE,@function
        .size           _ZN5flash32flash_fwd_splitkv_combine_kernelI23Flash_fwd_kernel_traitsILi192ELi64ELi64ELi4ELb0ELb0EN7cutlass6half_tE19Flash_kernel_traitsILi192ELi64ELi64ELi4ES3_EELi8ELi5ELb0EEEvNS_16Flash_fwd_paramsE,(.L_x_4072 - _ZN5flash32flash_fwd_splitkv_combine_kernelI23Flash_fwd_kernel_traitsILi192ELi64ELi64ELi4ELb0ELb0EN7cutlass6half_tE19Flash_kernel_traitsILi192ELi64ELi64ELi4ES3_EELi8ELi5ELb0EEEvNS_16Flash_fwd_paramsE)
        .other          _ZN5flash32flash_fwd_splitkv_combine_kernelI23Flash_fwd_kernel_traitsILi192ELi64ELi64ELi4ELb0ELb0EN7cutlass6half_tE19Flash_kernel_traitsILi192ELi64ELi64ELi4ES3_EELi8ELi5ELb0EEEvNS_16Flash_fwd_paramsE,@"STO_CUDA_ENTRY STV_DEFAULT"
_ZN5flash32flash_fwd_splitkv_combine_kernelI23Flash_fwd_kernel_traitsILi192ELi64ELi64ELi4ELb0ELb0EN7cutlass6half_tE19Flash_kernel_traitsILi192ELi64ELi64ELi4ES3_EELi8ELi5ELb0EEEvNS_16Flash_fwd_paramsE:
.text._ZN5flash32flash_fwd_splitkv_combine_kernelI23Flash_fwd_kernel_traitsILi192ELi64ELi64ELi4ELb0ELb0EN7cutlass6half_tE19Flash_kernel_traitsILi192ELi64ELi64ELi4ES3_EELi8ELi5ELb0EEEvNS_16Flash_fwd_paramsE:
        /* <DEDUP_REMOVED lines=23> */
[----:B------:R-:W-:Y:S05]  /*0170*/  CALL.REL.NOINC `($__internal_2_$__cuda_sm20_div_s64) ;  /* 0x0000453000007944 */ /* 0x000fea0003c00000 */
[----:B------:R-:W-:Y:S05]  /*0180*/  BRA `(.L_x_93) ;  /* 0x0000013000007947 */ /* 0x000fea0003800000 */
.L_x_92:
        /* <DEDUP_REMOVED lines=19> */
.L_x_93:
        /* <DEDUP_REMOVED lines=11> */
[----:B------:R-:W-:Y:S05]  /*0370*/  CALL.REL.NOINC `($__internal_2_$__cuda_sm20_div_s64) ;  /* 0x0000433000007944 */ /* 0x000fea0003c00000 */
[----:B------:R-:W-:Y:S02]  /*0380*/  MOV R8, R20 ;  /* 0x0000001400087202 */ /* 0x000fe40000000f00 */
[----:B------:R-:W-:Y:S01]  /*0390*/  MOV R9, R21 ;  /* 0x0000001500097202 */ /* 0x000fe20000000f00 */
[----:B------:R-:W-:Y:S05]  /*03a0*/  BRA `(.L_x_96) ;  /* 0x0000013000007947 */ /* 0x000fea0003800000 */
.L_x_95:
        /* <DEDUP_REMOVED lines=19> */
.L_x_96:
[----:B------:R-:W-:Y:S05]  /*04e0*/  BSYNC B0 ;  /* 0x0000000000007941 */ /* 0x000fea0003800000 */
.L_x_94:
[----:B------:R-:W-:Y:S01]  /*04f0*/  IABS R7, c[0x0][0x214] ;  /* 0x0000850000077a13 */ /* 0x000fe20000000000 */
[----:B------:R-:W-:Y:S01]  /*0500*/  ULDC UR6, c[0x0][0x214] ;  /* 0x0000850000067ab9 */ /* 0x000fe20000000800 */
[----:B------:R-:W-:Y:S01]  /*0510*/  BSSY B0, `(.L_x_97) ;  /* 0x000003b000007945 */ /* 0x000fe20003800000 */
[----:B------:R-:W-:Y:S01]  /*0520*/  UIADD3 UR6, UR6, -0x1, URZ ;  /* 0xffffffff06067890 */ /* 0x000fe2000fffe03f */
[----:B------:R-:W0:Y:S05]  /*0530*/  I2F.RP R6, R7 ;  /* 0x0000000700067306 */ /* 0x000e2a0000209400 */
[----:B------:R-:W-:-:S04]  /*0540*/  IADD3 R2, R7, UR6, RZ ;  /* 0x0000000607027c10 */ /* 0x000fc8000fffe0ff */
[----:B------:R-:W-:Y:S01]  /*0550*/  IABS R3, R2 ;  /* 0x0000000200037213 */ /* 0x000fe20000000000 */
        /* <DEDUP_REMOVED lines=9> */
[----:B------:R-:W-:Y:S01]  /*05f0*/  IMAD R4, R7, R4, R3 ;  /* 0x0000000407047224 */ /* 0x000fe200078e0203 */
[----:B------:R-:W-:-:S04]  /*0600*/  LOP3.LUT R3, R2, R7, RZ, 0x3c, !PT ;  /* 0x0000000702037212 */ /* 0x000fc800078e3cff */
[----:B------:R-:W-:Y:S02]  /*0610*/  ISETP.GT.U32.AND P1, PT, R7, R4, PT ;  /* 0x000000040700720c */ /* 0x000fe40003f24070 */
[----:B------:R-:W-:-:S11]  /*0620*/  ISETP.GE.AND P0, PT, R3, RZ, PT ;  /* 0x000000ff0300720c */ /* 0x000fd60003f06270 */
[----:B------:R-:W-:Y:S01]  /*0630*/  @!P1 IMAD.IADD R4, R4, 0x1, -R7 ;  /* 0x0000000104049824 */ /* 0x000fe200078e0a07 */
[----:B------:R-:W-:Y:S02]  /*0640*/  @!P1 IADD3 R6, R6, 0x1, RZ ;  /* 0x0000000106069810 */ /* 0x000fe40007ffe0ff */
[----:B------:R-:W-:Y:S02]  /*0650*/  ISETP.NE.AND P1, PT, RZ, c[0x0][0x214], PT ;  /* 0x00008500ff007a0c */ /* 0x000fe40003f25270 */
[----:B------:R-:W-:-:S13]  /*0660*/  ISETP.GE.U32.AND P2, PT, R4, R7, PT ;  /* 0x000000070400720c */ /* 0x000fda0003f46070 */
[----:B------:R-:W-:-:S05]  /*0670*/  @P2 IADD3 R6, R6, 0x1, RZ ;  /* 0x0000000106062810 */ /* 0x000fca0007ffe0ff */
[----:B------:R-:W-:Y:S01]  /*0680*/  @!P0 IMAD.MOV R6, RZ, RZ, -R6 ;  /* 0x000000ffff068224 */ /* 0x000fe200078e0a06 */
[----:B------:R-:W-:-:S04]  /*0690*/  @!P1 LOP3.LUT R6, RZ, R7, RZ, 0x33, !PT ;  /* 0x00000007ff069212 */ /* 0x000fc800078e33ff */
[----:B------:R-:W-:Y:S02]  /*06a0*/  ISETP.LT.U32.AND P0, PT, R26, R6, PT ;  /* 0x000000061a00720c */ /* 0x000fe40003f01070 */
[----:B------:R-:W-:-:S04]  /*06b0*/  SHF.R.S32.HI R14, RZ, 0x1f, R6 ;  /* 0x0000001fff0e7819 */ /* 0x000fc80000011406 */
[----:B------:R-:W-:-:S04]  /*06c0*/  ISETP.LT.AND.EX P0, PT, R25, R14, PT, P0 ;  /* 0x0000000e1900720c */ /* 0x000fc80003f01300 */
[C---:B------:R-:W-:Y:S02]  /*06d0*/  SEL R14, R25.reuse, R14, P0 ;  /* 0x0000000e190e7207 */ /* 0x040fe40000000000 */
[----:B------:R-:W-:Y:S02]  /*06e0*/  SEL R16, R26, R6, P0 ;  /* 0x000000061a107207 */ /* 0x000fe40000000000 */
        /* <DEDUP_REMOVED lines=10> */
.L_x_98:
        /* <DEDUP_REMOVED lines=19> */
.L_x_99:
[----:B------:R-:W-:Y:S05]  /*08c0*/  BSYNC B0 ;  /* 0x0000000000007941 */ /* 0x000fea0003800000 */
.L_x_97:
[----:B------:R-:W-:Y:S01]  /*08d0*/  IABS R6, c[0x0][0x214] ;  /* 0x0000850000067a13 */ /* 0x000fe20000000000 */
[----:B------:R-:W-:Y:S01]  /*08e0*/  ULDC UR4, c[0x0][0x214] ;  /* 0x0000850000047ab9 */ /* 0x000fe20000000800 */
[----:B------:R-:W-:Y:S01]  /*08f0*/  BSSY B0, `(.L_x_100) ;  /* 0x000005e000007945 */ /* 0x000fe20003800000 */
[----:B------:R-:W-:Y:S01]  /*0900*/  UISETP.LT.AND UP0, UPT, URZ, UR4, UPT ;  /* 0x000000043f00728c */ /* 0x000fe2000bf01270 */
[----:B------:R-:W0:Y:S01]  /*0910*/  I2F.RP R12, R6 ;  /* 0x00000006000c7306 */ /* 0x000e220000209400 */
[----:B------:R-:W-:Y:S02]  /*0920*/  USHF.R.S32.HI UR5, URZ, 0x1f, UR4 ;  /* 0x0000001f3f057899 */ /* 0x000fe40008011404 */
[----:B------:R-:W-:-:S07]  /*0930*/  ULEA.HI.SX32 UR4, UR4, 0x1, 0x1 ;  /* 0x0000000104047891 */ /* 0x000fce000f8f0a3f */
[----:B------:R-:W-:Y:S01]  /*0940*/  @!UP0 UIADD3 UR4, UR5, URZ, URZ ;  /* 0x0000003f05048290 */ /* 0x000fe2000fffe03f */
[----:B0-----:R-:W0:Y:S02]  /*0950*/  MUFU.RCP R10, R12 ;  /* 0x0000000c000a7308 */ /* 0x001e240000001000 */
[----:B0-----:R-:W-:-:S06]  /*0960*/  IADD3 R10, R10, 0xffffffe, RZ ;  /* 0x0ffffffe0a0a7810 */ /* 0x001fcc0007ffe0ff */
[----:B------:R-:W0:Y:S02]  /*0970*/  F2I.FTZ.U32.TRUNC.NTZ R11, R10 ;  /* 0x0000000a000b7305 */ /* 0x000e24000021f000 */
[--C-:B0-----:R-:W-:Y:S02]  /*0980*/  IMAD.MOV R3, RZ, RZ, -R11.reuse ;  /* 0x000000ffff037224 */ /* 0x101fe400078e0a0b */
[----:B------:R-:W-:Y:S02]  /*0990*/  IMAD.MOV.U32 R10, RZ, RZ, RZ ;  /* 0x000000ffff0a7224 */ /* 0x000fe400078e00ff */
[----:B------:R-:W-:Y:S01]  /*09a0*/  IMAD R4, R3, R6, RZ ;  /* 0x0000000603047224 */ /* 0x000fe200078e02ff */
[----:B------:R-:W-:Y:S02]  /*09b0*/  IABS R3, R2 ;  /* 0x0000000200037213 */ /* 0x000fe40000000000 */
[----:B------:R-:W-:Y:S01]  /*09c0*/  LOP3.LUT R2, R2, c[0x0][0x214], RZ, 0x3c, !PT ;  /* 0x0000850002027a12 */ /* 0x000fe200078e3cff */
[----:B------:R-:W-:-:S03]  /*09d0*/  IMAD.HI.U32 R4, R11, R4, R10 ;  /* 0x000000040b047227 */ /* 0x000fc600078e000a */
[----:B------:R-:W-:Y:S01]  /*09e0*/  ISETP.GE.AND P2, PT, R2, RZ, PT ;  /* 0x000000ff0200720c */ /* 0x000fe20003f46270 */
[----:B------:R-:W-:Y:S02]  /*09f0*/  IMAD.MOV.U32 R7, RZ, RZ, R3 ;  /* 0x000000ffff077224 */ /* 0x000fe400078e0003 */
[----:B------:R-:W-:Y:S02]  /*0a00*/  IMAD.MOV.U32 R2, RZ, RZ, c[0x0][0x1c0] ;  /* 0x00007000ff027624 */ /* 0x000fe400078e00ff */
        /* <DEDUP_REMOVED lines=8> */
[C---:B------:R-:W-:Y:S01]  /*0a90*/  IADD3 R6, R2.reuse, -0x1, RZ ;  /* 0xffffffff02067810 */ /* 0x040fe20007ffe0ff */
[----:B------:R-:W-:-:S10]  /*0aa0*/  IMAD R2, R2, c[0x0][0x214], RZ ;  /* 0x0000850002027a24 */ /* 0x000fd400078e02ff */
[----:B------:R-:W-:-:S05]  /*0ab0*/  @P0 IADD3 R4, R4, 0x1, RZ ;  /* 0x0000000104040810 */ /* 0x000fca0007ffe0ff */
[----:B------:R-:W-:Y:S01]  /*0ac0*/  @!P2 IMAD.MOV R4, RZ, RZ, -R4 ;  /* 0x000000ffff04a224 */ /* 0x000fe200078e0a04 */
[----:B------:R-:W-:-:S05]  /*0ad0*/  @!P1 LOP3.LUT R4, RZ, c[0x0][0x214], RZ, 0x33, !PT ;  /* 0x00008500ff049a12 */ /* 0x000fca00078e33ff */
[----:B------:R-:W-:-:S05]  /*0ae0*/  IMAD R3, R4, UR4, RZ ;  /* 0x0000000404037c24 */ /* 0x000fca000f8e02ff */
[-C--:B------:R-:W-:Y:S02]  /*0af0*/  IABS R13, R3.reuse ;  /* 0x00000003000d7213 */ /* 0x080fe40000000000 */
[----:B------:R-:W-:Y:S02]  /*0b00*/  IABS R7, R3 ;  /* 0x0000000300077213 */ /* 0x000fe40000000000 */
[----:B------:R-:W0:Y:S01]  /*0b10*/  I2F.RP R12, R13 ;  /* 0x0000000d000c7306 */ /* 0x000e220000209400 */
[----:B------:R-:W-:Y:S02]  /*0b20*/  IMAD.IADD R4, R6, 0x1, R13 ;  /* 0x0000000106047824 */ /* 0x000fe400078e020d */
[----:B------:R-:W-:-:S05]  /*0b30*/  IMAD.MOV R7, RZ, RZ, -R7 ;  /* 0x000000ffff077224 */ /* 0x000fca00078e0a07 */
[----:B0-----:R-:W0:Y:S02]  /*0b40*/  MUFU.RCP R18, R12 ;  /* 0x0000000c00127308 */ /* 0x001e240000001000 */
[----:B0-----:R-:W-:-:S06]  /*0b50*/  IADD3 R18, R18, 0xffffffe, RZ ;  /* 0x0ffffffe12127810 */ /* 0x001fcc0007ffe0ff */
[----:B------:R-:W0:Y:S02]  /*0b60*/  F2I.FTZ.U32.TRUNC.NTZ R19, R18 ;  /* 0x0000001200137305 */ /* 0x000e24000021f000 */
[----:B0-----:R-:W-:Y:S02]  /*0b70*/  IMAD.MOV R10, RZ, RZ, -R19 ;  /* 0x000000ffff0a7224 */ /* 0x001fe400078e0a13 */
[----:B------:R-:W-:Y:S02]  /*0b80*/  IMAD.MOV.U32 R18, RZ, RZ, RZ ;  /* 0x000000ffff127224 */ /* 0x000fe400078e00ff */
[----:B------:R-:W-:Y:S01]  /*0b90*/  IMAD R11, R10, R13, RZ ;  /* 0x0000000d0a0b7224 */ /* 0x000fe200078e02ff */
[----:B------:R-:W-:-:S03]  /*0ba0*/  IABS R10, R4 ;  /* 0x00000004000a7213 */ /* 0x000fc60000000000 */
[----:B------:R-:W-:-:S06]  /*0bb0*/  IMAD.HI.U32 R11, R19, R11, R18 ;  /* 0x0000000b130b7227 */ /* 0x000fcc00078e0012 */
[----:B------:R-:W-:-:S04]  /*0bc0*/  IMAD.HI.U32 R11, R11, R10, RZ ;  /* 0x0000000a0b0b7227 */ /* 0x000fc800078e00ff */
[----:B------:R-:W-:Y:S01]  /*0bd0*/  IMAD R10, R11, R7, R10 ;  /* 0x000000070b0a7224 */ /* 0x000fe200078e020a */
[----:B------:R-:W-:-:S04]  /*0be0*/  LOP3.LUT R7, R4, R13, RZ, 0x3c, !PT ;  /* 0x0000000d04077212 */ /* 0x000fc800078e3cff */
[----:B------:R-:W-:Y:S02]  /*0bf0*/  ISETP.GT.U32.AND P1, PT, R13, R10, PT ;  /* 0x0000000a0d00720c */ /* 0x000fe40003f24070 */
[----:B------:R-:W-:-:S11]  /*0c00*/  ISETP.GE.AND P0, PT, R7, RZ, PT ;  /* 0x000000ff0700720c */ /* 0x000fd60003f06270 */
[----:B------:R-:W-:Y:S01]  /*0c10*/  @!P1 IMAD.IADD R10, R10, 0x1, -R13 ;  /* 0x000000010a0a9824 */ /* 0x000fe200078e0a0d */
[----:B------:R-:W-:Y:S02]  /*0c20*/  @!P1 IADD3 R11, R11, 0x1, RZ ;  /* 0x000000010b0b9810 */ /* 0x000fe40007ffe0ff */
[----:B------:R-:W-:Y:S02]  /*0c30*/  ISETP.NE.AND P1, PT, R3, RZ, PT ;  /* 0x000000ff0300720c */ /* 0x000fe40003f25270 */
[----:B------:R-:W-:-:S13]  /*0c40*/  ISETP.GE.U32.AND P2, PT, R10, R13, PT ;  /* 0x0000000d0a00720c */ /* 0x000fda0003f46070 */
[----:B------:R-:W-:-:S05]  /*0c50*/  @P2 IADD3 R11, R11, 0x1, RZ ;  /* 0x000000010b0b2810 */ /* 0x000fca0007ffe0ff */
[----:B------:R-:W-:-:S04]  /*0c60*/  IMAD.MOV.U32 R7, RZ, RZ, R11 ;  /* 0x000000ffff077224 */ /* 0x000fc800078e000b */
        /* <DEDUP_REMOVED lines=16> */
[----:B------:R-:W-:Y:S02]  /*0d70*/  MOV R40, R20 ;  /* 0x0000001400287202 */ /* 0x000fe40000000f00 */
[----:B------:R-:W-:Y:S01]  /*0d80*/  MOV R41, R21 ;  /* 0x0000001500297202 */ /* 0x000fe20000000f00 */
[----:B------:R-:W-:Y:S05]  /*0d90*/  BRA `(.L_x_102) ;  /* 0x0000013000007947 */ /* 0x000fea0003800000 */
.L_x_101:
        /* <DEDUP_REMOVED lines=19> */
.L_x_102:
[----:B------:R-:W-:Y:S05]  /*0ed0*/  BSYNC B0 ;  /* 0x0000000000007941 */ /* 0x000fea0003800000 */
.L_x_100:
[-C--:B------:R-:W-:Y:S01]  /*0ee0*/  IABS R18, R2.reuse ;  /* 0x0000000200127213 */ /* 0x080fe20000000000 */
[----:B------:R-:W-:Y:S01]  /*0ef0*/  BSSY B0, `(.L_x_103) ;  /* 0x000003b000007945 */ /* 0x000fe20003800000 */
[----:B------:R-:W-:Y:S02]  /*0f00*/  IABS R10, R2 ;  /* 0x00000002000a7213 */ /* 0x000fe40000000000 */
[----:B------:R-:W0:Y:S01]  /*0f10*/  I2F.RP R17, R18 ;  /* 0x0000001200117306 */ /* 0x000e220000209400 */
[----:B------:R-:W-:Y:S02]  /*0f20*/  IADD3 R7, R18, UR6, RZ ;  /* 0x0000000612077c10 */ /* 0x000fe4000fffe0ff */
[----:B------:R-:W-:Y:S02]  /*0f30*/  IMAD.MOV R10, RZ, RZ, -R10 ;  /* 0x000000ffff0a7224 */ /* 0x000fe400078e0a0a */
[----:B------:R-:W-:-:S03]  /*0f40*/  IABS R11, R7 ;  /* 0x00000007000b7213 */ /* 0x000fc60000000000 */
        /* <DEDUP_REMOVED lines=17> */
[----:B------:R-:W-:Y:S01]  /*1060*/  @!P0 IMAD.MOV R15, RZ, RZ, -R15 ;  /* 0x000000ffff0f8224 */ /* 0x000fe200078e0a0f */
[----:B------:R-:W-:-:S04]  /*1070*/  @!P1 LOP3.LUT R15, RZ, R18, RZ, 0x33, !PT ;  /* 0x00000012ff0f9212 */ /* 0x000fc800078e33ff */
[----:B------:R-:W-:Y:S02]  /*1080*/  ISETP.LT.U32.AND P0, PT, R8, R15, PT ;  /* 0x0000000f0800720c */ /* 0x000fe40003f01070 */
[----:B------:R-:W-:-:S04]  /*1090*/  SHF.R.S32.HI R11, RZ, 0x1f, R15 ;  /* 0x0000001fff0b7819 */ /* 0x000fc8000001140f */
[----:B------:R-:W-:-:S04]  /*10a0*/  ISETP.LT.AND.EX P0, PT, R9, R11, PT, P0 ;  /* 0x0000000b0900720c */ /* 0x000fc80003f01300 */
[----:B------:R-:W-:-:S04]  /*10b0*/  SEL R10, R9, R11, P0 ;  /* 0x0000000b090a7207 */ /* 0x000fc80000000000 */
[----:B------:R-:W-:-:S04]  /*10c0*/  LOP3.LUT R11, R9, R10, RZ, 0xfc, !PT ;  /* 0x0000000a090b7212 */ /* 0x000fc800078efcff */
[----:B------:R-:W-:Y:S02]  /*10d0*/  ISETP.NE.U32.AND P1, PT, R11, RZ, PT ;  /* 0x000000ff0b00720c */ /* 0x000fe40003f25070 */
[----:B------:R-:W-:-:S11]  /*10e0*/  SEL R11, R8, R15, P0 ;  /* 0x0000000f080b7207 */ /* 0x000fd60000000000 */
        /* <DEDUP_REMOVED lines=8> */
.L_x_104:
        /* <DEDUP_REMOVED lines=19> */
.L_x_105:
[----:B------:R-:W-:Y:S05]  /*12a0*/  BSYNC B0 ;  /* 0x0000000000007941 */ /* 0x000fea0003800000 */
.L_x_103:
[----:B------:R-:W0:Y:S01]  /*12b0*/  S2R R8, SR_TID.X ;  /* 0x0000000000087919 */ /* 0x000e220000002100 */
[----:B------:R-:W-:Y:S01]  /*12c0*/  IADD3 R24, P0, R28, -UR8, RZ ;  /* 0x800000081c187c10 */ /* 0x000fe2000ff1e0ff */
[----:B------:R-:W-:-:S03]  /*12d0*/  ULDC.64 UR10, c[0x0][0x118] ;  /* 0x00004600000a7ab9 */ /* 0x000fc60000000a00 */
[----:B------:R-:W-:Y:S02]  /*12e0*/  IADD3.X R22, R5, ~UR7, RZ, P0, !PT ;  /* 0x8000000705167c10 */ /* 0x000fe400087fe4ff */
[----:B0-----:R-:W-:-:S04]  /*12f0*/  SHF.R.S32.HI R15, RZ, 0x1f, R8 ;  /* 0x0000001fff0f7819 */ /* 0x001fc80000011408 */
[----:B------:R-:W-:-:S04]  /*1300*/  LEA.HI R18, R15, R8, RZ, 0x3 ;  /* 0x000000080f127211 */ /* 0x000fc800078f18ff */
[----:B------:R-:W-:Y:S02]  /*1310*/  LOP3.LUT R19, R18, 0xfffffff8, RZ, 0xc0, !PT ;  /* 0xfffffff812137812 */ /* 0x000fe400078ec0ff */
[----:B------:R-:W-:-:S03]  /*1320*/  SHF.R.S32.HI R18, RZ, 0x3, R18 ;  /* 0x00000003ff127819 */ /* 0x000fc60000011412 */
[----:B------:R-:W-:Y:S01]  /*1330*/  IMAD.IADD R19, R8, 0x1, -R19 ;  /* 0x0000000108137824 */ /* 0x000fe200078e0a13 */
[----:B------:R-:W-:-:S04]  /*1340*/  IADD3 R9, R18, 0x10, RZ ;  /* 0x0000001012097810 */ /* 0x000fc80007ffe0ff */
[----:B------:R-:W-:Y:S02]  /*1350*/  ISETP.GT.U32.AND P2, PT, R24, R19, PT ;  /* 0x000000131800720c */ /* 0x000fe40003f44070 */
[----:B------:R-:W-:Y:S02]  /*1360*/  SHF.R.S32.HI R17, RZ, 0x1f, R19 ;  /* 0x0000001fff117819 */ /* 0x000fe40000011413 */
[----:B------:R-:W-:Y:S02]  /*1370*/  IADD3 R30, P0, R19, UR8, RZ ;  /* 0x00000008131e7c10 */ /* 0x000fe4000ff1e0ff */
[----:B------:R-:W-:Y:S02]  /*1380*/  ISETP.GT.AND.EX P2, PT, R22, R17, PT, P2 ;  /* 0x000000111600720c */ /* 0x000fe40003f44320 */
[----:B------:R-:W-:Y:S02]  /*1390*/  IADD3.X R31, R17, UR7, RZ, P0, !PT ;  /* 0x00000007111f7c10 */ /* 0x000fe400087fe4ff */
[----:B------:R-:W-:-:S02]  /*13a0*/  ISETP.GE.OR P3, PT, R18, c[0x0][0x314], !P2 ;  /* 0x0000c50012007a0c */ /* 0x000fc40005766670 */
[----:B------:R-:W-:-:S11]  /*13b0*/  ISETP.GE.OR P2, PT, R9, c[0x0][0x314], !P2 ;  /* 0x0000c50009007a0c */ /* 0x000fd60005746670 */
[----:B------:R-:W-:Y:S02]  /*13c0*/  @!P3 SHF.R.S32.HI R17, RZ, 0x1f, R18 ;  /* 0x0000001fff11b819 */ /* 0x000fe40000011412 */
[----:B------:R-:W-:Y:S01]  /*13d0*/  @!P2 SHF.R.S32.HI R23, RZ, 0x1f, R9 ;  /* 0x0000001fff17a819 */ /* 0x000fe20000011409 */
[----:B------:R-:W-:Y:S02]  /*13e0*/  @!P2 IMAD.MOV.U32 R26, RZ, RZ, R30 ;  /* 0x000000ffff1aa224 */ /* 0x000fe400078e001e */
[----:B------:R-:W-:Y:S02]  /*13f0*/  @!P2 IMAD.MOV.U32 R27, RZ, RZ, R31 ;  /* 0x000000ffff1ba224 */ /* 0x000fe400078e001f */
[-C--:B------:R-:W-:Y:S02]  /*1400*/  @!P3 IMAD R17, R17, R28.reuse, RZ ;  /* 0x0000001c1111b224 */ /* 0x080fe400078e02ff */
[----:B------:R-:W-:Y:S02]  /*1410*/  @!P2 IMAD R22, R23, R28, RZ ;  /* 0x0000001c1716a224 */ /* 0x000fe400078e02ff */
[----:B------:R-:W-:-:S04]  /*1420*/  @!P2 IMAD.WIDE.U32 R26, R28, R9, R26 ;  /* 0x000000091c1aa225 */ /* 0x000fc800078e001a */
[----:B------:R-:W-:-:S04]  /*1430*/  @!P3 IMAD.WIDE.U32 R30, R28, R18, R30 ;  /* 0x000000121c1eb225 */ /* 0x000fc800078e001e */
[-C--:B------:R-:W-:Y:S01]  /*1440*/  @!P3 IMAD R17, R18, R5.reuse, R17 ;  /* 0x000000051211b224 */ /* 0x080fe200078e0211 */
[----:B------:R-:W-:Y:S01]  /*1450*/  @!P3 LEA R24, P1, R30, c[0x0][0x208], 0x2 ;  /* 0x000082001e18ba11 */ /* 0x000fe200078210ff */
[----:B------:R-:W-:Y:S01]  /*1460*/  @!P2 IMAD R9, R9, R5, R22 ;  /* 0x000000050909a224 */ /* 0x000fe200078e0216 */
[----:B------:R-:W-:Y:S01]  /*1470*/  @!P2 LEA R22, P0, R26, c[0x0][0x208], 0x2 ;  /* 0x000082001a16aa11 */ /* 0x000fe200078010ff */
[----:B------:R-:W-:Y:S02]  /*1480*/  @!P3 IMAD.IADD R17, R31, 0x1, R17 ;  /* 0x000000011f11b824 */ /* 0x000fe400078e0211 */
[----:B------:R-:W-:-:S03]  /*1490*/  @!P2 IMAD.IADD R9, R27, 0x1, R9 ;  /* 0x000000011b09a824 */ /* 0x000fc600078e0209 */
[----:B------:R-:W-:Y:S01]  /*14a0*/  @!P3 LEA.HI.X R25, R30, c[0x0][0x20c], R17, 0x2, P1 ;  /* 0x000083001e19ba11 */ /* 0x000fe200008f1411 */
[----:B------:R-:W-:Y:S01]  /*14b0*/  IMAD.MOV.U32 R17, RZ, RZ, -0x800000 ;  /* 0xff800000ff117424 */ /* 0x000fe200078e00ff */
[----:B------:R-:W-:Y:S01]  /*14c0*/  @!P2 LEA.HI.X R23, R26, c[0x0][0x20c], R9, 0x2, P0 ;  /* 0x000083001a17aa11 */ /* 0x000fe200000f1409 */
[----:B------:R-:W-:-:S04]  /*14d0*/  IMAD.MOV.U32 R9, RZ, RZ, -0x800000 ;  /* 0xff800000ff097424 */ /* 0x000fc800078e00ff */
[----:B------:R0:W2:Y:S04]  /*14e0*/  @!P3 LDG.E R17, [R24.64] ;  /* 0x0000000a1811b981 */ /* 0x0000a8000c1e1900 */
[----:B------:R-:W3:Y:S01]  /*14f0*/  @!P2 LDG.E R9, [R22.64] ;  /* 0x0000000a1609a981 */ /* 0x000ee2000c1e1900 */
[----:B------:R-:W-:Y:S01]  /*1500*/  ISETP.GT.AND P0, PT, R8, 0xff, PT ;  /* 0x000000ff0800780c */ /* 0x000fe20003f04270 */
[----:B------:R-:W-:Y:S01]  /*1510*/  IMAD R30, R18, 0x9, R19 ;  /* 0x00000009121e7824 */ /* 0x000fe200078e0213 */
[----:B------:R-:W-:Y:S01]  /*1520*/  ISETP.GT.AND P2, PT, R8, 0x7f, PT ;  /* 0x0000007f0800780c */ /* 0x000fe20003f44270 */
[----:B------:R-:W-:Y:S01]  /*1530*/  IMAD.MOV.U32 R34, RZ, RZ, -0x800000 ;  /* 0xff800000ff227424 */ /* 0x000fe200078e00ff */
[----:B------:R-:W-:Y:S01]  /*1540*/  LEA.HI R15, R15, R8, RZ, 0x4 ;  /* 0x000000080f0f7211 */ /* 0x000fe200078f20ff */
[----:B------:R-:W-:Y:S01]  /*1550*/  IMAD.MOV.U32 R33, RZ, RZ, -0x800000 ;  /* 0xff800000ff217424 */ /* 0x000fe200078e00ff */
[----:B------:R-:W-:Y:S01]  /*1560*/  IABS R18, c[0x0][0x214] ;  /* 0x0000850000127a13 */ /* 0x000fe20000000000 */
[----:B------:R-:W-:Y:S01]  /*1570*/  ULDC.U8 UR4, c[0x0][0x329] ;  /* 0x0000ca4000047ab9 */ /* 0x000fe20000000000 */
[----:B------:R-:W-:Y:S01]  /*1580*/  LOP3.LUT R27, R15, 0xfffffff0, RZ, 0xc0, !PT ;  /* 0xfffffff00f1b7812 */ /* 0x000fe200078ec0ff */
[----:B------:R-:W-:Y:S01]  /*1590*/  BSSY B1, `(.L_x_106) ;  /* 0x000025a000017945 */ /* 0x000fe20003800000 */
[----:B------:R-:W-:Y:S01]  /*15a0*/  SHF.R.S32.HI R15, RZ, 0x4, R15 ;  /* 0x00000004ff0f7819 */ /* 0x000fe2000001140f */
[----:B------:R-:W0:Y:S01]  /*15b0*/  I2F.RP R19, R18 ;  /* 0x0000001200137306 */ /* 0x000e220000209400 */
[----:B------:R-:W-:Y:S01]  /*15c0*/  ISETP.GT.AND P4, PT, R2, RZ, PT ;  /* 0x000000ff0200720c */ /* 0x000fe20003f84270 */
[----:B------:R-:W-:-:S04]  /*15d0*/  IMAD.IADD R36, R8, 0x1, -R27 ;  /* 0x0000000108247824 */ /* 0x000fc800078e0a1b */
[----:B------:R-:W-:Y:S02]  /*15e0*/  IMAD R27, R36, 0x9, R15 ;  /* 0x00000009241b7824 */ /* 0x000fe400078e020f */
[----:B0-----:R-:W0:Y:S02]  /*15f0*/  MUFU.RCP R24, R19 ;  /* 0x0000001300187308 */ /* 0x001e240000001000 */
[----:B0-----:R-:W-:-:S06]  /*1600*/  IADD3 R24, R24, 0xffffffe, RZ ;  /* 0x0ffffffe18187810 */ /* 0x001fcc0007ffe0ff */
[----:B------:R0:W1:Y:S02]  /*1610*/  F2I.FTZ.U32.TRUNC.NTZ R25, R24 ;  /* 0x0000001800197305 */ /* 0x000064000021f000 */
[----:B0-----:R-:W-:Y:S01]  /*1620*/  IMAD.MOV.U32 R24, RZ, RZ, RZ ;  /* 0x000000ffff187224 */ /* 0x001fe200078e00ff */
[----:B--2---:R1:W-:Y:S04]  /*1630*/  @!P0 STS [R30.X4], R17 ;  /* 0x000000111e008388 */ /* 0x0043e80000004800 */
[----:B---3--:R0:W-:Y:S04]  /*1640*/  @!P2 STS [R30.X4+0x240], R9 ;  /* 0x000240091e00a388 */ /* 0x0081e80000004800 */
[----:B------:R-:W-:Y:S01]  /*1650*/  BAR.SYNC.DEFER_BLOCKING 0x0 ;  /* 0x0000000000007b1d */ /* 0x000fe20000010000 */
[----:B-1----:R-:W-:-:S04]  /*1660*/  IMAD.MOV R17, RZ, RZ, -R25 ;  /* 0x000000ffff117224 */ /* 0x002fc800078e0a19 */
[----:B------:R-:W-:Y:S01]  /*1670*/  IMAD R17, R17, R18, RZ ;  /* 0x0000001211117224 */ /* 0x000fe200078e02ff */
[----:B0-----:R-:W-:Y:S01]  /*1680*/  IABS R9, R7 ;  /* 0x0000000700097213 */ /* 0x001fe20000000000 */
[----:B------:R-:W-:Y:S02]  /*1690*/  @!P2 LDS R34, [R27.X4] ;  /* 0x000000001b22a984 */ /* 0x000fe40000004800 */
[----:B------:R-:W-:Y:S01]  /*16a0*/  IMAD.HI.U32 R17, R25, R17, R24 ;  /* 0x0000001119117227 */ /* 0x000fe200078e0018 */
[----:B------:R-:W-:Y:S01]  /*16b0*/  LOP3.LUT R7, R7, c[0x0][0x214], RZ, 0x3c, !PT ;  /* 0x0000850007077a12 */ /* 0x000fe200078e3cff */
[----:B------:R-:W0:Y:S03]  /*16c0*/  @!P2 LDS R33, [R27.X4+0x240] ;  /* 0x000240001b21a984 */ /* 0x000e260000004800 */
[----:B------:R-:W-:Y:S02]  /*16d0*/  ISETP.GE.AND P3, PT, R7, RZ, PT ;  /* 0x000000ff0700720c */ /* 0x000fe40003f66270 */
[----:B------:R-:W-:-:S02]  /*16e0*/  SHF.R.S32.HI R7, RZ, 0x1f, R2 ;  /* 0x0000001fff077819 */ /* 0x000fc40000011402 */
[----:B------:R-:W-:-:S03]  /*16f0*/  LEA.HI.SX32 R2, R2, 0x1, 0x1 ;  /* 0x0000000102027811 */ /* 0x000fc600078f0aff */
[----:B------:R-:W-:Y:S01]  /*1700*/  @!P4 IMAD.MOV R2, RZ, RZ, R7 ;  /* 0x000000ffff02c224 */ /* 0x000fe200078e0207 */
[----:B0-----:R-:W-:-:S05]  /*1710*/  FMNMX.FTZ R26, R34, R33, !PT ;  /* 0x00000021221a7209 */ /* 0x001fca0007810000 */
[----:B------:R-:W0:Y:S02]  /*1720*/  SHFL.BFLY PT, R23, R26, 0x8, 0x1f ;  /* 0x0d001f001a177f89 */ /* 0x000e2400000e0000 */
[----:B0-----:R-:W-:-:S05]  /*1730*/  FMNMX.FTZ R23, R26, R23, !PT ;  /* 0x000000171a177209 */ /* 0x001fca0007810000 */
[----:B------:R-:W0:Y:S02]  /*1740*/  SHFL.BFLY PT, R22, R23, 0x4, 0x1f ;  /* 0x0c801f0017167f89 */ /* 0x000e2400000e0000 */
[----:B0-----:R-:W-:Y:S01]  /*1750*/  FMNMX.FTZ R22, R23, R22, !PT ;  /* 0x0000001617167209 */ /* 0x001fe20007810000 */
[----:B------:R-:W-:-:S04]  /*1760*/  IMAD.HI.U32 R23, R17, R9, RZ ;  /* 0x0000000911177227 */ /* 0x000fc800078e00ff */
[----:B------:R-:W0:Y:S01]  /*1770*/  SHFL.BFLY PT, R19, R22, 0x2, 0x1f ;  /* 0x0c401f0016137f89 */ /* 0x000e2200000e0000 */
[----:B------:R-:W-:-:S04]  /*1780*/  IMAD.MOV R17, RZ, RZ, -R23 ;  /* 0x000000ffff117224 */ /* 0x000fc800078e0a17 */
[----:B------:R-:W-:-:S05]  /*1790*/  IMAD R9, R18, R17, R9 ;  /* 0x0000001112097224 */ /* 0x000fca00078e0209 */
[----:B------:R-:W-:-:S13]  /*17a0*/  ISETP.GT.U32.AND P0, PT, R18, R9, PT ;  /* 0x000000091200720c */ /* 0x000fda0003f04070 */
[----:B------:R-:W-:Y:S01]  /*17b0*/  @!P0 IMAD.IADD R9, R9, 0x1, -R18 ;  /* 0x0000000109098824 */ /* 0x000fe200078e0a12 */
[----:B0-----:R-:W-:Y:S02]  /*17c0*/  FMNMX.FTZ R24, R22, R19, !PT ;  /* 0x0000001316187209 */ /* 0x001fe40007810000 */
[----:B------:R-:W-:Y:S02]  /*17d0*/  @!P0 IADD3 R23, R23, 0x1, RZ ;  /* 0x0000000117178810 */ /* 0x000fe40007ffe0ff */
[----:B------:R-:W-:Y:S01]  /*17e0*/  ISETP.GE.U32.AND P1, PT, R9, R18, PT ;  /* 0x000000120900720c */ /* 0x000fe20003f26070 */
[----:B------:R-:W0:Y:S01]  /*17f0*/  SHFL.BFLY PT, R17, R24, 0x1, 0x1f ;  /* 0x0c201f0018117f89 */ /* 0x000e2200000e0000 */
[----:B------:R-:W-:-:S11]  /*1800*/  ISETP.NE.AND P0, PT, RZ, c[0x0][0x214], PT ;  /* 0x00008500ff007a0c */ /* 0x000fd60003f05270 */
[----:B------:R-:W-:-:S05]  /*1810*/  @P1 IADD3 R23, R23, 0x1, RZ ;  /* 0x0000000117171810 */ /* 0x000fca0007ffe0ff */
[----:B------:R-:W-:Y:S01]  /*1820*/  @!P3 IMAD.MOV R23, RZ, RZ, -R23 ;  /* 0x000000ffff17b224 */ /* 0x000fe200078e0a17 */
[----:B------:R-:W-:-:S05]  /*1830*/  @!P0 LOP3.LUT R23, RZ, c[0x0][0x214], RZ, 0x33, !PT ;  /* 0x00008500ff178a12 */ /* 0x000fca00078e33ff */
[----:B------:R-:W-:Y:S01]  /*1840*/  IMAD R2, R2, R23, RZ ;  /* 0x0000001702027224 */ /* 0x000fe200078e02ff */
[----:B0-----:R-:W-:-:S04]  /*1850*/  FMNMX.FTZ R17, R24, R17, !PT ;  /* 0x0000001118117209 */ /* 0x001fc80007810000 */
[C---:B------:R-:W-:Y:S02]  /*1860*/  FSETP.NEU.FTZ.AND P1, PT, R17.reuse, -INF , PT ;  /* 0xff8000001100780b */ /* 0x040fe40003f3d000 */
[-C--:B------:R-:W-:Y:S02]  /*1870*/  IABS R9, R2.reuse ;  /* 0x0000000200097213 */ /* 0x080fe40000000000 */
[----:B------:R-:W-:Y:S02]  /*1880*/  FSEL R17, R17, RZ, P1 ;  /* 0x000000ff11117208 */ /* 0x000fe40000800000 */
[----:B------:R-:W0:Y:S01]  /*1890*/  I2F.RP R22, R9 ;  /* 0x0000000900167306 */ /* 0x000e220000209400 */
[----:B------:R-:W-:Y:S02]  /*18a0*/  IABS R26, R2 ;  /* 0x00000002001a7213 */ /* 0x000fe40000000000 */
[C---:B------:R-:W-:Y:S01]  /*18b0*/  FADD.FTZ R7, -R17.reuse, R34 ;  /* 0x0000002211077221 */ /* 0x040fe20000010100 */
[----:B------:R-:W-:Y:S01]  /*18c0*/  ISETP.NE.AND P6, PT, R2, RZ, PT ;  /* 0x000000ff0200720c */ /* 0x000fe20003fc5270 */
[----:B------:R-:W-:-:S02]  /*18d0*/  FADD.FTZ R24, -R17, R33 ;  /* 0x0000002111187221 */ /* 0x000fc40000010100 */
[----:B------:R-:W-:Y:S01]  /*18e0*/  FMUL.FTZ R18, R7, 1.4426950216293334961 ;  /* 0x3fb8aa3b07127820 */ /* 0x000fe20000410000 */
[----:B------:R-:W-:Y:S01]  /*18f0*/  IABS R7, c[0x0][0x1c0] ;  /* 0x0000700000077a13 */ /* 0x000fe20000000000 */
[----:B------:R-:W-:Y:S02]  /*1900*/  FMUL.FTZ R24, R24, 1.4426950216293334961 ;  /* 0x3fb8aa3b18187820 */ /* 0x000fe40000410000 */
[----:B------:R-:W-:Y:S01]  /*1910*/  IMAD.MOV R26, RZ, RZ, -R26 ;  /* 0x000000ffff1a7224 */ /* 0x000fe200078e0a1a */
[----:B------:R-:W-:Y:S08]  /*1920*/  I2F.U32.RP R23, R7 ;  /* 0x0000000700177306 */ /* 0x000ff00000209000 */
[----:B------:R-:W-:Y:S08]  /*1930*/  MUFU.EX2 R18, R18 ;  /* 0x0000001200127308 */ /* 0x000ff00000000800 */
[----:B------:R-:W1:Y:S08]  /*1940*/  MUFU.EX2 R19, R24 ;  /* 0x0000001800137308 */ /* 0x000e700000000800 */
[----:B0-----:R-:W0:Y:S01]  /*1950*/  MUFU.RCP R22, R22 ;  /* 0x0000001600167308 */ /* 0x001e220000001000 */
[----:B-1----:R-:W-:-:S07]  /*1960*/  FADD.FTZ R19, R18, R19 ;  /* 0x0000001312137221 */ /* 0x002fce0000010000 */
[----:B------:R-:W1:Y:S01]  /*1970*/  MUFU.RCP R38, R23 ;  /* 0x0000001700267308 */ /* 0x000e620000001000 */
[----:B------:R-:W2:Y:S01]  /*1980*/  SHFL.BFLY PT, R18, R19, 0x8, 0x1f ;  /* 0x0d001f0013127f89 */ /* 0x000ea200000e0000 */
[----:B0-----:R-:W-:Y:S01]  /*1990*/  IADD3 R42, R22, 0xffffffe, RZ ;  /* 0x0ffffffe162a7810 */ /* 0x001fe20007ffe0ff */
[----:B------:R-:W-:-:S05]  /*19a0*/  IMAD.IADD R22, R6, 0x1, R9 ;  /* 0x0000000106167824 */ /* 0x000fca00078e0209 */
[----:B------:R-:W0:Y:S01]  /*19b0*/  F2I.FTZ.U32.TRUNC.NTZ R43, R42 ;  /* 0x0000002a002b7305 */ /* 0x000e22000021f000 */
[----:B-1----:R-:W-:Y:S02]  /*19c0*/  IADD3 R38, R38, 0xffffffe, RZ ;  /* 0x0ffffffe26267810 */ /* 0x002fe40007ffe0ff */
[----:B------:R-:W-:-:S05]  /*19d0*/  IABS R23, R22 ;  /* 0x0000001600177213 */ /* 0x000fca0000000000 */
[----:B------:R-:W1:Y:S01]  /*19e0*/  F2I.FTZ.U32.TRUNC.NTZ R39, R38 ;  /* 0x0000002600277305 */ /* 0x000e62000021f000 */
[----:B0-----:R-:W-:Y:S02]  /*19f0*/  IMAD.MOV R30, RZ, RZ, -R43 ;  /* 0x000000ffff1e7224 */ /* 0x001fe400078e0a2b */
[----:B--2---:R-:W-:Y:S02]  /*1a00*/  FADD.FTZ R18, R19, R18 ;  /* 0x0000001213127221 */ /* 0x004fe40000010000 */
[----:B------:R-:W-:Y:S02]  /*1a10*/  IMAD R30, R30, R9, RZ ;  /* 0x000000091e1e7224 */ /* 0x000fe400078e02ff */
[----:B------:R-:W-:Y:S01]  /*1a20*/  IMAD.MOV.U32 R42, RZ, RZ, RZ ;  /* 0x000000ffff2a7224 */ /* 0x000fe200078e00ff */
[----:B------:R-:W0:Y:S01]  /*1a30*/  SHFL.BFLY PT, R25, R18, 0x4, 0x1f ;  /* 0x0c801f0012197f89 */ /* 0x000e2200000e0000 */
[----:B-1----:R-:W-:Y:S02]  /*1a40*/  IMAD.MOV R6, RZ, RZ, -R39 ;  /* 0x000000ffff067224 */ /* 0x002fe400078e0a27 */
[----:B------:R-:W-:-:S04]  /*1a50*/  IMAD.HI.U32 R30, R43, R30, R42 ;  /* 0x0000001e2b1e7227 */ /* 0x000fc800078e002a */
[----:B------:R-:W-:Y:S01]  /*1a60*/  IMAD R19, R6, R7, RZ ;  /* 0x0000000706137224 */ /* 0x000fe200078e02ff */
[----:B------:R-:W-:Y:S01]  /*1a70*/  IABS R6, R4 ;  /* 0x0000000400067213 */ /* 0x000fe20000000000 */
[----:B------:R-:W-:Y:S01]  /*1a80*/  IMAD.HI.U32 R30, R30, R23, RZ ;  /* 0x000000171e1e7227 */ /* 0x000fe200078e00ff */
[----:B------:R-:W-:-:S03]  /*1a90*/  LOP3.LUT R4, R4, c[0x0][0x1c0], RZ, 0x3c, !PT ;  /* 0x0000700004047a12 */ /* 0x000fc600078e3cff */
[----:B------:R-:W-:Y:S02]  /*1aa0*/  IMAD R26, R30, R26, R23 ;  /* 0x0000001a1e1a7224 */ /* 0x000fe400078e0217 */
[----:B------:R-:W-:-:S03]  /*1ab0*/  IMAD.MOV.U32 R38, RZ, RZ, RZ ;  /* 0x000000ffff267224 */ /* 0x000fc600078e00ff */
[----:B------:R-:W-:Y:S01]  /*1ac0*/  ISETP.GT.U32.AND P3, PT, R9, R26, PT ;  /* 0x0000001a0900720c */ /* 0x000fe20003f64070 */
[----:B------:R-:W-:-:S04]  /*1ad0*/  IMAD.HI.U32 R38, R39, R19, R38 ;  /* 0x0000001327267227 */ /* 0x000fc800078e0026 */
[----:B0-----:R-:W-:Y:S01]  /*1ae0*/  FADD.FTZ R25, R18, R25 ;  /* 0x0000001912197221 */ /* 0x001fe20000010000 */
[----:B------:R-:W-:Y:S01]  /*1af0*/  IABS R18, c[0x0][0x1c0] ;  /* 0x0000700000127a13 */ /* 0x000fe20000000000 */
[----:B------:R-:W-:-:S03]  /*1b00*/  IMAD.HI.U32 R19, R38, R6, RZ ;  /* 0x0000000626137227 */ /* 0x000fc600078e00ff */
[----:B------:R-:W0:Y:S01]  /*1b10*/  SHFL.BFLY PT, R24, R25, 0x2, 0x1f ;  /* 0x0c401f0019187f89 */ /* 0x000e2200000e0000 */
[----:B------:R-:W-:Y:S02]  /*1b20*/  IMAD.MOV R18, RZ, RZ, -R18 ;  /* 0x000000ffff127224 */ /* 0x000fe400078e0a12 */
[----:B------:R-:W-:Y:S01]  /*1b30*/  IMAD.HI.U32 R38, R38, R23, RZ ;  /* 0x0000001726267227 */ /* 0x000fe200078e00ff */
[----:B------:R-:W-:-:S03]  /*1b40*/  @!P3 IADD3 R30, R30, 0x1, RZ ;  /* 0x000000011e1eb810 */ /* 0x000fc60007ffe0ff */
[-C--:B------:R-:W-:Y:S02]  /*1b50*/  IMAD R6, R19, R18.reuse, R6 ;  /* 0x0000001213067224 */ /* 0x080fe400078e0206 */
[----:B------:R-:W-:Y:S01]  /*1b60*/  IMAD R18, R38, R18, R23 ;  /* 0x0000001226127224 */ /* 0x000fe200078e0217 */
[-C--:B------:R-:W-:Y:S01]  /*1b70*/  LOP3.LUT R23, R22, R9.reuse, RZ, 0x3c, !PT ;  /* 0x0000000916177212 */ /* 0x080fe200078e3cff */
[----:B------:R-:W-:Y:S01]  /*1b80*/  @!P3 IMAD.IADD R26, R26, 0x1, -R9 ;  /* 0x000000011a1ab824 */ /* 0x000fe200078e0a09 */
[----:B------:R-:W-:Y:S02]  /*1b90*/  ISETP.GT.U32.AND P0, PT, R7, R6, PT ;  /* 0x000000060700720c */ /* 0x000fe40003f04070 */
[----:B------:R-:W-:Y:S02]  /*1ba0*/  ISETP.GE.AND P5, PT, R23, RZ, PT ;  /* 0x000000ff1700720c */ /* 0x000fe40003fa6270 */
[----:B------:R-:W-:Y:S02]  /*1bb0*/  ISETP.GE.U32.AND P4, PT, R26, R9, PT ;  /* 0x000000091a00720c */ /* 0x000fe40003f86070 */
[----:B------:R-:W-:-:S02]  /*1bc0*/  ISETP.GT.U32.AND P1, PT, R7, R18, PT ;  /* 0x000000120700720c */ /* 0x000fc40003f24070 */
[----:B------:R-:W-:Y:S01]  /*1bd0*/  LOP3.LUT R22, R22, c[0x0][0x1c0], RZ, 0x3c, !PT ;  /* 0x0000700016167a12 */ /* 0x000fe200078e3cff */
[----:B0-----:R-:W-:-:S04]  /*1be0*/  FADD.FTZ R24, R25, R24 ;  /* 0x0000001819187221 */ /* 0x001fc80000010000 */
[----:B------:R-:W-:Y:S01]  /*1bf0*/  @!P0 IADD3 R19, R19, 0x1, RZ ;  /* 0x0000000113138810 */ /* 0x000fe20007ffe0ff */
[--C-:B------:R-:W-:Y:S01]  /*1c00*/  @!P0 IMAD.IADD R6, R6, 0x1, -R7.reuse ;  /* 0x0000000106068824 */ /* 0x100fe200078e0a07 */
[----:B------:R-:W-:Y:S01]  /*1c10*/  ISETP.GE.AND P0, PT, R4, RZ, PT ;  /* 0x000000ff0400720c */ /* 0x000fe20003f06270 */
[----:B------:R-:W-:Y:S01]  /*1c20*/  IMAD.MOV.U32 R4, RZ, RZ, c[0x0][0x214] ;  /* 0x00008500ff047624 */ /* 0x000fe200078e00ff */
[----:B------:R-:W0:Y:S01]  /*1c30*/  SHFL.BFLY PT, R23, R24, 0x1, 0x1f ;  /* 0x0c201f0018177f89 */ /* 0x000e2200000e0000 */
[----:B------:R-:W-:Y:S01]  /*1c40*/  @P4 IADD3 R30, R30, 0x1, RZ ;  /* 0x000000011e1e4810 */ /* 0x000fe20007ffe0ff */
[----:B------:R-:W-:Y:S01]  /*1c50*/  @!P1 IMAD.IADD R18, R18, 0x1, -R7 ;  /* 0x0000000112129824 */ /* 0x000fe200078e0a07 */
[----:B------:R-:W-:Y:S02]  /*1c60*/  ISETP.GT.AND P4, PT, R3, RZ, PT ;  /* 0x000000ff0300720c */ /* 0x000fe40003f84270 */
[-C--:B------:R-:W-:Y:S01]  /*1c70*/  ISETP.GE.U32.AND P3, PT, R6, R7.reuse, PT ;  /* 0x000000070600720c */ /* 0x080fe20003f66070 */
[----:B------:R-:W-:Y:S01]  /*1c80*/  @!P5 IMAD.MOV R30, RZ, RZ, -R30 ;  /* 0x000000ffff1ed224 */ /* 0x000fe200078e0a1e */
[----:B------:R-:W-:-:S02]  /*1c90*/  ISETP.GE.U32.AND P5, PT, R18, R7, PT ;  /* 0x000000071200720c */ /* 0x000fc40003fa6070 */
[----:B------:R-:W-:Y:S02]  /*1ca0*/  SHF.R.S32.HI R6, RZ, 0x1f, R3 ;  /* 0x0000001fff067819 */ /* 0x000fe40000011403 */
[----:B------:R-:W-:Y:S02]  /*1cb0*/  LEA.HI.SX32 R7, R3, 0x1, 0x1 ;  /* 0x0000000103077811 */ /* 0x000fe400078f0aff */
[----:B------:R-:W-:Y:S02]  /*1cc0*/  @!P1 IADD3 R38, R38, 0x1, RZ ;  /* 0x0000000126269810 */ /* 0x000fe40007ffe0ff */
[----:B------:R-:W-:Y:S01]  /*1cd0*/  ISETP.GE.AND P1, PT, R22, RZ, PT ;  /* 0x000000ff1600720c */ /* 0x000fe20003f26270 */
[----:B------:R-:W-:Y:S01]  /*1ce0*/  @!P4 IMAD.MOV R7, RZ, RZ, R6 ;  /* 0x000000ffff07c224 */ /* 0x000fe200078e0206 */
[----:B------:R-:W-:Y:S02]  /*1cf0*/  LOP3.LUT R6, RZ, c[0x0][0x1c0], RZ, 0x33, !PT ;  /* 0x00007000ff067a12 */ /* 0x000fe400078e33ff */
[----:B------:R-:W-:-:S02]  /*1d00*/  @P3 IADD3 R19, R19, 0x1, RZ ;  /* 0x0000000113133810 */ /* 0x000fc40007ffe0ff */
[----:B------:R-:W-:Y:S02]  /*1d10*/  @P5 IADD3 R38, R38, 0x1, RZ ;  /* 0x0000000126265810 */ /* 0x000fe40007ffe0ff */
[----:B------:R-:W-:Y:S01]  /*1d20*/  LOP3.LUT P5, RZ, R8, 0xf, RZ, 0xc0, !PT ;  /* 0x0000000f08ff7812 */ /* 0x000fe200078ac0ff */
[----:B0-----:R-:W-:Y:S01]  /*1d30*/  FADD.FTZ R23, R24, R23 ;  /* 0x0000001718177221 */ /* 0x001fe20000010000 */
[----:B------:R-:W-:Y:S01]  /*1d40*/  ISETP.NE.AND P3, PT, RZ, UR4, PT ;  /* 0x00000004ff007c0c */ /* 0x000fe2000bf65270 */
[----:B------:R-:W-:Y:S01]  /*1d50*/  @!P0 IMAD.MOV R19, RZ, RZ, -R19 ;  /* 0x000000ffff138224 */ /* 0x000fe200078e0a13 */
[----:B------:R-:W-:Y:S01]  /*1d60*/  ISETP.GT.AND P0, PT, R2, RZ, PT ;  /* 0x000000ff0200720c */ /* 0x000fe20003f04270 */
[----:B------:R-:W-:Y:S01]  /*1d70*/  @!P1 IMAD.MOV R38, RZ, RZ, -R38 ;  /* 0x000000ffff269224 */ /* 0x000fe200078e0a26 */
[----:B------:R-:W-:Y:S02]  /*1d80*/  FSETP.NE.FTZ.AND P4, PT, R23, RZ, PT ;  /* 0x000000ff1700720b */ /* 0x000fe40003f95000 */
[----:B------:R-:W-:-:S02]  /*1d90*/  ISETP.GT.OR P5, PT, R8, 0x7f, P5 ;  /* 0x0000007f0800780c */ /* 0x000fc40002fa4670 */
[----:B------:R-:W-:Y:S02]  /*1da0*/  SEL R8, R4, 0x1, !P3 ;  /* 0x0000000104087807 */ /* 0x000fe40005800000 */
[----:B------:R-:W-:Y:S02]  /*1db0*/  ISETP.NE.AND P1, PT, RZ, c[0x0][0x1c0], PT ;  /* 0x00007000ff007a0c */ /* 0x000fe40003f25270 */
[----:B------:R-:W-:Y:S02]  /*1dc0*/  @!P6 LOP3.LUT R30, RZ, R9, RZ, 0x33, !PT ;  /* 0x00000009ff1ee212 */ /* 0x000fe400078e33ff */
[C---:B------:R-:W-:Y:S02]  /*1dd0*/  SEL R25, R6.reuse, R19, !P1 ;  /* 0x0000001306197207 */ /* 0x040fe40004800000 */
[----:B------:R-:W-:Y:S01]  /*1de0*/  SHF.R.S32.HI R18, RZ, 0x1f, R2 ;  /* 0x0000001fff127819 */ /* 0x000fe20000011402 */
[----:B------:R-:W0:Y:S01]  /*1df0*/  @P4 MUFU.LG2 R4, R23 ;  /* 0x0000001700044308 */ /* 0x000e220000000c00 */
[----:B------:R-:W-:Y:S01]  /*1e00*/  SEL R31, R6, R38, !P1 ;  /* 0x00000026061f7207 */ /* 0x000fe20004800000 */
[----:B------:R-:W-:Y:S01]  /*1e10*/  IMAD R6, R25, R8, RZ ;  /* 0x0000000819067224 */ /* 0x000fe200078e02ff */
[----:B------:R-:W-:-:S02]  /*1e20*/  ISETP.LT.U32.AND P1, PT, R20, R30, PT ;  /* 0x0000001e1400720c */ /* 0x000fc40003f21070 */
[----:B------:R-:W-:Y:S01]  /*1e30*/  SHF.R.S32.HI R19, RZ, 0x1f, R30 ;  /* 0x0000001fff137819 */ /* 0x000fe2000001141e */
[----:B------:R-:W-:Y:S01]  /*1e40*/  IMAD R8, R31, R8, RZ ;  /* 0x000000081f087224 */ /* 0x000fe200078e02ff */
[----:B------:R-:W-:Y:S01]  /*1e50*/  LEA.HI.SX32 R9, R2, 0x1, 0x1 ;  /* 0x0000000102097811 */ /* 0x000fe200078f0aff */
[----:B------:R-:W-:Y:S01]  /*1e60*/  @!P0 IMAD.MOV R9, RZ, RZ, R18 ;  /* 0x000000ffff098224 */ /* 0x000fe200078e0212 */
[----:B------:R-:W-:Y:S01]  /*1e70*/  ISETP.LT.AND.EX P1, PT, R21, R19, PT, P1 ;  /* 0x000000131500720c */ /* 0x000fe20003f21310 */
[----:B------:R-:W-:Y:S02]  /*1e80*/  IMAD R7, R7, R6, RZ ;  /* 0x0000000607077224 */ /* 0x000fe400078e02ff */
[----:B------:R-:W-:Y:S02]  /*1e90*/  IMAD.MOV.U32 R31, RZ, RZ, 0x7f800000 ;  /* 0x7f800000ff1f7424 */ /* 0x000fe400078e00ff */
[----:B------:R-:W-:Y:S01]  /*1ea0*/  IMAD R6, R8, R9, RZ ;  /* 0x0000000908067224 */ /* 0x000fe200078e02ff */
[----:B------:R-:W-:Y:S01]  /*1eb0*/  SEL R9, R20, R30, P1 ;  /* 0x0000001e14097207 */ /* 0x000fe20000800000 */
[----:B0-----:R-:W-:Y:S01]  /*1ec0*/  @P4 FFMA.FTZ R31, R4, 0.69314718246459960938, R17 ;  /* 0x3f317218041f4823 */ /* 0x001fe20000010011 */
[----:B------:R-:W-:Y:S01]  /*1ed0*/  SEL R8, R21, R19, P1 ;  /* 0x0000001315087207 */ /* 0x000fe20000800000 */
[----:B------:R-:W-:Y:S05]  /*1ee0*/  @P5 BRA `(.L_x_107) ;  /* 0x00001c4000005947 */ /* 0x000fea0003800000 */
[----:B------:R-:W-:Y:S01]  /*1ef0*/  ULDC.U8 UR4, c[0x0][0x328] ;  /* 0x0000ca0000047ab9 */ /* 0x000fe20000000000 */
[----:B------:R-:W-:-:S02]  /*1f00*/  IADD3 R38, P0, R15, UR8, RZ ;  /* 0x000000080f267c10 */ /* 0x000fc4000ff1e0ff */
[----:B------:R-:W-:Y:S02]  /*1f10*/  ISETP.NE.AND P1, PT, RZ, UR4, PT ;  /* 0x00000004ff007c0c */ /* 0x000fe4000bf25270 */
        /* <DEDUP_REMOVED lines=33> */
[----:B------:R-:W-:Y:S05]  /*2130*/  CALL.REL.NOINC `($__internal_2_$__cuda_sm20_div_s64) ;  /* 0x0000257000007944 */ /* 0x000fea0003c00000 */
        /* <DEDUP_REMOVED lines=10> */
.L_x_110:
        /* <DEDUP_REMOVED lines=22> */
.L_x_111:
[----:B------:R-:W-:Y:S05]  /*2340*/  BSYNC B0 ;  /* 0x0000000000007941 */ /* 0x000fea0003800000 */
.L_x_109:
[----:B------:R-:W-:Y:S01]  /*2350*/  LOP3.LUT R19, R17, R0, RZ, 0xfc, !PT ;  /* 0x0000000011137212 */ /* 0x000fe200078efcff */
[----:B------:R-:W-:Y:S03]  /*2360*/  BSSY B0, `(.L_x_112) ;  /* 0x0000028000007945 */ /* 0x000fe60003800000 */
[----:B------:R-:W-:-:S13]  /*2370*/  ISETP.NE.U32.AND P0, PT, R19, RZ, PT ;  /* 0x000000ff1300720c */ /* 0x000fda0003f05070 */
[----:B------:R-:W-:Y:S05]  /*2380*/  @!P0 BRA `(.L_x_113) ;  /* 0x000000f000008947 */ /* 0x000fea0003800000 */
[----:B------:R-:W-:Y:S01]  /*2390*/  IMAD.MOV.U32 R26, RZ, RZ, R29 ;  /* 0x000000ffff1a7224 */ /* 0x000fe200078e001d */
[----:B------:R-:W-:Y:S02]  /*23a0*/  MOV R25, R0 ;  /* 0x0000000000197202 */ /* 0x000fe40000000f00 */
[----:B------:R-:W-:Y:S02]  /*23b0*/  MOV R24, 0x23d0 ;  /* 0x000023d000187802 */ /* 0x000fe40000000f00 */
[----:B------:R-:W-:Y:S05]  /*23c0*/  CALL.REL.NOINC `($__internal_2_$__cuda_sm20_div_s64) ;  /* 0x000022e000007944 */ /* 0x000fea0003c00000 */
        /* <DEDUP_REMOVED lines=11> */
.L_x_113:
        /* <DEDUP_REMOVED lines=22> */
.L_x_114:
[----:B------:R-:W-:Y:S05]  /*25e0*/  BSYNC B0 ;  /* 0x0000000000007941 */ /* 0x000fea0003800000 */
.L_x_112:
        /* <DEDUP_REMOVED lines=11> */
[----:B------:R-:W-:Y:S05]  /*26a0*/  CALL.REL.NOINC `($__internal_2_$__cuda_sm20_div_s64) ;  /* 0x0000200000007944 */ /* 0x000fea0003c00000 */
[----:B------:R-:W-:-:S04]  /*26b0*/  IADD3 R17, P0, RZ, -R20, RZ ;  /* 0x80000014ff117210 */ /* 0x000fc80007f1e0ff */
[----:B------:R-:W-:Y:S01]  /*26c0*/  IADD3.X R18, RZ, ~R21, RZ, P0, !PT ;  /* 0x80000015ff127210 */ /* 0x000fe200007fe4ff */
[----:B------:R-:W-:-:S04]  /*26d0*/  IMAD.WIDE.U32 R42, R5, R17, R42 ;  /* 0x00000011052a7225 */ /* 0x000fc800078e002a */
[----:B------:R-:W-:-:S04]  /*26e0*/  IMAD R18, R18, R5, RZ ;  /* 0x0000000512127224 */ /* 0x000fc800078e02ff */
[----:B------:R-:W-:-:S05]  /*26f0*/  IMAD R4, R4, R17, R18 ;  /* 0x0000001104047224 */ /* 0x000fca00078e0212 */
[----:B------:R-:W-:Y:S01]  /*2700*/  IADD3 R4, R43, R4, RZ ;  /* 0x000000042b047210 */ /* 0x000fe20007ffe0ff */
[----:B------:R-:W-:Y:S05]  /*2710*/  BRA `(.L_x_117) ;  /* 0x0000016000007947 */ /* 0x000fea0003800000 */
.L_x_116:
        /* <DEDUP_REMOVED lines=22> */
.L_x_117:
[----:B------:R-:W-:Y:S05]  /*2880*/  BSYNC B0 ;  /* 0x0000000000007941 */ /* 0x000fea0003800000 */
.L_x_115:
        /* <DEDUP_REMOVED lines=38> */
[----:B------:R-:W-:Y:S05]  /*2af0*/  CALL.REL.NOINC `($__internal_2_$__cuda_sm20_div_s64) ;  /* 0x00001bb000007944 */ /* 0x000fea0003c00000 */
        /* <DEDUP_REMOVED lines=12> */
.L_x_119:
        /* <DEDUP_REMOVED lines=23> */
.L_x_120:
[----:B------:R-:W-:Y:S05]  /*2d30*/  BSYNC B0 ;  /* 0x0000000000007941 */ /* 0x000fea0003800000 */
.L_x_118:
        /* <DEDUP_REMOVED lines=19> */
.L_x_122:
        /* <DEDUP_REMOVED lines=22> */
.L_x_123:
[----:B------:R-:W-:Y:S05]  /*2fd0*/  BSYNC B0 ;  /* 0x0000000000007941 */ /* 0x000fea0003800000 */
.L_x_121:
        /* <DEDUP_REMOVED lines=19> */
.L_x_125:
        /* <DEDUP_REMOVED lines=23> */
.L_x_126:
[----:B------:R-:W-:Y:S05]  /*3280*/  BSYNC B0 ;  /* 0x0000000000007941 */ /* 0x000fea0003800000 */
.L_x_124:
[----:B------:R-:W-:Y:S01]  /*3290*/  SHF.R.S32.HI R18, RZ, 0x1f, R7 ;  /* 0x0000001fff127819 */ /* 0x000fe20000011407 */
[----:B------:R-:W-:Y:S01]  /*32a0*/  IMAD R13, R21, R7, RZ ;  /* 0x00000007150d7224 */ /* 0x000fe200078e02ff */
[----:B------:R-:W-:Y:S01]  /*32b0*/  BSSY B0, `(.L_x_127) ;  /* 0x000003b000007945 */ /* 0x000fe20003800000 */
[----:B------:R-:W-:Y:S02]  /*32c0*/  IMAD R53, R29, c[0x0][0x214], RZ ;  /* 0x000085001d357a24 */ /* 0x000fe400078e02ff */
[----:B------:R-:W-:Y:S02]  /*32d0*/  IMAD R13, R18, R20, R13 ;  /* 0x00000014120d7224 */ /* 0x000fe400078e020d */
[----:B------:R-:W-:Y:S01]  /*32e0*/  IMAD R18, R12, R3, RZ ;  /* 0x000000030c127224 */ /* 0x000fe200078e02ff */
[----:B------:R-:W-:Y:S01]  /*32f0*/  LOP3.LUT R12, R47, R10, RZ, 0xfc, !PT ;  /* 0x0000000a2f0c7212 */ /* 0x000fe200078efcff */
[----:B------:R-:W-:Y:S01]  /*3300*/  IMAD.WIDE.U32 R48, R20, R7, RZ ;  /* 0x0000000714307225 */ /* 0x000fe200078e00ff */
[----:B------:R-:W-:-:S02]  /*3310*/  SHF.R.S32.HI R7, RZ, 0x1f, R3 ;  /* 0x0000001fff077819 */ /* 0x000fc40000011403 */
[----:B------:R-:W-:Y:S01]  /*3320*/  ISETP.NE.U32.AND P0, PT, R12, RZ, PT ;  /* 0x000000ff0c00720c */ /* 0x000fe20003f05070 */
[----:B------:R-:W-:Y:S01]  /*3330*/  IMAD R14, R14, R53, RZ ;  /* 0x000000350e0e7224 */ /* 0x000fe200078e02ff */
[----:B------:R-:W-:Y:S01]  /*3340*/  SHF.R.S32.HI R17, RZ, 0x1f, R53 ;  /* 0x0000001fff117819 */ /* 0x000fe20000011435 */
[----:B------:R-:W-:Y:S01]  /*3350*/  IMAD R7, R7, R50, R18 ;  /* 0x0000003207077224 */ /* 0x000fe200078e0212 */
[----:B------:R-:W-:Y:S01]  /*3360*/  IADD3 R12, R49, R13, RZ ;  /* 0x0000000d310c7210 */ /* 0x000fe20007ffe0ff */
[----:B------:R-:W-:-:S04]  /*3370*/  IMAD.WIDE.U32 R50, R50, R3, RZ ;  /* 0x0000000332327225 */ /* 0x000fc800078e00ff */
[----:B------:R-:W-:Y:S01]  /*3380*/  IMAD R3, R17, R16, R14 ;  /* 0x0000001011037224 */ /* 0x000fe200078e020e */
[----:B------:R-:W-:Y:S01]  /*3390*/  IADD3 R7, R51, R7, RZ ;  /* 0x0000000733077210 */ /* 0x000fe20007ffe0ff */
[----:B------:R-:W-:-:S05]  /*33a0*/  IMAD.WIDE.U32 R52, R16, R53, RZ ;  /* 0x0000003510347225 */ /* 0x000fca00078e00ff */
[----:B------:R-:W-:Y:S01]  /*33b0*/  IADD3 R3, R53, R3, RZ ;  /* 0x0000000335037210 */ /* 0x000fe20007ffe0ff */
[----:B------:R-:W-:Y:S05]  /*33c0*/  @!P0 BRA `(.L_x_128) ;  /* 0x0000012000008947 */ /* 0x000fea0003800000 */
[----:B------:R-:W-:Y:S01]  /*33d0*/  IMAD.MOV.U32 R18, RZ, RZ, R46 ;  /* 0x000000ffff127224 */ /* 0x000fe200078e002e */
[----:B------:R-:W-:Y:S01]  /*33e0*/  MOV R26, R11 ;  /* 0x0000000b001a7202 */ /* 0x000fe20000000f00 */
[----:B------:R-:W-:Y:S01]  /*33f0*/  IMAD.MOV.U32 R17, RZ, RZ, R47 ;  /* 0x000000ffff117224 */ /* 0x000fe200078e002f */
[----:B------:R-:W-:Y:S02]  /*3400*/  MOV R25, R10 ;  /* 0x0000000a00197202 */ /* 0x000fe40000000f00 */
[----:B------:R-:W-:Y:S02]  /*3410*/  MOV R24, 0x3430 ;  /* 0x0000343000187802 */ /* 0x000fe40000000f00 */
[----:B------:R-:W-:Y:S05]  /*3420*/  CALL.REL.NOINC `($__internal_2_$__cuda_sm20_div_s64) ;  /* 0x0000128000007944 */ /* 0x000fea0003c00000 */
        /* <DEDUP_REMOVED lines=12> */
.L_x_128:
        /* <DEDUP_REMOVED lines=23> */
.L_x_129:
[----:B------:R-:W-:Y:S05]  /*3660*/  BSYNC B0 ;  /* 0x0000000000007941 */ /* 0x000fea0003800000 */
.L_x_127:
        /* <DEDUP_REMOVED lines=29> */
.L_x_131:
        /* <DEDUP_REMOVED lines=23> */
.L_x_132:
[----:B------:R-:W-:Y:S05]  /*39b0*/  BSYNC B0 ;  /* 0x0000000000007941 */ /* 0x000fea0003800000 */
.L_x_130:
        /* <DEDUP_REMOVED lines=20> */
.L_x_108:
[----:B------:R-:W-:-:S04]  /*3b00*/  LEA R2, P0, R38, c[0x0][0x200], 0x2 ;  /* 0x0000800026027a11 */ /* 0x000fc800078010ff */
[----:B------:R-:W-:-:S05]  /*3b10*/  LEA.HI.X R3, R38, c[0x0][0x204], R39, 0x2, P0 ;  /* 0x0000810026037a11 */ /* 0x000fca00000f1427 */
[----:B------:R0:W-:Y:S04]  /*3b20*/  STG.E [R2.64], R31 ;  /* 0x0000001f02007986 */ /* 0x0001e8000c10190a */
.L_x_107:
[----:B------:R-:W-:Y:S05]  /*3b30*/  BSYNC B1 ;  /* 0x0000000000017941 */ /* 0x000fea0003800000 */
.L_x_106:
[C---:B------:R-:W-:Y:S01]  /*3b40*/  ISETP.GE.OR P0, PT, R36.reuse, c[0x0][0x314], P2 ;  /* 0x0000c50024007a0c */ /* 0x040fe20001706670 */
[----:B------:R-:W-:Y:S01]  /*3b50*/  HFMA2.MMA R13, -RZ, RZ, 0, 0 ;  /* 0x00000000ff0d7435 */ /* 0x000fe200000001ff */
[C---:B------:R-:W-:Y:S01]  /*3b60*/  IADD3 R0, R36.reuse, 0x10, RZ ;  /* 0x0000001024007810 */ /* 0x040fe20007ffe0ff */
[----:B------:R-:W-:Y:S01]  /*3b70*/  IMAD.SHL.U32 R36, R36, 0x4, RZ ;  /* 0x0000000424247824 */ /* 0x000fe200078e00ff */
[----:B------:R-:W-:Y:S01]  /*3b80*/  CS2R R10, SRZ ;  /* 0x00000000000a7805 */ /* 0x000fe2000001ff00 */
[----:B------:R-:W-:Y:S01]  /*3b90*/  CS2R R8, SRZ ;  /* 0x0000000000087805 */ /* 0x000fe2000001ff00 */
[----:B------:R-:W-:Y:S01]  /*3ba0*/  ISETP.GE.OR P2, PT, R0, c[0x0][0x314], P2 ;  /* 0x0000c50000007a0c */ /* 0x000fe20001746670 */
[----:B------:R-:W-:Y:S01]  /*3bb0*/  IMAD.MOV.U32 R0, RZ, RZ, c[0x0][0x314] ;  /* 0x0000c500ff007624 */ /* 0x000fe200078e00ff */
[----:B------:R-:W-:-:S05]  /*3bc0*/  CS2R R6, SRZ ;  /* 0x0000000000067805 */ /* 0x000fca000001ff00 */
[----:B0-----:R-:W-:Y:S01]  /*3bd0*/  @!P0 FADD.FTZ R4, -R31, R34 ;  /* 0x000000221f048221 */ /* 0x001fe20000010100 */
[----:B------:R-:W-:-:S03]  /*3be0*/  IADD3 R34, R36, 0x40, RZ ;  /* 0x0000004024227810 */ /* 0x000fc60007ffe0ff */
[----:B------:R-:W-:Y:S02]  /*3bf0*/  @!P0 FMUL.FTZ R4, R4, 1.4426950216293334961 ;  /* 0x3fb8aa3b04048820 */ /* 0x000fe40000410000 */
[----:B------:R-:W-:Y:S01]  /*3c00*/  @!P2 FADD.FTZ R31, -R31, R33 ;  /* 0x000000211f1fa221 */ /* 0x000fe20000010100 */
[----:B------:R-:W-:-:S03]  /*3c10*/  IADD3 R33, R36, 0x80, RZ ;  /* 0x0000008024217810 */ /* 0x000fc60007ffe0ff */
[----:B------:R-:W0:Y:S01]  /*3c20*/  @!P0 MUFU.EX2 R4, R4 ;  /* 0x0000000400048308 */ /* 0x000e220000000800 */
[----:B------:R-:W-:-:S07]  /*3c30*/  @!P2 FMUL.FTZ R2, R31, 1.4426950216293334961 ;  /* 0x3fb8aa3b1f02a820 */ /* 0x000fce0000410000 */
[----:B------:R-:W1:Y:S01]  /*3c40*/  @!P2 MUFU.EX2 R2, R2 ;  /* 0x000000020002a308 */ /* 0x000e620000000800 */
[----:B0-----:R0:W-:Y:S01]  /*3c50*/  @!P0 STS [R27.X4], R4 ;  /* 0x000000041b008388 */ /* 0x0011e20000004800 */
[----:B------:R-:W-:Y:S01]  /*3c60*/  ISETP.GE.AND P0, PT, R0, 0x1, PT ;  /* 0x000000010000780c */ /* 0x000fe20003f06270 */
[----:B------:R-:W-:Y:S02]  /*3c70*/  IMAD.MOV.U32 R0, RZ, RZ, RZ ;  /* 0x000000ffff007224 */ /* 0x000fe400078e00ff */
[----:B-1----:R1:W-:Y:S01]  /*3c80*/  @!P2 STS [R27.X4+0x240], R2 ;  /* 0x000240021b00a388 */ /* 0x0023e20000004800 */
[----:B0-----:R-:W-:Y:S01]  /*3c90*/  CS2R R4, SRZ ;  /* 0x0000000000047805 */ /* 0x001fe2000001ff00 */
[----:B-1----:R-:W-:Y:S02]  /*3ca0*/  CS2R R2, SRZ ;  /* 0x0000000000027805 */ /* 0x002fe4000001ff00 */
        /* <DEDUP_REMOVED lines=25> */
.L_x_136:
        /* <DEDUP_REMOVED lines=15> */
.L_x_135:
[----:B------:R-:W-:Y:S05]  /*3f30*/  BSYNC B0 ;  /* 0x0000000000007941 */ /* 0x000fea0003800000 */
.L_x_134:
        /* <DEDUP_REMOVED lines=19> */
.L_x_133:
        /* <DEDUP_REMOVED lines=100> */
        .weak           $__internal_2_$__cuda_sm20_div_s64
        .type           $__internal_2_$__cuda_sm20_div_s64,@function
        .size           $__internal_2_$__cuda_sm20_div_s64,(.L_x_4072 - $__internal_2_$__cuda_sm20_div_s64)
$__internal_2_$__cuda_sm20_div_s64:
        /* <DEDUP_REMOVED lines=25> */
[----:B------:R-:W-:Y:S02]  /*4840*/  IADD3 R21, P0, RZ, -R58, RZ ;  /* 0x8000003aff157210 */ /* 0x000fe40007f1e0ff */
[----:B------:R-:W-:Y:S01]  /*4850*/  ISETP.GE.AND P1, PT, R17, RZ, PT ;  /* 0x000000ff1100720c */ /* 0x000fe20003f26270 */
[----:B------:R-:W-:Y:S02]  /*4860*/  IMAD R19, R22, R44, R19 ;  /* 0x0000002c16137224 */ /* 0x000fe400078e0213 */
[----:B------:R-:W-:-:S04]  /*4870*/  IMAD.HI.U32 R56, R57, R21, RZ ;  /* 0x0000001539387227 */ /* 0x000fc800078e00ff */
[----:B------:R-:W-:Y:S01]  /*4880*/  IMAD.X R19, RZ, RZ, ~R19, P0 ;  /* 0x000000ffff137224 */ /* 0x000fe200000e0e13 */
[----:B------:R-:W-:-:S03]  /*4890*/  IADD3 R20, P0, RZ, -R18, RZ ;  /* 0x80000012ff147210 */ /* 0x000fc60007f1e0ff */
[----:B------:R-:W-:Y:S01]  /*48a0*/  IMAD.WIDE.U32 R56, P6, R57, R19, R56 ;  /* 0x0000001339387225 */ /* 0x000fe200078c0038 */
[----:B------:R-:W-:-:S05]  /*48b0*/  SEL R20, R20, R18, !P1 ;  /* 0x0000001214147207 */ /* 0x000fca0004800000 */
[----:B------:R-:W-:-:S04]  /*48c0*/  IMAD.HI.U32 R30, P5, R22, R21, R56 ;  /* 0x00000015161e7227 */ /* 0x000fc800078a0038 */
[CC--:B------:R-:W-:Y:S02]  /*48d0*/  IMAD R21, R22.reuse, R19.reuse, RZ ;  /* 0x0000001316157224 */ /* 0x0c0fe400078e02ff */
[----:B------:R-:W-:-:S03]  /*48e0*/  IMAD.HI.U32 R19, R22, R19, RZ ;  /* 0x0000001316137227 */ /* 0x000fc600078e00ff */
[----:B------:R-:W-:Y:S01]  /*48f0*/  IADD3 R21, P4, R21, R30, RZ ;  /* 0x0000001e15157210 */ /* 0x000fe20007f9e0ff */
[----:B------:R-:W-:Y:S02]  /*4900*/  IMAD.X R30, RZ, RZ, ~R17, P0 ;  /* 0x000000ffff1e7224 */ /* 0x000fe400000e0e11 */
[----:B------:R-:W-:Y:S02]  /*4910*/  IMAD.X R22, R19, 0x1, R22, P6 ;  /* 0x0000000113167824 */ /* 0x000fe400030e0616 */
[----:B------:R-:W-:Y:S01]  /*4920*/  IMAD.HI.U32 R56, R21, R20, RZ ;  /* 0x0000001415387227 */ /* 0x000fe200078e00ff */
[----:B------:R-:W-:Y:S02]  /*4930*/  SEL R19, R30, R17, !P1 ;  /* 0x000000111e137207 */ /* 0x000fe40004800000 */
[----:B------:R-:W-:Y:S01]  /*4940*/  IADD3.X R22, RZ, RZ, R22, P4, P5 ;  /* 0x000000ffff167210 */ /* 0x000fe200027ea416 */
[----:B------:R-:W-:-:S04]  /*4950*/  IMAD.MOV.U32 R57, RZ, RZ, RZ ;  /* 0x000000ffff397224 */ /* 0x000fc800078e00ff */
        /* <DEDUP_REMOVED lines=10> */
[-C--:B------:R-:W-:Y:S01]  /*4a00*/  ISETP.GE.U32.AND P4, PT, R20, R44.reuse, PT ;  /* 0x0000002c1400720c */ /* 0x080fe20003f86070 */
[-C--:B------:R-:W-:Y:S01]  /*4a10*/  IMAD R22, R30, R44.reuse, R21 ;  /* 0x0000002c1e167224 */ /* 0x080fe200078e0215 */
[----:B------:R-:W-:-:S03]  /*4a20*/  IADD3 R21, P1, R20, -R44, RZ ;  /* 0x8000002c14157210 */ /* 0x000fc60007f3e0ff */
[----:B------:R-:W-:Y:S01]  /*4a30*/  IMAD.X R19, R19, 0x1, ~R22, P0 ;  /* 0x0000000113137824 */ /* 0x000fe200000e0e16 */
[----:B------:R-:W-:-:S03]  /*4a40*/  IADD3 R23, P0, R32, 0x1, RZ ;  /* 0x0000000120177810 */ /* 0x000fc60007f1e0ff */
[C---:B------:R-:W-:Y:S01]  /*4a50*/  IMAD.X R22, R19.reuse, 0x1, ~R45, P1 ;  /* 0x0000000113167824 */ /* 0x040fe200008e0e2d */
[----:B------:R-:W-:Y:S01]  /*4a60*/  ISETP.GE.U32.AND.EX P4, PT, R19, R45, PT, P4 ;  /* 0x0000002d1300720c */ /* 0x000fe20003f86140 */
[----:B------:R-:W-:-:S03]  /*4a70*/  IMAD.X R35, RZ, RZ, R30, P0 ;  /* 0x000000ffff237224 */ /* 0x000fc600000e061e */
[----:B------:R-:W-:Y:S02]  /*4a80*/  SEL R21, R21, R20, P4 ;  /* 0x0000001415157207 */ /* 0x000fe40002000000 */
[----:B------:R-:W-:Y:S02]  /*4a90*/  SEL R19, R22, R19, P4 ;  /* 0x0000001316137207 */ /* 0x000fe40002000000 */
[----:B------:R-:W-:Y:S02]  /*4aa0*/  SEL R23, R23, R32, P4 ;  /* 0x0000002017177207 */ /* 0x000fe40002000000 */
[----:B------:R-:W-:Y:S02]  /*4ab0*/  ISETP.GE.U32.AND P0, PT, R21, R44, PT ;  /* 0x0000002c1500720c */ /* 0x000fe40003f06070 */
[----:B------:R-:W-:Y:S02]  /*4ac0*/  SEL R35, R35, R30, P4 ;  /* 0x0000001e23237207 */ /* 0x000fe40002000000 */
[----:B------:R-:W-:-:S02]  /*4ad0*/  IADD3 R20, P1, R23, 0x1, RZ ;  /* 0x0000000117147810 */ /* 0x000fc40007f3e0ff */
[----:B------:R-:W-:Y:S02]  /*4ae0*/  ISETP.GE.U32.AND.EX P0, PT, R19, R45, PT, P0 ;  /* 0x0000002d1300720c */ /* 0x000fe40003f06100 */
[----:B------:R-:W-:Y:S02]  /*4af0*/  IADD3.X R22, RZ, R35, RZ, P1, !PT ;  /* 0x00000023ff167210 */ /* 0x000fe40000ffe4ff */
[----:B------:R-:W-:Y:S01]  /*4b00*/  SEL R20, R20, R23, P0 ;  /* 0x0000001714147207 */ /* 0x000fe20000000000 */
[----:B------:R-:W-:Y:S01]  /*4b10*/  IMAD.MOV.U32 R23, RZ, RZ, 0x0 ;  /* 0x00000000ff177424 */ /* 0x000fe200078e00ff */
[----:B------:R-:W-:Y:S02]  /*4b20*/  LOP3.LUT R19, R25, R17, RZ, 0x3c, !PT ;  /* 0x0000001119137212 */ /* 0x000fe400078e3cff */
[----:B------:R-:W-:Y:S02]  /*4b30*/  SEL R22, R22, R35, P0 ;  /* 0x0000002316167207 */ /* 0x000fe40000000000 */
[----:B------:R-:W-:-:S02]  /*4b40*/  IADD3 R21, P1, RZ, -R20, RZ ;  /* 0x80000014ff157210 */ /* 0x000fc40007f3e0ff */
[----:B------:R-:W-:Y:S02]  /*4b50*/  ISETP.GE.AND P4, PT, R19, RZ, PT ;  /* 0x000000ff1300720c */ /* 0x000fe40003f86270 */
[----:B------:R-:W-:Y:S01]  /*4b60*/  ISETP.NE.U32.AND P0, PT, R26, RZ, PT ;  /* 0x000000ff1a00720c */ /* 0x000fe20003f05070 */
[----:B------:R-:W-:Y:S01]  /*4b70*/  IMAD.X R19, RZ, RZ, ~R22, P1 ;  /* 0x000000ffff137224 */ /* 0x000fe200008e0e16 */
[----:B------:R-:W-:Y:S02]  /*4b80*/  SEL R21, R21, R20, !P4 ;  /* 0x0000001415157207 */ /* 0x000fe40006000000 */
[----:B------:R-:W-:Y:S02]  /*4b90*/  ISETP.NE.AND.EX P0, PT, R25, RZ, PT, P0 ;  /* 0x000000ff1900720c */ /* 0x000fe40003f05300 */
[----:B------:R-:W-:Y:S01]  /*4ba0*/  SEL R19, R19, R22, !P4 ;  /* 0x0000001613137207 */ /* 0x000fe20006000000 */
[----:B------:R-:W-:Y:S01]  /*4bb0*/  IMAD.MOV.U32 R22, RZ, RZ, R24 ;  /* 0x000000ffff167224 */ /* 0x000fe200078e0018 */
[----:B------:R-:W-:-:S02]  /*4bc0*/  SEL R20, R21, 0xffffffff, P0 ;  /* 0xffffffff15147807 */ /* 0x000fc40000000000 */
[----:B------:R-:W-:Y:S01]  /*4bd0*/  SEL R21, R19, 0xffffffff, P0 ;  /* 0xffffffff13157807 */ /* 0x000fe20000000000 */
[----:B------:R-:W-:Y:S06]  /*4be0*/  RET.REL.NODEC R22 `(_ZN5flash32flash_fwd_splitkv_combine_kernelI23Flash_fwd_kernel_traitsILi192ELi64ELi64ELi4ELb0ELb0EN7cutlass6half_tE19Flash_kernel_traitsILi192ELi64ELi64ELi4ES3_EELi8ELi5ELb0EEEvNS_16Flash_fwd_paramsE) ;  /* 0xffffb41016007950 */ /* 0x000fec0003c3ffff */
.L_x_137:
        /* <DEDUP_REMOVED lines=9> */
.L_x_4072:


//--------------------- .text._ZN5flash32flash_fwd_splitkv_combine_kernelI23Flash_fwd_kernel_traitsILi192ELi64ELi64ELi4ELb0ELb0EN7cutlass6half_tE19Flash_kernel_traitsILi192ELi64ELi64ELi4ES3_EELi8ELi4ELb0EEEvNS_16Flash_fwd_paramsE --------------------------
	.section	.text._ZN5flash32flash_fwd_splitkv_combine_kernelI23Flash_fwd_kernel_traitsILi192ELi64ELi64ELi4ELb0ELb0EN7cutlass6half_tE19Flash_kernel_traitsILi192ELi64ELi64ELi4ES3_EELi8ELi4ELb0EEEvNS_16Flash_fwd_paramsE,"ax",@progbits
	.sectioninfo	@"SHI_REGISTERS=54"
	.align	128
        .global         _ZN5flash32flash_fwd_splitkv_combine_kernelI23Flash_fwd_kernel_traitsILi192ELi64ELi64ELi4ELb0ELb0EN7cutlass6half_tE19Flash_kernel_traitsILi192ELi64ELi64ELi4ES3_EELi8ELi4ELb0EEEvNS_16Flash_fwd_paramsE
        .type           _ZN5flash32flash_fwd_splitkv_combine_kernelI23Flash_fwd_kernel_traitsILi192ELi64ELi64ELi4ELb0ELb0EN7cutlass6half_tE19Flash_kernel_traitsILi192ELi64ELi64ELi4ES3_EELi8ELi4ELb0EEEvNS_16Flash_fwd_paramsE,@function
        .size           _ZN5flash32flash_fwd_splitkv_combine_kernelI23Flash_fwd_kernel_traitsILi192ELi64ELi64ELi4ELb0ELb0EN7cutlass6half_tE19Flash_kernel_traitsILi192ELi64ELi64ELi4ES3_EELi8ELi4ELb0EEEvNS_16Flash_fwd_paramsE,(.L_x_4073 - _ZN5flash32flash_fwd_splitkv_combine_kernelI23Flash_fwd_kernel_traitsILi192ELi64ELi64ELi4ELb0ELb0EN7cutlass6half_tE19Flash_kernel_traitsILi192ELi64ELi64ELi4ES3_EELi8ELi4ELb0EEEvNS_16Flash_fwd_paramsE)
        .other          _ZN5flash32flash_fwd_splitkv_combine_kernelI23Flash_fwd_kernel_traitsILi192ELi64ELi64ELi4ELb0ELb0EN7cutlass6half_tE19Flash_kernel_traitsILi192ELi64ELi64ELi4ES3_EELi8ELi4ELb0EEEvNS_16Flash_fwd_paramsE,@"STO_CUDA_ENTRY STV_DEFAULT"
_ZN5flash32flash_fwd_splitkv_combine_kernelI23Flash_fwd_kernel_traitsILi192ELi64ELi64ELi4ELb0ELb0EN7cutlass6half_tE19Flash_kernel_traitsILi192ELi64ELi64ELi4ES3_EELi8ELi4ELb0EEEvNS_16Flash_fwd_paramsE:
.text._ZN5flash32flash_fwd_splitkv_combine_kernelI23Flash_fwd_kernel_traitsILi192ELi64ELi64ELi4ELb0ELb0EN7cutlass6half_tE19Flash_kernel_traitsILi192ELi64ELi64ELi4ES3_EELi8ELi4ELb0EEEvNS_16Flash_fwd_paramsE:
        /* <DEDUP_REMOVED lines=11> */
[----:B------:R-:W-:Y:S01]  /*00b0*/  SEL R0, R5, R0, P0 ;  /* 0x0000000005007207 */ /* 0x000fe20000000000 */
        /* <DEDUP_REMOVED lines=11> */
[----:B------:R-:W-:Y:S05]  /*0170*/  CALL.REL.NOINC `($__internal_3_$__cuda_sm20_div_s64) ;  /* 0x0000448000007944 */ /* 0x000fea0003c00000 */
[----:B------:R-:W-:Y:S05]  /*0180*/  BRA `(.L_x_139) ;  /* 0x0000013000007947 */ /* 0x000fea0003800000 */
.L_x_138:
[----:B------:R-:W0:Y:S01]  /*0190*/  I2F.U32.RP R4, R30 ;  /* 0x0000001e00047306 */ /* 0x000e220000209000 */
[----:B------:R-:W-:Y:S01]  /*01a0*/  IMAD.MOV.U32 R6, RZ, RZ, RZ ;  /* 0x000000ffff067224 */ /* 0x000fe200078e00ff */
[----:B------:R-:W-:Y:S01]  /*01b0*/  ISETP.NE.U32.AND P0, PT, R30, RZ, PT ;  /* 0x000000ff1e00720c */ /* 0x000fe20003f05070 */
[----:B------:R-:W-:-:S05]  /*01c0*/  HFMA2.MMA R21, -RZ, RZ, 0, 0 ;  /* 0x00000000ff157435 */ /* 0x000fca00000001ff */
        /* <DEDUP_REMOVED lines=15> */
.L_x_139:
        /* <DEDUP_REMOVED lines=11> */
[----:B------:R-:W-:Y:S02]  /*0370*/  MOV R22, 0x390 ;  /* 0x0000039000167802 */ /* 0x000fe40000000f00 */
[----:B------:R-:W-:Y:S05]  /*0380*/  CALL.REL.NOINC `($__internal_3_$__cuda_sm20_div_s64) ;  /* 0x0000427000007944 */ /* 0x000fea0003c00000 */
[----:B------:R-:W-:Y:S02]  /*0390*/  MOV R8, R20 ;  /* 0x0000001400087202 */ /* 0x000fe40000000f00 */
[----:B------:R-:W-:Y:S01]  /*03a0*/  MOV R9, R21 ;  /* 0x0000001500097202 */ /* 0x000fe20000000f00 */
[----:B------:R-:W-:Y:S05]  /*03b0*/  BRA `(.L_x_142) ;  /* 0x0000013000007947 */ /* 0x000fea0003800000 */
.L_x_141:
        /* <DEDUP_REMOVED lines=19> */
.L_x_142:
[----:B------:R-:W-:Y:S05]  /*04f0*/  BSYNC B0 ;  /* 0x0000000000007941 */ /* 0x000fea0003800000 */
.L_x_140:
        /* <DEDUP_REMOVED lines=13> */
[----:B------:R-:W-:-:S04]  /*05d0*/  IMAD.HI.U32 R11, R11, R6, R10 ;  /* 0x000000060b0b7227 */ /* 0x000fc800078e000a */
[----:B------:R-:W-:-:S04]  /*05e0*/  IMAD.MOV.U32 R6, RZ, RZ, R4 ;  /* 0x000000ffff067224 */ /* 0x000fc800078e0004 */
        /* <DEDUP_REMOVED lines=8> */
[----:B------:R-:W-:-:S04]  /*0670*/  LOP3.LUT R4, R2, R7, RZ, 0x3c, !PT ;  /* 0x0000000702047212 */ /* 0x000fc800078e3cff */
[----:B------:R-:W-:-:S07]  /*0680*/  ISETP.GE.AND P0, PT, R4, RZ, PT ;  /* 0x000000ff0400720c */ /* 0x000fce0003f06270 */
[----:B------:R-:W-:-:S06]  /*0690*/  @P2 IADD3 R10, R10, 0x1, RZ ;  /* 0x000000010a0a2810 */ /* 0x000fcc0007ffe0ff */
[----:B------:R-:W-:Y:S01]  /*06a0*/  @!P0 IMAD.MOV R10, RZ, RZ, -R10 ;  /* 0x000000ffff0a8224 */ /* 0x000fe200078e0a0a */
[----:B------:R-:W-:-:S04]  /*06b0*/  @!P1 LOP3.LUT R10, RZ, R7, RZ, 0x33, !PT ;  /* 0x00000007ff0a9212 */ /* 0x000fc800078e33ff */
[----:B------:R-:W-:Y:S02]  /*06c0*/  ISETP.LT.U32.AND P0, PT, R3, R10, PT ;  /* 0x0000000a0300720c */ /* 0x000fe40003f01070 */
[----:B------:R-:W-:-:S04]  /*06d0*/  SHF.R.S32.HI R14, RZ, 0x1f, R10 ;  /* 0x0000001fff0e7819 */ /* 0x000fc8000001140a */
[----:B------:R-:W-:-:S04]  /*06e0*/  ISETP.LT.AND.EX P0, PT, R23, R14, PT, P0 ;  /* 0x0000000e1700720c */ /* 0x000fc80003f01300 */
[----:B------:R-:W-:Y:S02]  /*06f0*/  SEL R14, R23, R14, P0 ;  /* 0x0000000e170e7207 */ /* 0x000fe40000000000 */
        /* <DEDUP_REMOVED lines=11> */
.L_x_144:
        /* <DEDUP_REMOVED lines=19> */
.L_x_145:
[----:B------:R-:W-:Y:S05]  /*08e0*/  BSYNC B0 ;  /* 0x0000000000007941 */ /* 0x000fea0003800000 */
.L_x_143:
        /* <DEDUP_REMOVED lines=26> */
[----:B------:R-:W-:Y:S01]  /*0a90*/  ISETP.GE.U32.AND P0, PT, R3, R6, PT ;  /* 0x000000060300720c */ /* 0x000fe20003f06070 */
[----:B------:R-:W-:-:S05]  /*0aa0*/  IMAD.MOV.U32 R3, RZ, RZ, c[0x0][0x1c0] ;  /* 0x00007000ff037624 */ /* 0x000fca00078e00ff */
[C---:B------:R-:W-:Y:S01]  /*0ab0*/  IADD3 R6, R3.reuse, -0x1, RZ ;  /* 0xffffffff03067810 */ /* 0x040fe20007ffe0ff */
[----:B------:R-:W-:-:S06]  /*0ac0*/  IMAD R3, R3, c[0x0][0x214], RZ ;  /* 0x0000850003037a24 */ /* 0x000fcc00078e02ff */
        /* <DEDUP_REMOVED lines=44> */
[----:B------:R-:W-:Y:S02]  /*0d90*/  MOV R32, R20 ;  /* 0x0000001400207202 */ /* 0x000fe40000000f00 */
[----:B------:R-:W-:Y:S01]  /*0da0*/  MOV R33, R21 ;  /* 0x0000001500217202 */ /* 0x000fe20000000f00 */
[----:B------:R-:W-:Y:S05]  /*0db0*/  BRA `(.L_x_148) ;  /* 0x0000013000007947 */ /* 0x000fea0003800000 */
.L_x_147:
        /* <DEDUP_REMOVED lines=19> */
.L_x_148:
[----:B------:R-:W-:Y:S05]  /*0ef0*/  BSYNC B0 ;  /* 0x0000000000007941 */ /* 0x000fea0003800000 */
.L_x_146:
        /* <DEDUP_REMOVED lines=41> */
.L_x_150:
        /* <DEDUP_REMOVED lines=19> */
.L_x_151:
[----:B------:R-:W-:Y:S05]  /*12c0*/  BSYNC B0 ;  /* 0x0000000000007941 */ /* 0x000fea0003800000 */
.L_x_149:
[----:B------:R-:W-:Y:S01]  /*12d0*/  IABS R17, c[0x0][0x214] ;  /* 0x0000850000117a13 */ /* 0x000fe20000000000 */
[----:B------:R-:W-:Y:S01]  /*12e0*/  IMAD.MOV.U32 R18, RZ, RZ, RZ ;  /* 0x000000ffff127224 */ /* 0x000fe200078e00ff */
[----:B------:R-:W-:Y:S01]  /*12f0*/  ISETP.GT.AND P3, PT, R3, RZ, PT ;  /* 0x000000ff0300720c */ /* 0x000fe20003f64270 */
[----:B------:R-:W-:Y:S01]  /*1300*/  ULDC.U8 UR4, c[0x0][0x329] ;  /* 0x0000ca4000047ab9 */ /* 0x000fe20000000000 */
[----:B------:R-:W0:Y:S01]  /*1310*/  I2F.RP R22, R17 ;  /* 0x0000001100167306 */ /* 0x000e220000209400 */
[----:B------:R-:W-:Y:S01]  /*1320*/  IABS R26, R4 ;  /* 0x00000004001a7213 */ /* 0x000fe20000000000 */
[----:B------:R-:W-:Y:S01]  /*1330*/  ULDC.64 UR10, c[0x0][0x118] ;  /* 0x00004600000a7ab9 */ /* 0x000fe20000000a00 */
[----:B------:R-:W-:Y:S01]  /*1340*/  LOP3.LUT R4, R4, c[0x0][0x1c0], RZ, 0x3c, !PT ;  /* 0x0000700004047a12 */ /* 0x000fe200078e3cff */
[----:B------:R-:W-:Y:S04]  /*1350*/  BSSY B0, `(.L_x_152) ;  /* 0x000007b000007945 */ /* 0x000fe80003800000 */
[----:B0-----:R-:W0:Y:S02]  /*1360*/  MUFU.RCP R19, R22 ;  /* 0x0000001600137308 */ /* 0x001e240000001000 */
[----:B0-----:R-:W-:-:S06]  /*1370*/  IADD3 R19, R19, 0xffffffe, RZ ;  /* 0x0ffffffe13137810 */ /* 0x001fcc0007ffe0ff */
[----:B------:R-:W0:Y:S02]  /*1380*/  F2I.FTZ.U32.TRUNC.NTZ R19, R19 ;  /* 0x0000001300137305 */ /* 0x000e24000021f000 */
[----:B0-----:R-:W-:-:S04]  /*1390*/  IMAD.MOV R8, RZ, RZ, -R19 ;  /* 0x000000ffff087224 */ /* 0x001fc800078e0a13 */
[----:B------:R-:W-:Y:S01]  /*13a0*/  IMAD R9, R8, R17, RZ ;  /* 0x0000001108097224 */ /* 0x000fe200078e02ff */
[----:B------:R-:W-:Y:S02]  /*13b0*/  IABS R8, R7 ;  /* 0x0000000700087213 */ /* 0x000fe40000000000 */
[----:B------:R-:W-:Y:S01]  /*13c0*/  LOP3.LUT R7, R7, c[0x0][0x214], RZ, 0x3c, !PT ;  /* 0x0000850007077a12 */ /* 0x000fe200078e3cff */
[----:B------:R-:W-:-:S03]  /*13d0*/  IMAD.HI.U32 R9, R19, R9, R18 ;  /* 0x0000000913097227 */ /* 0x000fc600078e0012 */
[----:B------:R-:W-:Y:S02]  /*13e0*/  ISETP.GE.AND P1, PT, R7, RZ, PT ;  /* 0x000000ff0700720c */ /* 0x000fe40003f26270 */
[----:B------:R-:W-:Y:S01]  /*13f0*/  SHF.R.S32.HI R7, RZ, 0x1f, R3 ;  /* 0x0000001fff077819 */ /* 0x000fe20000011403 */
[----:B------:R-:W-:Y:S01]  /*1400*/  IMAD.HI.U32 R18, R9, R8, RZ ;  /* 0x0000000809127227 */ /* 0x000fe200078e00ff */
[----:B------:R-:W-:-:S03]  /*1410*/  LEA.HI.SX32 R3, R3, 0x1, 0x1 ;  /* 0x0000000103037811 */ /* 0x000fc600078f0aff */
[----:B------:R-:W-:Y:S02]  /*1420*/  IMAD.MOV R9, RZ, RZ, -R18 ;  /* 0x000000ffff097224 */ /* 0x000fe400078e0a12 */
[----:B------:R-:W-:Y:S02]  /*1430*/  @!P3 IMAD.MOV R3, RZ, RZ, R7 ;  /* 0x000000ffff03b224 */ /* 0x000fe400078e0207 */
[----:B------:R-:W-:-:S05]  /*1440*/  IMAD R8, R17, R9, R8 ;  /* 0x0000000911087224 */ /* 0x000fca00078e0208 */
[----:B------:R-:W-:-:S13]  /*1450*/  ISETP.GT.U32.AND P0, PT, R17, R8, PT ;  /* 0x000000081100720c */ /* 0x000fda0003f04070 */
[----:B------:R-:W-:Y:S01]  /*1460*/  @!P0 IMAD.IADD R8, R8, 0x1, -R17 ;  /* 0x0000000108088824 */ /* 0x000fe200078e0a11 */
[----:B------:R-:W-:Y:S02]  /*1470*/  @!P0 IADD3 R18, R18, 0x1, RZ ;  /* 0x0000000112128810 */ /* 0x000fe40007ffe0ff */
[----:B------:R-:W-:Y:S02]  /*1480*/  ISETP.NE.AND P0, PT, RZ, c[0x0][0x214], PT ;  /* 0x00008500ff007a0c */ /* 0x000fe40003f05270 */
[----:B------:R-:W-:Y:S02]  /*1490*/  ISETP.GE.U32.AND P2, PT, R8, R17, PT ;  /* 0x000000110800720c */ /* 0x000fe40003f46070 */
[----:B------:R-:W-:-:S04]  /*14a0*/  IABS R8, c[0x0][0x1c0] ;  /* 0x0000700000087a13 */ /* 0x000fc80000000000 */
[----:B------:R-:W0:Y:S07]  /*14b0*/  I2F.U32.RP R17, R8 ;  /* 0x0000000800117306 */ /* 0x000e2e0000209000 */
[----:B------:R-:W-:-:S05]  /*14c0*/  @P2 IADD3 R18, R18, 0x1, RZ ;  /* 0x0000000112122810 */ /* 0x000fca0007ffe0ff */
[----:B------:R-:W-:Y:S01]  /*14d0*/  @!P1 IMAD.MOV R18, RZ, RZ, -R18 ;  /* 0x000000ffff129224 */ /* 0x000fe200078e0a12 */
[----:B------:R-:W-:Y:S01]  /*14e0*/  @!P0 LOP3.LUT R18, RZ, c[0x0][0x214], RZ, 0x33, !PT ;  /* 0x00008500ff128a12 */ /* 0x000fe200078e33ff */
[----:B0-----:R-:W0:Y:S04]  /*14f0*/  MUFU.RCP R19, R17 ;  /* 0x0000001100137308 */ /* 0x001e280000001000 */
[----:B------:R-:W-:-:S05]  /*1500*/  IMAD R3, R3, R18, RZ ;  /* 0x0000001203037224 */ /* 0x000fca00078e02ff */
[----:B------:R-:W-:-:S04]  /*1510*/  IABS R7, R3 ;  /* 0x0000000300077213 */ /* 0x000fc80000000000 */
[----:B------:R-:W1:Y:S01]  /*1520*/  I2F.RP R24, R7 ;  /* 0x0000000700187306 */ /* 0x000e620000209400 */
[----:B------:R-:W-:Y:S01]  /*1530*/  IMAD.IADD R6, R6, 0x1, R7 ;  /* 0x0000000106067824 */ /* 0x000fe200078e0207 */
[----:B0-----:R-:W-:-:S06]  /*1540*/  IADD3 R19, R19, 0xffffffe, RZ ;  /* 0x0ffffffe13137810 */ /* 0x001fcc0007ffe0ff */
[----:B------:R-:W0:Y:S08]  /*1550*/  F2I.FTZ.U32.TRUNC.NTZ R19, R19 ;  /* 0x0000001300137305 */ /* 0x000e30000021f000 */
[----:B-1----:R-:W1:Y:S01]  /*1560*/  MUFU.RCP R9, R24 ;  /* 0x0000001800097308 */ /* 0x002e620000001000 */
[----:B0-----:R-:W-:-:S04]  /*1570*/  IMAD.MOV R25, RZ, RZ, -R19 ;  /* 0x000000ffff197224 */ /* 0x001fc800078e0a13 */
[----:B------:R-:W-:Y:S01]  /*1580*/  IMAD R25, R25, R8, RZ ;  /* 0x0000000819197224 */ /* 0x000fe200078e02ff */
[----:B-1----:R-:W-:Y:S02]  /*1590*/  IADD3 R22, R9, 0xffffffe, RZ ;  /* 0x0ffffffe09167810 */ /* 0x002fe40007ffe0ff */
[----:B------:R-:W-:Y:S02]  /*15a0*/  IABS R24, R6 ;  /* 0x0000000600187213 */ /* 0x000fe40000000000 */
[----:B------:R-:W0:Y:S02]  /*15b0*/  F2I.FTZ.U32.TRUNC.NTZ R23, R22 ;  /* 0x0000001600177305 */ /* 0x000e24000021f000 */
[----:B0-----:R-:W-:Y:S02]  /*15c0*/  IMAD.MOV R18, RZ, RZ, -R23 ;  /* 0x000000ffff127224 */ /* 0x001fe400078e0a17 */
[----:B------:R-:W-:Y:S02]  /*15d0*/  IMAD.MOV.U32 R22, RZ, RZ, RZ ;  /* 0x000000ffff167224 */ /* 0x000fe400078e00ff */
[----:B------:R-:W-:-:S02]  /*15e0*/  IMAD R9, R18, R7, RZ ;  /* 0x0000000712097224 */ /* 0x000fc400078e02ff */
[----:B------:R-:W-:Y:S02]  /*15f0*/  IMAD.MOV.U32 R18, RZ, RZ, RZ ;  /* 0x000000ffff127224 */ /* 0x000fe400078e00ff */
[----:B------:R-:W-:Y:S01]  /*1600*/  IMAD.HI.U32 R9, R23, R9, R22 ;  /* 0x0000000917097227 */ /* 0x000fe200078e0016 */
[----:B------:R-:W-:-:S03]  /*1610*/  IABS R22, R3 ;  /* 0x0000000300167213 */ /* 0x000fc60000000000 */
[----:B------:R-:W-:Y:S01]  /*1620*/  IMAD.HI.U32 R25, R19, R25, R18 ;  /* 0x0000001913197227 */ /* 0x000fe200078e0012 */
[----:B------:R-:W-:-:S03]  /*1630*/  IABS R19, c[0x0][0x1c0] ;  /* 0x0000700000137a13 */ /* 0x000fc60000000000 */
[----:B------:R-:W-:Y:S02]  /*1640*/  IMAD.MOV R22, RZ, RZ, -R22 ;  /* 0x000000ffff167224 */ /* 0x000fe400078e0a16 */
[----:B------:R-:W-:Y:S02]  /*1650*/  IMAD.MOV R19, RZ, RZ, -R19 ;  /* 0x000000ffff137224 */ /* 0x000fe400078e0a13 */
[----:B------:R-:W-:-:S04]  /*1660*/  IMAD.HI.U32 R18, R25, R26, RZ ;  /* 0x0000001a19127227 */ /* 0x000fc800078e00ff */
[----:B------:R-:W-:-:S04]  /*1670*/  IMAD.HI.U32 R9, R9, R24, RZ ;  /* 0x0000001809097227 */ /* 0x000fc800078e00ff */
[----:B------:R-:W-:Y:S02]  /*1680*/  IMAD R17, R18, R19, R26 ;  /* 0x0000001312117224 */ /* 0x000fe400078e021a */
[--C-:B------:R-:W-:Y:S02]  /*1690*/  IMAD R22, R9, R22, R24.reuse ;  /* 0x0000001609167224 */ /* 0x100fe400078e0218 */
[----:B------:R-:W-:Y:S01]  /*16a0*/  IMAD.HI.U32 R25, R25, R24, RZ ;  /* 0x0000001819197227 */ /* 0x000fe200078e00ff */
[----:B------:R-:W-:Y:S02]  /*16b0*/  ISETP.GT.U32.AND P3, PT, R8, R17, PT ;  /* 0x000000110800720c */ /* 0x000fe40003f64070 */
[----:B------:R-:W-:Y:S01]  /*16c0*/  ISETP.GT.U32.AND P0, PT, R7, R22, PT ;  /* 0x000000160700720c */ /* 0x000fe20003f04070 */
[----:B------:R-:W-:-:S05]  /*16d0*/  IMAD R19, R25, R19, R24 ;  /* 0x0000001319137224 */ /* 0x000fca00078e0218 */
[----:B------:R-:W-:-:S05]  /*16e0*/  ISETP.GT.U32.AND P1, PT, R8, R19, PT ;  /* 0x000000130800720c */ /* 0x000fca0003f24070 */
[--C-:B------:R-:W-:Y:S01]  /*16f0*/  @!P3 IMAD.IADD R17, R17, 0x1, -R8.reuse ;  /* 0x000000011111b824 */ /* 0x100fe200078e0a08 */
[----:B------:R-:W-:Y:S01]  /*1700*/  @!P3 IADD3 R18, R18, 0x1, RZ ;  /* 0x000000011212b810 */ /* 0x000fe20007ffe0ff */
[----:B------:R-:W-:Y:S01]  /*1710*/  @!P0 IMAD.IADD R22, R22, 0x1, -R7 ;  /* 0x0000000116168824 */ /* 0x000fe200078e0a07 */
[----:B------:R-:W-:Y:S02]  /*1720*/  @!P0 IADD3 R9, R9, 0x1, RZ ;  /* 0x0000000109098810 */ /* 0x000fe40007ffe0ff */
[----:B------:R-:W-:Y:S02]  /*1730*/  ISETP.GE.U32.AND P6, PT, R17, R8, PT ;  /* 0x000000081100720c */ /* 0x000fe40003fc6070 */
[----:B------:R-:W0:Y:S01]  /*1740*/  S2R R17, SR_TID.X ;  /* 0x0000000000117919 */ /* 0x000e220000002100 */
[-C--:B------:R-:W-:Y:S01]  /*1750*/  ISETP.GE.U32.AND P2, PT, R22, R7.reuse, PT ;  /* 0x000000071600720c */ /* 0x080fe20003f46070 */
[----:B------:R-:W-:Y:S01]  /*1760*/  @!P1 IMAD.IADD R19, R19, 0x1, -R8 ;  /* 0x0000000113139824 */ /* 0x000fe200078e0a08 */
[----:B------:R-:W-:-:S02]  /*1770*/  LOP3.LUT R22, R6, R7, RZ, 0x3c, !PT ;  /* 0x0000000706167212 */ /* 0x000fc400078e3cff */
[----:B------:R-:W-:Y:S02]  /*1780*/  ISETP.GE.AND P0, PT, R4, RZ, PT ;  /* 0x000000ff0400720c */ /* 0x000fe40003f06270 */
[----:B------:R-:W-:Y:S02]  /*1790*/  ISETP.GE.AND P4, PT, R22, RZ, PT ;  /* 0x000000ff1600720c */ /* 0x000fe40003f86270 */
[----:B------:R-:W-:Y:S02]  /*17a0*/  ISETP.GT.AND P3, PT, R2, RZ, PT ;  /* 0x000000ff0200720c */ /* 0x000fe40003f64270 */
[----:B------:R-:W-:Y:S02]  /*17b0*/  @P6 IADD3 R18, R18, 0x1, RZ ;  /* 0x0000000112126810 */ /* 0x000fe40007ffe0ff */
[----:B------:R-:W-:Y:S02]  /*17c0*/  ISETP.NE.AND P6, PT, R3, RZ, PT ;  /* 0x000000ff0300720c */ /* 0x000fe40003fc5270 */
[----:B------:R-:W-:-:S02]  /*17d0*/  @P2 IADD3 R9, R9, 0x1, RZ ;  /* 0x0000000109092810 */ /* 0x000fc40007ffe0ff */
[----:B------:R-:W-:Y:S01]  /*17e0*/  ISETP.GE.U32.AND P5, PT, R19, R8, PT ;  /* 0x000000081300720c */ /* 0x000fe20003fa6070 */
[----:B------:R-:W-:Y:S01]  /*17f0*/  IMAD.MOV.U32 R19, RZ, RZ, c[0x0][0x214] ;  /* 0x00008500ff137624 */ /* 0x000fe200078e00ff */
[----:B------:R-:W-:Y:S01]  /*1800*/  LOP3.LUT R6, R6, c[0x0][0x1c0], RZ, 0x3c, !PT ;  /* 0x0000700006067a12 */ /* 0x000fe200078e3cff */
[----:B------:R-:W-:Y:S01]  /*1810*/  @!P4 IMAD.MOV R9, RZ, RZ, -R9 ;  /* 0x000000ffff09c224 */ /* 0x000fe200078e0a09 */
[----:B------:R-:W-:Y:S01]  /*1820*/  @!P1 IADD3 R25, R25, 0x1, RZ ;  /* 0x0000000119199810 */ /* 0x000fe20007ffe0ff */
[----:B------:R-:W-:Y:S01]  /*1830*/  @!P0 IMAD.MOV R18, RZ, RZ, -R18 ;  /* 0x000000ffff128224 */ /* 0x000fe200078e0a12 */
[----:B------:R-:W-:Y:S02]  /*1840*/  ISETP.GE.AND P2, PT, R6, RZ, PT ;  /* 0x000000ff0600720c */ /* 0x000fe40003f46270 */
[----:B------:R-:W-:Y:S02]  /*1850*/  ISETP.NE.AND P4, PT, RZ, c[0x0][0x1c0], PT ;  /* 0x00007000ff007a0c */ /* 0x000fe40003f85270 */
[----:B------:R-:W-:-:S02]  /*1860*/  LOP3.LUT R6, RZ, c[0x0][0x1c0], RZ, 0x33, !PT ;  /* 0x00007000ff067a12 */ /* 0x000fc400078e33ff */
[----:B------:R-:W-:Y:S02]  /*1870*/  SHF.R.S32.HI R8, RZ, 0x1f, R2 ;  /* 0x0000001fff087819 */ /* 0x000fe40000011402 */
[----:B------:R-:W-:Y:S02]  /*1880*/  ISETP.NE.AND P1, PT, RZ, UR4, PT ;  /* 0x00000004ff007c0c */ /* 0x000fe4000bf25270 */
[----:B0-----:R-:W-:Y:S02]  /*1890*/  SHF.R.S32.HI R4, RZ, 0x1f, R17 ;  /* 0x0000001fff047819 */ /* 0x001fe40000011411 */
[----:B------:R-:W-:Y:S01]  /*18a0*/  LEA.HI.SX32 R22, R2, 0x1, 0x1 ;  /* 0x0000000102167811 */ /* 0x000fe200078f0aff */
[----:B------:R-:W-:Y:S01]  /*18b0*/  @!P3 IMAD.MOV R22, RZ, RZ, R8 ;  /* 0x000000ffff16b224 */ /* 0x000fe200078e0208 */
[----:B------:R-:W-:Y:S02]  /*18c0*/  SEL R19, R19, 0x1, !P1 ;  /* 0x0000000113137807 */ /* 0x000fe40004800000 */
[----:B------:R-:W-:-:S02]  /*18d0*/  SEL R18, R6, R18, !P4 ;  /* 0x0000001206127207 */ /* 0x000fc40006000000 */
[----:B------:R-:W-:Y:S02]  /*18e0*/  @!P6 LOP3.LUT R9, RZ, R7, RZ, 0x33, !PT ;  /* 0x00000007ff09e212 */ /* 0x000fe400078e33ff */
[----:B------:R-:W-:Y:S01]  /*18f0*/  LEA.HI R8, R4, R17, RZ, 0x3 ;  /* 0x0000001104087211 */ /* 0x000fe200078f18ff */
[----:B------:R-:W-:Y:S01]  /*1900*/  IMAD R7, R18, R19, RZ ;  /* 0x0000001312077224 */ /* 0x000fe200078e02ff */
[----:B------:R-:W-:Y:S02]  /*1910*/  @P5 IADD3 R25, R25, 0x1, RZ ;  /* 0x0000000119195810 */ /* 0x000fe40007ffe0ff */
[----:B------:R-:W-:Y:S01]  /*1920*/  ISETP.LT.U32.AND P0, PT, R20, R9, PT ;  /* 0x000000091400720c */ /* 0x000fe20003f01070 */
[----:B------:R-:W-:Y:S01]  /*1930*/  IMAD R7, R22, R7, RZ ;  /* 0x0000000716077224 */ /* 0x000fe200078e02ff */
[----:B------:R-:W-:Y:S01]  /*1940*/  SHF.R.S32.HI R23, RZ, 0x1f, R9 ;  /* 0x0000001fff177819 */ /* 0x000fe20000011409 */
[----:B------:R-:W-:Y:S01]  /*1950*/  @!P2 IMAD.MOV R25, RZ, RZ, -R25 ;  /* 0x000000ffff19a224 */ /* 0x000fe200078e0a19 */
[----:B------:R-:W-:-:S02]  /*1960*/  SHF.R.S32.HI R18, RZ, 0x3, R8 ;  /* 0x00000003ff127819 */ /* 0x000fc40000011408 */
[C---:B------:R-:W-:Y:S02]  /*1970*/  ISETP.LT.AND.EX P2, PT, R21.reuse, R23, PT, P0 ;  /* 0x000000171500720c */ /* 0x040fe40003f41300 */
[----:B------:R-:W-:Y:S02]  /*1980*/  ISETP.GE.AND P0, PT, R18, c[0x0][0x314], PT ;  /* 0x0000c50012007a0c */ /* 0x000fe40003f06270 */
[----:B------:R-:W-:Y:S02]  /*1990*/  LOP3.LUT R22, R8, 0xfffffff8, RZ, 0xc0, !PT ;  /* 0xfffffff808167812 */ /* 0x000fe400078ec0ff */
[----:B------:R-:W-:Y:S01]  /*19a0*/  SEL R9, R20, R9, P2 ;  /* 0x0000000914097207 */ /* 0x000fe20001000000 */
[----:B------:R-:W-:Y:S01]  /*19b0*/  IMAD.MOV.U32 R20, RZ, RZ, -0x800000 ;  /* 0xff800000ff147424 */ /* 0x000fe200078e00ff */
[----:B------:R-:W-:Y:S01]  /*19c0*/  SEL R8, R21, R23, P2 ;  /* 0x0000001715087207 */ /* 0x000fe20001000000 */
[----:B------:R-:W-:Y:S01]  /*19d0*/  IMAD.IADD R23, R17, 0x1, -R22 ;  /* 0x0000000111177824 */ /* 0x000fe200078e0a16 */
[----:B------:R-:W-:-:S05]  /*19e0*/  SEL R6, R6, R25, !P4 ;  /* 0x0000001906067207 */ /* 0x000fca0006000000 */
[----:B------:R-:W-:Y:S05]  /*19f0*/  @P0 BRA `(.L_x_153) ;  /* 0x0000010000000947 */ /* 0x000fea0003800000 */
[----:B------:R-:W-:Y:S02]  /*1a00*/  IADD3 R22, P2, R15, -UR8, RZ ;  /* 0x800000080f167c10 */ /* 0x000fe4000ff5e0ff */
[----:B------:R-:W-:Y:S02]  /*1a10*/  SHF.R.S32.HI R21, RZ, 0x1f, R23 ;  /* 0x0000001fff157819 */ /* 0x000fe40000011417 */
[----:B------:R-:W-:Y:S02]  /*1a20*/  ISETP.GT.U32.AND P0, PT, R22, R23, PT ;  /* 0x000000171600720c */ /* 0x000fe40003f04070 */
[----:B------:R-:W-:-:S04]  /*1a30*/  IADD3.X R22, R5, ~UR7, RZ, P2, !PT ;  /* 0x8000000705167c10 */ /* 0x000fc800097fe4ff */
[----:B------:R-:W-:-:S13]  /*1a40*/  ISETP.GT.AND.EX P0, PT, R22, R21, PT, P0 ;  /* 0x000000151600720c */ /* 0x000fda0003f04300 */
[----:B------:R-:W-:Y:S05]  /*1a50*/  @!P0 BRA `(.L_x_153) ;  /* 0x000000a000008947 */ /* 0x000fea0003800000 */
[----:B------:R-:W-:Y:S01]  /*1a60*/  IADD3 R24, P0, R23, UR8, RZ ;  /* 0x0000000817187c10 */ /* 0x000fe2000ff1e0ff */
[----:B------:R-:W-:Y:S01]  /*1a70*/  IMAD R20, R5, R18, RZ ;  /* 0x0000001205147224 */ /* 0x000fe200078e02ff */
[----:B------:R-:W-:Y:S02]  /*1a80*/  SHF.R.S32.HI R22, RZ, 0x1f, R18 ;  /* 0x0000001fff167819 */ /* 0x000fe40000011412 */
[----:B------:R-:W-:-:S03]  /*1a90*/  IADD3.X R25, R21, UR7, RZ, P0, !PT ;  /* 0x0000000715197c10 */ /* 0x000fc600087fe4ff */
[C---:B------:R-:W-:Y:S02]  /*1aa0*/  IMAD R20, R15.reuse, R22, R20 ;  /* 0x000000160f147224 */ /* 0x040fe400078e0214 */
[----:B------:R-:W-:-:S04]  /*1ab0*/  IMAD.WIDE.U32 R24, R15, R18, R24 ;  /* 0x000000120f187225 */ /* 0x000fc800078e0018 */
[----:B------:R-:W-:Y:S01]  /*1ac0*/  IMAD.IADD R20, R25, 0x1, R20 ;  /* 0x0000000119147824 */ /* 0x000fe200078e0214 */
[----:B------:R-:W-:-:S04]  /*1ad0*/  LEA R26, P0, R24, c[0x0][0x208], 0x2 ;  /* 0x00008200181a7a11 */ /* 0x000fc800078010ff */
[----:B------:R-:W-:-:S05]  /*1ae0*/  LEA.HI.X R27, R24, c[0x0][0x20c], R20, 0x2, P0 ;  /* 0x00008300181b7a11 */ /* 0x000fca00000f1414 */
[----:B------:R0:W5:Y:S04]  /*1af0*/  LDG.E R20, [R26.64] ;  /* 0x0000000a1a147981 */ /* 0x000168000c1e1900 */
.L_x_153:
[----:B------:R-:W-:Y:S05]  /*1b00*/  BSYNC B0 ;  /* 0x0000000000007941 */ /* 0x000fea0003800000 */
.L_x_152:
[C---:B------:R-:W-:Y:S01]  /*1b10*/  ISETP.GT.AND P0, PT, R17.reuse, 0x7f, PT ;  /* 0x0000007f1100780c */ /* 0x040fe20003f04270 */
[----:B------:R-:W-:Y:S01]  /*1b20*/  IMAD.MOV.U32 R29, RZ, RZ, -0x800000 ;  /* 0xff800000ff1d7424 */ /* 0x000fe200078e00ff */
[----:B------:R-:W-:Y:S01]  /*1b30*/  LOP3.LUT P2, RZ, R17, 0xf, RZ, 0xc0, !PT ;  /* 0x0000000f11ff7812 */ /* 0x000fe2000784c0ff */
[----:B------:R-:W-:Y:S01]  /*1b40*/  IMAD R19, R6, R19, RZ ;  /* 0x0000001306137224 */ /* 0x000fe200078e02ff */
[----:B------:R-:W-:Y:S01]  /*1b50*/  ISETP.GT.AND P3, PT, R3, RZ, PT ;  /* 0x000000ff0300720c */ /* 0x000fe20003f64270 */
[----:B------:R-:W-:Y:S01]  /*1b60*/  BSSY B1, `(.L_x_154) ;  /* 0x00001f0000017945 */ /* 0x000fe20003800000 */
[----:B------:R-:W-:Y:S01]  /*1b70*/  ISETP.GT.OR P2, PT, R17, 0x7f, P2 ;  /* 0x0000007f1100780c */ /* 0x000fe20001744670 */
[----:B------:R-:W-:-:S06]  /*1b80*/  IMAD.MOV.U32 R28, RZ, RZ, 0x7f800000 ;  /* 0x7f800000ff1c7424 */ /* 0x000fcc00078e00ff */
[----:B------:R-:W-:Y:S01]  /*1b90*/  @!P0 IMAD R23, R18, 0x9, R23 ;  /* 0x0000000912178824 */ /* 0x000fe200078e0217 */
[----:B------:R-:W-:-:S04]  /*1ba0*/  @!P0 LEA.HI R21, R4, R17, RZ, 0x4 ;  /* 0x0000001104158211 */ /* 0x000fc800078f20ff */
[----:B-----5:R-:W-:Y:S01]  /*1bb0*/  @!P0 STS [R23.X4], R20 ;  /* 0x0000001417008388 */ /* 0x020fe20000004800 */
[----:B------:R-:W-:Y:S02]  /*1bc0*/  @!P0 LOP3.LUT R22, R21, 0xfffffff0, RZ, 0xc0, !PT ;  /* 0xfffffff015168812 */ /* 0x000fe400078ec0ff */
[----:B------:R-:W-:-:S03]  /*1bd0*/  @!P0 SHF.R.S32.HI R21, RZ, 0x4, R21 ;  /* 0x00000004ff158819 */ /* 0x000fc60000011415 */
[----:B------:R-:W-:-:S04]  /*1be0*/  @!P0 IMAD.IADD R22, R17, 0x1, -R22 ;  /* 0x0000000111168824 */ /* 0x000fc800078e0a16 */
[----:B------:R-:W-:Y:S01]  /*1bf0*/  @!P0 IMAD R21, R22, 0x9, R21 ;  /* 0x0000000916158824 */ /* 0x000fe200078e0215 */
[----:B------:R-:W-:Y:S06]  /*1c00*/  BAR.SYNC.DEFER_BLOCKING 0x0 ;  /* 0x0000000000007b1d */ /* 0x000fec0000010000 */
[----:B------:R-:W1:Y:S04]  /*1c10*/  @!P0 LDS R29, [R21.X4] ;  /* 0x00000000151d8984 */ /* 0x000e680000004800 */
[----:B-1----:R-:W1:Y:S02]  /*1c20*/  SHFL.BFLY PT, R18, R29, 0x8, 0x1f ;  /* 0x0d001f001d127f89 */ /* 0x002e6400000e0000 */
[----:B-1----:R-:W-:-:S05]  /*1c30*/  FMNMX.FTZ R25, R18, R29, !PT ;  /* 0x0000001d12197209 */ /* 0x002fca0007810000 */
[----:B------:R-:W1:Y:S02]  /*1c40*/  SHFL.BFLY PT, R24, R25, 0x4, 0x1f ;  /* 0x0c801f0019187f89 */ /* 0x000e6400000e0000 */
[----:B-1----:R-:W-:-:S05]  /*1c50*/  FMNMX.FTZ R24, R25, R24, !PT ;  /* 0x0000001819187209 */ /* 0x002fca0007810000 */
[----:B0-----:R-:W0:Y:S02]  /*1c60*/  SHFL.BFLY PT, R27, R24, 0x2, 0x1f ;  /* 0x0c401f00181b7f89 */ /* 0x001e2400000e0000 */
[----:B0-----:R-:W-:-:S05]  /*1c70*/  FMNMX.FTZ R27, R24, R27, !PT ;  /* 0x0000001b181b7209 */ /* 0x001fca0007810000 */
[----:B------:R-:W0:Y:S02]  /*1c80*/  SHFL.BFLY PT, R18, R27, 0x1, 0x1f ;  /* 0x0c201f001b127f89 */ /* 0x000e2400000e0000 */
[----:B0-----:R-:W-:-:S04]  /*1c90*/  FMNMX.FTZ R18, R27, R18, !PT ;  /* 0x000000121b127209 */ /* 0x001fc80007810000 */
[----:B------:R-:W-:-:S04]  /*1ca0*/  FSETP.NEU.FTZ.AND P0, PT, R18, -INF , PT ;  /* 0xff8000001200780b */ /* 0x000fc80003f1d000 */
[----:B------:R-:W-:-:S05]  /*1cb0*/  FSEL R18, R18, RZ, P0 ;  /* 0x000000ff12127208 */ /* 0x000fca0000000000 */
[----:B------:R-:W-:-:S04]  /*1cc0*/  FADD.FTZ R22, -R18, R29 ;  /* 0x0000001d12167221 */ /* 0x000fc80000010100 */
[----:B------:R-:W-:-:S06]  /*1cd0*/  FMUL.FTZ R22, R22, 1.4426950216293334961 ;  /* 0x3fb8aa3b16167820 */ /* 0x000fcc0000410000 */
[----:B------:R-:W0:Y:S02]  /*1ce0*/  MUFU.EX2 R22, R22 ;  /* 0x0000001600167308 */ /* 0x000e240000000800 */
[----:B0-----:R-:W0:Y:S02]  /*1cf0*/  SHFL.BFLY PT, R25, R22, 0x8, 0x1f ;  /* 0x0d001f0016197f89 */ /* 0x001e2400000e0000 */
[----:B0-----:R-:W-:Y:S01]  /*1d00*/  FADD.FTZ R25, R22, R25 ;  /* 0x0000001916197221 */ /* 0x001fe20000010000 */
[----:B------:R-:W-:-:S04]  /*1d10*/  SHF.R.S32.HI R22, RZ, 0x1f, R3 ;  /* 0x0000001fff167819 */ /* 0x000fc80000011403 */
[----:B------:R-:W0:Y:S02]  /*1d20*/  SHFL.BFLY PT, R24, R25, 0x4, 0x1f ;  /* 0x0c801f0019187f89 */ /* 0x000e2400000e0000 */
[----:B0-----:R-:W-:-:S05]  /*1d30*/  FADD.FTZ R24, R25, R24 ;  /* 0x0000001819187221 */ /* 0x001fca0000010000 */
[----:B------:R-:W0:Y:S02]  /*1d40*/  SHFL.BFLY PT, R23, R24, 0x2, 0x1f ;  /* 0x0c401f0018177f89 */ /* 0x000e2400000e0000 */
[----:B0-----:R-:W-:-:S05]  /*1d50*/  FADD.FTZ R23, R24, R23 ;  /* 0x0000001718177221 */ /* 0x001fca0000010000 */
[----:B------:R-:W0:Y:S02]  /*1d60*/  SHFL.BFLY PT, R20, R23, 0x1, 0x1f ;  /* 0x0c201f0017147f89 */ /* 0x000e2400000e0000 */
[----:B0-----:R-:W-:Y:S01]  /*1d70*/  FADD.FTZ R21, R23, R20 ;  /* 0x0000001417157221 */ /* 0x001fe20000010000 */
[----:B------:R-:W-:Y:S01]  /*1d80*/  LEA.HI.SX32 R20, R3, 0x1, 0x1 ;  /* 0x0000000103147811 */ /* 0x000fe200078f0aff */
[----:B------:R-:W-:-:S03]  /*1d90*/  @!P3 IMAD.MOV R20, RZ, RZ, R22 ;  /* 0x000000ffff14b224 */ /* 0x000fc600078e0216 */
[----:B------:R-:W-:Y:S01]  /*1da0*/  FSETP.NE.FTZ.AND P0, PT, R21, RZ, PT ;  /* 0x000000ff1500720b */ /* 0x000fe20003f15000 */
[----:B------:R-:W-:-:S12]  /*1db0*/  IMAD R6, R19, R20, RZ ;  /* 0x0000001413067224 */ /* 0x000fd800078e02ff */
[----:B------:R-:W0:Y:S02]  /*1dc0*/  @P0 MUFU.LG2 R21, R21 ;  /* 0x0000001500150308 */ /* 0x000e240000000c00 */
[----:B0-----:R-:W-:Y:S01]  /*1dd0*/  @P0 FFMA.FTZ R28, R21, 0.69314718246459960938, R18 ;  /* 0x3f317218151c0823 */ /* 0x001fe20000010012 */
[----:B------:R-:W-:Y:S05]  /*1de0*/  @P2 BRA `(.L_x_155) ;  /* 0x00001c7000002947 */ /* 0x000fea0003800000 */
[----:B------:R-:W-:Y:S01]  /*1df0*/  ULDC.U8 UR4, c[0x0][0x328] ;  /* 0x0000ca0000047ab9 */ /* 0x000fe20000000000 */
[----:B------:R-:W-:Y:S02]  /*1e00*/  LEA.HI R4, R4, R17, RZ, 0x4 ;  /* 0x0000001104047211 */ /* 0x000fe400078f20ff */
[----:B------:R-:W-:Y:S02]  /*1e10*/  ISETP.NE.AND P2, PT, RZ, UR4, PT ;  /* 0x00000004ff007c0c */ /* 0x000fe4000bf45270 */
[----:B------:R-:W-:-:S04]  /*1e20*/  SHF.R.S32.HI R4, RZ, 0x4, R4 ;  /* 0x00000004ff047819 */ /* 0x000fc80000011404 */
[----:B------:R-:W-:-:S04]  /*1e30*/  IADD3 R36, P0, R4, UR8, RZ ;  /* 0x0000000804247c10 */ /* 0x000fc8000ff1e0ff */
[----:B------:R-:W-:-:S03]  /*1e40*/  LEA.HI.X.SX32 R37, R4, UR7, 0x1, P0 ;  /* 0x0000000704257c11 */ /* 0x000fc600080f0eff */
        /* <DEDUP_REMOVED lines=43> */
.L_x_158:
        /* <DEDUP_REMOVED lines=22> */
.L_x_159:
[----:B------:R-:W-:Y:S05]  /*2260*/  BSYNC B0 ;  /* 0x0000000000007941 */ /* 0x000fea0003800000 */
.L_x_157:
[----:B------:R-:W-:Y:S01]  /*2270*/  LOP3.LUT R19, R17, R0, RZ, 0xfc, !PT ;  /* 0x0000000011137212 */ /* 0x000fe200078efcff */
[----:B------:R-:W-:Y:S03]  /*2280*/  BSSY B0, `(.L_x_160) ;  /* 0x0000028000007945 */ /* 0x000fe60003800000 */
[----:B------:R-:W-:-:S13]  /*2290*/  ISETP.NE.U32.AND P0, PT, R19, RZ, PT ;  /* 0x000000ff1300720c */ /* 0x000fda0003f05070 */
[----:B------:R-:W-:Y:S05]  /*22a0*/  @!P0 BRA `(.L_x_161) ;  /* 0x000000f000008947 */ /* 0x000fea0003800000 */
[----:B------:R-:W-:Y:S01]  /*22b0*/  IMAD.MOV.U32 R24, RZ, RZ, R30 ;  /* 0x000000ffff187224 */ /* 0x000fe200078e001e */
[----:B------:R-:W-:Y:S02]  /*22c0*/  MOV R23, R0 ;  /* 0x0000000000177202 */ /* 0x000fe40000000f00 */
[----:B------:R-:W-:Y:S02]  /*22d0*/  MOV R22, 0x22f0 ;  /* 0x000022f000167802 */ /* 0x000fe40000000f00 */
[----:B------:R-:W-:Y:S05]  /*22e0*/  CALL.REL.NOINC `($__internal_3_$__cuda_sm20_div_s64) ;  /* 0x0000231000007944 */ /* 0x000fea0003c00000 */
        /* <DEDUP_REMOVED lines=11> */
.L_x_161:
        /* <DEDUP_REMOVED lines=22> */
.L_x_162:
[----:B------:R-:W-:Y:S05]  /*2500*/  BSYNC B0 ;  /* 0x0000000000007941 */ /* 0x000fea0003800000 */
.L_x_160:
        /* <DEDUP_REMOVED lines=11> */
[----:B------:R-:W-:Y:S05]  /*25c0*/  CALL.REL.NOINC `($__internal_3_$__cuda_sm20_div_s64) ;  /* 0x0000203000007944 */ /* 0x000fea0003c00000 */
[----:B------:R-:W-:-:S04]  /*25d0*/  IADD3 R17, P0, RZ, -R20, RZ ;  /* 0x80000014ff117210 */ /* 0x000fc80007f1e0ff */
[----:B------:R-:W-:Y:S01]  /*25e0*/  IADD3.X R18, RZ, ~R21, RZ, P0, !PT ;  /* 0x80000015ff127210 */ /* 0x000fe200007fe4ff */
[----:B------:R-:W-:-:S04]  /*25f0*/  IMAD.WIDE.U32 R36, R5, R17, R36 ;  /* 0x0000001105247225 */ /* 0x000fc800078e0024 */
[----:B------:R-:W-:-:S04]  /*2600*/  IMAD R18, R18, R5, RZ ;  /* 0x0000000512127224 */ /* 0x000fc800078e02ff */
[----:B------:R-:W-:-:S05]  /*2610*/  IMAD R4, R4, R17, R18 ;  /* 0x0000001104047224 */ /* 0x000fca00078e0212 */
[----:B------:R-:W-:Y:S01]  /*2620*/  IADD3 R4, R37, R4, RZ ;  /* 0x0000000425047210 */ /* 0x000fe20007ffe0ff */
[----:B------:R-:W-:Y:S05]  /*2630*/  BRA `(.L_x_165) ;  /* 0x0000016000007947 */ /* 0x000fea0003800000 */
.L_x_164:
        /* <DEDUP_REMOVED lines=22> */
.L_x_165:
[----:B------:R-:W-:Y:S05]  /*27a0*/  BSYNC B0 ;  /* 0x0000000000007941 */ /* 0x000fea0003800000 */
.L_x_163:
        /* <DEDUP_REMOVED lines=38> */
[----:B------:R-:W-:Y:S05]  /*2a10*/  CALL.REL.NOINC `($__internal_3_$__cuda_sm20_div_s64) ;  /* 0x00001be000007944 */ /* 0x000fea0003c00000 */
        /* <DEDUP_REMOVED lines=12> */
.L_x_167:
        /* <DEDUP_REMOVED lines=23> */
.L_x_168:
[----:B------:R-:W-:Y:S05]  /*2c50*/  BSYNC B0 ;  /* 0x0000000000007941 */ /* 0x000fea0003800000 */
.L_x_166:
        /* <DEDUP_REMOVED lines=19> */
.L_x_170:
        /* <DEDUP_REMOVED lines=22> */
.L_x_171:
[----:B------:R-:W-:Y:S05]  /*2ef0*/  BSYNC B0 ;  /* 0x0000000000007941 */ /* 0x000fea0003800000 */
.L_x_169:
        /* <DEDUP_REMOVED lines=10> */
[----:B------:R-:W-:Y:S02]  /*2fa0*/  IADD3 R17, P0, RZ, -R20, RZ ;  /* 0x80000014ff117210 */ /* 0x000fe40007f1e0ff */
[----:B------:R-:W-:Y:S02]  /*2fb0*/  MOV R22, R42 ;  /* 0x0000002a00167202 */ /* 0x000fe40000000f00 */
[----:B------:R-:W-:Y:S02]  /*2fc0*/  IADD3.X R18, RZ, ~R21, RZ, P0, !PT ;  /* 0x80000015ff127210 */ /* 0x000fe400007fe4ff */
[----:B------:R-:W-:-:S03]  /*2fd0*/  MOV R23, R43 ;  /* 0x0000002b00177202 */ /* 0x000fc60000000f00 */
[----:B------:R-:W-:Y:S02]  /*2fe0*/  IMAD R18, R18, R13, RZ ;  /* 0x0000000d12127224 */ /* 0x000fe400078e02ff */
[----:B------:R-:W-:-:S04]  /*2ff0*/  IMAD.WIDE.U32 R22, R13, R17, R22 ;  /* 0x000000110d167225 */ /* 0x000fc800078e0016 */
[----:B------:R-:W-:Y:S01]  /*3000*/  IMAD R17, R12, R17, R18 ;  /* 0x000000110c117224 */ /* 0x000fe200078e0212 */
[----:B------:R-:W-:-:S04]  /*3010*/  MOV R13, R22 ;  /* 0x00000016000d7202 */ /* 0x000fc80000000f00 */
[----:B------:R-:W-:Y:S01]  /*3020*/  IADD3 R17, R23, R17, RZ ;  /* 0x0000001117117210 */ /* 0x000fe20007ffe0ff */
[----:B------:R-:W-:Y:S05]  /*3030*/  BRA `(.L_x_174) ;  /* 0x0000017000007947 */ /* 0x000fea0003800000 */
.L_x_173:
        /* <DEDUP_REMOVED lines=12> */
[----:B------:R-:W-:Y:S02]  /*3100*/  IMAD R18, R13, R17, R42 ;  /* 0x000000110d127224 */ /* 0x000fe400078e022a */
[----:B------:R-:W-:-:S03]  /*3110*/  IMAD.MOV.U32 R17, RZ, RZ, RZ ;  /* 0x000000ffff117224 */ /* 0x000fc600078e00ff */
        /* <DEDUP_REMOVED lines=9> */
.L_x_174:
[----:B------:R-:W-:Y:S05]  /*31b0*/  BSYNC B0 ;  /* 0x0000000000007941 */ /* 0x000fea0003800000 */
.L_x_172:
[----:B------:R-:W-:Y:S01]  /*31c0*/  SHF.R.S32.HI R19, RZ, 0x1f, R7 ;  /* 0x0000001fff137819 */ /* 0x000fe20000011407 */
[-C--:B------:R-:W-:Y:S01]  /*31d0*/  IMAD R12, R21, R7.reuse, RZ ;  /* 0x00000007150c7224 */ /* 0x080fe200078e02ff */
[----:B------:R-:W-:Y:S01]  /*31e0*/  SHF.R.S32.HI R18, RZ, 0x1f, R2 ;  /* 0x0000001fff127819 */ /* 0x000fe20000011402 */
[----:B------:R-:W-:Y:S01]  /*31f0*/  IMAD.WIDE.U32 R42, R20, R7, RZ ;  /* 0x00000007142a7225 */ /* 0x000fe200078e00ff */
[----:B------:R-:W-:Y:S03]  /*3200*/  BSSY B0, `(.L_x_175) ;  /* 0x0000039000007945 */ /* 0x000fe60003800000 */
[----:B------:R-:W-:Y:S01]  /*3210*/  IMAD R7, R19, R20, R12 ;  /* 0x0000001413077224 */ /* 0x000fe200078e020c */
[----:B------:R-:W-:Y:S01]  /*3220*/  LOP3.LUT R12, R41, R10, RZ, 0xfc, !PT ;  /* 0x0000000a290c7212 */ /* 0x000fe200078efcff */
[----:B------:R-:W-:Y:S02]  /*3230*/  IMAD R47, R25, c[0x0][0x214], RZ ;  /* 0x00008500192f7a24 */ /* 0x000fe400078e02ff */
[-C--:B------:R-:W-:Y:S01]  /*3240*/  IMAD R17, R17, R2.reuse, RZ ;  /* 0x0000000211117224 */ /* 0x080fe200078e02ff */
        /* <DEDUP_REMOVED lines=16> */
[----:B------:R-:W-:Y:S05]  /*3350*/  CALL.REL.NOINC `($__internal_3_$__cuda_sm20_div_s64) ;  /* 0x000012a000007944 */ /* 0x000fea0003c00000 */
        /* <DEDUP_REMOVED lines=12> */
.L_x_176:
        /* <DEDUP_REMOVED lines=23> */
.L_x_177:
[----:B------:R-:W-:Y:S05]  /*3590*/  BSYNC B0 ;  /* 0x0000000000007941 */ /* 0x000fea0003800000 */
.L_x_175:
        /* <DEDUP_REMOVED lines=29> */
.L_x_179:
        /* <DEDUP_REMOVED lines=23> */
.L_x_180:
[----:B------:R-:W-:Y:S05]  /*38e0*/  BSYNC B0 ;  /* 0x0000000000007941 */ /* 0x000fea0003800000 */
.L_x_178:
[----:B------:R-:W-:-:S04]  /*38f0*/  IADD3 R31, P1, P0, R36, R32, R30 ;  /* 0x00000020241f7210 */ /* 0x000fc8000783e01e */
[----:B------:R-:W-:Y:S02]  /*3900*/  IADD3 R31, P3, P2, R42, R31, R46 ;  /* 0x0000001f2a1f7210 */ /* 0x000fe40007a7e02e */
[----:B------:R-:W-:Y:S01]  /*3910*/  IADD3.X R0, R4, R5, R0, P1, P0 ;  /* 0x0000000504007210 */ /* 0x000fe20000fe0400 */
[----:B------:R-:W-:Y:S01]  /*3920*/  IMAD R5, R21, R6, RZ ;  /* 0x0000000615057224 */ /* 0x000fe200078e02ff */
[----:B------:R-:W-:Y:S02]  /*3930*/  IADD3 R44, P1, P0, R48, R31, R44 ;  /* 0x0000001f302c7210 */ /* 0x000fe4000783e02c */
[----:B------:R-:W-:Y:S02]  /*3940*/  IADD3.X R0, R7, R0, R2, P3, P2 ;  /* 0x0000000007007210 */ /* 0x000fe40001fe4402 */
[----:B------:R-:W-:Y:S02]  /*3950*/  SHF.R.S32.HI R2, RZ, 0x1f, R6 ;  /* 0x0000001fff027819 */ /* 0x000fe40000011406 */
[----:B------:R-:W-:-:S02]  /*3960*/  IADD3.X R45, R11, R0, R12, P1, P0 ;  /* 0x000000000b2d7210 */ /* 0x000fc40000fe040c */
[----:B------:R-:W-:Y:S01]  /*3970*/  SHF.R.S32.HI R0, RZ, 0x1f, R3 ;  /* 0x0000001fff007819 */ /* 0x000fe20000011403 */
[-C--:B------:R-:W-:Y:S02]  /*3980*/  IMAD R2, R2, R20.reuse, R5 ;  /* 0x0000001402027224 */ /* 0x080fe400078e0205 */
[----:B------:R-:W-:-:S04]  /*3990*/  IMAD.WIDE.U32 R44, R6, R20, R44 ;  /* 0x00000014062c7225 */ /* 0x000fc800078e002c */
[----:B------:R-:W-:Y:S02]  /*39a0*/  IMAD R5, R8, R3, RZ ;  /* 0x0000000308057224 */ /* 0x000fe400078e02ff */
        /* <DEDUP_REMOVED lines=8> */
.L_x_156:
[----:B------:R-:W-:-:S04]  /*3a30*/  LEA R2, P0, R36, c[0x0][0x200], 0x2 ;  /* 0x0000800024027a11 */ /* 0x000fc800078010ff */
[----:B------:R-:W-:-:S05]  /*3a40*/  LEA.HI.X R3, R36, c[0x0][0x204], R37, 0x2, P0 ;  /* 0x0000810024037a11 */ /* 0x000fca00000f1425 */
[----:B------:R0:W-:Y:S04]  /*3a50*/  STG.E [R2.64], R28 ;  /* 0x0000001c02007986 */ /* 0x0001e8000c10190a */
.L_x_155:
[----:B------:R-:W-:Y:S05]  /*3a60*/  BSYNC B1 ;  /* 0x0000000000017941 */ /* 0x000fea0003800000 */
.L_x_154:
[----:B0-----:R-:W0:Y:S01]  /*3a70*/  S2R R2, SR_TID.X ;  /* 0x0000000000027919 */ /* 0x001e220000002100 */
[----:B------:R-:W-:Y:S01]  /*3a80*/  IMAD.MOV.U32 R13, RZ, RZ, RZ ;  /* 0x000000ffff0d7224 */ /* 0x000fe200078e00ff */
[----:B------:R-:W-:Y:S01]  /*3a90*/  CS2R R10, SRZ ;  /* 0x00000000000a7805 */ /* 0x000fe2000001ff00 */
[----:B------:R-:W-:Y:S01]  /*3aa0*/  CS2R R8, SRZ ;  /* 0x0000000000087805 */ /* 0x000fe2000001ff00 */
[----:B------:R-:W-:Y:S01]  /*3ab0*/  CS2R R6, SRZ ;  /* 0x0000000000067805 */ /* 0x000fe2000001ff00 */
[----:B------:R-:W-:Y:S01]  /*3ac0*/  CS2R R4, SRZ ;  /* 0x0000000000047805 */ /* 0x000fe2000001ff00 */
[----:B0-----:R-:W-:-:S04]  /*3ad0*/  SHF.R.S32.HI R3, RZ, 0x1f, R2 ;  /* 0x0000001fff037819 */ /* 0x001fc80000011402 */
[----:B------:R-:W-:-:S04]  /*3ae0*/  LEA.HI R0, R3, R2, RZ, 0x4 ;  /* 0x0000000203007211 */ /* 0x000fc800078f20ff */
[----:B------:R-:W-:-:S05]  /*3af0*/  LOP3.LUT R35, R0, 0xfffffff0, RZ, 0xc0, !PT ;  /* 0xfffffff000237812 */ /* 0x000fca00078ec0ff */
[----:B------:R-:W-:-:S05]  /*3b00*/  IMAD.IADD R35, R2, 0x1, -R35 ;  /* 0x0000000102237824 */ /* 0x000fca00078e0a23 */
[----:B------:R-:W-:-:S04]  /*3b10*/  ISETP.GE.AND P0, PT, R35, c[0x0][0x314], PT ;  /* 0x0000c50023007a0c */ /* 0x000fc80003f06270 */
[----:B------:R-:W-:-:S13]  /*3b20*/  ISETP.LT.AND P0, PT, R2, 0x80, !P0 ;  /* 0x000000800200780c */ /* 0x000fda0004701270 */
[----:B------:R-:W-:Y:S01]  /*3b30*/  @P0 FADD.FTZ R3, -R28, R29 ;  /* 0x0000001d1c030221 */ /* 0x000fe20000010100 */
[----:B------:R-:W-:Y:S01]  /*3b40*/  SHF.R.S32.HI R28, RZ, 0x4, R0 ;  /* 0x00000004ff1c7819 */ /* 0x000fe20000011400 */
[----:B------:R-:W-:Y:S02]  /*3b50*/  IMAD.MOV.U32 R0, RZ, RZ, c[0x0][0x314] ;  /* 0x0000c500ff007624 */ /* 0x000fe400078e00ff */
[----:B------:R-:W-:Y:S02]  /*3b60*/  @P0 FMUL.FTZ R3, R3, 1.4426950216293334961 ;  /* 0x3fb8aa3b03030820 */ /* 0x000fe40000410000 */
[C---:B------:R-:W-:Y:S02]  /*3b70*/  @P0 IMAD R2, R35.reuse, 0x9, R28 ;  /* 0x0000000923020824 */ /* 0x040fe400078e021c */
[----:B------:R-:W-:Y:S02]  /*3b80*/  IMAD.SHL.U32 R35, R35, 0x4, RZ ;  /* 0x0000000423237824 */ /* 0x000fe400078e00ff */
[----:B------:R-:W0:Y:S03]  /*3b90*/  @P0 MUFU.EX2 R3, R3 ;  /* 0x0000000300030308 */ /* 0x000e260000000800 */
[----:B------:R-:W-:-:S02]  /*3ba0*/  IADD3 R34, R35, 0x40, RZ ;  /* 0x0000004023227810 */ /* 0x000fc40007ffe0ff */
[----:B------:R-:W-:Y:S01]  /*3bb0*/  IADD3 R33, R35, 0x80, RZ ;  /* 0x0000008023217810 */ /* 0x000fe20007ffe0ff */
[----:B0-----:R0:W-:Y:S04]  /*3bc0*/  @P0 STS [R2.X4], R3 ;  /* 0x0000000302000388 */ /* 0x0011e80000004800 */
[----:B------:R-:W-:Y:S01]  /*3bd0*/  BAR.SYNC.DEFER_BLOCKING 0x0 ;  /* 0x0000000000007b1d */ /* 0x000fe20000010000 */
[----:B------:R-:W-:Y:S01]  /*3be0*/  ISETP.GE.AND P0, PT, R0, 0x1, PT ;  /* 0x000000010000780c */ /* 0x000fe20003f06270 */
[----:B------:R-:W-:Y:S01]  /*3bf0*/  IMAD.MOV.U32 R0, RZ, RZ, RZ ;  /* 0x000000ffff007224 */ /* 0x000fe200078e00ff */
[----:B0-----:R-:W-:-:S11]  /*3c00*/  CS2R R2, SRZ ;  /* 0x0000000000027805 */ /* 0x001fd6000001ff00 */
        /* <DEDUP_REMOVED lines=24> */
.L_x_184:
        /* <DEDUP_REMOVED lines=15> */
.L_x_183:
[----:B------:R-:W-:Y:S05]  /*3e80*/  BSYNC B0 ;  /* 0x0000000000007941 */ /* 0x000fea0003800000 */
.L_x_182:
        /* <DEDUP_REMOVED lines=19> */
.L_x_181:
        /* <DEDUP_REMOVED lines=42> */
[-C--:B------:R-:W-:Y:S01]  /*4260*/  @!P1 LOP3.LUT R4, RZ, R5.reuse, RZ, 0x33, !PT ;  /* 0x00000005ff049212 */ /* 0x080fe200078e33ff */
[----:B0-----:R-:W-:Y:S02]  /*4270*/  IMAD.MOV R2, RZ, RZ, -R13 ;  /* 0x000000ffff027224 */ /* 0x001fe400078e0a0d */
[----:B------:R-:W-:Y:S02]  /*4280*/  IMAD.MOV.U32 R12, RZ, RZ, RZ ;  /* 0x000000ffff0c7224 */ /* 0x000fe400078e00ff */
[----:B------:R-:W-:Y:S02]  /*4290*/  IMAD R5, R4, R5, RZ ;  /* 0x0000000504057224 */ /* 0x000fe400078e02ff */
[----:B------:R-:W-:Y:S02]  /*42a0*/  IMAD R2, R2, R3, RZ ;  /* 0x0000000302027224 */ /* 0x000fe400078e02ff */
[----:B------:R-:W-:-:S02]  /*42b0*/  IMAD.IADD R10, R28, 0x1, -R5 ;  /* 0x000000011c0a7824 */ /* 0x000fc400078e0a05 */
        /* <DEDUP_REMOVED lines=29> */
[----:B------:R-:W-:Y:S02]  /*4490*/  IMAD R0, R0, c[0x0][0x1e8], RZ ;  /* 0x00007a0000007a24 */ /* 0x000fe400078e02ff */
[----:B------:R-:W-:Y:S02]  /*44a0*/  IMAD.IADD R13, R13, 0x1, R2 ;  /* 0x000000010d0d7824 */ /* 0x000fe400078e0202 */
        /* <DEDUP_REMOVED lines=21> */
        .weak           $__internal_3_$__cuda_sm20_div_s64
        .type           $__internal_3_$__cuda_sm20_div_s64,@function
        .size           $__internal_3_$__cuda_sm20_div_s64,(.L_x_4073 - $__internal_3_$__cuda_sm20_div_s64)
$__internal_3_$__cuda_sm20_div_s64:
        /* <DEDUP_REMOVED lines=29> */
[----:B------:R-:W-:-:S04]  /*47d0*/  IMAD.X R26, RZ, RZ, ~R26, P0 ;  /* 0x000000ffff1a7224 */ /* 0x000fc800000e0e1a */
[----:B------:R-:W-:-:S04]  /*47e0*/  IMAD.WIDE.U32 R34, P5, R35, R26, R34 ;  /* 0x0000001a23227225 */ /* 0x000fc800078a0022 */
[C---:B------:R-:W-:Y:S02]  /*47f0*/  IMAD R21, R27.reuse, R26, RZ ;  /* 0x0000001a1b157224 */ /* 0x040fe400078e02ff */
[----:B------:R-:W-:-:S04]  /*4800*/  IMAD.HI.U32 R20, P4, R27, R20, R34 ;  /* 0x000000141b147227 */ /* 0x000fc80007880022 */
[----:B------:R-:W-:Y:S01]  /*4810*/  IMAD.HI.U32 R19, R27, R26, RZ ;  /* 0x0000001a1b137227 */ /* 0x000fe200078e00ff */
[----:B------:R-:W-:Y:S02]  /*4820*/  IADD3 R21, P3, R21, R20, RZ ;  /* 0x0000001415157210 */ /* 0x000fe40007f7e0ff */
[-C--:B------:R-:W-:Y:S01]  /*4830*/  IADD3 R20, P0, RZ, -R18.reuse, RZ ;  /* 0x80000012ff147210 */ /* 0x080fe20007f1e0ff */
[----:B------:R-:W-:Y:S02]  /*4840*/  IMAD.X R27, R19, 0x1, R27, P5 ;  /* 0x00000001131b7824 */ /* 0x000fe400028e061b */
[----:B------:R-:W-:Y:S01]  /*4850*/  IMAD.MOV.U32 R35, RZ, RZ, RZ ;  /* 0x000000ffff237224 */ /* 0x000fe200078e00ff */
[----:B------:R-:W-:Y:S01]  /*4860*/  SEL R20, R20, R18, !P2 ;  /* 0x0000001214147207 */ /* 0x000fe20005000000 */
[----:B------:R-:W-:-:S04]  /*4870*/  IMAD.X R26, RZ, RZ, ~R17, P0 ;  /* 0x000000ffff1a7224 */ /* 0x000fc800000e0e11 */
        /* <DEDUP_REMOVED lines=14> */
[-C--:B------:R-:W-:Y:S01]  /*4960*/  IMAD R34, R26, R38.reuse, R21 ;  /* 0x000000261a227224 */ /* 0x080fe200078e0215 */
[----:B------:R-:W-:-:S03]  /*4970*/  IADD3 R21, P3, R20, -R38, RZ ;  /* 0x8000002614157210 */ /* 0x000fc60007f7e0ff */
[----:B------:R-:W-:Y:S01]  /*4980*/  IMAD.X R19, R19, 0x1, ~R34, P0 ;  /* 0x0000000113137824 */ /* 0x000fe200000e0e22 */
[----:B------:R-:W-:-:S04]  /*4990*/  IADD3 R34, P2, R27, 0x1, RZ ;  /* 0x000000011b227810 */ /* 0x000fc80007f5e0ff */
[----:B------:R-:W-:-:S04]  /*49a0*/  ISETP.GE.U32.AND.EX P4, PT, R19, R39, PT, P4 ;  /* 0x000000271300720c */ /* 0x000fc80003f86140 */
[----:B------:R-:W-:Y:S01]  /*49b0*/  SEL R21, R21, R20, P4 ;  /* 0x0000001415157207 */ /* 0x000fe20002000000 */
[----:B------:R-:W-:Y:S01]  /*49c0*/  IMAD.X R20, R19, 0x1, ~R39, P3 ;  /* 0x0000000113147824 */ /* 0x000fe200018e0e27 */
[----:B------:R-:W-:Y:S02]  /*49d0*/  SEL R34, R34, R27, P4 ;  /* 0x0000001b22227207 */ /* 0x000fe40002000000 */
[----:B------:R-:W-:Y:S01]  /*49e0*/  ISETP.GE.U32.AND P0, PT, R21, R38, PT ;  /* 0x000000261500720c */ /* 0x000fe20003f06070 */
[----:B------:R-:W-:Y:S01]  /*49f0*/  IMAD.X R21, RZ, RZ, R26, P2 ;  /* 0x000000ffff157224 */ /* 0x000fe200010e061a */
[----:B------:R-:W-:Y:S02]  /*4a00*/  SEL R19, R20, R19, P4 ;  /* 0x0000001314137207 */ /* 0x000fe40002000000 */
[----:B------:R-:W-:Y:S02]  /*4a10*/  IADD3 R27, P2, R34, 0x1, RZ ;  /* 0x00000001221b7810 */ /* 0x000fe40007f5e0ff */
[----:B------:R-:W-:Y:S01]  /*4a20*/  SEL R21, R21, R26, P4 ;  /* 0x0000001a15157207 */ /* 0x000fe20002000000 */
[----:B------:R-:W-:Y:S01]  /*4a30*/  IMAD.MOV.U32 R26, RZ, RZ, R22 ;  /* 0x000000ffff1a7224 */ /* 0x000fe200078e0016 */
[----:B------:R-:W-:-:S02]  /*4a40*/  ISETP.GE.U32.AND.EX P0, PT, R19, R39, PT, P0 ;  /* 0x000000271300720c */ /* 0x000fc40003f06100 */
[----:B------:R-:W-:Y:S02]  /*4a50*/  IADD3.X R20, RZ, R21, RZ, P2, !PT ;  /* 0x00000015ff147210 */ /* 0x000fe400017fe4ff */
[----:B------:R-:W-:Y:S02]  /*4a60*/  SEL R27, R27, R34, P0 ;  /* 0x000000221b1b7207 */ /* 0x000fe40000000000 */
[----:B------:R-:W-:Y:S02]  /*4a70*/  LOP3.LUT R19, R23, R17, RZ, 0x3c, !PT ;  /* 0x0000001117137212 */ /* 0x000fe400078e3cff */
[----:B------:R-:W-:Y:S02]  /*4a80*/  SEL R21, R20, R21, P0 ;  /* 0x0000001514157207 */ /* 0x000fe40000000000 */
[----:B------:R-:W-:Y:S02]  /*4a90*/  IADD3 R20, P2, RZ, -R27, RZ ;  /* 0x8000001bff147210 */ /* 0x000fe40007f5e0ff */
[----:B------:R-:W-:-:S02]  /*4aa0*/  ISETP.GE.AND P3, PT, R19, RZ, PT ;  /* 0x000000ff1300720c */ /* 0x000fc40003f66270 */
[----:B------:R-:W-:Y:S01]  /*4ab0*/  ISETP.NE.U32.AND P0, PT, R24, RZ, PT ;  /* 0x000000ff1800720c */ /* 0x000fe20003f05070 */
[----:B------:R-:W-:Y:S01]  /*4ac0*/  IMAD.X R24, RZ, RZ, ~R21, P2 ;  /* 0x000000ffff187224 */ /* 0x000fe200010e0e15 */
[----:B------:R-:W-:Y:S01]  /*4ad0*/  SEL R20, R20, R27, !P3 ;  /* 0x0000001b14147207 */ /* 0x000fe20005800000 */
[----:B------:R-:W-:Y:S01]  /*4ae0*/  IMAD.MOV.U32 R27, RZ, RZ, 0x0 ;  /* 0x00000000ff1b7424 */ /* 0x000fe200078e00ff */
[----:B------:R-:W-:Y:S02]  /*4af0*/  ISETP.NE.AND.EX P0, PT, R23, RZ, PT, P0 ;  /* 0x000000ff1700720c */ /* 0x000fe40003f05300 */
[----:B------:R-:W-:Y:S02]  /*4b00*/  SEL R24, R24, R21, !P3 ;  /* 0x0000001518187207 */ /* 0x000fe40005800000 */
[----:B------:R-:W-:Y:S02]  /*4b10*/  SEL R20, R20, 0xffffffff, P0 ;  /* 0xffffffff14147807 */ /* 0x000fe40000000000 */
[----:B------:R-:W-:Y:S01]  /*4b20*/  SEL R21, R24, 0xffffffff, P0 ;  /* 0xffffffff18157807 */ /* 0x000fe20000000000 */
[----:B------:R-:W-:Y:S06]  /*4b30*/  RET.REL.NODEC R26 `(_ZN5flash32flash_fwd_splitkv_combine_kernelI23Flash_fwd_kernel_traitsILi192ELi64ELi64ELi4ELb0ELb0EN7cutlass6half_tE19Flash_kernel_traitsILi192ELi64ELi64ELi4ES3_EELi8ELi4ELb0EEEvNS_16Flash_fwd_paramsE) ;  /* 0xffffb4c01a007950 */ /* 0x000fec0003c3ffff */
.L_x_185:
        /* <DEDUP_REMOVED lines=12> */
.L_x_4073:


//--------------------- .text._ZN5flash32flash_fwd_splitkv_combine_kernelI23Flash_fwd_kernel_traitsILi192ELi64ELi64ELi4ELb0ELb0EN7cutlass6half_tE19Flash_kernel_traitsILi192ELi64ELi64ELi4ES3_EELi8ELi3ELb0EEEvNS_16Flash_fwd_paramsE --------------------------
	.section	.text._ZN5flash32flash_fwd_splitkv_combine_kernelI23Flash_fwd_kernel_traitsILi192ELi64ELi64ELi4ELb0ELb0EN7cutlass6half_tE19Flash_kernel_traitsILi192ELi64ELi64ELi4ES3_EELi8ELi3ELb0EEEvNS_16Flash_fwd_paramsE,"ax",@progbits
	.sectioninfo	@"SHI_REGISTERS=54"
	.align	128
        .global         _ZN5flash32flash_fwd_splitkv_combine_kernelI23Flash_fwd_kernel_traitsILi192ELi64ELi64ELi4ELb0ELb0EN7cutlass6half_tE19Flash_kernel_traitsILi192ELi64ELi64ELi4ES3_EELi8ELi3ELb0EEEvNS_16Flash_fwd_paramsE
        .type           _ZN5flash32flash_fwd_splitkv_combine_kernelI23Flash_fwd_kernel_traitsILi192ELi64ELi64ELi4ELb0ELb0EN7cutlass6half_tE19Flash_kernel_traitsILi192ELi64ELi64ELi4ES3_EELi8ELi3ELb0EEEvNS_16Flash_fwd_paramsE,@function
        .size           _ZN5flash32flash_fwd_splitkv_combine_kernelI23Flash_fwd_kernel_traitsILi192ELi64ELi64ELi4ELb0ELb0EN7cutlass6half_tE19Flash_kernel_traitsILi192ELi64ELi64ELi4ES3_EELi8ELi3ELb0EEEvNS_16Flash_fwd_paramsE,(.L_x_4074 - _ZN5flash32flash_fwd_splitkv_combine_kernelI23Flash_fwd_kernel_traitsILi192ELi64ELi64ELi4ELb0ELb0EN7cutlass6half_tE19Flash_kernel_traitsILi192ELi64ELi64ELi4ES3_EELi8ELi3ELb0EEEvNS_16Flash_fwd_paramsE)
        .other          _ZN5flash32flash_fwd_splitkv_combine_kernelI23Flash_fwd_kernel_traitsILi192ELi64ELi64ELi4ELb0ELb0EN7cutlass6half_tE19Flash_kernel_traitsILi192ELi64ELi64ELi4ES3_EELi8ELi3ELb0EEEvNS_16Flash_fwd_paramsE,@"STO_CUDA_ENTRY STV_DEFAULT"
_ZN5flash32flash_fwd_splitkv_combine_kernelI23Flash_fwd_kernel_traitsILi192ELi64ELi64ELi4ELb0ELb0EN7cutlass6half_tE19Flash_kernel_traitsILi192ELi64ELi64ELi4ES3_EELi8ELi3ELb0EEEvNS_16Flash_fwd_paramsE:
.text._ZN5flash32flash_fwd_splitkv_combine_kernelI23Flash_fwd_kernel_traitsILi192ELi64ELi64ELi4ELb0ELb0EN7cutlass6half_tE19Flash_kernel_traitsILi192ELi64ELi64ELi4ES3_EELi8ELi3ELb0EEEvNS_16Flash_fwd_paramsE:
        /* <DEDUP_REMOVED lines=23> */
[----:B------:R-:W-:Y:S05]  /*0170*/  CALL.REL.NOINC `($__internal_4_$__cuda_sm20_div_s64) ;  /* 0x0000444000007944 */ /* 0x000fea0003c00000 */
[----:B------:R-:W-:Y:S01]  /*0180*/  MOV R24, R0 ;  /* 0x0000000000187202 */ /* 0x000fe20000000f00 */
[----:B------:R-:W-:Y:S05]  /*0190*/  BRA `(.L_x_187) ;  /* 0x0000013000007947 */ /* 0x000fea0003800000 */
.L_x_186:
        /* <DEDUP_REMOVED lines=19> */
.L_x_187:
        /* <DEDUP_REMOVED lines=8> */
[----:B------:R-:W-:Y:S02]  /*0350*/  MOV R21, R25 ;  /* 0x0000001900157202 */ /* 0x000fe40000000f00 */
[----:B------:R-:W-:Y:S02]  /*0360*/  MOV R20, 0x380 ;  /* 0x0000038000147802 */ /* 0x000fe40000000f00 */
[----:B------:R-:W-:Y:S05]  /*0370*/  CALL.REL.NOINC `($__internal_4_$__cuda_sm20_div_s64) ;  /* 0x0000424000007944 */ /* 0x000fea0003c00000 */
[----:B------:R-:W-:Y:S02]  /*0380*/  MOV R28, R0 ;  /* 0x00000000001c7202 */ /* 0x000fe40000000f00 */
[----:B------:R-:W-:Y:S01]  /*0390*/  MOV R29, R25 ;  /* 0x00000019001d7202 */ /* 0x000fe20000000f00 */
[----:B------:R-:W-:Y:S05]  /*03a0*/  BRA `(.L_x_190) ;  /* 0x0000013000007947 */ /* 0x000fea0003800000 */
.L_x_189:
        /* <DEDUP_REMOVED lines=19> */
.L_x_190:
[----:B------:R-:W-:Y:S05]  /*04e0*/  BSYNC B0 ;  /* 0x0000000000007941 */ /* 0x000fea0003800000 */
.L_x_188:
        /* <DEDUP_REMOVED lines=44> */
.L_x_192:
        /* <DEDUP_REMOVED lines=19> */
.L_x_193:
[----:B------:R-:W-:Y:S05]  /*08e0*/  BSYNC B0 ;  /* 0x0000000000007941 */ /* 0x000fea0003800000 */
.L_x_191:
        /* <DEDUP_REMOVED lines=38> */
[----:B------:R-:W-:-:S03]  /*0b50*/  IMAD.MOV R0, RZ, RZ, -R0 ;  /* 0x000000ffff007224 */ /* 0x000fc600078e0a00 */
[----:B------:R-:W-:Y:S02]  /*0b60*/  IABS R2, R8 ;  /* 0x0000000800027213 */ /* 0x000fe40000000000 */
        /* <DEDUP_REMOVED lines=30> */
[----:B------:R-:W-:Y:S02]  /*0d50*/  MOV R20, 0xd70 ;  /* 0x00000d7000147802 */ /* 0x000fe40000000f00 */
[----:B------:R-:W-:Y:S05]  /*0d60*/  CALL.REL.NOINC `($__internal_4_$__cuda_sm20_div_s64) ;  /* 0x0000385000007944 */ /* 0x000fea0003c00000 */
[----:B------:R-:W-:Y:S02]  /*0d70*/  MOV R32, R0 ;  /* 0x0000000000207202 */ /* 0x000fe40000000f00 */
[----:B------:R-:W-:Y:S01]  /*0d80*/  MOV R33, R25 ;  /* 0x0000001900217202 */ /* 0x000fe20000000f00 */
[----:B------:R-:W-:Y:S05]  /*0d90*/  BRA `(.L_x_196) ;  /* 0x0000013000007947 */ /* 0x000fea0003800000 */
.L_x_195:
        /* <DEDUP_REMOVED lines=19> */
.L_x_196:
[----:B------:R-:W-:Y:S05]  /*0ed0*/  BSYNC B0 ;  /* 0x0000000000007941 */ /* 0x000fea0003800000 */
.L_x_194:
        /* <DEDUP_REMOVED lines=15> */
[----:B------:R-:W-:-:S05]  /*0fd0*/  IMAD R0, R13, R0, R2 ;  /* 0x000000000d007224 */ /* 0x000fca00078e0202 */
[----:B------:R-:W-:-:S13]  /*0fe0*/  ISETP.GT.U32.AND P1, PT, R11, R0, PT ;  /* 0x000000000b00720c */ /* 0x000fda0003f24070 */
[----:B------:R-:W-:Y:S01]  /*0ff0*/  @!P1 IMAD.IADD R0, R0, 0x1, -R11 ;  /* 0x0000000100009824 */ /* 0x000fe200078e0a0b */
[----:B------:R-:W-:Y:S02]  /*1000*/  @!P1 IADD3 R13, R13, 0x1, RZ ;  /* 0x000000010d0d9810 */ /* 0x000fe40007ffe0ff */
[----:B------:R-:W-:Y:S02]  /*1010*/  ISETP.NE.AND P1, PT, R5, RZ, PT ;  /* 0x000000ff0500720c */ /* 0x000fe40003f25270 */
[-C--:B------:R-:W-:Y:S02]  /*1020*/  ISETP.GE.U32.AND P2, PT, R0, R11.reuse, PT ;  /* 0x0000000b0000720c */ /* 0x080fe40003f46070 */
[----:B------:R-:W-:-:S04]  /*1030*/  LOP3.LUT R0, R10, R11, RZ, 0x3c, !PT ;  /* 0x0000000b0a007212 */ /* 0x000fc800078e3cff */
[----:B------:R-:W-:-:S07]  /*1040*/  ISETP.GE.AND P0, PT, R0, RZ, PT ;  /* 0x000000ff0000720c */ /* 0x000fce0003f06270 */
        /* <DEDUP_REMOVED lines=20> */
.L_x_198:
        /* <DEDUP_REMOVED lines=19> */
.L_x_199:
[----:B------:R-:W-:Y:S05]  /*12c0*/  BSYNC B0 ;  /* 0x0000000000007941 */ /* 0x000fea0003800000 */
.L_x_197:
[----:B------:R-:W-:Y:S01]  /*12d0*/  IABS R6, c[0x0][0x214] ;  /* 0x0000850000067a13 */ /* 0x000fe20000000000 */
[----:B------:R-:W-:Y:S01]  /*12e0*/  IMAD.MOV.U32 R26, RZ, RZ, RZ ;  /* 0x000000ffff1a7224 */ /* 0x000fe200078e00ff */
[----:B------:R-:W-:Y:S01]  /*12f0*/  ISETP.GT.AND P3, PT, R5, RZ, PT ;  /* 0x000000ff0500720c */ /* 0x000fe20003f64270 */
[----:B------:R-:W-:Y:S01]  /*1300*/  ULDC.U8 UR4, c[0x0][0x329] ;  /* 0x0000ca4000047ab9 */ /* 0x000fe20000000000 */
[----:B------:R-:W0:Y:S01]  /*1310*/  I2F.RP R11, R6 ;  /* 0x00000006000b7306 */ /* 0x000e220000209400 */
[----:B------:R-:W-:Y:S01]  /*1320*/  ULDC.64 UR10, c[0x0][0x118] ;  /* 0x00004600000a7ab9 */ /* 0x000fe20000000a00 */
[----:B------:R-:W-:Y:S06]  /*1330*/  BSSY B0, `(.L_x_200) ;  /* 0x000007f000007945 */ /* 0x000fec0003800000 */
        /* <DEDUP_REMOVED lines=9> */
[----:B------:R-:W-:-:S03]  /*13d0*/  ISETP.GE.AND P1, PT, R10, RZ, PT ;  /* 0x000000ff0a00720c */ /* 0x000fc60003f26270 */
[----:B------:R-:W-:-:S04]  /*13e0*/  IMAD.HI.U32 R2, R2, R0, RZ ;  /* 0x0000000002027227 */ /* 0x000fc800078e00ff */
[----:B------:R-:W-:-:S04]  /*13f0*/  IMAD.MOV R11, RZ, RZ, -R2 ;  /* 0x000000ffff0b7224 */ /* 0x000fc800078e0a02 */
[C---:B------:R-:W-:Y:S01]  /*1400*/  IMAD R11, R6.reuse, R11, R0 ;  /* 0x0000000b060b7224 */ /* 0x040fe200078e0200 */
[----:B------:R-:W-:Y:S02]  /*1410*/  SHF.R.S32.HI R0, RZ, 0x1f, R5 ;  /* 0x0000001fff007819 */ /* 0x000fe40000011405 */
[----:B------:R-:W-:Y:S02]  /*1420*/  LEA.HI.SX32 R5, R5, 0x1, 0x1 ;  /* 0x0000000105057811 */ /* 0x000fe400078f0aff */
[----:B------:R-:W-:Y:S01]  /*1430*/  ISETP.GT.U32.AND P0, PT, R6, R11, PT ;  /* 0x0000000b0600720c */ /* 0x000fe20003f04070 */
[----:B------:R-:W-:-:S12]  /*1440*/  @!P3 IMAD.MOV R5, RZ, RZ, R0 ;  /* 0x000000ffff05b224 */ /* 0x000fd800078e0200 */
[----:B------:R-:W-:Y:S01]  /*1450*/  @!P0 IMAD.IADD R11, R11, 0x1, -R6 ;  /* 0x000000010b0b8824 */ /* 0x000fe200078e0a06 */
[----:B------:R-:W-:Y:S02]  /*1460*/  @!P0 IADD3 R2, R2, 0x1, RZ ;  /* 0x0000000102028810 */ /* 0x000fe40007ffe0ff */
[----:B------:R-:W-:Y:S02]  /*1470*/  ISETP.NE.AND P0, PT, RZ, c[0x0][0x214], PT ;  /* 0x00008500ff007a0c */ /* 0x000fe40003f05270 */
[----:B------:R-:W-:-:S13]  /*1480*/  ISETP.GE.U32.AND P2, PT, R11, R6, PT ;  /* 0x000000060b00720c */ /* 0x000fda0003f46070 */
[----:B------:R-:W-:-:S05]  /*1490*/  @P2 IADD3 R2, R2, 0x1, RZ ;  /* 0x0000000102022810 */ /* 0x000fca0007ffe0ff */
[----:B------:R-:W-:Y:S01]  /*14a0*/  @!P1 IMAD.MOV R2, RZ, RZ, -R2 ;  /* 0x000000ffff029224 */ /* 0x000fe200078e0a02 */
[----:B------:R-:W-:-:S05]  /*14b0*/  @!P0 LOP3.LUT R2, RZ, c[0x0][0x214], RZ, 0x33, !PT ;  /* 0x00008500ff028a12 */ /* 0x000fca00078e33ff */
[----:B------:R-:W-:Y:S01]  /*14c0*/  IMAD R5, R5, R2, RZ ;  /* 0x0000000205057224 */ /* 0x000fe200078e02ff */
[----:B------:R-:W-:-:S04]  /*14d0*/  IABS R2, c[0x0][0x1c0] ;  /* 0x0000700000027a13 */ /* 0x000fc80000000000 */
[----:B------:R-:W0:Y:S01]  /*14e0*/  I2F.U32.RP R10, R2 ;  /* 0x00000002000a7306 */ /* 0x000e220000209000 */
[----:B------:R-:W-:-:S05]  /*14f0*/  IABS R6, R5 ;  /* 0x0000000500067213 */ /* 0x000fca0000000000 */
[----:B------:R-:W-:Y:S02]  /*1500*/  IMAD.IADD R9, R9, 0x1, R6 ;  /* 0x0000000109097824 */ /* 0x000fe400078e0206 */
[----:B------:R-:W1:Y:S08]  /*1510*/  I2F.RP R20, R6 ;  /* 0x0000000600147306 */ /* 0x000e700000209400 */
[----:B0-----:R-:W0:Y:S08]  /*1520*/  MUFU.RCP R22, R10 ;  /* 0x0000000a00167308 */ /* 0x001e300000001000 */
[----:B-1----:R-:W1:Y:S01]  /*1530*/  MUFU.RCP R0, R20 ;  /* 0x0000001400007308 */ /* 0x002e620000001000 */
[----:B0-----:R-:W-:-:S07]  /*1540*/  IADD3 R22, R22, 0xffffffe, RZ ;  /* 0x0ffffffe16167810 */ /* 0x001fce0007ffe0ff */
[----:B------:R-:W0:Y:S01]  /*1550*/  F2I.FTZ.U32.TRUNC.NTZ R23, R22 ;  /* 0x0000001600177305 */ /* 0x000e22000021f000 */
[----:B-1----:R-:W-:-:S07]  /*1560*/  IADD3 R0, R0, 0xffffffe, RZ ;  /* 0x0ffffffe00007810 */ /* 0x002fce0007ffe0ff */
[----:B------:R-:W1:Y:S01]  /*1570*/  F2I.FTZ.U32.TRUNC.NTZ R27, R0 ;  /* 0x00000000001b7305 */ /* 0x000e62000021f000 */
[----:B0-----:R-:W-:Y:S02]  /*1580*/  IMAD.MOV R11, RZ, RZ, -R23 ;  /* 0x000000ffff0b7224 */ /* 0x001fe400078e0a17 */
[----:B------:R-:W-:Y:S02]  /*1590*/  IMAD.MOV.U32 R22, RZ, RZ, RZ ;  /* 0x000000ffff167224 */ /* 0x000fe400078e00ff */
[----:B------:R-:W-:Y:S02]  /*15a0*/  IMAD R20, R11, R2, RZ ;  /* 0x000000020b147224 */ /* 0x000fe400078e02ff */
[----:B-1----:R-:W-:Y:S01]  /*15b0*/  IMAD.MOV R21, RZ, RZ, -R27 ;  /* 0x000000ffff157224 */ /* 0x002fe200078e0a1b */
[----:B------:R-:W-:Y:S01]  /*15c0*/  IABS R0, c[0x0][0x1c0] ;  /* 0x0000700000007a13 */ /* 0x000fe20000000000 */
[----:B------:R-:W-:Y:S01]  /*15d0*/  IMAD.HI.U32 R20, R23, R20, R22 ;  /* 0x0000001417147227 */ /* 0x000fe200078e0016 */
[----:B------:R-:W-:-:S02]  /*15e0*/  IABS R23, R8 ;  /* 0x0000000800177213 */ /* 0x000fc40000000000 */
[----:B------:R-:W-:Y:S01]  /*15f0*/  LOP3.LUT R8, R8, c[0x0][0x1c0], RZ, 0x3c, !PT ;  /* 0x0000700008087a12 */ /* 0x000fe200078e3cff */
[----:B------:R-:W-:Y:S01]  /*1600*/  IMAD R12, R21, R6, RZ ;  /* 0x00000006150c7224 */ /* 0x000fe200078e02ff */
[----:B------:R-:W-:Y:S01]  /*1610*/  IABS R21, R9 ;  /* 0x0000000900157213 */ /* 0x000fe20000000000 */
[----:B------:R-:W-:Y:S02]  /*1620*/  IMAD.MOV R0, RZ, RZ, -R0 ;  /* 0x000000ffff007224 */ /* 0x000fe400078e0a00 */
[----:B------:R-:W-:Y:S01]  /*1630*/  IMAD.HI.U32 R12, R27, R12, R26 ;  /* 0x0000000c1b0c7227 */ /* 0x000fe200078e001a */
[----:B------:R-:W-:-:S03]  /*1640*/  IABS R27, R5 ;  /* 0x00000005001b7213 */ /* 0x000fc60000000000 */
[----:B------:R-:W-:-:S04]  /*1650*/  IMAD.HI.U32 R10, R20, R23, RZ ;  /* 0x00000017140a7227 */ /* 0x000fc800078e00ff */
[----:B------:R-:W-:Y:S02]  /*1660*/  IMAD R23, R10, R0, R23 ;  /* 0x000000000a177224 */ /* 0x000fe400078e0217 */
[----:B------:R-:W-:Y:S02]  /*1670*/  IMAD.MOV R27, RZ, RZ, -R27 ;  /* 0x000000ffff1b7224 */ /* 0x000fe400078e0a1b */
[----:B------:R-:W-:Y:S01]  /*1680*/  IMAD.HI.U32 R12, R12, R21, RZ ;  /* 0x000000150c0c7227 */ /* 0x000fe200078e00ff */
[----:B------:R-:W-:-:S03]  /*1690*/  ISETP.GT.U32.AND P3, PT, R2, R23, PT ;  /* 0x000000170200720c */ /* 0x000fc60003f64070 */
[----:B------:R-:W-:Y:S02]  /*16a0*/  IMAD R27, R12, R27, R21 ;  /* 0x0000001b0c1b7224 */ /* 0x000fe400078e0215 */
[----:B------:R-:W-:-:S03]  /*16b0*/  IMAD.HI.U32 R11, R20, R21, RZ ;  /* 0x00000015140b7227 */ /* 0x000fc600078e00ff */
[----:B------:R-:W-:Y:S01]  /*16c0*/  ISETP.GT.U32.AND P0, PT, R6, R27, PT ;  /* 0x0000001b0600720c */ /* 0x000fe20003f04070 */
[----:B------:R-:W-:Y:S01]  /*16d0*/  IMAD R21, R11, R0, R21 ;  /* 0x000000000b157224 */ /* 0x000fe200078e0215 */
[C---:B------:R-:W-:Y:S02]  /*16e0*/  LOP3.LUT R0, R9.reuse, R6, RZ, 0x3c, !PT ;  /* 0x0000000609007212 */ /* 0x040fe400078e3cff */
[----:B------:R-:W-:Y:S01]  /*16f0*/  LOP3.LUT R9, R9, c[0x0][0x1c0], RZ, 0x3c, !PT ;  /* 0x0000700009097a12 */ /* 0x000fe200078e3cff */
[----:B------:R-:W-:Y:S01]  /*1700*/  @!P3 IMAD.IADD R23, R23, 0x1, -R2 ;  /* 0x000000011717b824 */ /* 0x000fe200078e0a02 */
[----:B------:R-:W-:Y:S02]  /*1710*/  ISETP.GT.U32.AND P1, PT, R2, R21, PT ;  /* 0x000000150200720c */ /* 0x000fe40003f24070 */
[----:B------:R-:W-:Y:S02]  /*1720*/  ISETP.GE.AND P4, PT, R0, RZ, PT ;  /* 0x000000ff0000720c */ /* 0x000fe40003f86270 */
[----:B------:R-:W-:Y:S01]  /*1730*/  ISETP.GE.U32.AND P6, PT, R23, R2, PT ;  /* 0x000000021700720c */ /* 0x000fe20003fc6070 */
[----:B------:R-:W0:Y:S01]  /*1740*/  S2R R0, SR_TID.X ;  /* 0x0000000000007919 */ /* 0x000e220000002100 */
[----:B------:R-:W-:Y:S01]  /*1750*/  @!P3 IADD3 R10, R10, 0x1, RZ ;  /* 0x000000010a0ab810 */ /* 0x000fe20007ffe0ff */
[----:B------:R-:W-:Y:S01]  /*1760*/  @!P0 IMAD.IADD R27, R27, 0x1, -R6 ;  /* 0x000000011b1b8824 */ /* 0x000fe200078e0a06 */
[----:B------:R-:W-:-:S02]  /*1770*/  @!P0 IADD3 R12, R12, 0x1, RZ ;  /* 0x000000010c0c8810 */ /* 0x000fc40007ffe0ff */
[----:B------:R-:W-:Y:S01]  /*1780*/  ISETP.GE.AND P0, PT, R8, RZ, PT ;  /* 0x000000ff0800720c */ /* 0x000fe20003f06270 */
[----:B------:R-:W-:Y:S01]  /*1790*/  IMAD.MOV.U32 R8, RZ, RZ, c[0x0][0x214] ;  /* 0x00008500ff087624 */ /* 0x000fe200078e00ff */
[----:B------:R-:W-:Y:S01]  /*17a0*/  ISETP.GE.U32.AND P2, PT, R27, R6, PT ;  /* 0x000000061b00720c */ /* 0x000fe20003f46070 */
[----:B------:R-:W-:Y:S01]  /*17b0*/  @!P1 IMAD.IADD R21, R21, 0x1, -R2 ;  /* 0x0000000115159824 */ /* 0x000fe200078e0a02 */
[----:B------:R-:W-:Y:S02]  /*17c0*/  ISETP.GT.AND P3, PT, R4, RZ, PT ;  /* 0x000000ff0400720c */ /* 0x000fe40003f64270 */
[----:B------:R-:W-:Y:S02]  /*17d0*/  @!P1 IADD3 R11, R11, 0x1, RZ ;  /* 0x000000010b0b9810 */ /* 0x000fe40007ffe0ff */
[----:B------:R-:W-:Y:S02]  /*17e0*/  ISETP.GE.U32.AND P5, PT, R21, R2, PT ;  /* 0x000000021500720c */ /* 0x000fe40003fa6070 */
[----:B------:R-:W-:-:S02]  /*17f0*/  @P6 IADD3 R10, R10, 0x1, RZ ;  /* 0x000000010a0a6810 */ /* 0x000fc40007ffe0ff */
[----:B------:R-:W-:Y:S02]  /*1800*/  ISETP.NE.AND P6, PT, R5, RZ, PT ;  /* 0x000000ff0500720c */ /* 0x000fe40003fc5270 */
[----:B------:R-:W-:Y:S01]  /*1810*/  SHF.R.S32.HI R2, RZ, 0x1f, R4 ;  /* 0x0000001fff027819 */ /* 0x000fe20000011404 */
[----:B------:R-:W-:Y:S01]  /*1820*/  IMAD.MOV.U32 R20, RZ, RZ, R10 ;  /* 0x000000ffff147224 */ /* 0x000fe200078e000a */
[----:B------:R-:W-:Y:S02]  /*1830*/  @P2 IADD3 R12, R12, 0x1, RZ ;  /* 0x000000010c0c2810 */ /* 0x000fe40007ffe0ff */
[----:B------:R-:W-:Y:S01]  /*1840*/  ISETP.GE.AND P2, PT, R9, RZ, PT ;  /* 0x000000ff0900720c */ /* 0x000fe20003f46270 */
[----:B------:R-:W-:Y:S01]  /*1850*/  @!P0 IMAD.MOV R20, RZ, RZ, -R20 ;  /* 0x000000ffff148224 */ /* 0x000fe200078e0a14 */
[----:B0-----:R-:W-:Y:S01]  /*1860*/  SHF.R.S32.HI R23, RZ, 0x1f, R0 ;  /* 0x0000001fff177819 */ /* 0x001fe20000011400 */
[----:B------:R-:W-:Y:S01]  /*1870*/  @!P4 IMAD.MOV R12, RZ, RZ, -R12 ;  /* 0x000000ffff0cc224 */ /* 0x000fe200078e0a0c */
[----:B------:R-:W-:-:S02]  /*1880*/  ISETP.NE.AND P4, PT, RZ, c[0x0][0x1c0], PT ;  /* 0x00007000ff007a0c */ /* 0x000fc40003f85270 */
[----:B------:R-:W-:Y:S02]  /*1890*/  LOP3.LUT R9, RZ, c[0x0][0x1c0], RZ, 0x33, !PT ;  /* 0x00007000ff097a12 */ /* 0x000fe400078e33ff */
[----:B------:R-:W-:Y:S02]  /*18a0*/  @P5 IADD3 R11, R11, 0x1, RZ ;  /* 0x000000010b0b5810 */ /* 0x000fe40007ffe0ff */
[----:B------:R-:W-:Y:S02]  /*18b0*/  @!P6 LOP3.LUT R12, RZ, R6, RZ, 0x33, !PT ;  /* 0x00000006ff0ce212 */ /* 0x000fe400078e33ff */
[----:B------:R-:W-:Y:S02]  /*18c0*/  LEA.HI R6, R23, R0, RZ, 0x3 ;  /* 0x0000000017067211 */ /* 0x000fe400078f18ff */
[----:B------:R-:W-:Y:S01]  /*18d0*/  SEL R21, R9, R20, !P4 ;  /* 0x0000001409157207 */ /* 0x000fe20006000000 */
[----:B------:R-:W-:Y:S01]  /*18e0*/  IMAD.MOV.U32 R20, RZ, RZ, R11 ;  /* 0x000000ffff147224 */ /* 0x000fe200078e000b */
[----:B------:R-:W-:Y:S01]  /*18f0*/  LEA.HI.SX32 R10, R4, 0x1, 0x1 ;  /* 0x00000001040a7811 */ /* 0x000fe200078f0aff */
[----:B------:R-:W-:Y:S01]  /*1900*/  @!P3 IMAD.MOV R10, RZ, RZ, R2 ;  /* 0x000000ffff0ab224 */ /* 0x000fe200078e0202 */
[----:B------:R-:W-:Y:S01]  /*1910*/  ISETP.LT.U32.AND P0, PT, R24, R12, PT ;  /* 0x0000000c1800720c */ /* 0x000fe20003f01070 */
[----:B------:R-:W-:Y:S01]  /*1920*/  @!P2 IMAD.MOV R20, RZ, RZ, -R20 ;  /* 0x000000ffff14a224 */ /* 0x000fe200078e0a14 */
[----:B------:R-:W-:-:S02]  /*1930*/  SHF.R.S32.HI R11, RZ, 0x1f, R12 ;  /* 0x0000001fff0b7819 */ /* 0x000fc4000001140c */
[----:B------:R-:W-:Y:S02]  /*1940*/  ISETP.NE.AND P1, PT, RZ, UR4, PT ;  /* 0x00000004ff007c0c */ /* 0x000fe4000bf25270 */
[----:B------:R-:W-:Y:S02]  /*1950*/  SHF.R.S32.HI R2, RZ, 0x3, R6 ;  /* 0x00000003ff027819 */ /* 0x000fe40000011406 */
[-C--:B------:R-:W-:Y:S02]  /*1960*/  ISETP.LT.AND.EX P2, PT, R25, R11.reuse, PT, P0 ;  /* 0x0000000b1900720c */ /* 0x080fe40003f41300 */
[----:B------:R-:W-:Y:S02]  /*1970*/  SEL R8, R8, 0x1, !P1 ;  /* 0x0000000108087807 */ /* 0x000fe40004800000 */
[----:B------:R-:W-:Y:S02]  /*1980*/  ISETP.GE.AND P0, PT, R2, c[0x0][0x314], PT ;  /* 0x0000c50002007a0c */ /* 0x000fe40003f06270 */
[----:B------:R-:W-:Y:S01]  /*1990*/  SEL R9, R9, R20, !P4 ;  /* 0x0000001409097207 */ /* 0x000fe20006000000 */
[----:B------:R-:W-:Y:S01]  /*19a0*/  IMAD R21, R21, R8, RZ ;  /* 0x0000000815157224 */ /* 0x000fe200078e02ff */
[----:B------:R-:W-:Y:S01]  /*19b0*/  SEL R12, R24, R12, P2 ;  /* 0x0000000c180c7207 */ /* 0x000fe20001000000 */
[----:B------:R-:W-:Y:S01]  /*19c0*/  IMAD.MOV.U32 R20, RZ, RZ, -0x800000 ;  /* 0xff800000ff147424 */ /* 0x000fe200078e00ff */
[----:B------:R-:W-:Y:S01]  /*19d0*/  SEL R11, R25, R11, P2 ;  /* 0x0000000b190b7207 */ /* 0x000fe20001000000 */
[----:B------:R-:W-:Y:S01]  /*19e0*/  IMAD R10, R10, R21, RZ ;  /* 0x000000150a0a7224 */ /* 0x000fe200078e02ff */
[----:B------:R-:W-:-:S05]  /*19f0*/  LOP3.LUT R21, R6, 0xfffffff8, RZ, 0xc0, !PT ;  /* 0xfffffff806157812 */ /* 0x000fca00078ec0ff */
[----:B------:R-:W-:Y:S01]  /*1a00*/  IMAD.IADD R23, R0, 0x1, -R21 ;  /* 0x0000000100177824 */ /* 0x000fe200078e0a15 */
        /* <DEDUP_REMOVED lines=17> */
.L_x_201:
[----:B------:R-:W-:Y:S05]  /*1b20*/  BSYNC B0 ;  /* 0x0000000000007941 */ /* 0x000fea0003800000 */
.L_x_200:
[C---:B------:R-:W-:Y:S01]  /*1b30*/  ISETP.GT.AND P0, PT, R0.reuse, 0x3f, PT ;  /* 0x0000003f0000780c */ /* 0x040fe20003f04270 */
[----:B------:R-:W-:Y:S01]  /*1b40*/  IMAD.MOV.U32 R29, RZ, RZ, -0x800000 ;  /* 0xff800000ff1d7424 */ /* 0x000fe200078e00ff */
[C---:B------:R-:W-:Y:S01]  /*1b50*/  LOP3.LUT P2, RZ, R0.reuse, 0x7, RZ, 0xc0, !PT ;  /* 0x0000000700ff7812 */ /* 0x040fe2000784c0ff */
[----:B------:R-:W-:Y:S01]  /*1b60*/  IMAD R9, R9, R8, RZ ;  /* 0x0000000809097224 */ /* 0x000fe200078e02ff */
[----:B------:R-:W-:Y:S01]  /*1b70*/  ISETP.GT.AND P3, PT, R5, RZ, PT ;  /* 0x000000ff0500720c */ /* 0x000fe20003f64270 */
[----:B------:R-:W-:Y:S01]  /*1b80*/  BSSY B1, `(.L_x_202) ;  /* 0x00001e9000017945 */ /* 0x000fe20003800000 */
[----:B------:R-:W-:Y:S01]  /*1b90*/  ISETP.GT.OR P2, PT, R0, 0x3f, P2 ;  /* 0x0000003f0000780c */ /* 0x000fe20001744670 */
[----:B------:R-:W-:-:S06]  /*1ba0*/  IMAD.MOV.U32 R28, RZ, RZ, 0x7f800000 ;  /* 0x7f800000ff1c7424 */ /* 0x000fcc00078e00ff */
[----:B------:R-:W-:Y:S02]  /*1bb0*/  @!P0 IMAD R21, R2, 0x9, R23 ;  /* 0x0000000902158824 */ /* 0x000fe400078e0217 */
[----:B------:R-:W-:-:S03]  /*1bc0*/  IMAD R23, R23, 0x9, R2 ;  /* 0x0000000917177824 */ /* 0x000fc600078e0202 */
[----:B-----5:R-:W-:Y:S04]  /*1bd0*/  @!P0 STS [R21.X4], R20 ;  /* 0x0000001415008388 */ /* 0x020fe80000004800 */
[----:B------:R-:W-:Y:S06]  /*1be0*/  BAR.SYNC.DEFER_BLOCKING 0x0 ;  /* 0x0000000000007b1d */ /* 0x000fec0000010000 */
[----:B------:R-:W1:Y:S04]  /*1bf0*/  @!P0 LDS R29, [R23.X4] ;  /* 0x00000000171d8984 */ /* 0x000e680000004800 */
[----:B-1----:R-:W1:Y:S02]  /*1c00*/  SHFL.BFLY PT, R22, R29, 0x4, 0x1f ;  /* 0x0c801f001d167f89 */ /* 0x002e6400000e0000 */
[----:B-1----:R-:W-:-:S05]  /*1c10*/  FMNMX.FTZ R22, R22, R29, !PT ;  /* 0x0000001d16167209 */ /* 0x002fca0007810000 */
[----:B------:R-:W1:Y:S02]  /*1c20*/  SHFL.BFLY PT, R31, R22, 0x2, 0x1f ;  /* 0x0c401f00161f7f89 */ /* 0x000e6400000e0000 */
[----:B-1----:R-:W-:Y:S02]  /*1c30*/  FMNMX.FTZ R31, R22, R31, !PT ;  /* 0x0000001f161f7209 */ /* 0x002fe40007810000 */
[----:B------:R-:W-:-:S03]  /*1c40*/  SHF.R.S32.HI R22, RZ, 0x1f, R5 ;  /* 0x0000001fff167819 */ /* 0x000fc60000011405 */
[----:B------:R-:W1:Y:S02]  /*1c50*/  SHFL.BFLY PT, R6, R31, 0x1, 0x1f ;  /* 0x0c201f001f067f89 */ /* 0x000e6400000e0000 */
[----:B-1----:R-:W-:-:S04]  /*1c60*/  FMNMX.FTZ R6, R31, R6, !PT ;  /* 0x000000061f067209 */ /* 0x002fc80007810000 */
[----:B------:R-:W-:-:S04]  /*1c70*/  FSETP.NEU.FTZ.AND P0, PT, R6, -INF , PT ;  /* 0xff8000000600780b */ /* 0x000fc80003f1d000 */
[----:B------:R-:W-:-:S05]  /*1c80*/  FSEL R6, R6, RZ, P0 ;  /* 0x000000ff06067208 */ /* 0x000fca0000000000 */
[----:B0-----:R-:W-:-:S04]  /*1c90*/  FADD.FTZ R27, -R6, R29 ;  /* 0x0000001d061b7221 */ /* 0x001fc80000010100 */
[----:B------:R-:W-:-:S06]  /*1ca0*/  FMUL.FTZ R27, R27, 1.4426950216293334961 ;  /* 0x3fb8aa3b1b1b7820 */ /* 0x000fcc0000410000 */
[----:B------:R-:W0:Y:S02]  /*1cb0*/  MUFU.EX2 R27, R27 ;  /* 0x0000001b001b7308 */ /* 0x000e240000000800 */
[----:B0-----:R-:W0:Y:S02]  /*1cc0*/  SHFL.BFLY PT, R24, R27, 0x4, 0x1f ;  /* 0x0c801f001b187f89 */ /* 0x001e2400000e0000 */
[----:B0-----:R-:W-:-:S05]  /*1cd0*/  FADD.FTZ R24, R27, R24 ;  /* 0x000000181b187221 */ /* 0x001fca0000010000 */
[----:B------:R-:W0:Y:S02]  /*1ce0*/  SHFL.BFLY PT, R25, R24, 0x2, 0x1f ;  /* 0x0c401f0018197f89 */ /* 0x000e2400000e0000 */
[----:B0-----:R-:W-:-:S05]  /*1cf0*/  FADD.FTZ R25, R24, R25 ;  /* 0x0000001918197221 */ /* 0x001fca0000010000 */
[----:B------:R-:W0:Y:S02]  /*1d00*/  SHFL.BFLY PT, R20, R25, 0x1, 0x1f ;  /* 0x0c201f0019147f89 */ /* 0x000e2400000e0000 */
[----:B0-----:R-:W-:Y:S01]  /*1d10*/  FADD.FTZ R21, R25, R20 ;  /* 0x0000001419157221 */ /* 0x001fe20000010000 */
[----:B------:R-:W-:Y:S02]  /*1d20*/  LEA.HI.SX32 R20, R5, 0x1, 0x1 ;  /* 0x0000000105147811 */ /* 0x000fe400078f0aff */
[----:B------:R-:W-:Y:S02]  /*1d30*/  @!P3 IADD3 R20, R22, RZ, RZ ;  /* 0x000000ff1614b210 */ /* 0x000fe40007ffe0ff */
[----:B------:R-:W-:-:S03]  /*1d40*/  FSETP.NE.FTZ.AND P0, PT, R21, RZ, PT ;  /* 0x000000ff1500720b */ /* 0x000fc60003f15000 */
[----:B------:R-:W-:-:S10]  /*1d50*/  IMAD R9, R9, R20, RZ ;  /* 0x0000001409097224 */ /* 0x000fd400078e02ff */
[----:B------:R-:W0:Y:S02]  /*1d60*/  @P0 MUFU.LG2 R21, R21 ;  /* 0x0000001500150308 */ /* 0x000e240000000c00 */
[----:B0-----:R-:W-:Y:S01]  /*1d70*/  @P0 FFMA.FTZ R28, R21, 0.69314718246459960938, R6 ;  /* 0x3f317218151c0823 */ /* 0x001fe20000010006 */
[----:B------:R-:W-:Y:S05]  /*1d80*/  @P2 BRA `(.L_x_203) ;  /* 0x00001c8000002947 */ /* 0x000fea0003800000 */
[----:B------:R-:W-:Y:S01]  /*1d90*/  ULDC.U8 UR4, c[0x0][0x328] ;  /* 0x0000ca0000047ab9 */ /* 0x000fe20000000000 */
[C---:B------:R-:W-:Y:S02]  /*1da0*/  IADD3 R34, P0, R2.reuse, UR8, RZ ;  /* 0x0000000802227c10 */ /* 0x040fe4000ff1e0ff */
        /* <DEDUP_REMOVED lines=35> */
[-C--:B------:R-:W-:Y:S02]  /*1fe0*/  IADD3 R27, P0, RZ, -R0.reuse, RZ ;  /* 0x80000000ff1b7210 */ /* 0x080fe40007f1e0ff */
[----:B------:R-:W-:Y:S02]  /*1ff0*/  MOV R40, R0 ;  /* 0x0000000000287202 */ /* 0x000fe40000000f00 */
[----:B------:R-:W-:Y:S01]  /*2000*/  IADD3.X R21, RZ, ~R25, RZ, P0, !PT ;  /* 0x80000019ff157210 */ /* 0x000fe200007fe4ff */
[----:B------:R-:W-:Y:S01]  /*2010*/  IMAD.WIDE.U32 R34, R36, R27, R34 ;  /* 0x0000001b24227225 */ /* 0x000fe200078e0022 */
[----:B------:R-:W-:-:S03]  /*2020*/  MOV R41, R25 ;  /* 0x0000001900297202 */ /* 0x000fc60000000f00 */
[----:B------:R-:W-:Y:S01]  /*2030*/  IMAD R21, R21, R36, RZ ;  /* 0x0000002415157224 */ /* 0x000fe200078e02ff */
[----:B------:R-:W-:-:S03]  /*2040*/  MOV R26, R34 ;  /* 0x00000022001a7202 */ /* 0x000fc60000000f00 */
[----:B------:R-:W-:-:S05]  /*2050*/  IMAD R21, R6, R27, R21 ;  /* 0x0000001b06157224 */ /* 0x000fca00078e0215 */
[----:B------:R-:W-:Y:S01]  /*2060*/  IADD3 R21, R35, R21, RZ ;  /* 0x0000001523157210 */ /* 0x000fe20007ffe0ff */
[----:B------:R-:W-:Y:S05]  /*2070*/  BRA `(.L_x_207) ;  /* 0x0000016000007947 */ /* 0x000fea0003800000 */
.L_x_206:
        /* <DEDUP_REMOVED lines=22> */
.L_x_207:
[----:B------:R-:W-:Y:S05]  /*21e0*/  BSYNC B0 ;  /* 0x0000000000007941 */ /* 0x000fea0003800000 */
.L_x_205:
        /* <DEDUP_REMOVED lines=8> */
[----:B------:R-:W-:Y:S05]  /*2270*/  CALL.REL.NOINC `($__internal_4_$__cuda_sm20_div_s64) ;  /* 0x0000234000007944 */ /* 0x000fea0003c00000 */
[----:B------:R-:W-:Y:S02]  /*2280*/  IADD3 R2, P0, RZ, -R0, RZ ;  /* 0x80000000ff027210 */ /* 0x000fe40007f1e0ff */
[----:B------:R-:W-:Y:S02]  /*2290*/  MOV R20, R26 ;  /* 0x0000001a00147202 */ /* 0x000fe40000000f00 */
[-C--:B------:R-:W-:Y:S02]  /*22a0*/  IADD3.X R27, RZ, ~R25.reuse, RZ, P0, !PT ;  /* 0x80000019ff1b7210 */ /* 0x080fe400007fe4ff */
[----:B------:R-:W-:Y:S02]  /*22b0*/  MOV R34, R0 ;  /* 0x0000000000227202 */ /* 0x000fe40000000f00 */
[----:B------:R-:W-:Y:S01]  /*22c0*/  MOV R35, R25 ;  /* 0x0000001900237202 */ /* 0x000fe20000000f00 */
[----:B------:R-:W-:-:S02]  /*22d0*/  IMAD R27, R27, R30, RZ ;  /* 0x0000001e1b1b7224 */ /* 0x000fc400078e02ff */
[----:B------:R-:W-:-:S04]  /*22e0*/  IMAD.WIDE.U32 R30, R30, R2, R20 ;  /* 0x000000021e1e7225 */ /* 0x000fc800078e0014 */
[----:B------:R-:W-:-:S05]  /*22f0*/  IMAD R3, R3, R2, R27 ;  /* 0x0000000203037224 */ /* 0x000fca00078e021b */
[----:B------:R-:W-:Y:S01]  /*2300*/  IADD3 R3, R31, R3, RZ ;  /* 0x000000031f037210 */ /* 0x000fe20007ffe0ff */
[----:B------:R-:W-:Y:S05]  /*2310*/  BRA `(.L_x_210) ;  /* 0x0000016000007947 */ /* 0x000fea0003800000 */
.L_x_209:
        /* <DEDUP_REMOVED lines=22> */
.L_x_210:
[----:B------:R-:W-:Y:S05]  /*2480*/  BSYNC B0 ;  /* 0x0000000000007941 */ /* 0x000fea0003800000 */
.L_x_208:
        /* <DEDUP_REMOVED lines=11> */
[----:B------:R-:W-:Y:S05]  /*2540*/  CALL.REL.NOINC `($__internal_4_$__cuda_sm20_div_s64) ;  /* 0x0000207000007944 */ /* 0x000fea0003c00000 */
[-C--:B------:R-:W-:Y:S02]  /*2550*/  IADD3 R2, P0, RZ, -R0.reuse, RZ ;  /* 0x80000000ff027210 */ /* 0x080fe40007f1e0ff */
[----:B------:R-:W-:Y:S02]  /*2560*/  MOV R24, R0 ;  /* 0x0000000000187202 */ /* 0x000fe40000000f00 */
[----:B------:R-:W-:Y:S01]  /*2570*/  IADD3.X R21, RZ, ~R25, RZ, P0, !PT ;  /* 0x80000019ff157210 */ /* 0x000fe200007fe4ff */
[----:B------:R-:W-:-:S04]  /*2580*/  IMAD.WIDE.U32 R34, R8, R2, R34 ;  /* 0x0000000208227225 */ /* 0x000fc800078e0022 */
[----:B------:R-:W-:Y:S01]  /*2590*/  IMAD R21, R21, R8, RZ ;  /* 0x0000000815157224 */ /* 0x000fe200078e02ff */
[----:B------:R-:W-:-:S03]  /*25a0*/  MOV R8, R34 ;  /* 0x0000002200087202 */ /* 0x000fc60000000f00 */
[----:B------:R-:W-:-:S05]  /*25b0*/  IMAD R2, R7, R2, R21 ;  /* 0x0000000207027224 */ /* 0x000fca00078e0215 */
[----:B------:R-:W-:Y:S01]  /*25c0*/  IADD3 R2, R35, R2, RZ ;  /* 0x0000000223027210 */ /* 0x000fe20007ffe0ff */
[----:B------:R-:W-:Y:S05]  /*25d0*/  BRA `(.L_x_213) ;  /* 0x0000016000007947 */ /* 0x000fea0003800000 */
.L_x_212:
[----:B------:R-:W0:Y:S01]  /*25e0*/  I2F.U32.RP R2, R8 ;  /* 0x0000000800027306 */ /* 0x000e220000209000 */
[----:B------:R-:W-:Y:S01]  /*25f0*/  ISETP.NE.U32.AND P0, PT, R8, RZ, PT ;  /* 0x000000ff0800720c */ /* 0x000fe20003f05070 */
[----:B------:R-:W-:-:S06]  /*2600*/  IMAD.MOV.U32 R25, RZ, RZ, RZ ;  /* 0x000000ffff197224 */ /* 0x000fcc00078e00ff */
[----:B0-----:R-:W0:Y:S02]  /*2610*/  MUFU.RCP R6, R2 ;  /* 0x0000000200067308 */ /* 0x001e240000001000 */
[----:B0-----:R-:W-:Y:S02]  /*2620*/  IADD3 R6, R6, 0xffffffe, RZ ;  /* 0x0ffffffe06067810 */ /* 0x001fe40007ffe0ff */
[----:B------:R-:W-:-:S04]  /*2630*/  MOV R2, RZ ;  /* 0x000000ff00027202 */ /* 0x000fc80000000f00 */
        /* <DEDUP_REMOVED lines=16> */
.L_x_213:
[----:B------:R-:W-:Y:S05]  /*2740*/  BSYNC B0 ;  /* 0x0000000000007941 */ /* 0x000fea0003800000 */
.L_x_211:
        /* <DEDUP_REMOVED lines=8> */
[----:B------:R-:W-:Y:S01]  /*27d0*/  IMAD.WIDE.U32 R32, R20, R17, RZ ;  /* 0x0000001114207225 */ /* 0x000fe200078e00ff */
[----:B------:R-:W-:Y:S02]  /*27e0*/  USEL UR5, UR5, 0x1, !UP0 ;  /* 0x0000000105057887 */ /* 0x000fe4000c000000 */
[----:B------:R-:W-:Y:S01]  /*27f0*/  IADD3 R0, R21, R7, RZ ;  /* 0x0000000715007210 */ /* 0x000fe20007ffe0ff */
[----:B------:R-:W-:Y:S01]  /*2800*/  IMAD R3, R3, R26, RZ ;  /* 0x0000001a03037224 */ /* 0x000fe200078e02ff */
[----:B------:R-:W-:Y:S01]  /*2810*/  SHF.R.S32.HI R7, RZ, 0x1f, R26 ;  /* 0x0000001fff077819 */ /* 0x000fe2000001141a */
[----:B------:R-:W-:Y:S01]  /*2820*/  USHF.R.S32.HI UR9, URZ, 0x1f, UR4 ;  /* 0x0000001f3f097899 */ /* 0x000fe20008011404 */
[----:B------:R-:W-:Y:S01]  /*2830*/  IMAD.WIDE.U32 R36, R8, UR4, RZ ;  /* 0x0000000408247c25 */ /* 0x000fe2000f8e00ff */
[----:B------:R-:W-:-:S03]  /*2840*/  USHF.R.S32.HI UR6, URZ, 0x1f, UR5 ;  /* 0x0000001f3f067899 */ /* 0x000fc60008011405 */
[----:B------:R-:W-:Y:S02]  /*2850*/  IMAD R21, R0, R17, RZ ;  /* 0x0000001100157224 */ /* 0x000fe400078e02ff */
[----:B------:R-:W-:Y:S02]  /*2860*/  IMAD R3, R7, R30, R3 ;  /* 0x0000001e07037224 */ /* 0x000fe400078e0203 */
[----:B------:R-:W-:Y:S02]  /*2870*/  IMAD R21, R16, R20, R21 ;  /* 0x0000001410157224 */ /* 0x000fe400078e0215 */
[----:B------:R-:W-:Y:S02]  /*2880*/  IMAD R7, R2, UR4, RZ ;  /* 0x0000000402077c24 */ /* 0x000fe4000f8e02ff */
[----:B------:R-:W-:Y:S01]  /*2890*/  IMAD.WIDE.U32 R30, R30, R26, RZ ;  /* 0x0000001a1e1e7225 */ /* 0x000fe200078e00ff */
[----:B------:R-:W-:-:S03]  /*28a0*/  IADD3 R6, R33, R21, RZ ;  /* 0x0000001521067210 */ /* 0x000fc60007ffe0ff */
[----:B------:R-:W-:Y:S01]  /*28b0*/  IMAD R21, R25, UR5, RZ ;  /* 0x0000000519157c24 */ /* 0x000fe2000f8e02ff */
[----:B------:R-:W-:Y:S01]  /*28c0*/  LOP3.LUT R0, R41, R6, RZ, 0xfc, !PT ;  /* 0x0000000629007212 */ /* 0x000fe200078efcff */
[----:B------:R-:W-:Y:S01]  /*28d0*/  IMAD R7, R8, UR9, R7 ;  /* 0x0000000908077c24 */ /* 0x000fe2000f8e0207 */
[----:B------:R-:W-:Y:S01]  /*28e0*/  IADD3 R3, R31, R3, RZ ;  /* 0x000000031f037210 */ /* 0x000fe20007ffe0ff */
[----:B------:R-:W-:Y:S01]  /*28f0*/  IMAD R21, R24, UR6, R21 ;  /* 0x0000000618157c24 */ /* 0x000fe2000f8e0215 */
[----:B------:R-:W-:Y:S01]  /*2900*/  ISETP.NE.U32.AND P0, PT, R0, RZ, PT ;  /* 0x000000ff0000720c */ /* 0x000fe20003f05070 */
[----:B------:R-:W-:Y:S01]  /*2910*/  IMAD.WIDE.U32 R34, R24, UR5, RZ ;  /* 0x0000000518227c25 */ /* 0x000fe2000f8e00ff */
[----:B------:R-:W-:-:S03]  /*2920*/  IADD3 R7, R37, R7, RZ ;  /* 0x0000000725077210 */ /* 0x000fc60007ffe0ff */
        /* <DEDUP_REMOVED lines=11> */
[----:B------:R-:W-:Y:S02]  /*29e0*/  IADD3.X R21, RZ, ~R25, RZ, P0, !PT ;  /* 0x80000019ff157210 */ /* 0x000fe400007fe4ff */
[----:B------:R-:W-:Y:S01]  /*29f0*/  MOV R39, R41 ;  /* 0x0000002900277202 */ /* 0x000fe20000000f00 */
[----:B------:R-:W-:Y:S01]  /*2a00*/  IMAD.MOV.U32 R41, RZ, RZ, R25 ;  /* 0x000000ffff297224 */ /* 0x000fe200078e0019 */
[----:B------:R-:W-:Y:S01]  /*2a10*/  MOV R40, R0 ;  /* 0x0000000000287202 */ /* 0x000fe20000000f00 */
[----:B------:R-:W-:-:S02]  /*2a20*/  IMAD R21, R21, R32, RZ ;  /* 0x0000002015157224 */ /* 0x000fc400078e02ff */
[----:B------:R-:W-:-:S04]  /*2a30*/  IMAD.WIDE.U32 R32, R27, R32, R38 ;  /* 0x000000201b207225 */ /* 0x000fc800078e0026 */
[----:B------:R-:W-:-:S04]  /*2a40*/  IMAD R21, R6, R27, R21 ;  /* 0x0000001b06157224 */ /* 0x000fc800078e0215 */
[----:B------:R-:W-:Y:S01]  /*2a50*/  IMAD.IADD R21, R33, 0x1, R21 ;  /* 0x0000000121157824 */ /* 0x000fe200078e0215 */
[----:B------:R-:W-:Y:S05]  /*2a60*/  BRA `(.L_x_216) ;  /* 0x0000017000007947 */ /* 0x000fea0003800000 */
.L_x_215:
        /* <DEDUP_REMOVED lines=23> */
.L_x_216:
[----:B------:R-:W-:Y:S05]  /*2be0*/  BSYNC B0 ;  /* 0x0000000000007941 */ /* 0x000fea0003800000 */
.L_x_214:
        /* <DEDUP_REMOVED lines=11> */
[-C--:B------:R-:W-:Y:S02]  /*2ca0*/  IADD3.X R2, RZ, ~R25.reuse, RZ, P0, !PT ;  /* 0x80000019ff027210 */ /* 0x080fe400007fe4ff */
[----:B------:R-:W-:Y:S01]  /*2cb0*/  MOV R44, R0 ;  /* 0x00000000002c7202 */ /* 0x000fe20000000f00 */
[----:B------:R-:W-:Y:S01]  /*2cc0*/  IMAD.WIDE.U32 R32, R19, R6, R32 ;  /* 0x0000000613207225 */ /* 0x000fe200078e0020 */
[----:B------:R-:W-:-:S03]  /*2cd0*/  MOV R45, R25 ;  /* 0x00000019002d7202 */ /* 0x000fc60000000f00 */
[----:B------:R-:W-:-:S04]  /*2ce0*/  IMAD R27, R2, R19, RZ ;  /* 0x00000013021b7224 */ /* 0x000fc800078e02ff */
[----:B------:R-:W-:-:S05]  /*2cf0*/  IMAD R18, R18, R6, R27 ;  /* 0x0000000612127224 */ /* 0x000fca00078e021b */
[----:B------:R-:W-:Y:S01]  /*2d00*/  IADD3 R18, R33, R18, RZ ;  /* 0x0000001221127210 */ /* 0x000fe20007ffe0ff */
[----:B------:R-:W-:Y:S05]  /*2d10*/  BRA `(.L_x_219) ;  /* 0x0000016000007947 */ /* 0x000fea0003800000 */
.L_x_218:
[----:B------:R-:W0:Y:S01]  /*2d20*/  I2F.U32.RP R6, R19 ;  /* 0x0000001300067306 */ /* 0x000e220000209000 */
[----:B------:R-:W-:Y:S01]  /*2d30*/  HFMA2.MMA R20, -RZ, RZ, 0, 0 ;  /* 0x00000000ff147435 */ /* 0x000fe200000001ff */
[----:B------:R-:W-:Y:S01]  /*2d40*/  ISETP.NE.U32.AND P0, PT, R19, RZ, PT ;  /* 0x000000ff1300720c */ /* 0x000fe20003f05070 */
[----:B------:R-:W-:Y:S01]  /*2d50*/  IMAD.MOV.U32 R45, RZ, RZ, RZ ;  /* 0x000000ffff2d7224 */ /* 0x000fe200078e00ff */
[----:B------:R-:W-:-:S04]  /*2d60*/  MOV R18, RZ ;  /* 0x000000ff00127202 */ /* 0x000fc80000000f00 */
        /* <DEDUP_REMOVED lines=17> */
.L_x_219:
[----:B------:R-:W-:Y:S05]  /*2e80*/  BSYNC B0 ;  /* 0x0000000000007941 */ /* 0x000fea0003800000 */
.L_x_217:
        /* <DEDUP_REMOVED lines=21> */
.L_x_221:
        /* <DEDUP_REMOVED lines=23> */
.L_x_222:
[----:B------:R-:W-:Y:S05]  /*3150*/  BSYNC B0 ;  /* 0x0000000000007941 */ /* 0x000fea0003800000 */
.L_x_220:
[----:B------:R-:W-:Y:S01]  /*3160*/  LOP3.LUT R6, R41, R13, RZ, 0xfc, !PT ;  /* 0x0000000d29067212 */ /* 0x000fe200078efcff */
[----:B------:R-:W-:Y:S01]  /*3170*/  IMAD R33, R26, c[0x0][0x214], RZ ;  /* 0x000085001a217a24 */ /* 0x000fe200078e02ff */
[----:B------:R-:W-:Y:S01]  /*3180*/  SHF.R.S32.HI R0, RZ, 0x1f, R10 ;  /* 0x0000001fff007819 */ /* 0x000fe2000001140a */
[----:B------:R-:W-:Y:S01]  /*3190*/  IMAD R17, R25, R10, RZ ;  /* 0x0000000a19117224 */ /* 0x000fe200078e02ff */
[----:B------:R-:W-:Y:S01]  /*31a0*/  ISETP.NE.U32.AND P0, PT, R6, RZ, PT ;  /* 0x000000ff0600720c */ /* 0x000fe20003f05070 */
[----:B------:R-:W-:Y:S01]  /*31b0*/  IMAD R19, R19, R4, RZ ;  /* 0x0000000413137224 */ /* 0x000fe200078e02ff */
[----:B------:R-:W-:Y:S01]  /*31c0*/  SHF.R.S32.HI R25, RZ, 0x1f, R4 ;  /* 0x0000001fff197819 */ /* 0x000fe20000011404 */
[----:B------:R-:W-:Y:S01]  /*31d0*/  IMAD R17, R0, R24, R17 ;  /* 0x0000001800117224 */ /* 0x000fe200078e0211 */
[----:B------:R-:W-:Y:S01]  /*31e0*/  SHF.R.S32.HI R21, RZ, 0x1f, R33 ;  /* 0x0000001fff157819 */ /* 0x000fe20000011421 */
[----:B------:R-:W-:Y:S01]  /*31f0*/  IMAD R0, R18, R33, RZ ;  /* 0x0000002112007224 */ /* 0x000fe200078e02ff */
[----:B------:R-:W-:Y:S01]  /*3200*/  BSSY B0, `(.L_x_223) ;  /* 0x0000033000007945 */ /* 0x000fe20003800000 */
[----:B------:R-:W-:-:S02]  /*3210*/  IMAD R25, R25, R2, R19 ;  /* 0x0000000219197224 */ /* 0x000fc400078e0213 */
[----:B------:R-:W-:Y:S02]  /*3220*/  IMAD R21, R21, R32, R0 ;  /* 0x0000002015157224 */ /* 0x000fe400078e0200 */
[----:B------:R-:W-:-:S04]  /*3230*/  IMAD.WIDE.U32 R44, R24, R10, RZ ;  /* 0x0000000a182c7225 */ /* 0x000fc800078e00ff */
[----:B------:R-:W-:Y:S01]  /*3240*/  IMAD.WIDE.U32 R18, R2, R4, RZ ;  /* 0x0000000402127225 */ /* 0x000fe200078e00ff */
[----:B------:R-:W-:-:S03]  /*3250*/  IADD3 R17, R45, R17, RZ ;  /* 0x000000112d117210 */ /* 0x000fc60007ffe0ff */
        /* <DEDUP_REMOVED lines=13> */
[----:B------:R-:W-:-:S02]  /*3330*/  IADD3.X R21, RZ, ~R25, RZ, P0, !PT ;  /* 0x80000019ff157210 */ /* 0x000fc400007fe4ff */
        /* <DEDUP_REMOVED lines=8> */
.L_x_224:
[----:B------:R-:W0:Y:S01]  /*33c0*/  I2F.U32.RP R6, R14 ;  /* 0x0000000e00067306 */ /* 0x000e220000209000 */
[----:B------:R-:W-:Y:S01]  /*33d0*/  IMAD.MOV.U32 R20, RZ, RZ, RZ ;  /* 0x000000ffff147224 */ /* 0x000fe200078e00ff */
[----:B------:R-:W-:Y:S01]  /*33e0*/  ISETP.NE.U32.AND P0, PT, R14, RZ, PT ;  /* 0x000000ff0e00720c */ /* 0x000fe20003f05070 */
[----:B------:R-:W-:-:S05]  /*33f0*/  IMAD.MOV.U32 R41, RZ, RZ, RZ ;  /* 0x000000ffff297224 */ /* 0x000fca00078e00ff */
        /* <DEDUP_REMOVED lines=18> */
[----:B------:R-:W-:Y:S02]  /*3520*/  MOV R40, R0 ;  /* 0x0000000000287202 */ /* 0x000fe40000000f00 */
.L_x_225:
[----:B------:R-:W-:Y:S05]  /*3530*/  BSYNC B0 ;  /* 0x0000000000007941 */ /* 0x000fea0003800000 */
.L_x_223:
        /* <DEDUP_REMOVED lines=23> */
[----:B------:R-:W-:-:S03]  /*36b0*/  MOV R27, R41 ;  /* 0x00000029001b7202 */ /* 0x000fc60000000f00 */
[----:B------:R-:W-:Y:S02]  /*36c0*/  IMAD R21, R21, R12, RZ ;  /* 0x0000000c15157224 */ /* 0x000fe400078e02ff */
[----:B------:R-:W-:-:S04]  /*36d0*/  IMAD.WIDE.U32 R26, R12, R2, R26 ;  /* 0x000000020c1a7225 */ /* 0x000fc800078e001a */
[----:B------:R-:W-:Y:S02]  /*36e0*/  IMAD R2, R11, R2, R21 ;  /* 0x000000020b027224 */ /* 0x000fe400078e0215 */
[----:B------:R-:W-:-:S03]  /*36f0*/  IMAD.MOV.U32 R12, RZ, RZ, R26 ;  /* 0x000000ffff0c7224 */ /* 0x000fc600078e001a */
[----:B------:R-:W-:Y:S01]  /*3700*/  IADD3 R2, R27, R2, RZ ;  /* 0x000000021b027210 */ /* 0x000fe20007ffe0ff */
[----:B------:R-:W-:Y:S05]  /*3710*/  BRA `(.L_x_228) ;  /* 0x0000017000007947 */ /* 0x000fea0003800000 */
.L_x_227:
        /* <DEDUP_REMOVED lines=23> */
.L_x_228:
[----:B------:R-:W-:Y:S05]  /*3890*/  BSYNC B0 ;  /* 0x0000000000007941 */ /* 0x000fea0003800000 */
.L_x_226:
[----:B------:R-:W-:Y:S02]  /*38a0*/  IADD3 R31, P1, P0, R36, R34, R30 ;  /* 0x00000022241f7210 */ /* 0x000fe4000783e01e */
[----:B------:R-:W-:Y:S02]  /*38b0*/  SHF.R.S32.HI R0, RZ, 0x1f, R9 ;  /* 0x0000001fff007819 */ /* 0x000fe40000011409 */
[----:B------:R-:W-:Y:S02]  /*38c0*/  IADD3 R31, P3, P2, R44, R31, R32 ;  /* 0x0000001f2c1f7210 */ /* 0x000fe40007a7e020 */
[----:B------:R-:W-:Y:S02]  /*38d0*/  IADD3.X R3, R7, R8, R3, P1, P0 ;  /* 0x0000000807037210 */ /* 0x000fe40000fe0403 */
[----:B------:R-:W-:Y:S02]  /*38e0*/  IADD3 R18, P1, P0, R46, R31, R18 ;  /* 0x0000001f2e127210 */ /* 0x000fe4000783e012 */
[----:B------:R-:W-:Y:S01]  /*38f0*/  IADD3.X R4, R17, R3, R4, P3, P2 ;  /* 0x0000000311047210 */ /* 0x000fe20001fe4404 */
[----:B------:R-:W-:-:S03]  /*3900*/  IMAD R3, R25, R9, RZ ;  /* 0x0000000919037224 */ /* 0x000fc600078e02ff */
[----:B------:R-:W-:Y:S01]  /*3910*/  IADD3.X R19, R13, R4, R10, P1, P0 ;  /* 0x000000040d137210 */ /* 0x000fe20000fe040a */
[-C--:B------:R-:W-:Y:S02]  /*3920*/  IMAD R0, R0, R24.reuse, R3 ;  /* 0x0000001800007224 */ /* 0x080fe400078e0203 */
[----:B------:R-:W-:Y:S01]  /*3930*/  IMAD R3, R2, R5, RZ ;  /* 0x0000000502037224 */ /* 0x000fe200078e02ff */
[----:B------:R-:W-:Y:S01]  /*3940*/  SHF.R.S32.HI R2, RZ, 0x1f, R5 ;  /* 0x0000001fff027819 */ /* 0x000fe20000011405 */
        /* <DEDUP_REMOVED lines=9> */
.L_x_204:
[----:B------:R-:W-:-:S04]  /*39e0*/  LEA R2, P0, R34, c[0x0][0x200], 0x2 ;  /* 0x0000800022027a11 */ /* 0x000fc800078010ff */
[----:B------:R-:W-:-:S05]  /*39f0*/  LEA.HI.X R3, R34, c[0x0][0x204], R35, 0x2, P0 ;  /* 0x0000810022037a11 */ /* 0x000fca00000f1423 */
[----:B------:R0:W-:Y:S04]  /*3a00*/  STG.E [R2.64], R28 ;  /* 0x0000001c02007986 */ /* 0x0001e8000c10190a */
.L_x_203:
[----:B------:R-:W-:Y:S05]  /*3a10*/  BSYNC B1 ;  /* 0x0000000000017941 */ /* 0x000fea0003800000 */
.L_x_202:
[----:B------:R-:W1:Y:S01]  /*3a20*/  S2R R34, SR_TID.X ;  /* 0x0000000000227919 */ /* 0x000e620000002100 */
[----:B0-----:R-:W-:Y:S01]  /*3a30*/  IMAD.MOV.U32 R2, RZ, RZ, c[0x0][0x314] ;  /* 0x0000c500ff027624 */ /* 0x001fe200078e00ff */
[----:B------:R-:W-:Y:S01]  /*3a40*/  CS2R R10, SRZ ;  /* 0x00000000000a7805 */ /* 0x000fe2000001ff00 */
[----:B------:R-:W-:Y:S01]  /*3a50*/  IMAD.MOV.U32 R13, RZ, RZ, RZ ;  /* 0x000000ffff0d7224 */ /* 0x000fe200078e00ff */
[----:B------:R-:W-:Y:S01]  /*3a60*/  CS2R R8, SRZ ;  /* 0x0000000000087805 */ /* 0x000fe2000001ff00 */
[----:B------:R-:W-:Y:S01]  /*3a70*/  CS2R R6, SRZ ;  /* 0x0000000000067805 */ /* 0x000fe2000001ff00 */
[----:B------:R-:W-:Y:S01]  /*3a80*/  ISETP.GE.AND P0, PT, R2, 0x1, PT ;  /* 0x000000010200780c */ /* 0x000fe20003f06270 */
[----:B------:R-:W-:Y:S01]  /*3a90*/  CS2R R4, SRZ ;  /* 0x0000000000047805 */ /* 0x000fe2000001ff00 */
[----:B-1----:R-:W-:-:S04]  /*3aa0*/  SHF.R.S32.HI R33, RZ, 0x1f, R34 ;  /* 0x0000001fff217819 */ /* 0x002fc80000011422 */
[CC--:B------:R-:W-:Y:S02]  /*3ab0*/  LEA.HI R3, R33.reuse, R34.reuse, RZ, 0x3 ;  /* 0x0000002221037211 */ /* 0x0c0fe400078f18ff */
[----:B------:R-:W-:Y:S02]  /*3ac0*/  LEA.HI R33, R33, R34, RZ, 0x4 ;  /* 0x0000002221217211 */ /* 0x000fe400078f20ff */
[----:B------:R-:W-:-:S05]  /*3ad0*/  LOP3.LUT R3, R3, 0xfffffff8, RZ, 0xc0, !PT ;  /* 0xfffffff803037812 */ /* 0x000fca00078ec0ff */
[----:B------:R-:W-:Y:S01]  /*3ae0*/  IMAD.IADD R0, R34, 0x1, -R3 ;  /* 0x0000000122007824 */ /* 0x000fe200078e0a03 */
[----:B------:R-:W-:Y:S02]  /*3af0*/  LOP3.LUT R3, R33, 0x3ffffff0, RZ, 0xc0, !PT ;  /* 0x3ffffff021037812 */ /* 0x000fe400078ec0ff */
[----:B------:R-:W-:Y:S02]  /*3b00*/  SHF.R.S32.HI R33, RZ, 0x4, R33 ;  /* 0x00000004ff217819 */ /* 0x000fe40000011421 */
[----:B------:R-:W-:-:S04]  /*3b10*/  ISETP.GE.AND P1, PT, R0, c[0x0][0x314], PT ;  /* 0x0000c50000007a0c */ /* 0x000fc80003f26270 */
[C---:B------:R-:W-:Y:S01]  /*3b20*/  ISETP.GT.OR P1, PT, R34.reuse, 0x3f, P1 ;  /* 0x0000003f2200780c */ /* 0x040fe20000f24670 */
[----:B------:R-:W-:Y:S02]  /*3b30*/  IMAD.IADD R34, R34, 0x1, -R3 ;  /* 0x0000000122227824 */ /* 0x000fe400078e0a03 */
[----:B------:R-:W-:Y:S02]  /*3b40*/  CS2R R2, SRZ ;  /* 0x0000000000027805 */ /* 0x000fe4000001ff00 */
[----:B------:R-:W-:-:S05]  /*3b50*/  IMAD.SHL.U32 R34, R34, 0x4, RZ ;  /* 0x0000000422227824 */ /* 0x000fca00078e00ff */
[C---:B------:R-:W-:Y:S02]  /*3b60*/  IADD3 R32, R34.reuse, 0x40, RZ ;  /* 0x0000004022207810 */ /* 0x040fe40007ffe0ff */
[----:B------:R-:W-:Y:S01]  /*3b70*/  IADD3 R31, R34, 0x80, RZ ;  /* 0x00000080221f7810 */ /* 0x000fe20007ffe0ff */
[----:B------:R-:W-:-:S04]  /*3b80*/  @!P1 FADD.FTZ R0, -R28, R29 ;  /* 0x0000001d1c009221 */ /* 0x000fc80000010100 */
[----:B------:R-:W-:-:S06]  /*3b90*/  @!P1 FMUL.FTZ R0, R0, 1.4426950216293334961 ;  /* 0x3fb8aa3b00009820 */ /* 0x000fcc0000410000 */
[----:B------:R-:W0:Y:S02]  /*3ba0*/  @!P1 MUFU.EX2 R0, R0 ;  /* 0x0000000000009308 */ /* 0x000e240000000800 */
[----:B0-----:R0:W-:Y:S02]  /*3bb0*/  @!P1 STS [R23.X4], R0 ;  /* 0x0000000017009388 */ /* 0x0011e40000004800 */
[----:B0-----:R-:W-:Y:S02]  /*3bc0*/  IMAD.MOV.U32 R0, RZ, RZ, RZ ;  /* 0x000000ffff007224 */ /* 0x001fe400078e00ff */
[----:B------:R-:W-:Y:S06]  /*3bd0*/  BAR.SYNC.DEFER_BLOCKING 0x0 ;  /* 0x0000000000007b1d */ /* 0x000fec0000010000 */
[----:B------:R-:W-:Y:S05]  /*3be0*/  @!P0 BRA `(.L_x_229) ;  /* 0x0000039000008947 */ /* 0x000fea0003800000 */
[----:B------:R-:W-:Y:S01]  /*3bf0*/  ULDC UR5, c[0x0][0x22c] ;  /* 0x00008b0000057ab9 */ /* 0x000fe20000000800 */
[----:B------:R-:W-:Y:S01]  /*3c00*/  IMAD R29, R33, 0xc0, R34 ;  /* 0x000000c0211d7824 */ /* 0x000fe200078e0222 */
        /* <DEDUP_REMOVED lines=20> */
[----:B------:R-:W-:Y:S02]  /*3d50*/  IMAD.X R29, RZ, RZ, R29, P0 ;  /* 0x000000ffff1d7224 */ /* 0x000fe400000e061d */
.L_x_232:
        /* <DEDUP_REMOVED lines=14> */
.L_x_231:
[----:B------:R-:W-:Y:S05]  /*3e40*/  BSYNC B0 ;  /* 0x0000000000007941 */ /* 0x000fea0003800000 */
.L_x_230:
        /* <DEDUP_REMOVED lines=19> */
.L_x_229:
        /* <DEDUP_REMOVED lines=100> */
        .weak           $__internal_4_$__cuda_sm20_div_s64
        .type           $__internal_4_$__cuda_sm20_div_s64,@function
        .size           $__internal_4_$__cuda_sm20_div_s64,(.L_x_4074 - $__internal_4_$__cuda_sm20_div_s64)
$__internal_4_$__cuda_sm20_div_s64:
        /* <DEDUP_REMOVED lines=30> */
[----:B------:R-:W-:-:S06]  /*47a0*/  IMAD.WIDE.U32 R42, P0, R43, R0, R42 ;  /* 0x000000002b2a7225 */ /* 0x000fcc000780002a */
[----:B------:R-:W-:-:S04]  /*47b0*/  IMAD.HI.U32 R25, P4, R27, R2, R42 ;  /* 0x000000021b197227 */ /* 0x000fc8000788002a */
[----:B------:R-:W-:-:S04]  /*47c0*/  IMAD.HI.U32 R2, R27, R0, RZ ;  /* 0x000000001b027227 */ /* 0x000fc800078e00ff */
[----:B------:R-:W-:Y:S02]  /*47d0*/  IMAD R0, R27, R0, RZ ;  /* 0x000000001b007224 */ /* 0x000fe400078e02ff */
[----:B------:R-:W-:Y:S01]  /*47e0*/  IMAD.X R2, R2, 0x1, R27, P0 ;  /* 0x0000000102027824 */ /* 0x000fe200000e061b */
[-C--:B------:R-:W-:Y:S01]  /*47f0*/  IADD3 R27, P0, RZ, -R24.reuse, RZ ;  /* 0x80000018ff1b7210 */ /* 0x080fe20007f1e0ff */
[----:B------:R-:W-:Y:S01]  /*4800*/  IMAD.MOV.U32 R43, RZ, RZ, RZ ;  /* 0x000000ffff2b7224 */ /* 0x000fe200078e00ff */
[----:B------:R-:W-:Y:S02]  /*4810*/  IADD3 R25, P3, R0, R25, RZ ;  /* 0x0000001900197210 */ /* 0x000fe40007f7e0ff */
[----:B------:R-:W-:Y:S01]  /*4820*/  SEL R24, R27, R24, !P2 ;  /* 0x000000181b187207 */ /* 0x000fe20005000000 */
[----:B------:R-:W-:Y:S01]  /*4830*/  IMAD.X R0, RZ, RZ, ~R21, P0 ;  /* 0x000000ffff007224 */ /* 0x000fe200000e0e15 */
[----:B------:R-:W-:-:S03]  /*4840*/  IADD3.X R27, RZ, RZ, R2, P3, P4 ;  /* 0x000000ffff1b7210 */ /* 0x000fc60001fe8402 */
[----:B------:R-:W-:Y:S01]  /*4850*/  IMAD.HI.U32 R42, R25, R24, RZ ;  /* 0x00000018192a7227 */ /* 0x000fe200078e00ff */
[----:B------:R-:W-:-:S05]  /*4860*/  SEL R0, R0, R21, !P2 ;  /* 0x0000001500007207 */ /* 0x000fca0005000000 */
[----:B------:R-:W-:-:S04]  /*4870*/  IMAD.WIDE.U32 R42, R25, R0, R42 ;  /* 0x00000000192a7225 */ /* 0x000fc800078e002a */
[C---:B------:R-:W-:Y:S02]  /*4880*/  IMAD R25, R27.reuse, R0, RZ ;  /* 0x000000001b197224 */ /* 0x040fe400078e02ff */
[----:B------:R-:W-:-:S05]  /*4890*/  IMAD.HI.U32 R2, P0, R27, R24, R42 ;  /* 0x000000181b027227 */ /* 0x000fca000780002a */
[----:B------:R-:W-:Y:S01]  /*48a0*/  IADD3 R25, P2, R25, R2, RZ ;  /* 0x0000000219197210 */ /* 0x000fe20007f5e0ff */
[----:B------:R-:W-:-:S04]  /*48b0*/  IMAD.HI.U32 R2, R27, R0, RZ ;  /* 0x000000001b027227 */ /* 0x000fc800078e00ff */
[----:B------:R-:W-:Y:S01]  /*48c0*/  IMAD.WIDE.U32 R42, R25, R38, RZ ;  /* 0x00000026192a7225 */ /* 0x000fe200078e00ff */
[----:B------:R-:W-:-:S03]  /*48d0*/  IADD3.X R2, R2, RZ, RZ, P0, !PT ;  /* 0x000000ff02027210 */ /* 0x000fc600007fe4ff */
[C---:B------:R-:W-:Y:S01]  /*48e0*/  IMAD R43, R25.reuse, R39, R43 ;  /* 0x00000027192b7224 */ /* 0x040fe200078e022b */
[----:B------:R-:W-:Y:S01]  /*48f0*/  IADD3 R27, P0, -R42, R24, RZ ;  /* 0x000000182a1b7210 */ /* 0x000fe20007f1e1ff */
[----:B------:R-:W-:Y:S01]  /*4900*/  IMAD.X R2, RZ, RZ, R2, P2 ;  /* 0x000000ffff027224 */ /* 0x000fe200010e0602 */
[----:B------:R-:W-:Y:S02]  /*4910*/  IADD3 R24, P2, R25, 0x1, RZ ;  /* 0x0000000119187810 */ /* 0x000fe40007f5e0ff */
[-C--:B------:R-:W-:Y:S01]  /*4920*/  ISETP.GE.U32.AND P4, PT, R27, R38.reuse, PT ;  /* 0x000000261b00720c */ /* 0x080fe20003f86070 */
[----:B------:R-:W-:-:S04]  /*4930*/  IMAD R43, R2, R38, R43 ;  /* 0x00000026022b7224 */ /* 0x000fc800078e022b */
[----:B------:R-:W-:Y:S01]  /*4940*/  IMAD.X R43, R0, 0x1, ~R43, P0 ;  /* 0x00000001002b7824 */ /* 0x000fe200000e0e2b */
[----:B------:R-:W-:-:S04]  /*4950*/  IADD3 R0, P3, R27, -R38, RZ ;  /* 0x800000261b007210 */ /* 0x000fc80007f7e0ff */
        /* <DEDUP_REMOVED lines=25> */
[----:B------:R-:W-:Y:S06]  /*4af0*/  RET.REL.NODEC R38 `(_ZN5flash32flash_fwd_splitkv_combine_kernelI23Flash_fwd_kernel_traitsILi192ELi64ELi64ELi4ELb0ELb0EN7cutlass6half_tE19Flash_kernel_traitsILi192ELi64ELi64ELi4ES3_EELi8ELi3ELb0EEEvNS_16Flash_fwd_paramsE) ;  /* 0xffffb50026007950 */ /* 0x000fec0003c3ffff */
.L_x_233:
        /* <DEDUP_REMOVED lines=16> */
.L_x_4074:


//--------------------- .text._ZN5flash32flash_fwd_splitkv_combine_kernelI23Flash_fwd_kernel_traitsILi192ELi64ELi64ELi4ELb0ELb0EN7cutlass6half_tE19Flash_kernel_traitsILi192ELi64ELi64ELi4ES3_EELi8ELi2ELb0EEEvNS_16Flash_fwd_paramsE --------------------------
	.section	.text._ZN5flash32flash_fwd_splitkv_combine_kernelI23Flash_fwd_kernel_traitsILi192ELi64ELi64ELi4ELb0ELb0EN7cutlass6half_tE19Flash_kernel_traitsILi192ELi64ELi64ELi4ES3_EELi8ELi2ELb0EEEvNS_16Flash_fwd_paramsE,"ax",@progbits
	.sectioninfo	@"SHI_REGISTERS=54"
	.align	128
        .global         _ZN5flash32flash_fwd_splitkv_combine_kernelI23Flash_fwd_kernel_traitsILi192ELi64ELi64ELi4ELb0ELb0EN7cutlass6half_tE19Flash_kernel_traitsILi192ELi64ELi64ELi4ES3_EELi8ELi2ELb0EEEvNS_16Flash_fwd_paramsE
        .type           _ZN5flash32flash_fwd_splitkv_combine_kernelI23Flash_fwd_kernel_traitsILi192ELi64ELi64ELi4ELb0ELb0EN7cutlass6half_tE19Flash_kernel_traitsILi192ELi64ELi64ELi4ES3_EELi8ELi2ELb0EEEvNS_16Flash_fwd_paramsE,@function
        .size           _ZN5flash32flash_fwd_splitkv_combine_kernelI23Flash_fwd_kernel_traitsILi192ELi64ELi64ELi4ELb0ELb0EN7cutlass6half_tE19Flash_kernel_traitsILi192ELi64ELi64ELi4ES3_EELi8ELi2ELb0EEEvNS_16Flash_fwd_paramsE,(.L_x_4075 - _ZN5flash32flash_fwd_splitkv_combine_kernelI23Flash_fwd_kernel_traitsILi192ELi64ELi64ELi4ELb0ELb0EN7cutlass6half_tE19Flash_kernel_traitsILi192ELi64ELi64ELi4ES3_EELi8ELi2ELb0EEEvNS_16Flash_fwd_paramsE)
        .other          _ZN5flash32flash_fwd_splitkv_combine_kernelI23Flash_fwd_kernel_traitsILi192ELi64ELi64ELi4ELb0ELb0EN7cutlass6half_tE19Flash_kernel_traitsILi192ELi64ELi64ELi4ES3_EELi8ELi2ELb0EEEvNS_16Flash_fwd_paramsE,@"STO_CUDA_ENTRY STV_DEFAULT"
_ZN5flash32flash_fwd_splitkv_combine_kernelI23Flash_fwd_kernel_traitsILi192ELi64ELi64ELi4ELb0ELb0EN7cutlass6half_tE19Flash_kernel_traitsILi192ELi64ELi64ELi4ES3_EELi8ELi2ELb0EEEvNS_16Flash_fwd_paramsE:
.text._ZN5flash32flash_fwd_splitkv_combine_kernelI23Flash_fwd_kernel_traitsILi192ELi64ELi64ELi4ELb0ELb0EN7cutlass6half_tE19Flash_kernel_traitsILi192ELi64ELi64ELi4ES3_EELi8ELi2ELb0EEEvNS_16Flash_fwd_paramsE:
        /* <DEDUP_REMOVED lines=23> */
[----:B------:R-:W-:Y:S05]  /*0170*/  CALL.REL.NOINC `($__internal_5_$__cuda_sm20_div_s64) ;  /* 0x0000441000007944 */ /* 0x000fea0003c00000 */
[----:B------:R-:W-:Y:S05]  /*0180*/  BRA `(.L_x_235) ;  /* 0x0000013000007947 */ /* 0x000fea0003800000 */
.L_x_234:
        /* <DEDUP_REMOVED lines=19> */
.L_x_235:
        /* <DEDUP_REMOVED lines=12> */
[----:B------:R-:W-:Y:S05]  /*0380*/  CALL.REL.NOINC `($__internal_5_$__cuda_sm20_div_s64) ;  /* 0x0000420000007944 */ /* 0x000fea0003c00000 */
[----:B------:R-:W-:Y:S02]  /*0390*/  MOV R8, R20 ;  /* 0x0000001400087202 */ /* 0x000fe40000000f00 */
[----:B------:R-:W-:Y:S01]  /*03a0*/  MOV R9, R21 ;  /* 0x0000001500097202 */ /* 0x000fe20000000f00 */
[----:B------:R-:W-:Y:S05]  /*03b0*/  BRA `(.L_x_238) ;  /* 0x0000013000007947 */ /* 0x000fea0003800000 */
.L_x_237:
        /* <DEDUP_REMOVED lines=19> */
.L_x_238:
[----:B------:R-:W-:Y:S05]  /*04f0*/  BSYNC B0 ;  /* 0x0000000000007941 */ /* 0x000fea0003800000 */
.L_x_236:
[----:B------:R-:W-:Y:S01]  /*0500*/  IABS R7, c[0x0][0x214] ;  /* 0x0000850000077a13 */ /* 0x000fe20000000000 */
[----:B------:R-:W-:Y:S01]  /*0510*/  IMAD.MOV.U32 R2, RZ, RZ, c[0x0][0x214] ;  /* 0x00008500ff027624 */ /* 0x000fe200078e00ff */
[----:B------:R-:W-:Y:S01]  /*0520*/  BSSY B0, `(.L_x_239) ;  /* 0x000003b000007945 */ /* 0x000fe20003800000 */
[----:B------:R-:W-:Y:S01]  /*0530*/  IMAD.MOV.U32 R10, RZ, RZ, RZ ;  /* 0x000000ffff0a7224 */ /* 0x000fe200078e00ff */
[----:B------:R-:W0:Y:S02]  /*0540*/  I2F.RP R13, R7 ;  /* 0x00000007000d7306 */ /* 0x000e240000209400 */
[----:B------:R-:W-:-:S04]  /*0550*/  IADD3 R2, R7, -0x1, R2 ;  /* 0xffffffff07027810 */ /* 0x000fc80007ffe002 */
[----:B------:R-:W-:Y:S02]  /*0560*/  IABS R4, R2 ;  /* 0x0000000200047213 */ /* 0x000fe40000000000 */
[----:B0-----:R-:W0:Y:S02]  /*0570*/  MUFU.RCP R12, R13 ;  /* 0x0000000d000c7308 */ /* 0x001e240000001000 */
[----:B0-----:R-:W-:-:S06]  /*0580*/  IADD3 R12, R12, 0xffffffe, RZ ;  /* 0x0ffffffe0c0c7810 */ /* 0x001fcc0007ffe0ff */
[----:B------:R-:W0:Y:S02]  /*0590*/  F2I.FTZ.U32.TRUNC.NTZ R11, R12 ;  /* 0x0000000c000b7305 */ /* 0x000e24000021f000 */
[----:B0-----:R-:W-:-:S04]  /*05a0*/  IMAD.MOV R6, RZ, RZ, -R11 ;  /* 0x000000ffff067224 */ /* 0x001fc800078e0a0b */
        /* <DEDUP_REMOVED lines=31> */
.L_x_240:
        /* <DEDUP_REMOVED lines=19> */
.L_x_241:
[----:B------:R-:W-:Y:S05]  /*08d0*/  BSYNC B0 ;  /* 0x0000000000007941 */ /* 0x000fea0003800000 */
.L_x_239:
        /* <DEDUP_REMOVED lines=74> */
[----:B------:R-:W-:Y:S02]  /*0d80*/  MOV R32, R20 ;  /* 0x0000001400207202 */ /* 0x000fe40000000f00 */
[----:B------:R-:W-:Y:S01]  /*0d90*/  MOV R33, R21 ;  /* 0x0000001500217202 */ /* 0x000fe20000000f00 */
[----:B------:R-:W-:Y:S05]  /*0da0*/  BRA `(.L_x_244) ;  /* 0x0000013000007947 */ /* 0x000fea0003800000 */
.L_x_243:
        /* <DEDUP_REMOVED lines=19> */
.L_x_244:
[----:B------:R-:W-:Y:S05]  /*0ee0*/  BSYNC B0 ;  /* 0x0000000000007941 */ /* 0x000fea0003800000 */
.L_x_242:
[-C--:B------:R-:W-:Y:S01]  /*0ef0*/  IABS R18, R3.reuse ;  /* 0x0000000300127213 */ /* 0x080fe20000000000 */
[----:B------:R-:W-:Y:S01]  /*0f00*/  IMAD.MOV.U32 R7, RZ, RZ, 0x1 ;  /* 0x00000001ff077424 */ /* 0x000fe200078e00ff */
[----:B------:R-:W-:Y:S01]  /*0f10*/  IABS R10, R3 ;  /* 0x00000003000a7213 */ /* 0x000fe20000000000 */
[----:B------:R-:W-:Y:S01]  /*0f20*/  BSSY B0, `(.L_x_245) ;  /* 0x000003a000007945 */ /* 0x000fe20003800000 */
[----:B------:R-:W0:Y:S02]  /*0f30*/  I2F.RP R19, R18 ;  /* 0x0000001200137306 */ /* 0x000e240000209400 */
[----:B------:R-:W-:Y:S01]  /*0f40*/  IADD3 R7, R18, c[0x0][0x214], -R7 ;  /* 0x0000850012077a10 */ /* 0x000fe20007ffe807 */
        /* <DEDUP_REMOVED lines=36> */
.L_x_246:
        /* <DEDUP_REMOVED lines=19> */
.L_x_247:
[----:B------:R-:W-:Y:S05]  /*12c0*/  BSYNC B0 ;  /* 0x0000000000007941 */ /* 0x000fea0003800000 */
.L_x_245:
        /* <DEDUP_REMOVED lines=131> */
.L_x_249:
[----:B------:R-:W-:Y:S05]  /*1b00*/  BSYNC B0 ;  /* 0x0000000000007941 */ /* 0x000fea0003800000 */
.L_x_248:
        /* <DEDUP_REMOVED lines=11> */
[----:B------:R-:W-:-:S05]  /*1bc0*/  @!P0 LOP3.LUT R22, R22, 0xfffffffc, RZ, 0xc0, !PT ;  /* 0xfffffffc16168812 */ /* 0x000fca00078ec0ff */
[----:B------:R-:W-:-:S04]  /*1bd0*/  @!P0 IMAD.IADD R21, R17, 0x1, -R22 ;  /* 0x0000000111158824 */ /* 0x000fc800078e0a16 */
[----:B------:R-:W-:Y:S01]  /*1be0*/  @!P0 IMAD R21, R21, 0x24, R22 ;  /* 0x0000002415158824 */ /* 0x000fe200078e0216 */
[----:B------:R-:W-:Y:S01]  /*1bf0*/  BAR.SYNC.DEFER_BLOCKING 0x0 ;  /* 0x0000000000007b1d */ /* 0x000fe20000010000 */
[----:B------:R-:W-:-:S05]  /*1c00*/  SHF.R.S32.HI R22, RZ, 0x1f, R3 ;  /* 0x0000001fff167819 */ /* 0x000fca0000011403 */
[----:B------:R-:W1:Y:S04]  /*1c10*/  @!P0 LDS R29, [R21] ;  /* 0x00000000151d8984 */ /* 0x000e680000000800 */
[----:B-1----:R-:W1:Y:S02]  /*1c20*/  SHFL.BFLY PT, R18, R29, 0x2, 0x1f ;  /* 0x0c401f001d127f89 */ /* 0x002e6400000e0000 */
[----:B-1----:R-:W-:-:S05]  /*1c30*/  FMNMX.FTZ R25, R18, R29, !PT ;  /* 0x0000001d12197209 */ /* 0x002fca0007810000 */
[----:B------:R-:W1:Y:S02]  /*1c40*/  SHFL.BFLY PT, R18, R25, 0x1, 0x1f ;  /* 0x0c201f0019127f89 */ /* 0x000e6400000e0000 */
[----:B-1----:R-:W-:-:S04]  /*1c50*/  FMNMX.FTZ R18, R25, R18, !PT ;  /* 0x0000001219127209 */ /* 0x002fc80007810000 */
[----:B------:R-:W-:-:S04]  /*1c60*/  FSETP.NEU.FTZ.AND P0, PT, R18, -INF , PT ;  /* 0xff8000001200780b */ /* 0x000fc80003f1d000 */
[----:B------:R-:W-:-:S05]  /*1c70*/  FSEL R18, R18, RZ, P0 ;  /* 0x000000ff12127208 */ /* 0x000fca0000000000 */
[----:B------:R-:W-:-:S04]  /*1c80*/  FADD.FTZ R24, -R18, R29 ;  /* 0x0000001d12187221 */ /* 0x000fc80000010100 */
[----:B------:R-:W-:-:S06]  /*1c90*/  FMUL.FTZ R24, R24, 1.4426950216293334961 ;  /* 0x3fb8aa3b18187820 */ /* 0x000fcc0000410000 */
[----:B------:R-:W1:Y:S02]  /*1ca0*/  MUFU.EX2 R24, R24 ;  /* 0x0000001800187308 */ /* 0x000e640000000800 */
[----:B-1----:R-:W1:Y:S02]  /*1cb0*/  SHFL.BFLY PT, R23, R24, 0x2, 0x1f ;  /* 0x0c401f0018177f89 */ /* 0x002e6400000e0000 */
[----:B-1----:R-:W-:-:S05]  /*1cc0*/  FADD.FTZ R23, R24, R23 ;  /* 0x0000001718177221 */ /* 0x002fca0000010000 */
[----:B------:R-:W1:Y:S02]  /*1cd0*/  SHFL.BFLY PT, R20, R23, 0x1, 0x1f ;  /* 0x0c201f0017147f89 */ /* 0x000e6400000e0000 */
[----:B-1----:R-:W-:Y:S01]  /*1ce0*/  FADD.FTZ R21, R23, R20 ;  /* 0x0000001417157221 */ /* 0x002fe20000010000 */
[----:B------:R-:W-:Y:S01]  /*1cf0*/  LEA.HI.SX32 R20, R3, 0x1, 0x1 ;  /* 0x0000000103147811 */ /* 0x000fe200078f0aff */
[----:B------:R-:W-:-:S03]  /*1d00*/  @!P3 IMAD.MOV R20, RZ, RZ, R22 ;  /* 0x000000ffff14b224 */ /* 0x000fc600078e0216 */
[----:B------:R-:W-:Y:S01]  /*1d10*/  FSETP.NE.FTZ.AND P0, PT, R21, RZ, PT ;  /* 0x000000ff1500720b */ /* 0x000fe20003f15000 */
[----:B------:R-:W-:-:S12]  /*1d20*/  IMAD R6, R19, R20, RZ ;  /* 0x0000001413067224 */ /* 0x000fd800078e02ff */
[----:B------:R-:W1:Y:S02]  /*1d30*/  @P0 MUFU.LG2 R21, R21 ;  /* 0x0000001500150308 */ /* 0x000e640000000c00 */
[----:B-1----:R-:W-:Y:S01]  /*1d40*/  @P0 FFMA.FTZ R28, R21, 0.69314718246459960938, R18 ;  /* 0x3f317218151c0823 */ /* 0x002fe20000010012 */
        /* <DEDUP_REMOVED lines=39> */
[----:B0-----:R-:W-:Y:S05]  /*1fc0*/  CALL.REL.NOINC `($__internal_5_$__cuda_sm20_div_s64) ;  /* 0x000025c000007944 */ /* 0x001fea0003c00000 */
        /* <DEDUP_REMOVED lines=10> */
.L_x_254:
[----:B------:R-:W1:Y:S01]  /*2070*/  I2F.U32.RP R20, R40 ;  /* 0x0000002800147306 */ /* 0x000e620000209000 */
[----:B------:R-:W-:Y:S01]  /*2080*/  ISETP.NE.U32.AND P0, PT, R40, RZ, PT ;  /* 0x000000ff2800720c */ /* 0x000fe20003f05070 */
[----:B------:R-:W-:-:S06]  /*2090*/  IMAD.MOV.U32 R43, RZ, RZ, RZ ;  /* 0x000000ffff2b7224 */ /* 0x000fcc00078e00ff */
[----:B-1----:R-:W1:Y:S02]  /*20a0*/  MUFU.RCP R18, R20 ;  /* 0x0000001400127308 */ /* 0x002e640000001000 */
[----:B-1----:R-:W-:-:S06]  /*20b0*/  IADD3 R18, R18, 0xffffffe, RZ ;  /* 0x0ffffffe12127810 */ /* 0x002fcc0007ffe0ff */
[----:B------:R1:W2:Y:S02]  /*20c0*/  F2I.FTZ.U32.TRUNC.NTZ R19, R18 ;  /* 0x0000001200137305 */ /* 0x0002a4000021f000 */
[----:B-1----:R-:W-:Y:S01]  /*20d0*/  HFMA2.MMA R18, -RZ, RZ, 0, 0 ;  /* 0x00000000ff127435 */ /* 0x002fe200000001ff */
[----:B--2---:R-:W-:-:S04]  /*20e0*/  IMAD.MOV R17, RZ, RZ, -R19 ;  /* 0x000000ffff117224 */ /* 0x004fc800078e0a13 */
        /* <DEDUP_REMOVED lines=14> */
.L_x_255:
[----:B------:R-:W-:Y:S05]  /*21d0*/  BSYNC B0 ;  /* 0x0000000000007941 */ /* 0x000fea0003800000 */
.L_x_253:
[----:B------:R-:W-:Y:S01]  /*21e0*/  LOP3.LUT R19, R17, R0, RZ, 0xfc, !PT ;  /* 0x0000000011137212 */ /* 0x000fe200078efcff */
[----:B------:R-:W-:Y:S03]  /*21f0*/  BSSY B0, `(.L_x_256) ;  /* 0x0000028000007945 */ /* 0x000fe60003800000 */
[----:B------:R-:W-:-:S13]  /*2200*/  ISETP.NE.U32.AND P0, PT, R19, RZ, PT ;  /* 0x000000ff1300720c */ /* 0x000fda0003f05070 */
[----:B------:R-:W-:Y:S05]  /*2210*/  @!P0 BRA `(.L_x_257) ;  /* 0x000000f000008947 */ /* 0x000fea0003800000 */
[----:B------:R-:W-:Y:S01]  /*2220*/  IMAD.MOV.U32 R24, RZ, RZ, R30 ;  /* 0x000000ffff187224 */ /* 0x000fe200078e001e */
[----:B------:R-:W-:Y:S02]  /*2230*/  MOV R23, R0 ;  /* 0x0000000000177202 */ /* 0x000fe40000000f00 */
[----:B------:R-:W-:Y:S02]  /*2240*/  MOV R22, 0x2260 ;  /* 0x0000226000167802 */ /* 0x000fe40000000f00 */
[----:B0-----:R-:W-:Y:S05]  /*2250*/  CALL.REL.NOINC `($__internal_5_$__cuda_sm20_div_s64) ;  /* 0x0000233000007944 */ /* 0x001fea0003c00000 */
        /* <DEDUP_REMOVED lines=11> */
.L_x_257:
        /* <DEDUP_REMOVED lines=22> */
.L_x_258:
[----:B------:R-:W-:Y:S05]  /*2470*/  BSYNC B0 ;  /* 0x0000000000007941 */ /* 0x000fea0003800000 */
.L_x_256:
        /* <DEDUP_REMOVED lines=11> */
[----:B0-----:R-:W-:Y:S05]  /*2530*/  CALL.REL.NOINC `($__internal_5_$__cuda_sm20_div_s64) ;  /* 0x0000205000007944 */ /* 0x001fea0003c00000 */
[----:B------:R-:W-:-:S04]  /*2540*/  IADD3 R17, P0, RZ, -R20, RZ ;  /* 0x80000014ff117210 */ /* 0x000fc80007f1e0ff */
[----:B------:R-:W-:Y:S01]  /*2550*/  IADD3.X R18, RZ, ~R21, RZ, P0, !PT ;  /* 0x80000015ff127210 */ /* 0x000fe200007fe4ff */
[----:B------:R-:W-:-:S04]  /*2560*/  IMAD.WIDE.U32 R36, R5, R17, R36 ;  /* 0x0000001105247225 */ /* 0x000fc800078e0024 */
[----:B------:R-:W-:-:S04]  /*2570*/  IMAD R18, R18, R5, RZ ;  /* 0x0000000512127224 */ /* 0x000fc800078e02ff */
[----:B------:R-:W-:-:S05]  /*2580*/  IMAD R4, R4, R17, R18 ;  /* 0x0000001104047224 */ /* 0x000fca00078e0212 */
[----:B------:R-:W-:Y:S01]  /*2590*/  IADD3 R4, R37, R4, RZ ;  /* 0x0000000425047210 */ /* 0x000fe20007ffe0ff */
[----:B------:R-:W-:Y:S05]  /*25a0*/  BRA `(.L_x_261) ;  /* 0x0000016000007947 */ /* 0x000fea0003800000 */
.L_x_260:
        /* <DEDUP_REMOVED lines=22> */
.L_x_261:
[----:B------:R-:W-:Y:S05]  /*2710*/  BSYNC B0 ;  /* 0x0000000000007941 */ /* 0x000fea0003800000 */
.L_x_259:
        /* <DEDUP_REMOVED lines=38> */
[----:B0-----:R-:W-:Y:S05]  /*2980*/  CALL.REL.NOINC `($__internal_5_$__cuda_sm20_div_s64) ;  /* 0x00001c0000007944 */ /* 0x001fea0003c00000 */
        /* <DEDUP_REMOVED lines=12> */
.L_x_263:
[----:B------:R-:W1:Y:S01]  /*2a50*/  I2F.U32.RP R20, R40 ;  /* 0x0000002800147306 */ /* 0x000e620000209000 */
[----:B------:R-:W-:Y:S01]  /*2a60*/  ISETP.NE.U32.AND P0, PT, R40, RZ, PT ;  /* 0x000000ff2800720c */ /* 0x000fe20003f05070 */
[----:B------:R-:W-:-:S06]  /*2a70*/  IMAD.MOV.U32 R41, RZ, RZ, RZ ;  /* 0x000000ffff297224 */ /* 0x000fcc00078e00ff */
[----:B-1----:R-:W1:Y:S02]  /*2a80*/  MUFU.RCP R18, R20 ;  /* 0x0000001400127308 */ /* 0x002e640000001000 */
[----:B-1----:R-:W-:-:S06]  /*2a90*/  IADD3 R18, R18, 0xffffffe, RZ ;  /* 0x0ffffffe12127810 */ /* 0x002fcc0007ffe0ff */
[----:B------:R-:W1:Y:S02]  /*2aa0*/  F2I.FTZ.U32.TRUNC.NTZ R19, R18 ;  /* 0x0000001200137305 */ /* 0x000e64000021f000 */
[----:B-1----:R-:W-:Y:S02]  /*2ab0*/  IMAD.MOV R17, RZ, RZ, -R19 ;  /* 0x000000ffff117224 */ /* 0x002fe400078e0a13 */
        /* <DEDUP_REMOVED lines=16> */
.L_x_264:
[----:B------:R-:W-:Y:S05]  /*2bc0*/  BSYNC B0 ;  /* 0x0000000000007941 */ /* 0x000fea0003800000 */
.L_x_262:
        /* <DEDUP_REMOVED lines=19> */
.L_x_266:
[----:B------:R-:W1:Y:S01]  /*2d00*/  I2F.U32.RP R20, R16 ;  /* 0x0000001000147306 */ /* 0x000e620000209000 */
[----:B------:R-:W-:Y:S01]  /*2d10*/  HFMA2.MMA R22, -RZ, RZ, 0, 0 ;  /* 0x00000000ff167435 */ /* 0x000fe200000001ff */
[----:B------:R-:W-:Y:S01]  /*2d20*/  ISETP.NE.U32.AND P0, PT, R16, RZ, PT ;  /* 0x000000ff1000720c */ /* 0x000fe20003f05070 */
[----:B------:R-:W-:-:S05]  /*2d30*/  IMAD.MOV.U32 R43, RZ, RZ, RZ ;  /* 0x000000ffff2b7224 */ /* 0x000fca00078e00ff */
[----:B-1----:R-:W1:Y:S02]  /*2d40*/  MUFU.RCP R19, R20 ;  /* 0x0000001400137308 */ /* 0x002e640000001000 */
[----:B-1----:R-:W-:-:S06]  /*2d50*/  IADD3 R19, R19, 0xffffffe, RZ ;  /* 0x0ffffffe13137810 */ /* 0x002fcc0007ffe0ff */
[----:B------:R-:W1:Y:S02]  /*2d60*/  F2I.FTZ.U32.TRUNC.NTZ R23, R19 ;  /* 0x0000001300177305 */ /* 0x000e64000021f000 */
[----:B-1----:R-:W-:-:S04]  /*2d70*/  IMAD.MOV R14, RZ, RZ, -R23 ;  /* 0x000000ffff0e7224 */ /* 0x002fc800078e0a17 */
        /* <DEDUP_REMOVED lines=14> */
.L_x_267:
[----:B------:R-:W-:Y:S05]  /*2e60*/  BSYNC B0 ;  /* 0x0000000000007941 */ /* 0x000fea0003800000 */
.L_x_265:
        /* <DEDUP_REMOVED lines=9> */
[----:B0-----:R-:W-:Y:S05]  /*2f00*/  CALL.REL.NOINC `($__internal_5_$__cuda_sm20_div_s64) ;  /* 0x0000168000007944 */ /* 0x001fea0003c00000 */
        /* <DEDUP_REMOVED lines=10> */
.L_x_269:
[----:B------:R-:W1:Y:S01]  /*2fb0*/  I2F.U32.RP R20, R13 ;  /* 0x0000000d00147306 */ /* 0x000e620000209000 */
[----:B------:R-:W-:Y:S01]  /*2fc0*/  IMAD.MOV.U32 R18, RZ, RZ, RZ ;  /* 0x000000ffff127224 */ /* 0x000fe200078e00ff */
[----:B------:R-:W-:Y:S01]  /*2fd0*/  ISETP.NE.U32.AND P0, PT, R13, RZ, PT ;  /* 0x000000ff0d00720c */ /* 0x000fe20003f05070 */
[----:B------:R-:W-:-:S05]  /*2fe0*/  IMAD.MOV.U32 R21, RZ, RZ, RZ ;  /* 0x000000ffff157224 */ /* 0x000fca00078e00ff */
[----:B-1----:R-:W1:Y:S02]  /*2ff0*/  MUFU.RCP R19, R20 ;  /* 0x0000001400137308 */ /* 0x002e640000001000 */
[----:B-1----:R-:W-:-:S06]  /*3000*/  IADD3 R19, R19, 0xffffffe, RZ ;  /* 0x0ffffffe13137810 */ /* 0x002fcc0007ffe0ff */
[----:B------:R-:W1:Y:S02]  /*3010*/  F2I.FTZ.U32.TRUNC.NTZ R19, R19 ;  /* 0x0000001300137305 */ /* 0x000e64000021f000 */
[----:B-1----:R-:W-:-:S04]  /*3020*/  IMAD.MOV R12, RZ, RZ, -R19 ;  /* 0x000000ffff0c7224 */ /* 0x002fc800078e0a13 */
        /* <DEDUP_REMOVED lines=15> */
.L_x_270:
[----:B------:R-:W-:Y:S05]  /*3120*/  BSYNC B0 ;  /* 0x0000000000007941 */ /* 0x000fea0003800000 */
.L_x_268:
        /* <DEDUP_REMOVED lines=25> */
[----:B0-----:R-:W-:Y:S05]  /*32c0*/  CALL.REL.NOINC `($__internal_5_$__cuda_sm20_div_s64) ;  /* 0x000012c000007944 */ /* 0x001fea0003c00000 */
        /* <DEDUP_REMOVED lines=12> */
.L_x_272:
        /* <DEDUP_REMOVED lines=23> */
.L_x_273:
[----:B------:R-:W-:Y:S05]  /*3500*/  BSYNC B0 ;  /* 0x0000000000007941 */ /* 0x000fea0003800000 */
.L_x_271:
        /* <DEDUP_REMOVED lines=29> */
.L_x_275:
        /* <DEDUP_REMOVED lines=23> */
.L_x_276:
[----:B------:R-:W-:Y:S05]  /*3850*/  BSYNC B0 ;  /* 0x0000000000007941 */ /* 0x000fea0003800000 */
.L_x_274:
        /* <DEDUP_REMOVED lines=20> */
.L_x_252:
[----:B------:R-:W-:-:S04]  /*39a0*/  LEA R2, P0, R36, c[0x0][0x200], 0x2 ;  /* 0x0000800024027a11 */ /* 0x000fc800078010ff */
[----:B------:R-:W-:-:S05]  /*39b0*/  LEA.HI.X R3, R36, c[0x0][0x204], R37, 0x2, P0 ;  /* 0x0000810024037a11 */ /* 0x000fca00000f1425 */
[----:B------:R1:W-:Y:S04]  /*39c0*/  STG.E [R2.64], R28 ;  /* 0x0000001c02007986 */ /* 0x0003e8000c10190a */
.L_x_251:
[----:B------:R-:W-:Y:S05]  /*39d0*/  BSYNC B1 ;  /* 0x0000000000017941 */ /* 0x000fea0003800000 */
.L_x_250:
[----:B------:R-:W2:Y:S01]  /*39e0*/  S2R R34, SR_TID.X ;  /* 0x0000000000227919 */ /* 0x000ea20000002100 */
[----:B------:R-:W-:Y:S01]  /*39f0*/  IMAD.MOV.U32 R13, RZ, RZ, RZ ;  /* 0x000000ffff0d7224 */ /* 0x000fe200078e00ff */
[----:B------:R-:W-:Y:S01]  /*3a00*/  CS2R R10, SRZ ;  /* 0x00000000000a7805 */ /* 0x000fe2000001ff00 */
[----:B------:R-:W-:Y:S01]  /*3a10*/  CS2R R8, SRZ ;  /* 0x0000000000087805 */ /* 0x000fe2000001ff00 */
[----:B------:R-:W-:Y:S01]  /*3a20*/  CS2R R6, SRZ ;  /* 0x0000000000067805 */ /* 0x000fe2000001ff00 */
[----:B--2---:R-:W-:-:S04]  /*3a30*/  SHF.R.S32.HI R33, RZ, 0x1f, R34 ;  /* 0x0000001fff217819 */ /* 0x004fc80000011422 */
[CC--:B-1----:R-:W-:Y:S02]  /*3a40*/  LEA.HI R3, R33.reuse, R34.reuse, RZ, 0x2 ;  /* 0x0000002221037211 */ /* 0x0c2fe400078f10ff */
[----:B------:R-:W-:Y:S02]  /*3a50*/  LEA.HI R33, R33, R34, RZ, 0x4 ;  /* 0x0000002221217211 */ /* 0x000fe400078f20ff */
[----:B------:R-:W-:Y:S02]  /*3a60*/  LOP3.LUT R3, R3, 0xfffffffc, RZ, 0xc0, !PT ;  /* 0xfffffffc03037812 */ /* 0x000fe400078ec0ff */
[----:B------:R-:W-:Y:S02]  /*3a70*/  LOP3.LUT R5, R33, 0x3ffffff0, RZ, 0xc0, !PT ;  /* 0x3ffffff021057812 */ /* 0x000fe400078ec0ff */
[----:B------:R-:W-:Y:S01]  /*3a80*/  SHF.R.S32.HI R33, RZ, 0x4, R33 ;  /* 0x00000004ff217819 */ /* 0x000fe20000011421 */
[----:B------:R-:W-:-:S05]  /*3a90*/  IMAD.IADD R0, R34, 0x1, -R3 ;  /* 0x0000000122007824 */ /* 0x000fca00078e0a03 */
[----:B------:R-:W-:-:S04]  /*3aa0*/  ISETP.GE.AND P1, PT, R0, c[0x0][0x314], PT ;  /* 0x0000c50000007a0c */ /* 0x000fc80003f26270 */
[C---:B------:R-:W-:Y:S01]  /*3ab0*/  ISETP.GT.OR P1, PT, R34.reuse, 0x1f, P1 ;  /* 0x0000001f2200780c */ /* 0x040fe20000f24670 */
[----:B------:R-:W-:Y:S02]  /*3ac0*/  IMAD.IADD R34, R34, 0x1, -R5 ;  /* 0x0000000122227824 */ /* 0x000fe400078e0a05 */
[----:B------:R-:W-:Y:S02]  /*3ad0*/  CS2R R4, SRZ ;  /* 0x0000000000047805 */ /* 0x000fe4000001ff00 */
[----:B------:R-:W-:-:S05]  /*3ae0*/  IMAD.SHL.U32 R34, R34, 0x4, RZ ;  /* 0x0000000422227824 */ /* 0x000fca00078e00ff */
[C---:B------:R-:W-:Y:S02]  /*3af0*/  IADD3 R32, R34.reuse, 0x40, RZ ;  /* 0x0000004022207810 */ /* 0x040fe40007ffe0ff */
[----:B------:R-:W-:Y:S01]  /*3b00*/  IADD3 R31, R34, 0x80, RZ ;  /* 0x00000080221f7810 */ /* 0x000fe20007ffe0ff */
[----:B------:R-:W-:Y:S02]  /*3b10*/  @!P1 FADD.FTZ R2, -R28, R29 ;  /* 0x0000001d1c029221 */ /* 0x000fe40000010100 */
[----:B------:R-:W-:Y:S02]  /*3b20*/  @!P1 IMAD R3, R0, 0x24, R3 ;  /* 0x0000002400039824 */ /* 0x000fe400078e0203 */
[----:B------:R-:W-:Y:S02]  /*3b30*/  @!P1 FMUL.FTZ R2, R2, 1.4426950216293334961 ;  /* 0x3fb8aa3b02029820 */ /* 0x000fe40000410000 */
[----:B------:R-:W-:-:S04]  /*3b40*/  IMAD.MOV.U32 R0, RZ, RZ, c[0x0][0x314] ;  /* 0x0000c500ff007624 */ /* 0x000fc800078e00ff */
[----:B------:R-:W1:Y:S01]  /*3b50*/  @!P1 MUFU.EX2 R2, R2 ;  /* 0x0000000200029308 */ /* 0x000e620000000800 */
[----:B------:R-:W-:Y:S01]  /*3b60*/  ISETP.GE.AND P0, PT, R0, 0x1, PT ;  /* 0x000000010000780c */ /* 0x000fe20003f06270 */
[----:B------:R-:W-:Y:S01]  /*3b70*/  IMAD.MOV.U32 R0, RZ, RZ, RZ ;  /* 0x000000ffff007224 */ /* 0x000fe200078e00ff */
[----:B-1----:R1:W-:Y:S02]  /*3b80*/  @!P1 STS [R3], R2 ;  /* 0x0000000203009388 */ /* 0x0023e40000000800 */
[----:B-1----:R-:W-:Y:S02]  /*3b90*/  CS2R R2, SRZ ;  /* 0x0000000000027805 */ /* 0x002fe4000001ff00 */
[----:B------:R-:W-:Y:S07]  /*3ba0*/  BAR.SYNC.DEFER_BLOCKING 0x0 ;  /* 0x0000000000007b1d */ /* 0x000fee0000010000 */
        /* <DEDUP_REMOVED lines=19> */
[----:B0-----:R-:W-:Y:S01]  /*3ce0*/  CS2R R26, SRZ ;  /* 0x00000000001a7805 */ /* 0x001fe2000001ff00 */
[----:B------:R-:W-:Y:S01]  /*3cf0*/  LEA.HI.X R29, R12, c[0x0][0x1dc], R29, 0x2, P0 ;  /* 0x000077000c1d7a11 */ /* 0x000fe200000f141d */
[----:B------:R-:W-:Y:S01]  /*3d00*/  IMAD.WIDE R36, R36, 0x4, RZ ;  /* 0x0000000424247825 */ /* 0x000fe200078e02ff */
[----:B------:R-:W-:-:S05]  /*3d10*/  IADD3 R28, P0, R28, 0x200, RZ ;  /* 0x000002001c1c7810 */ /* 0x000fca0007f1e0ff */
[----:B------:R-:W-:Y:S02]  /*3d20*/  IMAD.X R29, RZ, RZ, R29, P0 ;  /* 0x000000ffff1d7224 */ /* 0x000fe400000e061d */
.L_x_280:
        /* <DEDUP_REMOVED lines=14> */
.L_x_279:
[----:B------:R-:W-:Y:S05]  /*3e10*/  BSYNC B0 ;  /* 0x0000000000007941 */ /* 0x000fea0003800000 */
.L_x_278:
        /* <DEDUP_REMOVED lines=19> */
.L_x_277:
        /* <DEDUP_REMOVED lines=18> */
[----:B------:R-:W1:Y:S03]  /*4070*/  I2F.RP R4, R2 ;  /* 0x0000000200047306 */ /* 0x000e660000209400 */
[----:B------:R-:W-:-:S05]  /*4080*/  IMAD.MOV R11, RZ, RZ, -R11 ;  /* 0x000000ffff0b7224 */ /* 0x000fca00078e0a0b */
[----:B-1----:R-:W1:Y:S02]  /*4090*/  MUFU.RCP R14, R4 ;  /* 0x00000004000e7308 */ /* 0x002e640000001000 */
[----:B-1----:R-:W-:-:S06]  /*40a0*/  IADD3 R14, R14, 0xffffffe, RZ ;  /* 0x0ffffffe0e0e7810 */ /* 0x002fcc0007ffe0ff */
[----:B------:R-:W1:Y:S02]  /*40b0*/  F2I.FTZ.U32.TRUNC.NTZ R15, R14 ;  /* 0x0000000e000f7305 */ /* 0x000e64000021f000 */
[--C-:B-1----:R-:W-:Y:S02]  /*40c0*/  IMAD.MOV R0, RZ, RZ, -R15.reuse ;  /* 0x000000ffff007224 */ /* 0x102fe400078e0a0f */
[----:B------:R-:W-:Y:S02]  /*40d0*/  IMAD.MOV.U32 R14, RZ, RZ, RZ ;  /* 0x000000ffff0e7224 */ /* 0x000fe400078e00ff */
[----:B------:R-:W-:Y:S02]  /*40e0*/  IMAD R13, R0, R2, RZ ;  /* 0x00000002000d7224 */ /* 0x000fe400078e02ff */
[----:B------:R-:W1:Y:S02]  /*40f0*/  I2F.RP R0, R3 ;  /* 0x0000000300007306 */ /* 0x000e640000209400 */
[----:B------:R-:W-:-:S06]  /*4100*/  IMAD.HI.U32 R13, R15, R13, R14 ;  /* 0x0000000d0f0d7227 */ /* 0x000fcc00078e000e */
[----:B------:R-:W-:-:S04]  /*4110*/  IMAD.HI.U32 R4, R13, R10, RZ ;  /* 0x0000000a0d047227 */ /* 0x000fc800078e00ff */
[----:B------:R-:W-:Y:S01]  /*4120*/  IMAD R11, R4, R11, R10 ;  /* 0x0000000b040b7224 */ /* 0x000fe200078e020a */
[----:B-1----:R-:W1:Y:S04]  /*4130*/  MUFU.RCP R0, R0 ;  /* 0x0000000000007308 */ /* 0x002e680000001000 */
[----:B------:R-:W-:-:S13]  /*4140*/  ISETP.GT.U32.AND P1, PT, R2, R11, PT ;  /* 0x0000000b0200720c */ /* 0x000fda0003f24070 */
[----:B------:R-:W-:Y:S01]  /*4150*/  @!P1 IMAD.IADD R11, R11, 0x1, -R2 ;  /* 0x000000010b0b9824 */ /* 0x000fe200078e0a02 */
[----:B------:R-:W-:Y:S02]  /*4160*/  @!P1 IADD3 R4, R4, 0x1, RZ ;  /* 0x0000000104049810 */ /* 0x000fe40007ffe0ff */
[----:B-1----:R-:W-:Y:S02]  /*4170*/  IADD3 R14, R0, 0xffffffe, RZ ;  /* 0x0ffffffe000e7810 */ /* 0x002fe40007ffe0ff */
[----:B------:R-:W-:Y:S02]  /*4180*/  ISETP.GE.U32.AND P2, PT, R11, R2, PT ;  /* 0x000000020b00720c */ /* 0x000fe40003f46070 */
[----:B------:R-:W-:Y:S01]  /*4190*/  LOP3.LUT R2, R12, R5, RZ, 0x3c, !PT ;  /* 0x000000050c027212 */ /* 0x000fe200078e3cff */
[----:B------:R-:W1:Y:S01]  /*41a0*/  F2I.FTZ.U32.TRUNC.NTZ R15, R14 ;  /* 0x0000000e000f7305 */ /* 0x000e62000021f000 */
[----:B------:R-:W-:Y:S02]  /*41b0*/  ISETP.NE.AND P1, PT, R5, RZ, PT ;  /* 0x000000ff0500720c */ /* 0x000fe40003f25270 */
[----:B------:R-:W-:-:S07]  /*41c0*/  ISETP.GE.AND P0, PT, R2, RZ, PT ;  /* 0x000000ff0200720c */ /* 0x000fce0003f06270 */
[----:B------:R-:W-:-:S06]  /*41d0*/  @P2 IADD3 R4, R4, 0x1, RZ ;  /* 0x0000000104042810 */ /* 0x000fcc0007ffe0ff */
[----:B------:R-:W-:Y:S01]  /*41e0*/  @!P0 IMAD.MOV R4, RZ, RZ, -R4 ;  /* 0x000000ffff048224 */ /* 0x000fe200078e0a04 */
[-C--:B------:R-:W-:Y:S01]  /*41f0*/  @!P1 LOP3.LUT R4, RZ, R5.reuse, RZ, 0x33, !PT ;  /* 0x00000005ff049212 */ /* 0x080fe200078e33ff */
[----:B-1----:R-:W-:Y:S02]  /*4200*/  IMAD.MOV R2, RZ, RZ, -R15 ;  /* 0x000000ffff027224 */ /* 0x002fe400078e0a0f */
        /* <DEDUP_REMOVED lines=56> */
        .weak           $__internal_5_$__cuda_sm20_div_s64
        .type           $__internal_5_$__cuda_sm20_div_s64,@function
        .size           $__internal_5_$__cuda_sm20_div_s64,(.L_x_4075 - $__internal_5_$__cuda_sm20_div_s64)
$__internal_5_$__cuda_sm20_div_s64:
        /* <DEDUP_REMOVED lines=83> */
[----:B------:R-:W-:Y:S06]  /*4ac0*/  RET.REL.NODEC R26 `(_ZN5flash32flash_fwd_splitkv_combine_kernelI23Flash_fwd_kernel_traitsILi192ELi64ELi64ELi4ELb0ELb0EN7cutlass6half_tE19Flash_kernel_traitsILi192ELi64ELi64ELi4ES3_EELi8ELi2ELb0EEEvNS_16Flash_fwd_paramsE) ;  /* 0xffffb5301a007950 */ /* 0x000fec0003c3ffff */
.L_x_281:
        /* <DEDUP_REMOVED lines=11> */
.L_x_4075:


//--------------------- .text._ZN5flash32flash_fwd_splitkv_combine_kernelI23Flash_fwd_kernel_traitsILi192ELi64ELi64ELi4ELb0ELb0EN7cutlass6half_tE19Flash_kernel_traitsILi192ELi64ELi64ELi4ES3_EELi8ELi1ELb0EEEvNS_16Flash_fwd_paramsE --------------------------
	.section	.text._ZN5flash32flash_fwd_splitkv_combine_kernelI23Flash_fwd_kernel_traitsILi192ELi64ELi64ELi4ELb0ELb0EN7cutlass6half_tE19Flash_kernel_traitsILi192ELi64ELi64ELi4ES3_EELi8ELi1ELb0EEEvNS_16Flash_fwd_paramsE,"ax",@progbits
	.sectioninfo	@"SHI_REGISTERS=54"
	.align	128
        .global         _ZN5flash32flash_fwd_splitkv_combine_kernelI23Flash_fwd_kernel_traitsILi192ELi64ELi64ELi4ELb0ELb0EN7cutlass6half_tE19Flash_kernel_traitsILi192ELi64ELi64ELi4ES3_EELi8ELi1ELb0EEEvNS_16Flash_fwd_paramsE
        .type           _ZN5flash32flash_fwd_splitkv_combine_kernelI23Flash_fwd_kernel_traitsILi192ELi64ELi64ELi4ELb0ELb0EN7cutlass6half_tE19Flash_kernel_traitsILi192ELi64ELi64ELi4ES3_EELi8ELi1ELb0EEEvNS_16Flash_fwd_paramsE,@function
        .size           _ZN5flash32flash_fwd_splitkv_combine_kernelI23Flash_fwd_kernel_traitsILi192ELi64ELi64ELi4ELb0ELb0EN7cutlass6half_tE19Flash_kernel_traitsILi192ELi64ELi64ELi4ES3_EELi8ELi1ELb0EEEvNS_16Flash_fwd_paramsE,(.L_x_4076 - _ZN5flash32flash_fwd_splitkv_combine_kernelI23Flash_fwd_kernel_traitsILi192ELi64ELi64ELi4ELb0ELb0EN7cutlass6half_tE19Flash_kernel_traitsILi192ELi64ELi64ELi4ES3_EELi8ELi1ELb0EEEvNS_16Flash_fwd_paramsE)
        .other          _ZN5flash32flash_fwd_splitkv_combine_kernelI23Flash_fwd_kernel_traitsILi192ELi64ELi64ELi4ELb0ELb0EN7cutlass6half_tE19Flash_kernel_traitsILi192ELi64ELi64ELi4ES3_EELi8ELi1ELb0EEEvNS_16Flash_fwd_paramsE,@"STO_CUDA_ENTRY STV_DEFAULT"
_ZN5flash32flash_fwd_splitkv_combine_kernelI23Flash_fwd_kernel_traitsILi192ELi64ELi64ELi4ELb0ELb0EN7cutlass6half_tE19Flash_kernel_traitsILi192ELi64ELi64ELi4ES3_EELi8ELi1ELb0EEEvNS_16Flash_fwd_paramsE:
.text._ZN5flash32flash_fwd_splitkv_combine_kernelI23Flash_fwd_kernel_traitsILi192ELi64ELi64ELi4ELb0ELb0EN7cutlass6half_tE19Flash_kernel_traitsILi192ELi64ELi64ELi4ES3_EELi8ELi1ELb0EEEvNS_16Flash_fwd_paramsE:
        /* <DEDUP_REMOVED lines=23> */
[----:B------:R-:W-:Y:S05]  /*0170*/  CALL.REL.NOINC `($__internal_6_$__cuda_sm20_div_s64) ;  /* 0x0000443000007944 */ /* 0x000fea0003c00000 */
[----:B------:R-:W-:Y:S05]  /*0180*/  BRA `(.L_x_283) ;  /* 0x0000013000007947 */ /* 0x000fea0003800000 */
.L_x_282:
        /* <DEDUP_REMOVED lines=19> */
.L_x_283:
        /* <DEDUP_REMOVED lines=12> */
[----:B------:R-:W-:Y:S05]  /*0380*/  CALL.REL.NOINC `($__internal_6_$__cuda_sm20_div_s64) ;  /* 0x0000422000007944 */ /* 0x000fea0003c00000 */
[----:B------:R-:W-:Y:S02]  /*0390*/  MOV R8, R20 ;  /* 0x0000001400087202 */ /* 0x000fe40000000f00 */
[----:B------:R-:W-:Y:S01]  /*03a0*/  MOV R9, R21 ;  /* 0x0000001500097202 */ /* 0x000fe20000000f00 */
[----:B------:R-:W-:Y:S05]  /*03b0*/  BRA `(.L_x_286) ;  /* 0x0000013000007947 */ /* 0x000fea0003800000 */
.L_x_285:
        /* <DEDUP_REMOVED lines=19> */
.L_x_286:
[----:B------:R-:W-:Y:S05]  /*04f0*/  BSYNC B0 ;  /* 0x0000000000007941 */ /* 0x000fea0003800000 */
.L_x_284:
        /* <DEDUP_REMOVED lines=42> */
.L_x_288:
        /* <DEDUP_REMOVED lines=19> */
.L_x_289:
[----:B------:R-:W-:Y:S05]  /*08d0*/  BSYNC B0 ;  /* 0x0000000000007941 */ /* 0x000fea0003800000 */
.L_x_287:
        /* <DEDUP_REMOVED lines=74> */
[----:B------:R-:W-:Y:S02]  /*0d80*/  MOV R32, R20 ;  /* 0x0000001400207202 */ /* 0x000fe40000000f00 */
[----:B------:R-:W-:Y:S01]  /*0d90*/  MOV R33, R21 ;  /* 0x0000001500217202 */ /* 0x000fe20000000f00 */
[----:B------:R-:W-:Y:S05]  /*0da0*/  BRA `(.L_x_292) ;  /* 0x0000013000007947 */ /* 0x000fea0003800000 */
.L_x_291:
        /* <DEDUP_REMOVED lines=19> */
.L_x_292:
[----:B------:R-:W-:Y:S05]  /*0ee0*/  BSYNC B0 ;  /* 0x0000000000007941 */ /* 0x000fea0003800000 */
.L_x_290:
        /* <DEDUP_REMOVED lines=42> */
.L_x_294:
        /* <DEDUP_REMOVED lines=19> */
.L_x_295:
[----:B------:R-:W-:Y:S05]  /*12c0*/  BSYNC B0 ;  /* 0x0000000000007941 */ /* 0x000fea0003800000 */
.L_x_293:
        /* <DEDUP_REMOVED lines=20> */
[----:B------:R-:W-:Y:S01]  /*1410*/  @!P3 IMAD.MOV R3, RZ, RZ, R7 ;  /* 0x000000ffff03b224 */ /* 0x000fe200078e0207 */
[----:B------:R-:W-:Y:S01]  /*1420*/  IABS R7, c[0x0][0x1c0] ;  /* 0x0000700000077a13 */ /* 0x000fe20000000000 */
[----:B------:R-:W-:-:S05]  /*1430*/  IMAD R8, R17, R9, R8 ;  /* 0x0000000911087224 */ /* 0x000fca00078e0208 */
[----:B------:R-:W-:-:S13]  /*1440*/  ISETP.GT.U32.AND P0, PT, R17, R8, PT ;  /* 0x000000081100720c */ /* 0x000fda0003f04070 */
[----:B------:R-:W-:Y:S01]  /*1450*/  @!P0 IMAD.IADD R8, R8, 0x1, -R17 ;  /* 0x0000000108088824 */ /* 0x000fe200078e0a11 */
[----:B------:R-:W-:Y:S02]  /*1460*/  @!P0 IADD3 R18, R18, 0x1, RZ ;  /* 0x0000000112128810 */ /* 0x000fe40007ffe0ff */
[----:B------:R-:W-:Y:S02]  /*1470*/  ISETP.NE.AND P0, PT, RZ, c[0x0][0x214], PT ;  /* 0x00008500ff007a0c */ /* 0x000fe40003f05270 */
[----:B------:R-:W-:Y:S02]  /*1480*/  ISETP.GE.U32.AND P2, PT, R8, R17, PT ;  /* 0x000000110800720c */ /* 0x000fe40003f46070 */
[----:B------:R-:W0:Y:S11]  /*1490*/  I2F.U32.RP R17, R7 ;  /* 0x0000000700117306 */ /* 0x000e360000209000 */
        /* <DEDUP_REMOVED lines=8> */
[----:B0-----:R-:W-:Y:S02]  /*1520*/  IADD3 R24, R24, 0xffffffe, RZ ;  /* 0x0ffffffe18187810 */ /* 0x001fe40007ffe0ff */
[----:B------:R-:W-:-:S04]  /*1530*/  IABS R17, c[0x0][0x1c0] ;  /* 0x0000700000117a13 */ /* 0x000fc80000000000 */
[----:B------:R0:W-:Y:S01]  /*1540*/  F2I.FTZ.U32.TRUNC.NTZ R25, R24 ;  /* 0x0000001800197305 */ /* 0x0001e2000021f000 */
[----:B------:R-:W-:-:S07]  /*1550*/  IMAD.MOV R17, RZ, RZ, -R17 ;  /* 0x000000ffff117224 */ /* 0x000fce00078e0a11 */
[----:B-1----:R-:W1:Y:S01]  /*1560*/  MUFU.RCP R8, R26 ;  /* 0x0000001a00087308 */ /* 0x002e620000001000 */
[----:B0-----:R-:W-:Y:S01]  /*1570*/  IMAD.MOV.U32 R24, RZ, RZ, RZ ;  /* 0x000000ffff187224 */ /* 0x001fe200078e00ff */
[----:B-1----:R-:W-:Y:S01]  /*1580*/  IADD3 R22, R8, 0xffffffe, RZ ;  /* 0x0ffffffe08167810 */ /* 0x002fe20007ffe0ff */
[----:B------:R-:W-:Y:S01]  /*1590*/  IMAD.MOV R8, RZ, RZ, -R25 ;  /* 0x000000ffff087224 */ /* 0x000fe200078e0a19 */
[----:B------:R-:W-:-:S04]  /*15a0*/  IABS R26, R3 ;  /* 0x00000003001a7213 */ /* 0x000fc80000000000 */
[----:B------:R-:W0:Y:S01]  /*15b0*/  F2I.FTZ.U32.TRUNC.NTZ R23, R22 ;  /* 0x0000001600177305 */ /* 0x000e22000021f000 */
[----:B------:R-:W-:Y:S02]  /*15c0*/  IMAD.MOV R26, RZ, RZ, -R26 ;  /* 0x000000ffff1a7224 */ /* 0x000fe400078e0a1a */
[----:B0-----:R-:W-:Y:S02]  /*15d0*/  IMAD.MOV R18, RZ, RZ, -R23 ;  /* 0x000000ffff127224 */ /* 0x001fe400078e0a17 */
[----:B------:R-:W-:Y:S02]  /*15e0*/  IMAD.MOV.U32 R22, RZ, RZ, RZ ;  /* 0x000000ffff167224 */ /* 0x000fe400078e00ff */
[----:B------:R-:W-:-:S04]  /*15f0*/  IMAD R19, R18, R9, RZ ;  /* 0x0000000912137224 */ /* 0x000fc800078e02ff */
[----:B------:R-:W-:Y:S01]  /*1600*/  IMAD.HI.U32 R19, R23, R19, R22 ;  /* 0x0000001317137227 */ /* 0x000fe200078e0016 */
[----:B------:R-:W-:-:S03]  /*1610*/  IABS R22, R6 ;  /* 0x0000000600167213 */ /* 0x000fc60000000000 */
[----:B------:R-:W-:Y:S02]  /*1620*/  IMAD R23, R8, R7, RZ ;  /* 0x0000000708177224 */ /* 0x000fe400078e02ff */
[----:B------:R-:W-:-:S04]  /*1630*/  IMAD.HI.U32 R19, R19, R22, RZ ;  /* 0x0000001613137227 */ /* 0x000fc800078e00ff */
[----:B------:R-:W-:Y:S01]  /*1640*/  IMAD.HI.U32 R23, R25, R23, R24 ;  /* 0x0000001719177227 */ /* 0x000fe200078e0018 */
[----:B------:R-:W-:Y:S02]  /*1650*/  IABS R24, R4 ;  /* 0x0000000400187213 */ /* 0x000fe40000000000 */
[----:B------:R-:W-:Y:S01]  /*1660*/  LOP3.LUT R4, R4, c[0x0][0x1c0], RZ, 0x3c, !PT ;  /* 0x0000700004047a12 */ /* 0x000fe200078e3cff */
[----:B------:R-:W-:Y:S02]  /*1670*/  IMAD R26, R19, R26, R22 ;  /* 0x0000001a131a7224 */ /* 0x000fe400078e0216 */
[----:B------:R-:W-:-:S03]  /*1680*/  IMAD.HI.U32 R8, R23, R24, RZ ;  /* 0x0000001817087227 */ /* 0x000fc600078e00ff */
[----:B------:R-:W-:Y:S01]  /*1690*/  ISETP.GT.U32.AND P0, PT, R9, R26, PT ;  /* 0x0000001a0900720c */ /* 0x000fe20003f04070 */
[-C--:B------:R-:W-:Y:S02]  /*16a0*/  IMAD R24, R8, R17.reuse, R24 ;  /* 0x0000001108187224 */ /* 0x080fe400078e0218 */
[----:B------:R-:W-:Y:S01]  /*16b0*/  IMAD.HI.U32 R18, R23, R22, RZ ;  /* 0x0000001617127227 */ /* 0x000fe200078e00ff */
[----:B------:R-:W-:Y:S02]  /*16c0*/  LOP3.LUT R23, RZ, c[0x0][0x1c0], RZ, 0x33, !PT ;  /* 0x00007000ff177a12 */ /* 0x000fe400078e33ff */
[----:B------:R-:W-:Y:S01]  /*16d0*/  ISETP.GT.U32.AND P3, PT, R7, R24, PT ;  /* 0x000000180700720c */ /* 0x000fe20003f64070 */
[----:B------:R-:W-:Y:S01]  /*16e0*/  IMAD R22, R18, R17, R22 ;  /* 0x0000001112167224 */ /* 0x000fe200078e0216 */
[C---:B------:R-:W-:Y:S02]  /*16f0*/  LOP3.LUT R17, R6.reuse, R9, RZ, 0x3c, !PT ;  /* 0x0000000906117212 */ /* 0x040fe400078e3cff */
[----:B------:R-:W-:-:S02]  /*1700*/  LOP3.LUT R6, R6, c[0x0][0x1c0], RZ, 0x3c, !PT ;  /* 0x0000700006067a12 */ /* 0x000fc400078e3cff */
[----:B------:R-:W-:Y:S01]  /*1710*/  ISETP.GT.U32.AND P1, PT, R7, R22, PT ;  /* 0x000000160700720c */ /* 0x000fe20003f24070 */
[----:B------:R-:W-:Y:S01]  /*1720*/  @!P0 IMAD.IADD R26, R26, 0x1, -R9 ;  /* 0x000000011a1a8824 */ /* 0x000fe200078e0a09 */
[----:B------:R-:W-:Y:S02]  /*1730*/  ISETP.GE.AND P4, PT, R17, RZ, PT ;  /* 0x000000ff1100720c */ /* 0x000fe40003f86270 */
[----:B------:R-:W0:Y:S01]  /*1740*/  S2R R17, SR_TID.X ;  /* 0x0000000000117919 */ /* 0x000e220000002100 */
[----:B------:R-:W-:Y:S02]  /*1750*/  @!P0 IADD3 R19, R19, 0x1, RZ ;  /* 0x0000000113138810 */ /* 0x000fe40007ffe0ff */
[--C-:B------:R-:W-:Y:S01]  /*1760*/  @!P3 IMAD.IADD R24, R24, 0x1, -R7.reuse ;  /* 0x000000011818b824 */ /* 0x100fe200078e0a07 */
[----:B------:R-:W-:Y:S02]  /*1770*/  ISETP.GE.U32.AND P2, PT, R26, R9, PT ;  /* 0x000000091a00720c */ /* 0x000fe40003f46070 */
[----:B------:R-:W-:Y:S01]  /*1780*/  ISETP.GE.AND P0, PT, R4, RZ, PT ;  /* 0x000000ff0400720c */ /* 0x000fe20003f06270 */
[----:B------:R-:W-:Y:S01]  /*1790*/  IMAD.MOV.U32 R4, RZ, RZ, c[0x0][0x214] ;  /* 0x00008500ff047624 */ /* 0x000fe200078e00ff */
[----:B------:R-:W-:Y:S01]  /*17a0*/  ISETP.GE.U32.AND P6, PT, R24, R7, PT ;  /* 0x000000071800720c */ /* 0x000fe20003fc6070 */
[----:B------:R-:W-:Y:S01]  /*17b0*/  @!P1 IMAD.IADD R22, R22, 0x1, -R7 ;  /* 0x0000000116169824 */ /* 0x000fe200078e0a07 */
[----:B------:R-:W-:-:S02]  /*17c0*/  @!P3 IADD3 R8, R8, 0x1, RZ ;  /* 0x000000010808b810 */ /* 0x000fc40007ffe0ff */
[----:B------:R-:W-:Y:S02]  /*17d0*/  ISETP.GT.AND P3, PT, R2, RZ, PT ;  /* 0x000000ff0200720c */ /* 0x000fe40003f64270 */
[----:B------:R-:W-:Y:S02]  /*17e0*/  ISETP.GE.U32.AND P5, PT, R22, R7, PT ;  /* 0x000000071600720c */ /* 0x000fe40003fa6070 */
[----:B------:R-:W-:Y:S02]  /*17f0*/  @!P1 IADD3 R18, R18, 0x1, RZ ;  /* 0x0000000112129810 */ /* 0x000fe40007ffe0ff */
[----:B------:R-:W-:Y:S02]  /*1800*/  @P2 IADD3 R19, R19, 0x1, RZ ;  /* 0x0000000113132810 */ /* 0x000fe40007ffe0ff */
[----:B------:R-:W-:Y:S02]  /*1810*/  ISETP.GE.AND P2, PT, R6, RZ, PT ;  /* 0x000000ff0600720c */ /* 0x000fe40003f46270 */
[----:B------:R-:W-:Y:S01]  /*1820*/  @P6 IADD3 R8, R8, 0x1, RZ ;  /* 0x0000000108086810 */ /* 0x000fe20007ffe0ff */
[----:B------:R-:W-:Y:S01]  /*1830*/  @!P4 IMAD.MOV R19, RZ, RZ, -R19 ;  /* 0x000000ffff13c224 */ /* 0x000fe200078e0a13 */
[----:B------:R-:W-:-:S02]  /*1840*/  ISETP.NE.AND P6, PT, R3, RZ, PT ;  /* 0x000000ff0300720c */ /* 0x000fc40003fc5270 */
[----:B------:R-:W-:Y:S01]  /*1850*/  ISETP.NE.AND P4, PT, RZ, c[0x0][0x1c0], PT ;  /* 0x00007000ff007a0c */ /* 0x000fe20003f85270 */
[----:B------:R-:W-:Y:S01]  /*1860*/  IMAD.MOV.U32 R22, RZ, RZ, R8 ;  /* 0x000000ffff167224 */ /* 0x000fe200078e0008 */
[----:B------:R-:W-:Y:S02]  /*1870*/  ISETP.NE.AND P1, PT, RZ, UR4, PT ;  /* 0x00000004ff007c0c */ /* 0x000fe4000bf25270 */
[----:B0-----:R-:W-:Y:S01]  /*1880*/  SHF.R.S32.HI R8, RZ, 0x1f, R17 ;  /* 0x0000001fff087819 */ /* 0x001fe20000011411 */
[----:B------:R-:W-:Y:S01]  /*1890*/  @!P0 IMAD.MOV R22, RZ, RZ, -R22 ;  /* 0x000000ffff168224 */ /* 0x000fe200078e0a16 */
[----:B------:R-:W-:Y:S02]  /*18a0*/  SEL R4, R4, 0x1, !P1 ;  /* 0x0000000104047807 */ /* 0x000fe40004800000 */
[----:B------:R-:W-:Y:S02]  /*18b0*/  SHF.R.S32.HI R6, RZ, 0x1f, R2 ;  /* 0x0000001fff067819 */ /* 0x000fe40000011402 */
[----:B------:R-:W-:-:S02]  /*18c0*/  SEL R25, R23, R22, !P4 ;  /* 0x0000001617197207 */ /* 0x000fc40006000000 */
[----:B------:R-:W-:Y:S02]  /*18d0*/  @!P6 LOP3.LUT R19, RZ, R9, RZ, 0x33, !PT ;  /* 0x00000009ff13e212 */ /* 0x000fe400078e33ff */
[----:B------:R-:W-:Y:S01]  /*18e0*/  LEA.HI R8, R8, R17, RZ, 0x3 ;  /* 0x0000001108087211 */ /* 0x000fe200078f18ff */
[----:B------:R-:W-:Y:S01]  /*18f0*/  IMAD R22, R25, R4, RZ ;  /* 0x0000000419167224 */ /* 0x000fe200078e02ff */
[----:B------:R-:W-:Y:S02]  /*1900*/  @P5 IADD3 R18, R18, 0x1, RZ ;  /* 0x0000000112125810 */ /* 0x000fe40007ffe0ff */
[----:B------:R-:W-:Y:S01]  /*1910*/  LEA.HI.SX32 R7, R2, 0x1, 0x1 ;  /* 0x0000000102077811 */ /* 0x000fe200078f0aff */
[----:B------:R-:W-:Y:S01]  /*1920*/  @!P3 IMAD.MOV R7, RZ, RZ, R6 ;  /* 0x000000ffff07b224 */ /* 0x000fe200078e0206 */
[----:B------:R-:W-:Y:S01]  /*1930*/  ISETP.LT.U32.AND P0, PT, R20, R19, PT ;  /* 0x000000131400720c */ /* 0x000fe20003f01070 */
[----:B------:R-:W-:Y:S01]  /*1940*/  @!P2 IMAD.MOV R18, RZ, RZ, -R18 ;  /* 0x000000ffff12a224 */ /* 0x000fe200078e0a12 */
[----:B------:R-:W-:Y:S01]  /*1950*/  SHF.R.S32.HI R25, RZ, 0x1f, R19 ;  /* 0x0000001fff197819 */ /* 0x000fe20000011413 */
[----:B------:R-:W-:Y:S01]  /*1960*/  IMAD R7, R7, R22, RZ ;  /* 0x0000001607077224 */ /* 0x000fe200078e02ff */
[----:B------:R-:W-:-:S02]  /*1970*/  SHF.R.S32.HI R6, RZ, 0x3, R8 ;  /* 0x00000003ff067819 */ /* 0x000fc40000011408 */
[----:B------:R-:W-:Y:S02]  /*1980*/  ISETP.LT.AND.EX P2, PT, R21, R25, PT, P0 ;  /* 0x000000191500720c */ /* 0x000fe40003f41300 */
[----:B------:R-:W-:Y:S02]  /*1990*/  ISETP.GE.AND P0, PT, R6, c[0x0][0x314], PT ;  /* 0x0000c50006007a0c */ /* 0x000fe40003f06270 */
[----:B------:R-:W-:Y:S02]  /*19a0*/  SEL R23, R23, R18, !P4 ;  /* 0x0000001217177207 */ /* 0x000fe40006000000 */
[----:B------:R-:W-:Y:S02]  /*19b0*/  LOP3.LUT R18, R8, 0xfffffff8, RZ, 0xc0, !PT ;  /* 0xfffffff808127812 */ /* 0x000fe400078ec0ff */
[----:B------:R-:W-:Y:S01]  /*19c0*/  SEL R9, R20, R19, P2 ;  /* 0x0000001314097207 */ /* 0x000fe20001000000 */
[----:B------:R-:W-:Y:S01]  /*19d0*/  IMAD.MOV.U32 R19, RZ, RZ, -0x800000 ;  /* 0xff800000ff137424 */ /* 0x000fe200078e00ff */
[----:B------:R-:W-:Y:S01]  /*19e0*/  SEL R8, R21, R25, P2 ;  /* 0x0000001915087207 */ /* 0x000fe20001000000 */
[----:B------:R-:W-:-:S04]  /*19f0*/  IMAD.IADD R25, R17, 0x1, -R18 ;  /* 0x0000000111197824 */ /* 0x000fc800078e0a12 */
        /* <DEDUP_REMOVED lines=15> */
[----:B------:R-:W-:-:S06]  /*1af0*/  LEA.HI.X R19, R26, c[0x0][0x20c], R19, 0x2, P0 ;  /* 0x000083001a137a11 */ /* 0x000fcc00000f1413 */
[----:B------:R0:W5:Y:S03]  /*1b00*/  LDG.E R19, [R18.64] ;  /* 0x0000000a12137981 */ /* 0x000166000c1e1900 */
.L_x_297:
[----:B------:R-:W-:Y:S05]  /*1b10*/  BSYNC B0 ;  /* 0x0000000000007941 */ /* 0x000fea0003800000 */
.L_x_296:
[----:B------:R-:W-:Y:S01]  /*1b20*/  ISETP.GT.AND P0, PT, R17, 0xf, PT ;  /* 0x0000000f1100780c */ /* 0x000fe20003f04270 */
[----:B------:R-:W-:Y:S01]  /*1b30*/  IMAD.MOV.U32 R29, RZ, RZ, -0x800000 ;  /* 0xff800000ff1d7424 */ /* 0x000fe200078e00ff */
[----:B------:R-:W-:Y:S01]  /*1b40*/  ISETP.GT.AND P3, PT, R3, RZ, PT ;  /* 0x000000ff0300720c */ /* 0x000fe20003f64270 */
[----:B------:R-:W-:Y:S01]  /*1b50*/  IMAD R23, R23, R4, RZ ;  /* 0x0000000417177224 */ /* 0x000fe200078e02ff */
[----:B------:R-:W-:Y:S01]  /*1b60*/  BSSY B1, `(.L_x_298) ;  /* 0x00001e7000017945 */ /* 0x000fe20003800000 */
[----:B------:R-:W-:-:S08]  /*1b70*/  IMAD.MOV.U32 R28, RZ, RZ, 0x7f800000 ;  /* 0x7f800000ff1c7424 */ /* 0x000fd000078e00ff */
[----:B------:R-:W-:Y:S01]  /*1b80*/  @!P0 IMAD R6, R6, 0x9, R25 ;  /* 0x0000000906068824 */ /* 0x000fe200078e0219 */
[----:B0-----:R-:W-:-:S04]  /*1b90*/  @!P0 LEA.HI R18, R17, R17, RZ, 0x1 ;  /* 0x0000001111128211 */ /* 0x001fc800078f08ff */
[----:B-----5:R0:W-:Y:S01]  /*1ba0*/  @!P0 STS [R6.X4], R19 ;  /* 0x0000001306008388 */ /* 0x0201e20000004800 */
[C---:B------:R-:W-:Y:S01]  /*1bb0*/  @!P0 LOP3.LUT R20, R18.reuse, 0xfffffffe, RZ, 0xc0, !PT ;  /* 0xfffffffe12148812 */ /* 0x040fe200078ec0ff */
[----:B------:R-:W-:-:S04]  /*1bc0*/  @!P0 IMAD.SHL.U32 R18, R18, 0x2, RZ ;  /* 0x0000000212128824 */ /* 0x000fc800078e00ff */
[----:B------:R-:W-:Y:S01]  /*1bd0*/  @!P0 IMAD.IADD R21, R17, 0x1, -R20 ;  /* 0x0000000111158824 */ /* 0x000fe200078e0a14 */
[----:B------:R-:W-:-:S05]  /*1be0*/  @!P0 LOP3.LUT R18, R18, 0xfffffffc, RZ, 0xc0, !PT ;  /* 0xfffffffc12128812 */ /* 0x000fca00078ec0ff */
[----:B------:R-:W-:Y:S01]  /*1bf0*/  @!P0 IMAD R21, R21, 0x24, R18 ;  /* 0x0000002415158824 */ /* 0x000fe200078e0212 */
[----:B------:R-:W-:Y:S01]  /*1c00*/  BAR.SYNC.DEFER_BLOCKING 0x0 ;  /* 0x0000000000007b1d */ /* 0x000fe20000010000 */
[----:B0-----:R-:W-:-:S05]  /*1c10*/  LEA.HI.SX32 R6, R3, 0x1, 0x1 ;  /* 0x0000000103067811 */ /* 0x001fca00078f0aff */
[----:B------:R0:W1:Y:S02]  /*1c20*/  @!P0 LDS R29, [R21] ;  /* 0x00000000151d8984 */ /* 0x0000640000000800 */
[----:B0-----:R-:W-:-:S05]  /*1c30*/  SHF.R.S32.HI R21, RZ, 0x1f, R3 ;  /* 0x0000001fff157819 */ /* 0x001fca0000011403 */
[----:B------:R-:W-:-:S04]  /*1c40*/  @!P3 IMAD.MOV R6, RZ, RZ, R21 ;  /* 0x000000ffff06b224 */ /* 0x000fc800078e0215 */
[----:B------:R-:W-:Y:S01]  /*1c50*/  IMAD R6, R23, R6, RZ ;  /* 0x0000000617067224 */ /* 0x000fe200078e02ff */
[----:B-1----:R-:W0:Y:S02]  /*1c60*/  SHFL.BFLY PT, R18, R29, 0x1, 0x1f ;  /* 0x0c201f001d127f89 */ /* 0x002e2400000e0000 */
        /* <DEDUP_REMOVED lines=8> */
[----:B------:R-:W-:-:S04]  /*1cf0*/  LOP3.LUT R20, R17, 0x1, RZ, 0xc0, !PT ;  /* 0x0000000111147812 */ /* 0x000fc800078ec0ff */
[----:B------:R-:W-:Y:S02]  /*1d00*/  FSETP.NE.FTZ.AND P2, PT, R19, RZ, PT ;  /* 0x000000ff1300720b */ /* 0x000fe40003f55000 */
[----:B------:R-:W-:-:S04]  /*1d10*/  ISETP.NE.U32.AND P0, PT, R20, 0x1, PT ;  /* 0x000000011400780c */ /* 0x000fc80003f05070 */
[----:B------:R-:W-:-:S07]  /*1d20*/  ISETP.GT.OR P0, PT, R17, 0xf, !P0 ;  /* 0x0000000f1100780c */ /* 0x000fce0004704670 */
[----:B------:R-:W0:Y:S02]  /*1d30*/  @P2 MUFU.LG2 R19, R19 ;  /* 0x0000001300132308 */ /* 0x000e240000000c00 */
[----:B0-----:R-:W-:-:S04]  /*1d40*/  @P2 FFMA.FTZ R28, R19, 0.69314718246459960938, R18 ;  /* 0x3f317218131c2823 */ /* 0x001fc80000010012 */
        /* <DEDUP_REMOVED lines=50> */
.L_x_302:
        /* <DEDUP_REMOVED lines=22> */
.L_x_303:
[----:B------:R-:W-:Y:S05]  /*21d0*/  BSYNC B0 ;  /* 0x0000000000007941 */ /* 0x000fea0003800000 */
.L_x_301:
[----:B------:R-:W-:Y:S01]  /*21e0*/  LOP3.LUT R19, R17, R0, RZ, 0xfc, !PT ;  /* 0x0000000011137212 */ /* 0x000fe200078efcff */
[----:B------:R-:W-:Y:S03]  /*21f0*/  BSSY B0, `(.L_x_304) ;  /* 0x0000028000007945 */ /* 0x000fe60003800000 */
[----:B------:R-:W-:-:S13]  /*2200*/  ISETP.NE.U32.AND P0, PT, R19, RZ, PT ;  /* 0x000000ff1300720c */ /* 0x000fda0003f05070 */
[----:B------:R-:W-:Y:S05]  /*2210*/  @!P0 BRA `(.L_x_305) ;  /* 0x000000f000008947 */ /* 0x000fea0003800000 */
[----:B------:R-:W-:Y:S01]  /*2220*/  IMAD.MOV.U32 R24, RZ, RZ, R30 ;  /* 0x000000ffff187224 */ /* 0x000fe200078e001e */
[----:B------:R-:W-:Y:S02]  /*2230*/  MOV R23, R0 ;  /* 0x0000000000177202 */ /* 0x000fe40000000f00 */
[----:B------:R-:W-:Y:S02]  /*2240*/  MOV R22, 0x2260 ;  /* 0x0000226000167802 */ /* 0x000fe40000000f00 */
[----:B------:R-:W-:Y:S05]  /*2250*/  CALL.REL.NOINC `($__internal_6_$__cuda_sm20_div_s64) ;  /* 0x0000235000007944 */ /* 0x000fea0003c00000 */
        /* <DEDUP_REMOVED lines=11> */
.L_x_305:
        /* <DEDUP_REMOVED lines=22> */
.L_x_306:
[----:B------:R-:W-:Y:S05]  /*2470*/  BSYNC B0 ;  /* 0x0000000000007941 */ /* 0x000fea0003800000 */
.L_x_304:
        /* <DEDUP_REMOVED lines=11> */
[----:B------:R-:W-:Y:S05]  /*2530*/  CALL.REL.NOINC `($__internal_6_$__cuda_sm20_div_s64) ;  /* 0x0000207000007944 */ /* 0x000fea0003c00000 */
[----:B------:R-:W-:-:S04]  /*2540*/  IADD3 R17, P0, RZ, -R20, RZ ;  /* 0x80000014ff117210 */ /* 0x000fc80007f1e0ff */
[----:B------:R-:W-:Y:S01]  /*2550*/  IADD3.X R18, RZ, ~R21, RZ, P0, !PT ;  /* 0x80000015ff127210 */ /* 0x000fe200007fe4ff */
[----:B------:R-:W-:-:S04]  /*2560*/  IMAD.WIDE.U32 R36, R5, R17, R36 ;  /* 0x0000001105247225 */ /* 0x000fc800078e0024 */
[----:B------:R-:W-:-:S04]  /*2570*/  IMAD R18, R18, R5, RZ ;  /* 0x0000000512127224 */ /* 0x000fc800078e02ff */
[----:B------:R-:W-:-:S05]  /*2580*/  IMAD R4, R4, R17, R18 ;  /* 0x0000001104047224 */ /* 0x000fca00078e0212 */
[----:B------:R-:W-:Y:S01]  /*2590*/  IADD3 R4, R37, R4, RZ ;  /* 0x0000000425047210 */ /* 0x000fe20007ffe0ff */
[----:B------:R-:W-:Y:S05]  /*25a0*/  BRA `(.L_x_309) ;  /* 0x0000016000007947 */ /* 0x000fea0003800000 */
.L_x_308:
        /* <DEDUP_REMOVED lines=22> */
.L_x_309:
[----:B------:R-:W-:Y:S05]  /*2710*/  BSYNC B0 ;  /* 0x0000000000007941 */ /* 0x000fea0003800000 */
.L_x_307:
        /* <DEDUP_REMOVED lines=38> */
[----:B------:R-:W-:Y:S05]  /*2980*/  CALL.REL.NOINC `($__internal_6_$__cuda_sm20_div_s64) ;  /* 0x00001c2000007944 */ /* 0x000fea0003c00000 */
        /* <DEDUP_REMOVED lines=12> */
.L_x_311:
        /* <DEDUP_REMOVED lines=23> */
.L_x_312:
[----:B------:R-:W-:Y:S05]  /*2bc0*/  BSYNC B0 ;  /* 0x0000000000007941 */ /* 0x000fea0003800000 */
.L_x_310:
        /* <DEDUP_REMOVED lines=19> */
.L_x_314:
        /* <DEDUP_REMOVED lines=22> */
.L_x_315:
[----:B------:R-:W-:Y:S05]  /*2e60*/  BSYNC B0 ;  /* 0x0000000000007941 */ /* 0x000fea0003800000 */
.L_x_313:
        /* <DEDUP_REMOVED lines=20> */
.L_x_317:
        /* <DEDUP_REMOVED lines=23> */
.L_x_318:
[----:B------:R-:W-:Y:S05]  /*3120*/  BSYNC B0 ;  /* 0x0000000000007941 */ /* 0x000fea0003800000 */
.L_x_316:
        /* <DEDUP_REMOVED lines=25> */
[----:B------:R-:W-:Y:S05]  /*32c0*/  CALL.REL.NOINC `($__internal_6_$__cuda_sm20_div_s64) ;  /* 0x000012e000007944 */ /* 0x000fea0003c00000 */
        /* <DEDUP_REMOVED lines=12> */
.L_x_320:
        /* <DEDUP_REMOVED lines=23> */
.L_x_321:
[----:B------:R-:W-:Y:S05]  /*3500*/  BSYNC B0 ;  /* 0x0000000000007941 */ /* 0x000fea0003800000 */
.L_x_319:
        /* <DEDUP_REMOVED lines=29> */
.L_x_323:
        /* <DEDUP_REMOVED lines=23> */
.L_x_324:
[----:B------:R-:W-:Y:S05]  /*3850*/  BSYNC B0 ;  /* 0x0000000000007941 */ /* 0x000fea0003800000 */
.L_x_322:
        /* <DEDUP_REMOVED lines=20> */
.L_x_300:
[----:B------:R-:W-:-:S04]  /*39a0*/  LEA R2, P0, R36, c[0x0][0x200], 0x2 ;  /* 0x0000800024027a11 */ /* 0x000fc800078010ff */
[----:B------:R-:W-:-:S05]  /*39b0*/  LEA.HI.X R3, R36, c[0x0][0x204], R37, 0x2, P0 ;  /* 0x0000810024037a11 */ /* 0x000fca00000f1425 */
[----:B------:R0:W-:Y:S04]  /*39c0*/  STG.E [R2.64], R28 ;  /* 0x0000001c02007986 */ /* 0x0001e8000c10190a */
.L_x_299:
[----:B------:R-:W-:Y:S05]  /*39d0*/  BSYNC B1 ;  /* 0x0000000000017941 */ /* 0x000fea0003800000 */
.L_x_298:
[----:B------:R-:W1:Y:S01]  /*39e0*/  S2R R34, SR_TID.X ;  /* 0x0000000000227919 */ /* 0x000e620000002100 */
[----:B------:R-:W-:Y:S01]  /*39f0*/  IMAD.MOV.U32 R13, RZ, RZ, RZ ;  /* 0x000000ffff0d7224 */ /* 0x000fe200078e00ff */
[----:B------:R-:W-:Y:S01]  /*3a00*/  CS2R R10, SRZ ;  /* 0x00000000000a7805 */ /* 0x000fe2000001ff00 */
[----:B------:R-:W-:Y:S01]  /*3a10*/  CS2R R8, SRZ ;  /* 0x0000000000087805 */ /* 0x000fe2000001ff00 */
[----:B------:R-:W-:Y:S01]  /*3a20*/  CS2R R6, SRZ ;  /* 0x0000000000067805 */ /* 0x000fe2000001ff00 */
[-C--:B01----:R-:W-:Y:S02]  /*3a30*/  LEA.HI R2, R34, R34.reuse, RZ, 0x1 ;  /* 0x0000002222027211 */ /* 0x083fe400078f08ff */
[----:B------:R-:W-:Y:S02]  /*3a40*/  SHF.R.S32.HI R33, RZ, 0x1f, R34 ;  /* 0x0000001fff217819 */ /* 0x000fe40000011422 */
[----:B------:R-:W-:Y:S02]  /*3a50*/  LOP3.LUT R3, R2, 0xfffffffe, RZ, 0xc0, !PT ;  /* 0xfffffffe02037812 */ /* 0x000fe400078ec0ff */
[----:B------:R-:W-:-:S03]  /*3a60*/  LEA.HI R33, R33, R34, RZ, 0x4 ;  /* 0x0000002221217211 */ /* 0x000fc600078f20ff */
[----:B------:R-:W-:-:S05]  /*3a70*/  IMAD.IADD R0, R34, 0x1, -R3 ;  /* 0x0000000122007824 */ /* 0x000fca00078e0a03 */
[----:B------:R-:W-:-:S04]  /*3a80*/  ISETP.GE.AND P1, PT, R0, c[0x0][0x314], PT ;  /* 0x0000c50000007a0c */ /* 0x000fc80003f26270 */
[----:B------:R-:W-:-:S13]  /*3a90*/  ISETP.GT.OR P1, PT, R34, 0xf, P1 ;  /* 0x0000000f2200780c */ /* 0x000fda0000f24670 */
[----:B------:R-:W-:Y:S02]  /*3aa0*/  @!P1 FADD.FTZ R3, -R28, R29 ;  /* 0x0000001d1c039221 */ /* 0x000fe40000010100 */
[----:B------:R-:W-:Y:S02]  /*3ab0*/  @!P1 IMAD.SHL.U32 R5, R2, 0x2, RZ ;  /* 0x0000000202059824 */ /* 0x000fe400078e00ff */
[----:B------:R-:W-:Y:S02]  /*3ac0*/  @!P1 FMUL.FTZ R3, R3, 1.4426950216293334961 ;  /* 0x3fb8aa3b03039820 */ /* 0x000fe40000410000 */
[----:B------:R-:W-:Y:S01]  /*3ad0*/  IMAD.MOV.U32 R2, RZ, RZ, c[0x0][0x314] ;  /* 0x0000c500ff027624 */ /* 0x000fe200078e00ff */
[----:B------:R-:W-:-:S03]  /*3ae0*/  @!P1 LOP3.LUT R5, R5, 0xfffffffc, RZ, 0xc0, !PT ;  /* 0xfffffffc05059812 */ /* 0x000fc600078ec0ff */
[----:B------:R-:W0:Y:S01]  /*3af0*/  @!P1 MUFU.EX2 R3, R3 ;  /* 0x0000000300039308 */ /* 0x000e220000000800 */
[----:B------:R-:W-:Y:S01]  /*3b00*/  ISETP.GE.AND P0, PT, R2, 0x1, PT ;  /* 0x000000010200780c */ /* 0x000fe20003f06270 */
[----:B------:R-:W-:Y:S01]  /*3b10*/  @!P1 IMAD R0, R0, 0x24, R5 ;  /* 0x0000002400009824 */ /* 0x000fe200078e0205 */
[----:B------:R-:W-:Y:S02]  /*3b20*/  LOP3.LUT R5, R33, 0x3ffffff0, RZ, 0xc0, !PT ;  /* 0x3ffffff021057812 */ /* 0x000fe400078ec0ff */
[----:B------:R-:W-:-:S03]  /*3b30*/  SHF.R.S32.HI R33, RZ, 0x4, R33 ;  /* 0x00000004ff217819 */ /* 0x000fc60000011421 */
[----:B------:R-:W-:Y:S02]  /*3b40*/  IMAD.IADD R34, R34, 0x1, -R5 ;  /* 0x0000000122227824 */ /* 0x000fe400078e0a05 */
[----:B------:R-:W-:Y:S02]  /*3b50*/  CS2R R4, SRZ ;  /* 0x0000000000047805 */ /* 0x000fe4000001ff00 */
[----:B------:R-:W-:Y:S01]  /*3b60*/  IMAD.SHL.U32 R34, R34, 0x4, RZ ;  /* 0x0000000422227824 */ /* 0x000fe200078e00ff */
[----:B0-----:R0:W-:Y:S04]  /*3b70*/  @!P1 STS [R0], R3 ;  /* 0x0000000300009388 */ /* 0x0011e80000000800 */
[C---:B------:R-:W-:Y:S02]  /*3b80*/  IADD3 R32, R34.reuse, 0x40, RZ ;  /* 0x0000004022207810 */ /* 0x040fe40007ffe0ff */
[----:B------:R-:W-:Y:S01]  /*3b90*/  IADD3 R31, R34, 0x80, RZ ;  /* 0x00000080221f7810 */ /* 0x000fe20007ffe0ff */
[----:B0-----:R-:W-:Y:S01]  /*3ba0*/  CS2R R2, SRZ ;  /* 0x0000000000027805 */ /* 0x001fe2000001ff00 */
[----:B------:R-:W-:Y:S01]  /*3bb0*/  IMAD.MOV.U32 R0, RZ, RZ, RZ ;  /* 0x000000ffff007224 */ /* 0x000fe200078e00ff */
        /* <DEDUP_REMOVED lines=25> */
.L_x_328:
        /* <DEDUP_REMOVED lines=14> */
.L_x_327:
[----:B------:R-:W-:Y:S05]  /*3e30*/  BSYNC B0 ;  /* 0x0000000000007941 */ /* 0x000fea0003800000 */
.L_x_326:
        /* <DEDUP_REMOVED lines=19> */
.L_x_325:
        /* <DEDUP_REMOVED lines=100> */
        .weak           $__internal_6_$__cuda_sm20_div_s64
        .type           $__internal_6_$__cuda_sm20_div_s64,@function
        .size           $__internal_6_$__cuda_sm20_div_s64,(.L_x_4076 - $__internal_6_$__cuda_sm20_div_s64)
$__internal_6_$__cuda_sm20_div_s64:
        /* <DEDUP_REMOVED lines=83> */
[----:B------:R-:W-:Y:S06]  /*4ae0*/  RET.REL.NODEC R26 `(_ZN5flash32flash_fwd_splitkv_combine_kernelI23Flash_fwd_kernel_traitsILi192ELi64ELi64ELi4ELb0ELb0EN7cutlass6half_tE19Flash_kernel_traitsILi192ELi64ELi64ELi4ES3_EELi8ELi1ELb0EEEvNS_16Flash_fwd_paramsE) ;  /* 0xffffb5101a007950 */ /* 0x000fec0003c3ffff */
.L_x_329:
        /* <DEDUP_REMOVED lines=9> */
.L_x_4076:


//--------------------- .text._ZN5flash32flash_fwd_splitkv_combine_kernelI23Flash_fwd_kernel_traitsILi192ELi64ELi64ELi4ELb0ELb0EN7cutlass6half_tE19Flash_kernel_traitsILi192ELi64ELi64ELi4ES3_EELi8ELi7ELb1EEEvNS_16Flash_fwd_paramsE --------------------------
	.section	.text._ZN5flash32flash_fwd_splitkv_combine_kernelI23Flash_fwd_kernel_traitsILi192ELi64ELi64ELi4ELb0ELb0EN7cutlass6half_tE19Flash_kernel_traitsILi192ELi64ELi64ELi4ES3_EELi8ELi7ELb1EEEvNS_16Flash_fwd_paramsE,"ax",@progbits
	.sectioninfo	@"SHI_REGISTERS=62"
	.align	128
        .global         _ZN5flash32flash_fwd_splitkv_combine_kernelI23Flash_fwd_kernel_traitsILi192ELi64ELi64ELi4ELb0ELb0EN7cutlass6half_tE19Flash_kernel_traitsILi192ELi64ELi64ELi4ES3_EELi8ELi7ELb1EEEvNS_16Flash_fwd_paramsE
        .type           _ZN5flash32flash_fwd_splitkv_combine_kernelI23Flash_fwd_kernel_traitsILi192ELi64ELi64ELi4ELb0ELb0EN7cutlass6half_tE19Flash_kernel_traitsILi192ELi64ELi64ELi4ES3_EELi8ELi7ELb1EEEvNS_16Flash_fwd_paramsE,@function
        .size           _ZN5flash32flash_fwd_splitkv_combine_kernelI23Flash_fwd_kernel_traitsILi192ELi64ELi64ELi4ELb0ELb0EN7cutlass6half_tE19Flash_kernel_traitsILi192ELi64ELi64ELi4ES3_EELi8ELi7ELb1EEEvNS_16Flash_fwd_paramsE,(.L_x_4077 - _ZN5flash32flash_fwd_splitkv_combine_kernelI23Flash_fwd_kernel_traitsILi192ELi64ELi64ELi4ELb0ELb0EN7cutlass6half_tE19Flash_kernel_traitsILi192ELi64ELi64ELi4ES3_EELi8ELi7ELb1EEEvNS_16Flash_fwd_paramsE)
        .other          _ZN5flash32flash_fwd_splitkv_combine_kernelI23Flash_fwd_kernel_traitsILi192ELi64ELi64ELi4ELb0ELb0EN7cutlass6half_tE19Flash_kernel_traitsILi192ELi64ELi64ELi4ES3_EELi8ELi7ELb1EEEvNS_16Flash_fwd_paramsE,@"STO_CUDA_ENTRY STV_DEFAULT"
_ZN5flash32flash_fwd_splitkv_combine_kernelI23Flash_fwd_kernel_traitsILi192ELi64ELi64ELi4ELb0ELb0EN7cutlass6half_tE19Flash_kernel_traitsILi192ELi64ELi64ELi4ES3_EELi8ELi7ELb1EEEvNS_16Flash_fwd_paramsE:
.text._ZN5flash32flash_fwd_splitkv_combine_kernelI23Flash_fwd_kernel_traitsILi192ELi64ELi64ELi4ELb0ELb0EN7cutlass6half_tE19Flash_kernel_traitsILi192ELi64ELi64ELi4ES3_EELi8ELi7ELb1EEEvNS_16Flash_fwd_paramsE:
        /* <DEDUP_REMOVED lines=23> */
[----:B------:R-:W-:Y:S05]  /*0170*/  CALL.REL.NOINC `($__internal_7_$__cuda_sm20_div_s64) ;  /* 0x0000579000007944 */ /* 0x000fea0003c00000 */
[----:B------:R-:W-:Y:S02]  /*0180*/  MOV R8, R0 ;  /* 0x0000000000087202 */ /* 0x000fe40000000f00 */
[----:B------:R-:W-:Y:S01]  /*0190*/  MOV R9, R21 ;  /* 0x0000001500097202 */ /* 0x000fe20000000f00 */
[----:B------:R-:W-:Y:S05]  /*01a0*/  BRA `(.L_x_331) ;  /* 0x0000013000007947 */ /* 0x000fea0003800000 */
.L_x_330:
        /* <DEDUP_REMOVED lines=19> */
.L_x_331:
        /* <DEDUP_REMOVED lines=17> */
.L_x_333:
        /* <DEDUP_REMOVED lines=20> */
.L_x_334:
[----:B------:R-:W-:Y:S05]  /*0530*/  BSYNC B0 ;  /* 0x0000000000007941 */ /* 0x000fea0003800000 */
.L_x_332:
        /* <DEDUP_REMOVED lines=57> */
.L_x_336:
        /* <DEDUP_REMOVED lines=19> */
.L_x_337:
[----:B------:R-:W-:Y:S05]  /*0a00*/  BSYNC B0 ;  /* 0x0000000000007941 */ /* 0x000fea0003800000 */
.L_x_335:
        /* <DEDUP_REMOVED lines=107> */
.L_x_339:
        /* <DEDUP_REMOVED lines=19> */
.L_x_340:
[----:B------:R-:W-:Y:S05]  /*11f0*/  BSYNC B0 ;  /* 0x0000000000007941 */ /* 0x000fea0003800000 */
.L_x_338:
        /* <DEDUP_REMOVED lines=163> */
[----:B------:R-:W-:Y:S05]  /*1c30*/  CALL.REL.NOINC `($__internal_7_$__cuda_sm20_div_s64) ;  /* 0x00003cd000007944 */ /* 0x000fea0003c00000 */
[----:B------:R-:W-:Y:S02]  /*1c40*/  MOV R42, R0 ;  /* 0x00000000002a7202 */ /* 0x000fe40000000f00 */
[----:B------:R-:W-:Y:S01]  /*1c50*/  MOV R43, R21 ;  /* 0x00000015002b7202 */ /* 0x000fe20000000f00 */
[----:B------:R-:W-:Y:S05]  /*1c60*/  BRA `(.L_x_343) ;  /* 0x0000013000007947 */ /* 0x000fea0003800000 */
.L_x_342:
        /* <DEDUP_REMOVED lines=19> */
.L_x_343:
[----:B------:R-:W-:Y:S05]  /*1da0*/  BSYNC B0 ;  /* 0x0000000000007941 */ /* 0x000fea0003800000 */
.L_x_341:
        /* <DEDUP_REMOVED lines=205> */
.L_x_348:
        /* <DEDUP_REMOVED lines=21> */
.L_x_349:
[----:B------:R-:W-:Y:S05]  /*2bd0*/  BSYNC B0 ;  /* 0x0000000000007941 */ /* 0x000fea0003800000 */
.L_x_347:
        /* <DEDUP_REMOVED lines=8> */
[----:B------:R-:W-:Y:S05]  /*2c60*/  CALL.REL.NOINC `($__internal_7_$__cuda_sm20_div_s64) ;  /* 0x00002ca000007944 */ /* 0x000fea0003c00000 */
        /* <DEDUP_REMOVED lines=12> */
.L_x_351:
        /* <DEDUP_REMOVED lines=22> */
.L_x_352:
[----:B------:R-:W-:Y:S05]  /*2e90*/  BSYNC B0 ;  /* 0x0000000000007941 */ /* 0x000fea0003800000 */
.L_x_350:
        /* <DEDUP_REMOVED lines=11> */
[----:B------:R-:W-:Y:S05]  /*2f50*/  CALL.REL.NOINC `($__internal_7_$__cuda_sm20_div_s64) ;  /* 0x000029b000007944 */ /* 0x000fea0003c00000 */
        /* <DEDUP_REMOVED lines=11> */
.L_x_354:
        /* <DEDUP_REMOVED lines=22> */
.L_x_355:
[----:B------:R-:W-:Y:S05]  /*3170*/  BSYNC B0 ;  /* 0x0000000000007941 */ /* 0x000fea0003800000 */
.L_x_353:
        /* <DEDUP_REMOVED lines=52> */
.L_x_357:
        /* <DEDUP_REMOVED lines=22> */
.L_x_358:
[----:B------:R-:W-:Y:S05]  /*3620*/  BSYNC B0 ;  /* 0x0000000000007941 */ /* 0x000fea0003800000 */
.L_x_356:
        /* <DEDUP_REMOVED lines=22> */
.L_x_360:
        /* <DEDUP_REMOVED lines=22> */
.L_x_361:
[----:B------:R-:W-:Y:S05]  /*38f0*/  BSYNC B0 ;  /* 0x0000000000007941 */ /* 0x000fea0003800000 */
.L_x_359:
        /* <DEDUP_REMOVED lines=21> */
.L_x_363:
        /* <DEDUP_REMOVED lines=23> */
.L_x_364:
[----:B------:R-:W-:Y:S05]  /*3bc0*/  BSYNC B0 ;  /* 0x0000000000007941 */ /* 0x000fea0003800000 */
.L_x_362:
        /* <DEDUP_REMOVED lines=38> */
.L_x_366:
        /* <DEDUP_REMOVED lines=23> */
.L_x_367:
[----:B------:R-:W-:Y:S05]  /*3fa0*/  BSYNC B0 ;  /* 0x0000000000007941 */ /* 0x000fea0003800000 */
.L_x_365:
        /* <DEDUP_REMOVED lines=31> */
.L_x_369:
        /* <DEDUP_REMOVED lines=23> */
.L_x_370:
[----:B------:R-:W-:Y:S05]  /*4310*/  BSYNC B0 ;  /* 0x0000000000007941 */ /* 0x000fea0003800000 */
.L_x_368:
        /* <DEDUP_REMOVED lines=20> */
.L_x_346:
[----:B------:R-:W-:-:S04]  /*4460*/  LEA R2, P0, R44, c[0x0][0x200], 0x2 ;  /* 0x000080002c027a11 */ /* 0x000fc800078010ff */
[----:B------:R-:W-:-:S05]  /*4470*/  LEA.HI.X R3, R44, c[0x0][0x204], R45, 0x2, P0 ;  /* 0x000081002c037a11 */ /* 0x000fca00000f142d */
[----:B------:R0:W-:Y:S04]  /*4480*/  STG.E [R2.64], R30 ;  /* 0x0000001e02007986 */ /* 0x0001e8000c101908 */
.L_x_345:
[----:B------:R-:W-:Y:S05]  /*4490*/  BSYNC B1 ;  /* 0x0000000000017941 */ /* 0x000fea0003800000 */
.L_x_344:
[C---:B------:R-:W-:Y:S01]  /*44a0*/  IADD3 R0, R39.reuse, 0x10, RZ ;  /* 0x0000001027007810 */ /* 0x040fe20007ffe0ff */
[----:B------:R-:W-:Y:S01]  /*44b0*/  IMAD.MOV.U32 R29, RZ, RZ, c[0x0][0x314] ;  /* 0x0000c500ff1d7624 */ /* 0x000fe200078e00ff */
[C---:B------:R-:W-:Y:S01]  /*44c0*/  ISETP.GE.OR P5, PT, R39.reuse, c[0x0][0x314], P6 ;  /* 0x0000c50027007a0c */ /* 0x040fe200037a6670 */
[----:B0-----:R-:W-:Y:S01]  /*44d0*/  CS2R R4, SRZ ;  /* 0x0000000000047805 */ /* 0x001fe2000001ff00 */
[----:B------:R-:W-:Y:S01]  /*44e0*/  ISETP.GE.OR P0, PT, R0, c[0x0][0x314], P6 ;  /* 0x0000c50000007a0c */ /* 0x000fe20003706670 */
[----:B------:R-:W-:Y:S01]  /*44f0*/  CS2R R6, SRZ ;  /* 0x0000000000067805 */ /* 0x000fe2000001ff00 */
[----:B------:R-:W-:Y:S01]  /*4500*/  IADD3 R0, R39, 0x20, RZ ;  /* 0x0000002027007810 */ /* 0x000fe20007ffe0ff */
[----:B------:R-:W-:Y:S01]  /*4510*/  CS2R R8, SRZ ;  /* 0x0000000000087805 */ /* 0x000fe2000001ff00 */
[----:B------:R-:W-:Y:S01]  /*4520*/  CS2R R10, SRZ ;  /* 0x00000000000a7805 */ /* 0x000fe2000001ff00 */
[----:B------:R-:W-:Y:S02]  /*4530*/  MOV R12, RZ ;  /* 0x000000ff000c7202 */ /* 0x000fe40000000f00 */
[----:B------:R-:W-:-:S02]  /*4540*/  ISETP.GE.OR P4, PT, R0, c[0x0][0x314], P6 ;  /* 0x0000c50000007a0c */ /* 0x000fc40003786670 */
[----:B------:R-:W-:Y:S02]  /*4550*/  IADD3 R0, R39, 0x30, RZ ;  /* 0x0000003027007810 */ /* 0x000fe40007ffe0ff */
[C---:B------:R-:W-:Y:S02]  /*4560*/  @!P5 FADD.FTZ R37, -R30.reuse, R37 ;  /* 0x000000251e25d221 */ /* 0x040fe40000010100 */
[----:B------:R-:W-:Y:S01]  /*4570*/  @!P0 FADD.FTZ R2, -R30, R38 ;  /* 0x000000261e028221 */ /* 0x000fe20000010100 */
[----:B------:R-:W-:Y:S01]  /*4580*/  ISETP.GE.OR P3, PT, R0, c[0x0][0x314], P6 ;  /* 0x0000c50000007a0c */ /* 0x000fe20003766670 */
[----:B------:R-:W-:Y:S01]  /*4590*/  @!P5 FMUL.FTZ R37, R37, 1.4426950216293334961 ;  /* 0x3fb8aa3b2525d820 */ /* 0x000fe20000410000 */
[----:B------:R-:W-:Y:S01]  /*45a0*/  IADD3 R0, R39, 0x40, RZ ;  /* 0x0000004027007810 */ /* 0x000fe20007ffe0ff */
[----:B------:R-:W-:-:S03]  /*45b0*/  @!P0 FMUL.FTZ R2, R2, 1.4426950216293334961 ;  /* 0x3fb8aa3b02028820 */ /* 0x000fc60000410000 */
        /* <DEDUP_REMOVED lines=8> */
[----:B------:R-:W-:Y:S01]  /*4640*/  @!P3 FMUL.FTZ R36, R36, 1.4426950216293334961 ;  /* 0x3fb8aa3b2424b820 */ /* 0x000fe20000410000 */
[----:B------:R-:W1:Y:S01]  /*4650*/  @!P5 MUFU.EX2 R37, R37 ;  /* 0x000000250025d308 */ /* 0x000e620000000800 */
[----:B------:R-:W-:-:S04]  /*4660*/  @!P2 FADD.FTZ R33, -R30, R33 ;  /* 0x000000211e21a221 */ /* 0x000fc80000010100 */
[----:B------:R-:W-:Y:S01]  /*4670*/  @!P2 FMUL.FTZ R33, R33, 1.4426950216293334961 ;  /* 0x3fb8aa3b2121a820 */ /* 0x000fe20000410000 */
[----:B0-----:R0:W-:Y:S01]  /*4680*/  @!P0 STS [R25.X4+0x240], R2 ;  /* 0x0002400219008388 */ /* 0x0011e20000004800 */
[----:B------:R-:W-:Y:S01]  /*4690*/  ISETP.GE.OR P0, PT, R0, c[0x0][0x314], P6 ;  /* 0x0000c50000007a0c */ /* 0x000fe20003706670 */
[----:B------:R-:W-:Y:S01]  /*46a0*/  @!P1 FADD.FTZ R34, -R30, R34 ;  /* 0x000000221e229221 */ /* 0x000fe20000010100 */
[C---:B------:R-:W-:Y:S01]  /*46b0*/  IADD3 R0, R39.reuse, 0x70, RZ ;  /* 0x0000007027007810 */ /* 0x040fe20007ffe0ff */
[----:B------:R-:W2:Y:S01]  /*46c0*/  @!P4 MUFU.EX2 R35, R35 ;  /* 0x000000230023c308 */ /* 0x000ea20000000800 */
[----:B------:R-:W-:Y:S02]  /*46d0*/  IMAD.SHL.U32 R39, R39, 0x4, RZ ;  /* 0x0000000427277824 */ /* 0x000fe400078e00ff */
[----:B------:R-:W-:Y:S01]  /*46e0*/  ISETP.GE.OR P6, PT, R0, c[0x0][0x314], P6 ;  /* 0x0000c50000007a0c */ /* 0x000fe200037c6670 */
[----:B------:R-:W-:Y:S01]  /*46f0*/  @!P1 FMUL.FTZ R34, R34, 1.4426950216293334961 ;  /* 0x3fb8aa3b22229820 */ /* 0x000fe20000410000 */
[----:B-1----:R-:W-:Y:S03]  /*4700*/  @!P5 STS [R25.X4], R37 ;  /* 0x000000251900d388 */ /* 0x002fe60000004800 */
[----:B------:R-:W1:Y:S02]  /*4710*/  @!P3 MUFU.EX2 R36, R36 ;  /* 0x000000240024b308 */ /* 0x000e640000000800 */
[----:B------:R-:W-:-:S04]  /*4720*/  @!P0 FADD.FTZ R31, -R30, R31 ;  /* 0x0000001f1e1f8221 */ /* 0x000fc80000010100 */
[----:B------:R-:W-:Y:S02]  /*4730*/  @!P0 FMUL.FTZ R31, R31, 1.4426950216293334961 ;  /* 0x3fb8aa3b1f1f8820 */ /* 0x000fe40000410000 */
[----:B------:R-:W-:Y:S01]  /*4740*/  @!P6 FADD.FTZ R30, -R30, R32 ;  /* 0x000000201e1ee221 */ /* 0x000fe20000010100 */
[----:B------:R-:W3:Y:S01]  /*4750*/  @!P2 MUFU.EX2 R33, R33 ;  /* 0x000000210021a308 */ /* 0x000ee20000000800 */
[----:B--2---:R-:W-:Y:S02]  /*4760*/  @!P4 STS [R25.X4+0x480], R35 ;  /* 0x000480231900c388 */ /* 0x004fe40000004800 */
[----:B------:R-:W-:Y:S01]  /*4770*/  @!P6 FMUL.FTZ R0, R30, 1.4426950216293334961 ;  /* 0x3fb8aa3b1e00e820 */ /* 0x000fe20000410000 */
[----:B0-----:R-:W-:Y:S01]  /*4780*/  CS2R R2, SRZ ;  /* 0x0000000000027805 */ /* 0x001fe2000001ff00 */
[----:B-1----:R-:W-:Y:S03]  /*4790*/  @!P3 STS [R25.X4+0x6c0], R36 ;  /* 0x0006c0241900b388 */ /* 0x002fe60000004800 */
[----:B------:R-:W0:Y:S08]  /*47a0*/  @!P0 MUFU.EX2 R31, R31 ;  /* 0x0000001f001f8308 */ /* 0x000e300000000800 */
[----:B------:R-:W1:Y:S01]  /*47b0*/  @!P1 MUFU.EX2 R34, R34 ;  /* 0x0000002200229308 */ /* 0x000e620000000800 */
[----:B---3--:R-:W-:Y:S07]  /*47c0*/  @!P2 STS [R25.X4+0x900], R33 ;  /* 0x000900211900a388 */ /* 0x008fee0000004800 */
[----:B------:R-:W2:Y:S01]  /*47d0*/  @!P6 MUFU.EX2 R0, R0 ;  /* 0x000000000000e308 */ /* 0x000ea20000000800 */
[----:B0-----:R-:W-:Y:S01]  /*47e0*/  @!P0 STS [R25.X4+0xd80], R31 ;  /* 0x000d801f19008388 */ /* 0x001fe20000004800 */
[----:B------:R-:W-:-:S03]  /*47f0*/  ISETP.GE.AND P0, PT, R29, 0x1, PT ;  /* 0x000000011d00780c */ /* 0x000fc60003f06270 */
[----:B-1----:R-:W-:Y:S04]  /*4800*/  @!P1 STS [R25.X4+0xb40], R34 ;  /* 0x000b402219009388 */ /* 0x002fe80000004800 */
[----:B--2---:R0:W-:Y:S02]  /*4810*/  @!P6 STS [R25.X4+0xfc0], R0 ;  /* 0x000fc0001900e388 */ /* 0x0041e40000004800 */
[----:B0-----:R-:W-:Y:S02]  /*4820*/  HFMA2.MMA R0, -RZ, RZ, 0, 0 ;  /* 0x00000000ff007435 */ /* 0x001fe400000001ff */
[----:B------:R-:W-:Y:S06]  /*4830*/  BAR.SYNC.DEFER_BLOCKING 0x0 ;  /* 0x0000000000007b1d */ /* 0x000fec0000010000 */
[----:B------:R-:W-:Y:S05]  /*4840*/  @!P0 BRA `(.L_x_371) ;  /* 0x00000ad000008947 */ /* 0x000fea0003800000 */
[----:B------:R-:W-:Y:S01]  /*4850*/  ULDC UR5, c[0x0][0x22c] ;  /* 0x00008b0000057ab9 */ /* 0x000fe20000000800 */
[----:B------:R-:W-:Y:S01]  /*4860*/  IMAD R35, R15, 0xc0, R39 ;  /* 0x000000c00f237824 */ /* 0x000fe200078e0227 */
[----:B------:R-:W-:Y:S01]  /*4870*/  UIMAD UR5, UR7, UR5, URZ ;  /* 0x00000005070572a4 */ /* 0x000fe2000f8e023f */
[----:B------:R-:W-:Y:S01]  /*4880*/  ISETP.GT.AND P1, PT, R29, 0x3, PT ;  /* 0x000000031d00780c */ /* 0x000fe20003f24270 */
[C---:B------:R-:W-:Y:S01]  /*4890*/  IMAD R32, R28.reuse, c[0x0][0x22c], RZ ;  /* 0x00008b001c207a24 */ /* 0x040fe200078e02ff */
[----:B------:R-:W-:Y:S01]  /*48a0*/  PLOP3.LUT P4, PT, PT, PT, PT, 0x80, 0x0 ;  /* 0x000000000000781c */ /* 0x000fe20003f8f070 */
[----:B------:R-:W-:Y:S01]  /*48b0*/  USHF.R.S32.HI UR4, URZ, 0x1f, UR5 ;  /* 0x0000001f3f047899 */ /* 0x000fe20008011405 */
[----:B------:R-:W-:Y:S01]  /*48c0*/  IMAD.SHL.U32 R14, R15, 0x4, RZ ;  /* 0x000000040f0e7824 */ /* 0x000fe200078e00ff */
[C---:B------:R-:W-:Y:S01]  /*48d0*/  IADD3 R0, P0, R35.reuse, UR5, RZ ;  /* 0x0000000523007c10 */ /* 0x040fe2000ff1e0ff */
[----:B------:R-:W-:Y:S01]  /*48e0*/  IMAD.MOV.U32 R30, RZ, RZ, RZ ;  /* 0x000000ffff1e7224 */ /* 0x000fe200078e00ff */
[----:B------:R-:W-:Y:S01]  /*48f0*/  IADD3 R31, R28, -UR7, RZ ;  /* 0x800000071c1f7c10 */ /* 0x000fe2000fffe0ff */
[----:B------:R-:W-:Y:S01]  /*4900*/  CS2R R16, SRZ ;  /* 0x0000000000107805 */ /* 0x000fe2000001ff00 */
[----:B------:R-:W-:Y:S01]  /*4910*/  LEA.HI.X.SX32 R35, R35, UR4, 0x1, P0 ;  /* 0x0000000423237c11 */ /* 0x000fe200080f0eff */
[----:B------:R-:W-:Y:S01]  /*4920*/  CS2R R18, SRZ ;  /* 0x0000000000127805 */ /* 0x000fe2000001ff00 */
[C---:B------:R-:W-:Y:S01]  /*4930*/  LEA R34, P0, R0.reuse, c[0x0][0x1d8], 0x2 ;  /* 0x0000760000227a11 */ /* 0x040fe200078010ff */
[----:B------:R-:W-:Y:S01]  /*4940*/  CS2R R20, SRZ ;  /* 0x0000000000147805 */ /* 0x000fe2000001ff00 */
[----:B------:R-:W-:Y:S01]  /*4950*/  CS2R R22, SRZ ;  /* 0x0000000000167805 */ /* 0x000fe2000001ff00 */
[----:B------:R-:W-:Y:S01]  /*4960*/  CS2R R24, SRZ ;  /* 0x0000000000187805 */ /* 0x000fe2000001ff00 */
[----:B------:R-:W-:Y:S01]  /*4970*/  LEA.HI.X R35, R0, c[0x0][0x1dc], R35, 0x2, P0 ;  /* 0x0000770000237a11 */ /* 0x000fe200000f1423 */
[----:B------:R-:W-:Y:S01]  /*4980*/  IMAD.MOV.U32 R0, RZ, RZ, RZ ;  /* 0x000000ffff007224 */ /* 0x000fe200078e00ff */
[----:B------:R-:W-:Y:S01]  /*4990*/  IADD3 R34, P0, R34, 0x200, RZ ;  /* 0x0000020022227810 */ /* 0x000fe20007f1e0ff */
[----:B------:R-:W-:Y:S01]  /*49a0*/  CS2R R26, SRZ ;  /* 0x00000000001a7805 */ /* 0x000fe2000001ff00 */
[----:B------:R-:W-:-:S04]  /*49b0*/  IMAD.WIDE R32, R32, 0x4, RZ ;  /* 0x0000000420207825 */ /* 0x000fc800078e02ff */
[----:B------:R-:W-:Y:S01]  /*49c0*/  IMAD.X R35, RZ, RZ, R35, P0 ;  /* 0x000000ffff237224 */ /* 0x000fe200000e0623 */
[----:B------:R-:W-:Y:S05]  /*49d0*/  @!P1 BRA `(.L_x_372) ;  /* 0x0000051000009947 */ /* 0x000fea0003800000 */
[----:B------:R-:W-:Y:S02]  /*49e0*/  PLOP3.LUT P4, PT, PT, PT, PT, 0x8, 0x0 ;  /* 0x000000000000781c */ /* 0x000fe40003f8e170 */
[CC--:B------:R-:W-:Y:S02]  /*49f0*/  ISETP.GE.AND P3, PT, R15.reuse, R31.reuse, PT ;  /* 0x0000001f0f00720c */ /* 0x0c0fe40003f66270 */
[----:B------:R-:W-:Y:S02]  /*4a00*/  ISETP.GE.AND P0, PT, R15, R31, PT ;  /* 0x0000001f0f00720c */ /* 0x000fe40003f06270 */
[----:B------:R-:W-:-:S09]  /*4a10*/  IADD3 R29, R29, -0x3, RZ ;  /* 0xfffffffd1d1d7810 */ /* 0x000fd20007ffe0ff */
.L_x_373:
[----:B------:R0:W2:Y:S01]  /*4a20*/  @!P3 LDG.E.128 R16, [R34.64+-0x200] ;  /* 0xfffe00082210b981 */ /* 0x0000a2000c1e1d00 */
[----:B------:R-:W-:Y:S02]  /*4a30*/  IADD3 R36, P1, R32, R34, RZ ;  /* 0x0000002220247210 */ /* 0x000fe40007f3e0ff */
[----:B------:R-:W-:Y:S01]  /*4a40*/  IADD3 R30, R30, 0x4, RZ ;  /* 0x000000041e1e7810 */ /* 0x000fe20007ffe0ff */
[----:B------:R0:W3:Y:S01]  /*4a50*/  @!P3 LDG.E.128 R20, [R34.64+-0x100] ;  /* 0xffff00082214b981 */ /* 0x0000e2000c1e1d00 */
[C---:B------:R-:W-:Y:S02]  /*4a60*/  IADD3.X R37, R33.reuse, R35, RZ, P1, !PT ;  /* 0x0000002321257210 */ /* 0x040fe40000ffe4ff */
[----:B------:R-:W-:Y:S01]  /*4a70*/  ISETP.GE.AND P2, PT, R30, R29, PT ;  /* 0x0000001d1e00720c */ /* 0x000fe20003f46270 */
[----:B------:R0:W4:Y:S01]  /*4a80*/  @!P3 LDG.E.128 R24, [R34.64] ;  /* 0x000000082218b981 */ /* 0x000122000c1e1d00 */
[----:B------:R-:W-:Y:S03]  /*4a90*/  PLOP3.LUT P3, PT, P0, PT, PT, 0x80, 0x0 ;  /* 0x000000000000781c */ /* 0x000fe6000076f070 */
[----:B------:R-:W2:Y:S01]  /*4aa0*/  LDS R13, [R14] ;  /* 0x000000000e0d7984 */ /* 0x000ea20000000800 */
[C---:B0-----:R-:W-:Y:S04]  /*4ab0*/  IADD3 R34, P1, R32.reuse, R36, RZ ;  /* 0x0000002420227210 */ /* 0x041fe80007f3e0ff */
[----:B------:R-:W-:Y:S01]  /*4ac0*/  IADD3.X R35, R33, R37, RZ, P1, !PT ;  /* 0x0000002521237210 */ /* 0x000fe20000ffe4ff */
[C---:B--2---:R-:W-:Y:S02]  /*4ad0*/  FFMA.FTZ R12, R13.reuse, R16, R12 ;  /* 0x000000100d0c7223 */ /* 0x044fe4000001000c */
[C---:B------:R-:W-:Y:S02]  /*4ae0*/  FFMA.FTZ R11, R13.reuse, R17, R11 ;  /* 0x000000110d0b7223 */ /* 0x040fe4000001000b */
[C---:B------:R-:W-:Y:S02]  /*4af0*/  FFMA.FTZ R10, R13.reuse, R18, R10 ;  /* 0x000000120d0a7223 */ /* 0x040fe4000001000a */
[C---:B------:R-:W-:Y:S02]  /*4b00*/  FFMA.FTZ R9, R13.reuse, R19, R9 ;  /* 0x000000130d097223 */ /* 0x040fe40000010009 */
[C---:B---3--:R-:W-:Y:S01]  /*4b10*/  FFMA.FTZ R8, R13.reuse, R20, R8 ;  /* 0x000000140d087223 */ /* 0x048fe20000010008 */
[----:B------:R-:W2:Y:S01]  /*4b20*/  @!P3 LDG.E.128 R16, [R36.64+-0x200] ;  /* 0xfffe00082410b981 */ /* 0x000ea2000c1e1d00 */
[C---:B------:R-:W-:Y:S02]  /*4b30*/  FFMA.FTZ R7, R13.reuse, R21, R7 ;  /* 0x000000150d077223 */ /* 0x040fe40000010007 */
[C---:B------:R-:W-:Y:S02]  /*4b40*/  FFMA.FTZ R6, R13.reuse, R22, R6 ;  /* 0x000000160d067223 */ /* 0x040fe40000010006 */
[C---:B------:R-:W-:Y:S02]  /*4b50*/  FFMA.FTZ R5, R13.reuse, R23, R5 ;  /* 0x000000170d057223 */ /* 0x040fe40000010005 */
[C---:B----4-:R-:W-:Y:S01]  /*4b60*/  FFMA.FTZ R4, R13.reuse, R24, R4 ;  /* 0x000000180d047223 */ /* 0x050fe20000010004 */
[----:B------:R-:W3:Y:S01]  /*4b70*/  @!P3 LDG.E.128 R20, [R36.64+-0x100] ;  /* 0xffff00082414b981 */ /* 0x000ee2000c1e1d00 */
[C---:B------:R-:W-:Y:S02]  /*4b80*/  FFMA.FTZ R3, R13.reuse, R25, R3 ;  /* 0x000000190d037223 */ /* 0x040fe40000010003 */
[C---:B------:R-:W-:Y:S02]  /*4b90*/  FFMA.FTZ R2, R13.reuse, R26, R2 ;  /* 0x0000001a0d027223 */ /* 0x040fe40000010002 */
[----:B------:R-:W-:Y:S02]  /*4ba0*/  FFMA.FTZ R0, R13, R27, R0 ;  /* 0x0000001b0d007223 */ /* 0x000fe40000010000 */
[----:B------:R-:W4:Y:S04]  /*4bb0*/  @!P3 LDG.E.128 R24, [R36.64] ;  /* 0x000000082418b981 */ /* 0x000f28000c1e1d00 */
[----:B------:R-:W2:Y:S02]  /*4bc0*/  LDS R13, [R14+0x24] ;  /* 0x000024000e0d7984 */ /* 0x000ea40000000800 */
[C---:B--2---:R-:W-:Y:S02]  /*4bd0*/  FFMA.FTZ R12, R13.reuse, R16, R12 ;  /* 0x000000100d0c7223 */ /* 0x044fe4000001000c */
[C---:B------:R-:W-:Y:S02]  /*4be0*/  FFMA.FTZ R11, R13.reuse, R17, R11 ;  /* 0x000000110d0b7223 */ /* 0x040fe4000001000b */
[C---:B------:R-:W-:Y:S02]  /*4bf0*/  FFMA.FTZ R10, R13.reuse, R18, R10 ;  /* 0x000000120d0a7223 */ /* 0x040fe4000001000a */
[C---:B------:R-:W-:Y:S02]  /*4c00*/  FFMA.FTZ R9, R13.reuse, R19, R9 ;  /* 0x000000130d097223 */ /* 0x040fe40000010009 */
[C---:B---3--:R-:W-:Y:S01]  /*4c10*/  FFMA.FTZ R8, R13.reuse, R20, R8 ;  /* 0x000000140d087223 */ /* 0x048fe20000010008 */
[----:B------:R0:W2:Y:S01]  /*4c20*/  @!P3 LDG.E.128 R16, [R34.64+-0x200] ;  /* 0xfffe00082210b981 */ /* 0x0000a2000c1e1d00 */
[C---:B------:R-:W-:Y:S02]  /*4c30*/  FFMA.FTZ R7, R13.reuse, R21, R7 ;  /* 0x000000150d077223 */ /* 0x040fe40000010007 */
[C---:B------:R-:W-:Y:S02]  /*4c40*/  FFMA.FTZ R6, R13.reuse, R22, R6 ;  /* 0x000000160d067223 */ /* 0x040fe40000010006 */
[C---:B------:R-:W-:Y:S02]  /*4c50*/  FFMA.FTZ R5, R13.reuse, R23, R5 ;  /* 0x000000170d057223 */ /* 0x040fe40000010005 */
[C---:B----4-:R-:W-:Y:S01]  /*4c60*/  FFMA.FTZ R4, R13.reuse, R24, R4 ;  /* 0x000000180d047223 */ /* 0x050fe20000010004 */
[----:B------:R0:W3:Y:S01]  /*4c70*/  @!P3 LDG.E.128 R20, [R34.64+-0x100] ;  /* 0xffff00082214b981 */ /* 0x0000e2000c1e1d00 */
[C---:B------:R-:W-:Y:S02]  /*4c80*/  FFMA.FTZ R3, R13.reuse, R25, R3 ;  /* 0x000000190d037223 */ /* 0x040fe40000010003 */
[C---:B------:R-:W-:Y:S02]  /*4c90*/  FFMA.FTZ R2, R13.reuse, R26, R2 ;  /* 0x0000001a0d027223 */ /* 0x040fe40000010002 */
[----:B------:R-:W-:Y:S02]  /*4ca0*/  FFMA.FTZ R0, R13, R27, R0 ;  /* 0x0000001b0d007223 */ /* 0x000fe40000010000 */
[----:B------:R0:W4:Y:S04]  /*4cb0*/  @!P3 LDG.E.128 R24, [R34.64] ;  /* 0x000000082218b981 */ /* 0x000128000c1e1d00 */
[----:B------:R-:W2:Y:S01]  /*4cc0*/  LDS R13, [R14+0x48] ;  /* 0x000048000e0d7984 */ /* 0x000ea20000000800 */
[C---:B0-----:R-:W-:Y:S04]  /*4cd0*/  IADD3 R34, P1, R32.reuse, R34, RZ ;  /* 0x0000002220227210 */ /* 0x041fe80007f3e0ff */
[----:B------:R-:W-:Y:S01]  /*4ce0*/  IADD3.X R35, R33, R35, RZ, P1, !PT ;  /* 0x0000002321237210 */ /* 0x000fe20000ffe4ff */
        /* <DEDUP_REMOVED lines=15> */
[----:B------:R1:W2:Y:S01]  /*4de0*/  LDS R13, [R14+0x6c] ;  /* 0x00006c000e0d7984 */ /* 0x0002a20000000800 */
[----:B0-----:R-:W-:Y:S02]  /*4df0*/  IADD3 R34, P1, R32, R34, RZ ;  /* 0x0000002220227210 */ /* 0x001fe40007f3e0ff */
[----:B-1----:R-:W-:Y:S02]  /*4e00*/  IADD3 R14, R14, 0x90, RZ ;  /* 0x000000900e0e7810 */ /* 0x002fe40007ffe0ff */
[----:B------:R-:W-:Y:S01]  /*4e10*/  IADD3.X R35, R33, R35, RZ, P1, !PT ;  /* 0x0000002321237210 */ /* 0x000fe20000ffe4ff */
[C---:B--2---:R-:W-:Y:S02]  /*4e20*/  FFMA.FTZ R12, R13.reuse, R16, R12 ;  /* 0x000000100d0c7223 */ /* 0x044fe4000001000c */
[C---:B------:R-:W-:Y:S02]  /*4e30*/  FFMA.FTZ R11, R13.reuse, R17, R11 ;  /* 0x000000110d0b7223 */ /* 0x040fe4000001000b */
[C---:B------:R-:W-:Y:S02]  /*4e40*/  FFMA.FTZ R10, R13.reuse, R18, R10 ;  /* 0x000000120d0a7223 */ /* 0x040fe4000001000a */
[C---:B------:R-:W-:Y:S02]  /*4e50*/  FFMA.FTZ R9, R13.reuse, R19, R9 ;  /* 0x000000130d097223 */ /* 0x040fe40000010009 */
[C---:B---3--:R-:W-:Y:S02]  /*4e60*/  FFMA.FTZ R8, R13.reuse, R20, R8 ;  /* 0x000000140d087223 */ /* 0x048fe40000010008 */
[C---:B------:R-:W-:Y:S02]  /*4e70*/  FFMA.FTZ R7, R13.reuse, R21, R7 ;  /* 0x000000150d077223 */ /* 0x040fe40000010007 */
[C---:B------:R-:W-:Y:S02]  /*4e80*/  FFMA.FTZ R6, R13.reuse, R22, R6 ;  /* 0x000000160d067223 */ /* 0x040fe40000010006 */
[C---:B------:R-:W-:Y:S02]  /*4e90*/  FFMA.FTZ R5, R13.reuse, R23, R5 ;  /* 0x000000170d057223 */ /* 0x040fe40000010005 */
[C---:B----4-:R-:W-:Y:S02]  /*4ea0*/  FFMA.FTZ R4, R13.reuse, R24, R4 ;  /* 0x000000180d047223 */ /* 0x050fe40000010004 */
[C---:B------:R-:W-:Y:S02]  /*4eb0*/  FFMA.FTZ R3, R13.reuse, R25, R3 ;  /* 0x000000190d037223 */ /* 0x040fe40000010003 */
[C---:B------:R-:W-:Y:S02]  /*4ec0*/  FFMA.FTZ R2, R13.reuse, R26, R2 ;  /* 0x0000001a0d027223 */ /* 0x040fe40000010002 */
[----:B------:R-:W-:Y:S01]  /*4ed0*/  FFMA.FTZ R0, R13, R27, R0 ;  /* 0x0000001b0d007223 */ /* 0x000fe20000010000 */
[----:B------:R-:W-:-:S05]  /*4ee0*/  @!P2 BRA `(.L_x_373) ;  /* 0xfffffb300000a947 */ /* 0x000fca000383ffff */
.L_x_372:
[----:B------:R-:W-:-:S04]  /*4ef0*/  IADD3 R13, -R30, c[0x0][0x314], RZ ;  /* 0x0000c5001e0d7a10 */ /* 0x000fc80007ffe1ff */
[----:B------:R-:W-:-:S13]  /*4f00*/  ISETP.GT.AND P0, PT, R13, 0x1, PT ;  /* 0x000000010d00780c */ /* 0x000fda0003f04270 */
[----:B------:R-:W-:Y:S05]  /*4f10*/  @!P0 BRA `(.L_x_374) ;  /* 0x000002a000008947 */ /* 0x000fea0003800000 */
[----:B------:R-:W-:Y:S01]  /*4f20*/  ISETP.GE.AND P0, PT, R15, R31, PT ;  /* 0x0000001f0f00720c */ /* 0x000fe20003f06270 */
[----:B------:R-:W0:-:S12]  /*4f30*/  LDS R13, [R14] ;  /* 0x000000000e0d7984 */ /* 0x000e180000000800 */
[----:B------:R1:W0:Y:S04]  /*4f40*/  @!P0 LDG.E.128 R16, [R34.64+-0x200] ;  /* 0xfffe000822108981 */ /* 0x000228000c1e1d00 */
[----:B------:R1:W2:Y:S04]  /*4f50*/  @!P0 LDG.E.128 R20, [R34.64+-0x100] ;  /* 0xffff000822148981 */ /* 0x0002a8000c1e1d00 */
[----:B------:R1:W3:Y:S02]  /*4f60*/  @!P0 LDG.E.128 R24, [R34.64] ;  /* 0x0000000822188981 */ /* 0x0002e4000c1e1d00 */
[----:B-1----:R-:W-:-:S04]  /*4f70*/  IADD3 R34, P1, R32, R34, RZ ;  /* 0x0000002220227210 */ /* 0x002fc80007f3e0ff */
[----:B------:R-:W-:Y:S01]  /*4f80*/  IADD3.X R35, R33, R35, RZ, P1, !PT ;  /* 0x0000002321237210 */ /* 0x000fe20000ffe4ff */
[-C--:B0-----:R-:W-:Y:S02]  /*4f90*/  FFMA.FTZ R12, R16, R13.reuse, R12 ;  /* 0x0000000d100c7223 */ /* 0x081fe4000001000c */
[-C--:B------:R-:W-:Y:S02]  /*4fa0*/  FFMA.FTZ R11, R17, R13.reuse, R11 ;  /* 0x0000000d110b7223 */ /* 0x080fe4000001000b */
[-C--:B------:R-:W-:Y:S02]  /*4fb0*/  FFMA.FTZ R10, R18, R13.reuse, R10 ;  /* 0x0000000d120a7223 */ /* 0x080fe4000001000a */
[-C--:B------:R-:W-:Y:S02]  /*4fc0*/  FFMA.FTZ R9, R19, R13.reuse, R9 ;  /* 0x0000000d13097223 */ /* 0x080fe40000010009 */
[-C--:B--2---:R-:W-:Y:S01]  /*4fd0*/  FFMA.FTZ R8, R20, R13.reuse, R8 ;  /* 0x0000000d14087223 */ /* 0x084fe20000010008 */
[----:B------:R0:W2:Y:S01]  /*4fe0*/  @!P0 LDG.E.128 R16, [R34.64+-0x200] ;  /* 0xfffe000822108981 */ /* 0x0000a2000c1e1d00 */
[----:B------:R-:W-:-:S02]  /*4ff0*/  FFMA.FTZ R7, R21, R13, R7 ;  /* 0x0000000d15077223 */ /* 0x000fc40000010007 */
[-C--:B------:R-:W-:Y:S02]  /*5000*/  FFMA.FTZ R6, R22, R13.reuse, R6 ;  /* 0x0000000d16067223 */ /* 0x080fe40000010006 */
[-C--:B------:R-:W-:Y:S02]  /*5010*/  FFMA.FTZ R5, R23, R13.reuse, R5 ;  /* 0x0000000d17057223 */ /* 0x080fe40000010005 */
[-C--:B---3--:R-:W-:Y:S01]  /*5020*/  FFMA.FTZ R4, R24, R13.reuse, R4 ;  /* 0x0000000d18047223 */ /* 0x088fe20000010004 */
[----:B------:R0:W3:Y:S01]  /*5030*/  @!P0 LDG.E.128 R20, [R34.64+-0x100] ;  /* 0xffff000822148981 */ /* 0x0000e2000c1e1d00 */
[-C--:B------:R-:W-:Y:S02]  /*5040*/  FFMA.FTZ R3, R25, R13.reuse, R3 ;  /* 0x0000000d19037223 */ /* 0x080fe40000010003 */
[-C--:B------:R-:W-:Y:S02]  /*5050*/  FFMA.FTZ R2, R26, R13.reuse, R2 ;  /* 0x0000000d1a027223 */ /* 0x080fe40000010002 */
[----:B------:R-:W-:-:S02]  /*5060*/  FFMA.FTZ R0, R27, R13, R0 ;  /* 0x0000000d1b007223 */ /* 0x000fc40000010000 */
[----:B------:R0:W4:Y:S04]  /*5070*/  @!P0 LDG.E.128 R24, [R34.64] ;  /* 0x0000000822188981 */ /* 0x000128000c1e1d00 */
[----:B------:R1:W2:Y:S01]  /*5080*/  LDS R13, [R14+0x24] ;  /* 0x000024000e0d7984 */ /* 0x0002a20000000800 */
[----:B------:R-:W-:Y:S02]  /*5090*/  IADD3 R30, R30, 0x1, RZ ;  /* 0x000000011e1e7810 */ /* 0x000fe40007ffe0ff */
[----:B------:R-:W-:Y:S02]  /*50a0*/  PLOP3.LUT P4, PT, PT, PT, PT, 0x8, 0x0 ;  /* 0x000000000000781c */ /* 0x000fe40003f8e170 */
[----:B------:R-:W-:Y:S02]  /*50b0*/  IADD3 R30, R30, 0x1, RZ ;  /* 0x000000011e1e7810 */ /* 0x000fe40007ffe0ff */
[----:B0-----:R-:W-:-:S02]  /*50c0*/  IADD3 R34, P0, R32, R34, RZ ;  /* 0x0000002220227210 */ /* 0x001fc40007f1e0ff */
[----:B-1----:R-:W-:Y:S02]  /*50d0*/  IADD3 R14, R14, 0x24, RZ ;  /* 0x000000240e0e7810 */ /* 0x002fe40007ffe0ff */
[----:B------:R-:W-:Y:S02]  /*50e0*/  IADD3.X R35, R33, R35, RZ, P0, !PT ;  /* 0x0000002321237210 */ /* 0x000fe400007fe4ff */
[----:B------:R-:W-:Y:S01]  /*50f0*/  IADD3 R14, R14, 0x24, RZ ;  /* 0x000000240e0e7810 */ /* 0x000fe20007ffe0ff */
[-C--:B--2---:R-:W-:Y:S02]  /*5100*/  FFMA.FTZ R12, R16, R13.reuse, R12 ;  /* 0x0000000d100c7223 */ /* 0x084fe4000001000c */
[-C--:B------:R-:W-:Y:S02]  /*5110*/  FFMA.FTZ R11, R17, R13.reuse, R11 ;  /* 0x0000000d110b7223 */ /* 0x080fe4000001000b */
[-C--:B------:R-:W-:Y:S02]  /*5120*/  FFMA.FTZ R10, R18, R13.reuse, R10 ;  /* 0x0000000d120a7223 */ /* 0x080fe4000001000a */
[----:B------:R-:W-:-:S02]  /*5130*/  FFMA.FTZ R9, R19, R13, R9 ;  /* 0x0000000d13097223 */ /* 0x000fc40000010009 */
[-C--:B---3--:R-:W-:Y:S02]  /*5140*/  FFMA.FTZ R8, R20, R13.reuse, R8 ;  /* 0x0000000d14087223 */ /* 0x088fe40000010008 */
[-C--:B------:R-:W-:Y:S02]  /*5150*/  FFMA.FTZ R7, R21, R13.reuse, R7 ;  /* 0x0000000d15077223 */ /* 0x080fe40000010007 */
[-C--:B------:R-:W-:Y:S02]  /*5160*/  FFMA.FTZ R6, R22, R13.reuse, R6 ;  /* 0x0000000d16067223 */ /* 0x080fe40000010006 */
[-C--:B------:R-:W-:Y:S02]  /*5170*/  FFMA.FTZ R5, R23, R13.reuse, R5 ;  /* 0x0000000d17057223 */ /* 0x080fe40000010005 */
[-C--:B----4-:R-:W-:Y:S02]  /*5180*/  FFMA.FTZ R4, R24, R13.reuse, R4 ;  /* 0x0000000d18047223 */ /* 0x090fe40000010004 */
[----:B------:R-:W-:-:S02]  /*5190*/  FFMA.FTZ R3, R25, R13, R3 ;  /* 0x0000000d19037223 */ /* 0x000fc40000010003 */
[-C--:B------:R-:W-:Y:S02]  /*51a0*/  FFMA.FTZ R2, R26, R13.reuse, R2 ;  /* 0x0000000d1a027223 */ /* 0x080fe40000010002 */
[----:B------:R-:W-:Y:S02]  /*51b0*/  FFMA.FTZ R0, R27, R13, R0 ;  /* 0x0000000d1b007223 */ /* 0x000fe40000010000 */
.L_x_374:
[----:B------:R-:W-:-:S13]  /*51c0*/  ISETP.LT.OR P4, PT, R30, c[0x0][0x314], P4 ;  /* 0x0000c5001e007a0c */ /* 0x000fda0002781670 */
[----:B------:R-:W-:Y:S05]  /*51d0*/  @!P4 BRA `(.L_x_371) ;  /* 0x000001400000c947 */ /* 0x000fea0003800000 */
[----:B------:R-:W-:Y:S01]  /*51e0*/  ISETP.GE.AND P0, PT, R15, R31, PT ;  /* 0x0000001f0f00720c */ /* 0x000fe20003f06270 */
[----:B------:R-:W-:-:S12]  /*51f0*/  BSSY B0, `(.L_x_375) ;  /* 0x0000005000007945 */ /* 0x000fd80003800000 */
[----:B------:R-:W-:Y:S05]  /*5200*/  @P0 BRA `(.L_x_376) ;  /* 0x0000003000000947 */ /* 0x000fea0003800000 */
[----:B------:R0:W5:Y:S04]  /*5210*/  LDG.E.128 R16, [R34.64+-0x200] ;  /* 0xfffe000822107981 */ /* 0x000168000c1e1d00 */
[----:B------:R0:W5:Y:S04]  /*5220*/  LDG.E.128 R20, [R34.64+-0x100] ;  /* 0xffff000822147981 */ /* 0x000168000c1e1d00 */
[----:B------:R0:W5:Y:S02]  /*5230*/  LDG.E.128 R24, [R34.64] ;  /* 0x0000000822187981 */ /* 0x000164000c1e1d00 */
.L_x_376:
[----:B------:R-:W-:Y:S05]  /*5240*/  BSYNC B0 ;  /* 0x0000000000007941 */ /* 0x000fea0003800000 */
.L_x_375:
[----:B------:R-:W1:Y:S02]  /*5250*/  LDS R14, [R14] ;  /* 0x000000000e0e7984 */ /* 0x000e640000000800 */
[----:B-1---5:R-:W-:-:S02]  /*5260*/  FFMA.FTZ R12, R14, R16, R12 ;  /* 0x000000100e0c7223 */ /* 0x022fc4000001000c */
[C---:B------:R-:W-:Y:S02]  /*5270*/  FFMA.FTZ R11, R14.reuse, R17, R11 ;  /* 0x000000110e0b7223 */ /* 0x040fe4000001000b */
[C---:B------:R-:W-:Y:S02]  /*5280*/  FFMA.FTZ R10, R14.reuse, R18, R10 ;  /* 0x000000120e0a7223 */ /* 0x040fe4000001000a */
[C---:B------:R-:W-:Y:S02]  /*5290*/  FFMA.FTZ R9, R14.reuse, R19, R9 ;  /* 0x000000130e097223 */ /* 0x040fe40000010009 */
[C---:B------:R-:W-:Y:S02]  /*52a0*/  FFMA.FTZ R8, R14.reuse, R20, R8 ;  /* 0x000000140e087223 */ /* 0x040fe40000010008 */
[C---:B------:R-:W-:Y:S02]  /*52b0*/  FFMA.FTZ R7, R14.reuse, R21, R7 ;  /* 0x000000150e077223 */ /* 0x040fe40000010007 */
[----:B------:R-:W-:-:S02]  /*52c0*/  FFMA.FTZ R6, R14, R22, R6 ;  /* 0x000000160e067223 */ /* 0x000fc40000010006 */
[C---:B------:R-:W-:Y:S02]  /*52d0*/  FFMA.FTZ R5, R14.reuse, R23, R5 ;  /* 0x000000170e057223 */ /* 0x040fe40000010005 */
[C---:B------:R-:W-:Y:S02]  /*52e0*/  FFMA.FTZ R4, R14.reuse, R24, R4 ;  /* 0x000000180e047223 */ /* 0x040fe40000010004 */
[C---:B------:R-:W-:Y:S02]  /*52f0*/  FFMA.FTZ R3, R14.reuse, R25, R3 ;  /* 0x000000190e037223 */ /* 0x040fe40000010003 */
[C---:B------:R-:W-:Y:S02]  /*5300*/  FFMA.FTZ R2, R14.reuse, R26, R2 ;  /* 0x0000001a0e027223 */ /* 0x040fe40000010002 */
[----:B------:R-:W-:Y:S02]  /*5310*/  FFMA.FTZ R0, R14, R27, R0 ;  /* 0x0000001b0e007223 */ /* 0x000fe40000010000 */
.L_x_371:
[----:B------:R-:W-:Y:S02]  /*5320*/  IADD3 R15, R15, UR7, RZ ;  /* 0x000000070f0f7c10 */ /* 0x000fe4000fffe0ff */
[----:B------:R-:W-:-:S02]  /*5330*/  F2FP.PACK_AB R13, R9, R10 ;  /* 0x0000000a090d723e */ /* 0x000fc400000000ff */
[----:B------:R-:W-:Y:S02]  /*5340*/  ISETP.GE.AND P0, PT, R15, R28, PT ;  /* 0x0000001c0f00720c */ /* 0x000fe40003f06270 */
[----:B------:R-:W-:Y:S02]  /*5350*/  F2FP.PACK_AB R9, R5, R6 ;  /* 0x000000060509723e */ /* 0x000fe400000000ff */
[----:B------:R-:W-:Y:S02]  /*5360*/  F2FP.PACK_AB R12, R11, R12 ;  /* 0x0000000c0b0c723e */ /* 0x000fe400000000ff */
[----:B------:R-:W-:Y:S02]  /*5370*/  F2FP.PACK_AB R8, R7, R8 ;  /* 0x000000080708723e */ /* 0x000fe400000000ff */
[----:B------:R-:W-:Y:S02]  /*5380*/  F2FP.PACK_AB R4, R3, R4 ;  /* 0x000000040304723e */ /* 0x000fe400000000ff */
        /* <DEDUP_REMOVED lines=32> */
[----:B------:R-:W-:Y:S01]  /*5590*/  @!P1 LOP3.LUT R7, RZ, R6, RZ, 0x33, !PT ;  /* 0x00000006ff079212 */ /* 0x000fe200078e33ff */
[----:B-1----:R-:W-:-:S04]  /*55a0*/  IMAD.MOV R2, RZ, RZ, -R17 ;  /* 0x000000ffff027224 */ /* 0x002fc800078e0a11 */
        /* <DEDUP_REMOVED lines=8> */
[----:B------:R-:W-:Y:S02]  /*5630*/  ISETP.GE.AND P1, PT, R10, RZ, PT ;  /* 0x000000ff0a00720c */ /* 0x000fe40003f26270 */
[----:B------:R-:W-:Y:S01]  /*5640*/  IADD3 R10, R39, 0x80, RZ ;  /* 0x00000080270a7810 */ /* 0x000fe20007ffe0ff */
        /* <DEDUP_REMOVED lines=13> */
[----:B------:R-:W-:-:S04]  /*5720*/  @!P0 LOP3.LUT R11, RZ, c[0x0][0x214], RZ, 0x33, !PT ;  /* 0x00008500ff0b8a12 */ /* 0x000fc800078e33ff */
[----:B------:R-:W-:Y:S01]  /*5730*/  SHF.R.S32.HI R2, RZ, 0x1f, R11 ;  /* 0x0000001fff027819 */ /* 0x000fe2000001140b */
[C---:B------:R-:W-:Y:S02]  /*5740*/  IMAD R6, R11.reuse, c[0x0][0x214], R6 ;  /* 0x000085000b067a24 */ /* 0x040fe400078e0206 */
[----:B------:R-:W-:-:S04]  /*5750*/  IMAD.WIDE.U32 R16, R11, c[0x0][0x1f0], R16 ;  /* 0x00007c000b107a25 */ /* 0x000fc800078e0010 */
[----:B------:R-:W-:Y:S02]  /*5760*/  IMAD.IADD R6, R15, 0x1, -R6 ;  /* 0x000000010f067824 */ /* 0x000fe400078e0a06 */
[----:B------:R-:W-:Y:S02]  /*5770*/  IMAD R2, R2, c[0x0][0x1f0], RZ ;  /* 0x00007c0002027a24 */ /* 0x000fe400078e02ff */
[----:B------:R-:W-:Y:S01]  /*5780*/  IMAD.MOV.U32 R14, RZ, RZ, R16 ;  /* 0x000000ffff0e7224 */ /* 0x000fe200078e0010 */
[----:B------:R-:W-:Y:S01]  /*5790*/  SHF.R.S32.HI R7, RZ, 0x1f, R6 ;  /* 0x0000001fff077819 */ /* 0x000fe20000011406 */
[----:B------:R-:W-:-:S04]  /*57a0*/  IMAD R2, R11, c[0x0][0x1f4], R2 ;  /* 0x00007d000b027a24 */ /* 0x000fc800078e0202 */
[----:B------:R-:W-:Y:S02]  /*57b0*/  IMAD.IADD R15, R17, 0x1, R2 ;  /* 0x00000001110f7824 */ /* 0x000fe400078e0202 */
[----:B------:R-:W-:Y:S02]  /*57c0*/  IMAD R7, R7, c[0x0][0x1e8], RZ ;  /* 0x00007a0007077a24 */ /* 0x000fe400078e02ff */
[----:B------:R-:W-:-:S04]  /*57d0*/  IMAD.WIDE.U32 R14, R6, c[0x0][0x1e8], R14 ;  /* 0x00007a00060e7a25 */ /* 0x000fc800078e000e */
[----:B------:R-:W-:Y:S01]  /*57e0*/  IMAD R7, R6, c[0x0][0x1ec], R7 ;  /* 0x00007b0006077a24 */ /* 0x000fe200078e0207 */
[C---:B------:R-:W-:Y:S02]  /*57f0*/  IADD3 R6, R39.reuse, 0x40, RZ ;  /* 0x0000004027067810 */ /* 0x040fe40007ffe0ff */
[-C--:B------:R-:W-:Y:S01]  /*5800*/  IADD3 R0, P2, R39, R14.reuse, RZ ;  /* 0x0000000e27007210 */ /* 0x080fe20007f5e0ff */
[----:B------:R-:W-:Y:S01]  /*5810*/  IMAD.IADD R7, R15, 0x1, R7 ;  /* 0x000000010f077824 */ /* 0x000fe200078e0207 */
[-C--:B------:R-:W-:Y:S02]  /*5820*/  IADD3 R2, P1, R6, R14.reuse, RZ ;  /* 0x0000000e06027210 */ /* 0x080fe40007f3e0ff */
[----:B------:R-:W-:Y:S02]  /*5830*/  IADD3 R3, P0, R10, R14, RZ ;  /* 0x0000000e0a037210 */ /* 0x000fe40007f1e0ff */
[-C--:B------:R-:W-:Y:S02]  /*5840*/  LEA.HI.X.SX32 R39, R39, R7.reuse, 0x1, P2 ;  /* 0x0000000727277211 */ /* 0x080fe400010f0eff */
[----:B------:R-:W-:-:S02]  /*5850*/  LEA.HI.X.SX32 R6, R6, R7, 0x1, P1 ;  /* 0x0000000706067211 */ /* 0x000fc400008f0eff */
[----:B------:R-:W-:Y:S02]  /*5860*/  LEA R16, P2, R0, c[0x0][0x1d0], 0x1 ;  /* 0x0000740000107a11 */ /* 0x000fe400078408ff */
[----:B------:R-:W-:Y:S02]  /*5870*/  LEA.HI.X.SX32 R7, R10, R7, 0x1, P0 ;  /* 0x000000070a077211 */ /* 0x000fe400000f0eff */
[----:B------:R-:W-:Y:S02]  /*5880*/  LEA R14, P1, R2, c[0x0][0x1d0], 0x1 ;  /* 0x00007400020e7a11 */ /* 0x000fe400078208ff */
[----:B------:R-:W-:Y:S02]  /*5890*/  LEA R10, P0, R3, c[0x0][0x1d0], 0x1 ;  /* 0x00007400030a7a11 */ /* 0x000fe400078008ff */
[----:B------:R-:W-:Y:S02]  /*58a0*/  LEA.HI.X R17, R0, c[0x0][0x1d4], R39, 0x1, P2 ;  /* 0x0000750000117a11 */ /* 0x000fe400010f0c27 */
[----:B------:R-:W-:-:S02]  /*58b0*/  LEA.HI.X R15, R2, c[0x0][0x1d4], R6, 0x1, P1 ;  /* 0x00007500020f7a11 */ /* 0x000fc400008f0c06 */
[----:B------:R-:W-:Y:S01]  /*58c0*/  LEA.HI.X R11, R3, c[0x0][0x1d4], R7, 0x1, P0 ;  /* 0x00007500030b7a11 */ /* 0x000fe200000f0c07 */
[----:B------:R-:W-:Y:S04]  /*58d0*/  STG.E.64 [R16.64], R12 ;  /* 0x0000000c10007986 */ /* 0x000fe8000c101b08 */
[----:B------:R-:W-:Y:S04]  /*58e0*/  STG.E.64 [R14.64], R8 ;  /* 0x000000080e007986 */ /* 0x000fe8000c101b08 */
[----:B------:R-:W-:Y:S01]  /*58f0*/  STG.E.64 [R10.64], R4 ;  /* 0x000000040a007986 */ /* 0x000fe2000c101b08 */
[----:B------:R-:W-:Y:S05]  /*5900*/  EXIT ;  /* 0x000000000000794d */ /* 0x000fea0003800000 */
        .weak           $__internal_7_$__cuda_sm20_div_s64
        .type           $__internal_7_$__cuda_sm20_div_s64,@function
        .size           $__internal_7_$__cuda_sm20_div_s64,(.L_x_4077 - $__internal_7_$__cuda_sm20_div_s64)
$__internal_7_$__cuda_sm20_div_s64:
        /* <DEDUP_REMOVED lines=82> */
[----:B------:R-:W-:Y:S06]  /*5e30*/  RET.REL.NODEC R22 `(_ZN5flash32flash_fwd_splitkv_combine_kernelI23Flash_fwd_kernel_traitsILi192ELi64ELi64ELi4ELb0ELb0EN7cutlass6half_tE19Flash_kernel_traitsILi192ELi64ELi64ELi4ES3_EELi8ELi7ELb1EEEvNS_16Flash_fwd_paramsE) ;  /* 0xffffa1c016007950 */ /* 0x000fec0003c3ffff */
.L_x_377:
        /* <DEDUP_REMOVED lines=12> */
.L_x_4077:


//--------------------- .text._ZN5flash32flash_fwd_splitkv_combine_kernelI23Flash_fwd_kernel_traitsILi192ELi64ELi64ELi4ELb0ELb0EN7cutlass6half_tE19Flash_kernel_traitsILi192ELi64ELi64ELi4ES3_EELi8ELi6ELb1EEEvNS_16Flash_fwd_paramsE --------------------------
	.section	.text._ZN5flash32flash_fwd_splitkv_combine_kernelI23Flash_fwd_kernel_traitsILi192ELi64ELi64ELi4ELb0ELb0EN7cutlass6half_tE19Flash_kernel_traitsILi192ELi64ELi64ELi4ES3_EELi8ELi6ELb1EEEvNS_16Flash_fwd_paramsE,"ax",@progbits
	.sectioninfo	@"SHI_REGISTERS=64"
	.align	128
        .global         _ZN5flash32flash_fwd_splitkv_combine_kernelI23Flash_fwd_kernel_traitsILi192ELi64ELi64ELi4ELb0ELb0EN7cutlass6half_tE19Flash_kernel_traitsILi192ELi64ELi64ELi4ES3_EELi8ELi6ELb1EEEvNS_16Flash_fwd_paramsE
        .type           _ZN5flash32flash_fwd_splitkv_combine_kernelI23Flash_fwd_kernel_traitsILi192ELi64ELi64ELi4ELb0ELb0EN7cutlass6half_tE19Flash_kernel_traitsILi192ELi64ELi64ELi4ES3_EELi8ELi6ELb1EEEvNS_16Flash_fwd_paramsE,@function
        .size           _ZN5flash32flash_fwd_splitkv_combine_kernelI23Flash_fwd_kernel_traitsILi192ELi64ELi64ELi4ELb0ELb0EN7cutlass6half_tE19Flash_kernel_traitsILi192ELi64ELi64ELi4ES3_EELi8ELi6ELb1EEEvNS_16Flash_fwd_paramsE,(.L_x_4078 - _ZN5flash32flash_fwd_splitkv_combine_kernelI23Flash_fwd_kernel_traitsILi192ELi64ELi64ELi4ELb0ELb0EN7cutlass6half_tE19Flash_kernel_traitsILi192ELi64ELi64ELi4ES3_EELi8ELi6ELb1EEEvNS_16Flash_fwd_paramsE)
        .other          _ZN5flash32flash_fwd_splitkv_combine_kernelI23Flash_fwd_kernel_traitsILi192ELi64ELi64ELi4ELb0ELb0EN7cutlass6half_tE19Flash_kernel_traitsILi192ELi64ELi64ELi4ES3_EELi8ELi6ELb1EEEvNS_16Flash_fwd_paramsE,@"STO_CUDA_ENTRY STV_DEFAULT"
_ZN5flash32flash_fwd_splitkv_combine_kernelI23Flash_fwd_kernel_traitsILi192ELi64ELi64ELi4ELb0ELb0EN7cutlass6half_tE19Flash_kernel_traitsILi192ELi64ELi64ELi4ES3_EELi8ELi6ELb1EEEvNS_16Flash_fwd_paramsE:
.text._ZN5flash32flash_fwd_splitkv_combine_kernelI23Flash_fwd_kernel_traitsILi192ELi64ELi64ELi4ELb0ELb0EN7cutlass6half_tE19Flash_kernel_traitsILi192ELi64ELi64ELi4ES3_EELi8ELi6ELb1EEEvNS_16Flash_fwd_paramsE:
        /* <DEDUP_REMOVED lines=23> */
[----:B------:R-:W-:Y:S05]  /*0170*/  CALL.REL.NOINC `($__internal_8_$__cuda_sm20_div_s64) ;  /* 0x00004f4000007944 */ /* 0x000fea0003c00000 */
[----:B------:R-:W-:Y:S05]  /*0180*/  BRA `(.L_x_379) ;  /* 0x0000013000007947 */ /* 0x000fea0003800000 */
.L_x_378:
        /* <DEDUP_REMOVED lines=19> */
.L_x_379:
        /* <DEDUP_REMOVED lines=11> */
[----:B------:R-:W-:Y:S05]  /*0370*/  CALL.REL.NOINC `($__internal_8_$__cuda_sm20_div_s64) ;  /* 0x00004d4000007944 */ /* 0x000fea0003c00000 */
[----:B------:R-:W-:Y:S02]  /*0380*/  MOV R32, R20 ;  /* 0x0000001400207202 */ /* 0x000fe40000000f00 */
[----:B------:R-:W-:Y:S01]  /*0390*/  MOV R33, R21 ;  /* 0x0000001500217202 */ /* 0x000fe20000000f00 */
[----:B------:R-:W-:Y:S05]  /*03a0*/  BRA `(.L_x_382) ;  /* 0x0000013000007947 */ /* 0x000fea0003800000 */
.L_x_381:
        /* <DEDUP_REMOVED lines=19> */
.L_x_382:
[----:B------:R-:W-:Y:S05]  /*04e0*/  BSYNC B0 ;  /* 0x0000000000007941 */ /* 0x000fea0003800000 */
.L_x_380:
        /* <DEDUP_REMOVED lines=54> */
[----:B------:R-:W-:Y:S02]  /*0850*/  MOV R8, R20 ;  /* 0x0000001400087202 */ /* 0x000fe40000000f00 */
[----:B------:R-:W-:Y:S01]  /*0860*/  MOV R9, R21 ;  /* 0x0000001500097202 */ /* 0x000fe20000000f00 */
[----:B------:R-:W-:Y:S05]  /*0870*/  BRA `(.L_x_385) ;  /* 0x0000013000007947 */ /* 0x000fea0003800000 */
.L_x_384:
        /* <DEDUP_REMOVED lines=19> */
.L_x_385:
[----:B------:R-:W-:Y:S05]  /*09b0*/  BSYNC B0 ;  /* 0x0000000000007941 */ /* 0x000fea0003800000 */
.L_x_383:
        /* <DEDUP_REMOVED lines=104> */
.L_x_387:
        /* <DEDUP_REMOVED lines=19> */
.L_x_388:
[----:B------:R-:W-:Y:S05]  /*1170*/  BSYNC B0 ;  /* 0x0000000000007941 */ /* 0x000fea0003800000 */
.L_x_386:
        /* <DEDUP_REMOVED lines=107> */
.L_x_390:
        /* <DEDUP_REMOVED lines=19> */
.L_x_391:
[----:B------:R-:W-:Y:S05]  /*1960*/  BSYNC B0 ;  /* 0x0000000000007941 */ /* 0x000fea0003800000 */
.L_x_389:
        /* <DEDUP_REMOVED lines=165> */
[----:B------:R-:W-:Y:S05]  /*23c0*/  CALL.REL.NOINC `($__internal_8_$__cuda_sm20_div_s64) ;  /* 0x00002cf000007944 */ /* 0x000fea0003c00000 */
        /* <DEDUP_REMOVED lines=10> */
.L_x_396:
        /* <DEDUP_REMOVED lines=22> */
.L_x_397:
[----:B------:R-:W-:Y:S05]  /*25d0*/  BSYNC B0 ;  /* 0x0000000000007941 */ /* 0x000fea0003800000 */
.L_x_395:
[----:B------:R-:W-:Y:S01]  /*25e0*/  LOP3.LUT R19, R17, R0, RZ, 0xfc, !PT ;  /* 0x0000000011137212 */ /* 0x000fe200078efcff */
[----:B------:R-:W-:Y:S03]  /*25f0*/  BSSY B0, `(.L_x_398) ;  /* 0x0000028000007945 */ /* 0x000fe60003800000 */
[----:B------:R-:W-:-:S13]  /*2600*/  ISETP.NE.U32.AND P0, PT, R19, RZ, PT ;  /* 0x000000ff1300720c */ /* 0x000fda0003f05070 */
[----:B------:R-:W-:Y:S05]  /*2610*/  @!P0 BRA `(.L_x_399) ;  /* 0x000000f000008947 */ /* 0x000fea0003800000 */
[----:B------:R-:W-:Y:S01]  /*2620*/  IMAD.MOV.U32 R26, RZ, RZ, R27 ;  /* 0x000000ffff1a7224 */ /* 0x000fe200078e001b */
[----:B------:R-:W-:Y:S02]  /*2630*/  MOV R23, R0 ;  /* 0x0000000000177202 */ /* 0x000fe40000000f00 */
[----:B------:R-:W-:Y:S02]  /*2640*/  MOV R24, 0x2660 ;  /* 0x0000266000187802 */ /* 0x000fe40000000f00 */
[----:B------:R-:W-:Y:S05]  /*2650*/  CALL.REL.NOINC `($__internal_8_$__cuda_sm20_div_s64) ;  /* 0x00002a6000007944 */ /* 0x000fea0003c00000 */
        /* <DEDUP_REMOVED lines=11> */
.L_x_399:
        /* <DEDUP_REMOVED lines=22> */
.L_x_400:
[----:B------:R-:W-:Y:S05]  /*2870*/  BSYNC B0 ;  /* 0x0000000000007941 */ /* 0x000fea0003800000 */
.L_x_398:
        /* <DEDUP_REMOVED lines=11> */
[----:B------:R-:W-:Y:S05]  /*2930*/  CALL.REL.NOINC `($__internal_8_$__cuda_sm20_div_s64) ;  /* 0x0000278000007944 */ /* 0x000fea0003c00000 */
[----:B------:R-:W-:-:S04]  /*2940*/  IADD3 R17, P0, RZ, -R20, RZ ;  /* 0x80000014ff117210 */ /* 0x000fc80007f1e0ff */
[----:B------:R-:W-:Y:S01]  /*2950*/  IADD3.X R18, RZ, ~R21, RZ, P0, !PT ;  /* 0x80000015ff127210 */ /* 0x000fe200007fe4ff */
[----:B------:R-:W-:-:S04]  /*2960*/  IMAD.WIDE.U32 R42, R5, R17, R42 ;  /* 0x00000011052a7225 */ /* 0x000fc800078e002a */
[----:B------:R-:W-:-:S04]  /*2970*/  IMAD R18, R18, R5, RZ ;  /* 0x0000000512127224 */ /* 0x000fc800078e02ff */
[----:B------:R-:W-:-:S05]  /*2980*/  IMAD R4, R4, R17, R18 ;  /* 0x0000001104047224 */ /* 0x000fca00078e0212 */
[----:B------:R-:W-:Y:S01]  /*2990*/  IADD3 R4, R43, R4, RZ ;  /* 0x000000042b047210 */ /* 0x000fe20007ffe0ff */
[----:B------:R-:W-:Y:S05]  /*29a0*/  BRA `(.L_x_403) ;  /* 0x0000016000007947 */ /* 0x000fea0003800000 */
.L_x_402:
        /* <DEDUP_REMOVED lines=22> */
.L_x_403:
[----:B------:R-:W-:Y:S05]  /*2b10*/  BSYNC B0 ;  /* 0x0000000000007941 */ /* 0x000fea0003800000 */
.L_x_401:
        /* <DEDUP_REMOVED lines=38> */
[----:B------:R-:W-:Y:S05]  /*2d80*/  CALL.REL.NOINC `($__internal_8_$__cuda_sm20_div_s64) ;  /* 0x0000233000007944 */ /* 0x000fea0003c00000 */
        /* <DEDUP_REMOVED lines=12> */
.L_x_405:
        /* <DEDUP_REMOVED lines=23> */
.L_x_406:
[----:B------:R-:W-:Y:S05]  /*2fc0*/  BSYNC B0 ;  /* 0x0000000000007941 */ /* 0x000fea0003800000 */
.L_x_404:
        /* <DEDUP_REMOVED lines=19> */
.L_x_408:
        /* <DEDUP_REMOVED lines=22> */
.L_x_409:
[----:B------:R-:W-:Y:S05]  /*3260*/  BSYNC B0 ;  /* 0x0000000000007941 */ /* 0x000fea0003800000 */
.L_x_407:
        /* <DEDUP_REMOVED lines=19> */
.L_x_411:
        /* <DEDUP_REMOVED lines=23> */
.L_x_412:
[----:B------:R-:W-:Y:S05]  /*3510*/  BSYNC B0 ;  /* 0x0000000000007941 */ /* 0x000fea0003800000 */
.L_x_410:
        /* <DEDUP_REMOVED lines=25> */
[----:B------:R-:W-:Y:S05]  /*36b0*/  CALL.REL.NOINC `($__internal_8_$__cuda_sm20_div_s64) ;  /* 0x00001a0000007944 */ /* 0x000fea0003c00000 */
        /* <DEDUP_REMOVED lines=12> */
.L_x_414:
        /* <DEDUP_REMOVED lines=23> */
.L_x_415:
[----:B------:R-:W-:Y:S05]  /*38f0*/  BSYNC B0 ;  /* 0x0000000000007941 */ /* 0x000fea0003800000 */
.L_x_413:
        /* <DEDUP_REMOVED lines=29> */
.L_x_417:
        /* <DEDUP_REMOVED lines=23> */
.L_x_418:
[----:B------:R-:W-:Y:S05]  /*3c40*/  BSYNC B0 ;  /* 0x0000000000007941 */ /* 0x000fea0003800000 */
.L_x_416:
        /* <DEDUP_REMOVED lines=20> */
.L_x_394:
[----:B------:R-:W-:-:S04]  /*3d90*/  LEA R2, P0, R38, c[0x0][0x200], 0x2 ;  /* 0x0000800026027a11 */ /* 0x000fc800078010ff */
[----:B------:R-:W-:-:S05]  /*3da0*/  LEA.HI.X R3, R38, c[0x0][0x204], R39, 0x2, P0 ;  /* 0x0000810026037a11 */ /* 0x000fca00000f1427 */
[----:B------:R0:W-:Y:S04]  /*3db0*/  STG.E [R2.64], R30 ;  /* 0x0000001e02007986 */ /* 0x0001e8000c101908 */
.L_x_393:
[----:B------:R-:W-:Y:S05]  /*3dc0*/  BSYNC B1 ;  /* 0x0000000000017941 */ /* 0x000fea0003800000 */
.L_x_392:
[C---:B------:R-:W-:Y:S01]  /*3dd0*/  IADD3 R0, R34.reuse, 0x10, RZ ;  /* 0x0000001022007810 */ /* 0x040fe20007ffe0ff */
[----:B------:R-:W-:Y:S01]  /*3de0*/  IMAD.MOV.U32 R29, RZ, RZ, c[0x0][0x314] ;  /* 0x0000c500ff1d7624 */ /* 0x000fe200078e00ff */
[----:B------:R-:W-:Y:S01]  /*3df0*/  ISETP.GE.OR P2, PT, R34, c[0x0][0x314], P6 ;  /* 0x0000c50022007a0c */ /* 0x000fe20003746670 */
[----:B0-----:R-:W-:Y:S01]  /*3e00*/  CS2R R2, SRZ ;  /* 0x0000000000027805 */ /* 0x001fe2000001ff00 */
[----:B------:R-:W-:Y:S01]  /*3e10*/  ISETP.GE.OR P1, PT, R0, c[0x0][0x314], P6 ;  /* 0x0000c50000007a0c */ /* 0x000fe20003726670 */
[----:B------:R-:W-:Y:S01]  /*3e20*/  CS2R R4, SRZ ;  /* 0x0000000000047805 */ /* 0x000fe2000001ff00 */
[----:B------:R-:W-:Y:S02]  /*3e30*/  IADD3 R0, R34, 0x20, RZ ;  /* 0x0000002022007810 */ /* 0x000fe40007ffe0ff */
[----:B------:R-:W-:Y:S02]  /*3e40*/  MOV R12, RZ ;  /* 0x000000ff000c7202 */ /* 0x000fe40000000f00 */
[----:B------:R-:W-:-:S02]  /*3e50*/  ISETP.GE.OR P0, PT, R0, c[0x0][0x314], P6 ;  /* 0x0000c50000007a0c */ /* 0x000fc40003706670 */
[C---:B------:R-:W-:Y:S01]  /*3e60*/  IADD3 R0, R34.reuse, 0x30, RZ ;  /* 0x0000003022007810 */ /* 0x040fe20007ffe0ff */
[----:B------:R-:W-:Y:S02]  /*3e70*/  IMAD.SHL.U32 R34, R34, 0x4, RZ ;  /* 0x0000000422227824 */ /* 0x000fe400078e00ff */
[----:B------:R-:W-:Y:S01]  /*3e80*/  @!P2 FADD.FTZ R37, -R30, R37 ;  /* 0x000000251e25a221 */ /* 0x000fe20000010100 */
[----:B------:R-:W-:Y:S01]  /*3e90*/  ISETP.GE.OR P6, PT, R0, c[0x0][0x314], P6 ;  /* 0x0000c50000007a0c */ /* 0x000fe200037c6670 */
[----:B------:R-:W-:Y:S01]  /*3ea0*/  @!P1 FADD.FTZ R32, -R30, R32 ;  /* 0x000000201e209221 */ /* 0x000fe20000010100 */
[----:B------:R-:W-:Y:S01]  /*3eb0*/  HFMA2.MMA R0, -RZ, RZ, 0, 0 ;  /* 0x00000000ff007435 */ /* 0x000fe200000001ff */
        /* <DEDUP_REMOVED lines=12> */
[----:B------:R-:W-:-:S03]  /*3f80*/  ISETP.GE.AND P0, PT, R29, 0x1, PT ;  /* 0x000000011d00780c */ /* 0x000fc60003f06270 */
[----:B--2---:R-:W-:Y:S04]  /*3f90*/  @!P1 STS [R25.X4+0x240], R32 ;  /* 0x0002402019009388 */ /* 0x004fe80000004800 */
[----:B---3--:R2:W-:Y:S01]  /*3fa0*/  @!P6 STS [R25.X4+0x6c0], R10 ;  /* 0x0006c00a1900e388 */ /* 0x0085e20000004800 */
[----:B0-----:R-:W-:Y:S01]  /*3fb0*/  CS2R R6, SRZ ;  /* 0x0000000000067805 */ /* 0x001fe2000001ff00 */
[----:B-1----:R-:W-:Y:S01]  /*3fc0*/  CS2R R8, SRZ ;  /* 0x0000000000087805 */ /* 0x002fe2000001ff00 */
[----:B--2---:R-:W-:Y:S01]  /*3fd0*/  CS2R R10, SRZ ;  /* 0x00000000000a7805 */ /* 0x004fe2000001ff00 */
        /* <DEDUP_REMOVED lines=31> */
.L_x_421:
        /* <DEDUP_REMOVED lines=45> */
[----:B0-----:R-:W-:Y:S04]  /*44a0*/  IADD3 R40, P1, R36, R38, RZ ;  /* 0x0000002624287210 */ /* 0x001fe80007f3e0ff */
        /* <DEDUP_REMOVED lines=16> */
[----:B------:R0:W2:Y:S02]  /*45b0*/  LDS R13, [R14+0x6c] ;  /* 0x00006c000e0d7984 */ /* 0x0000a40000000800 */
[----:B0-----:R-:W-:Y:S01]  /*45c0*/  IADD3 R14, R14, 0x90, RZ ;  /* 0x000000900e0e7810 */ /* 0x001fe20007ffe0ff */
        /* <DEDUP_REMOVED lines=13> */
.L_x_420:
[----:B------:R-:W-:-:S04]  /*46a0*/  IADD3 R13, -R30, c[0x0][0x314], RZ ;  /* 0x0000c5001e0d7a10 */ /* 0x000fc80007ffe1ff */
[----:B------:R-:W-:-:S13]  /*46b0*/  ISETP.GT.AND P0, PT, R13, 0x1, PT ;  /* 0x000000010d00780c */ /* 0x000fda0003f04270 */
[----:B------:R-:W-:Y:S05]  /*46c0*/  @!P0 BRA `(.L_x_422) ;  /* 0x000002a000008947 */ /* 0x000fea0003800000 */
[----:B------:R-:W-:Y:S01]  /*46d0*/  ISETP.GE.AND P0, PT, R15, R32, PT ;  /* 0x000000200f00720c */ /* 0x000fe20003f06270 */
[----:B------:R-:W0:-:S12]  /*46e0*/  LDS R43, [R14] ;  /* 0x000000000e2b7984 */ /* 0x000e180000000800 */
[----:B------:R-:W0:Y:S04]  /*46f0*/  @!P0 LDG.E.128 R16, [R40.64+-0x200] ;  /* 0xfffe000828108981 */ /* 0x000e28000c1e1d00 */
[----:B------:R-:W2:Y:S04]  /*4700*/  @!P0 LDG.E.128 R20, [R40.64+-0x100] ;  /* 0xffff000828148981 */ /* 0x000ea8000c1e1d00 */
[----:B------:R-:W3:Y:S01]  /*4710*/  @!P0 LDG.E.128 R24, [R40.64] ;  /* 0x0000000828188981 */ /* 0x000ee2000c1e1d00 */
[----:B------:R-:W-:-:S04]  /*4720*/  IADD3 R50, P1, R36, R40, RZ ;  /* 0x0000002824327210 */ /* 0x000fc80007f3e0ff */
[----:B------:R-:W-:Y:S01]  /*4730*/  IADD3.X R51, R37, R41, RZ, P1, !PT ;  /* 0x0000002925337210 */ /* 0x000fe20000ffe4ff */
[-C--:B0-----:R-:W-:Y:S02]  /*4740*/  FFMA.FTZ R39, R16, R43.reuse, R12 ;  /* 0x0000002b10277223 */ /* 0x081fe4000001000c */
[-C--:B------:R-:W-:Y:S02]  /*4750*/  FFMA.FTZ R48, R17, R43.reuse, R11 ;  /* 0x0000002b11307223 */ /* 0x080fe4000001000b */
[-C--:B------:R-:W-:Y:S02]  /*4760*/  FFMA.FTZ R35, R18, R43.reuse, R10 ;  /* 0x0000002b12237223 */ /* 0x080fe4000001000a */
[-C--:B------:R-:W-:Y:S02]  /*4770*/  FFMA.FTZ R46, R19, R43.reuse, R9 ;  /* 0x0000002b132e7223 */ /* 0x080fe40000010009 */
[-C--:B--2---:R-:W-:Y:S01]  /*4780*/  FFMA.FTZ R33, R20, R43.reuse, R8 ;  /* 0x0000002b14217223 */ /* 0x084fe20000010008 */
[----:B------:R-:W2:Y:S01]  /*4790*/  @!P0 LDG.E.128 R16, [R50.64+-0x200] ;  /* 0xfffe000832108981 */ /* 0x000ea2000c1e1d00 */
[----:B------:R-:W-:-:S02]  /*47a0*/  FFMA.FTZ R44, R21, R43, R7 ;  /* 0x0000002b152c7223 */ /* 0x000fc40000010007 */
[-C--:B------:R-:W-:Y:S02]  /*47b0*/  FFMA.FTZ R31, R22, R43.reuse, R6 ;  /* 0x0000002b161f7223 */ /* 0x080fe40000010006 */
[-C--:B------:R-:W-:Y:S02]  /*47c0*/  FFMA.FTZ R42, R23, R43.reuse, R5 ;  /* 0x0000002b172a7223 */ /* 0x080fe40000010005 */
[-C--:B---3--:R-:W-:Y:S01]  /*47d0*/  FFMA.FTZ R29, R24, R43.reuse, R4 ;  /* 0x0000002b181d7223 */ /* 0x088fe20000010004 */
[----:B------:R-:W3:Y:S01]  /*47e0*/  @!P0 LDG.E.128 R20, [R50.64+-0x100] ;  /* 0xffff000832148981 */ /* 0x000ee2000c1e1d00 */
[-C--:B------:R-:W-:Y:S02]  /*47f0*/  FFMA.FTZ R38, R25, R43.reuse, R3 ;  /* 0x0000002b19267223 */ /* 0x080fe40000010003 */
[-C--:B------:R-:W-:Y:S02]  /*4800*/  FFMA.FTZ R13, R26, R43.reuse, R2 ;  /* 0x0000002b1a0d7223 */ /* 0x080fe40000010002 */
[----:B------:R-:W-:-:S02]  /*4810*/  FFMA.FTZ R0, R27, R43, R0 ;  /* 0x0000002b1b007223 */ /* 0x000fc40000010000 */
[----:B------:R-:W4:Y:S04]  /*4820*/  @!P0 LDG.E.128 R24, [R50.64] ;  /* 0x0000000832188981 */ /* 0x000f28000c1e1d00 */
[----:B------:R0:W2:Y:S01]  /*4830*/  LDS R43, [R14+0x24] ;  /* 0x000024000e2b7984 */ /* 0x0000a20000000800 */
[----:B------:R-:W-:Y:S02]  /*4840*/  IADD3 R40, P0, R36, R50, RZ ;  /* 0x0000003224287210 */ /* 0x000fe40007f1e0ff */
[----:B------:R-:W-:Y:S02]  /*4850*/  IADD3 R30, R30, 0x1, RZ ;  /* 0x000000011e1e7810 */ /* 0x000fe40007ffe0ff */
[----:B------:R-:W-:Y:S02]  /*4860*/  IADD3 R36, R14, 0x24, RZ ;  /* 0x000000240e247810 */ /* 0x000fe40007ffe0ff */
[----:B------:R-:W-:-:S02]  /*4870*/  IADD3.X R41, R37, R51, RZ, P0, !PT ;  /* 0x0000003325297210 */ /* 0x000fc400007fe4ff */
[----:B------:R-:W-:Y:S02]  /*4880*/  PLOP3.LUT P4, PT, PT, PT, PT, 0x8, 0x0 ;  /* 0x000000000000781c */ /* 0x000fe40003f8e170 */
[----:B------:R-:W-:Y:S02]  /*4890*/  IADD3 R30, R30, 0x1, RZ ;  /* 0x000000011e1e7810 */ /* 0x000fe40007ffe0ff */
[----:B0-----:R-:W-:Y:S01]  /*48a0*/  IADD3 R14, R36, 0x24, RZ ;  /* 0x00000024240e7810 */ /* 0x001fe20007ffe0ff */
        /* <DEDUP_REMOVED lines=12> */
.L_x_422:
        /* <DEDUP_REMOVED lines=8> */
.L_x_424:
[----:B------:R-:W-:Y:S05]  /*49f0*/  BSYNC B0 ;  /* 0x0000000000007941 */ /* 0x000fea0003800000 */
.L_x_423:
        /* <DEDUP_REMOVED lines=13> */
.L_x_419:
        /* <DEDUP_REMOVED lines=20> */
[----:B-1----:R-:W-:Y:S02]  /*4c10*/  IMAD.MOV R0, RZ, RZ, -R17 ;  /* 0x000000ffff007224 */ /* 0x002fe400078e0a11 */
[----:B------:R-:W-:Y:S02]  /*4c20*/  IMAD.MOV.U32 R16, RZ, RZ, RZ ;  /* 0x000000ffff107224 */ /* 0x000fe400078e00ff */
[----:B------:R-:W-:-:S04]  /*4c30*/  IMAD R0, R0, R10, RZ ;  /* 0x0000000a00007224 */ /* 0x000fc800078e02ff */
[----:B------:R-:W-:-:S06]  /*4c40*/  IMAD.HI.U32 R0, R17, R0, R16 ;  /* 0x0000000011007227 */ /* 0x000fcc00078e0010 */
[----:B------:R-:W-:Y:S02]  /*4c50*/  IMAD.HI.U32 R7, R0, R11, RZ ;  /* 0x0000000b00077227 */ /* 0x000fe400078e00ff */
[----:B------:R-:W1:Y:S02]  /*4c60*/  I2F.RP R0, R3 ;  /* 0x0000000300007306 */ /* 0x000e640000209400 */
[----:B------:R-:W-:Y:S01]  /*4c70*/  IMAD R11, R7, R2, R11 ;  /* 0x00000002070b7224 */ /* 0x000fe200078e020b */
[----:B------:R-:W-:-:S04]  /*4c80*/  LOP3.LUT R2, R15, R6, RZ, 0x3c, !PT ;  /* 0x000000060f027212 */ /* 0x000fc800078e3cff */
[----:B------:R-:W-:Y:S02]  /*4c90*/  ISETP.GT.U32.AND P1, PT, R10, R11, PT ;  /* 0x0000000b0a00720c */ /* 0x000fe40003f24070 */
[----:B------:R-:W-:Y:S01]  /*4ca0*/  ISETP.GE.AND P0, PT, R2, RZ, PT ;  /* 0x000000ff0200720c */ /* 0x000fe20003f06270 */
[----:B-1----:R-:W1:Y:S10]  /*4cb0*/  MUFU.RCP R0, R0 ;  /* 0x0000000000007308 */ /* 0x002e740000001000 */
[----:B------:R-:W-:Y:S01]  /*4cc0*/  @!P1 IMAD.IADD R11, R11, 0x1, -R10 ;  /* 0x000000010b0b9824 */ /* 0x000fe200078e0a0a */
[----:B------:R-:W-:-:S02]  /*4cd0*/  @!P1 IADD3 R7, R7, 0x1, RZ ;  /* 0x0000000107079810 */ /* 0x000fc40007ffe0ff */
[----:B------:R-:W-:Y:S02]  /*4ce0*/  ISETP.NE.AND P1, PT, R6, RZ, PT ;  /* 0x000000ff0600720c */ /* 0x000fe40003f25270 */
[----:B------:R-:W-:Y:S02]  /*4cf0*/  ISETP.GE.U32.AND P2, PT, R11, R10, PT ;  /* 0x0000000a0b00720c */ /* 0x000fe40003f46070 */
[----:B-1----:R-:W-:-:S04]  /*4d00*/  IADD3 R16, R0, 0xffffffe, RZ ;  /* 0x0ffffffe00107810 */ /* 0x002fc80007ffe0ff */
[----:B------:R-:W1:Y:S07]  /*4d10*/  F2I.FTZ.U32.TRUNC.NTZ R17, R16 ;  /* 0x0000001000117305 */ /* 0x000e6e000021f000 */
[----:B------:R-:W-:-:S05]  /*4d20*/  @P2 IADD3 R7, R7, 0x1, RZ ;  /* 0x0000000107072810 */ /* 0x000fca0007ffe0ff */
[----:B------:R-:W-:Y:S01]  /*4d30*/  @!P0 IMAD.MOV R7, RZ, RZ, -R7 ;  /* 0x000000ffff078224 */ /* 0x000fe200078e0a07 */
[----:B------:R-:W-:-:S05]  /*4d40*/  @!P1 LOP3.LUT R7, RZ, R6, RZ, 0x33, !PT ;  /* 0x00000006ff079212 */ /* 0x000fca00078e33ff */
[----:B------:R-:W-:Y:S02]  /*4d50*/  IMAD R6, R7, R6, RZ ;  /* 0x0000000607067224 */ /* 0x000fe400078e02ff */
[--C-:B-1----:R-:W-:Y:S02]  /*4d60*/  IMAD.MOV R2, RZ, RZ, -R17.reuse ;  /* 0x000000ffff027224 */ /* 0x102fe400078e0a11 */
[----:B------:R-:W-:Y:S02]  /*4d70*/  IMAD.IADD R10, R15, 0x1, -R6 ;  /* 0x000000010f0a7824 */ /* 0x000fe400078e0a06 */
[----:B------:R-:W-:Y:S02]  /*4d80*/  IMAD R2, R2, R3, RZ ;  /* 0x0000000302027224 */ /* 0x000fe400078e02ff */
[----:B------:R-:W-:Y:S01]  /*4d90*/  IMAD.MOV.U32 R16, RZ, RZ, RZ ;  /* 0x000000ffff107224 */ /* 0x000fe200078e00ff */
[----:B------:R-:W-:Y:S02]  /*4da0*/  IABS R0, R10 ;  /* 0x0000000a00007213 */ /* 0x000fe40000000000 */
[----:B------:R-:W-:Y:S01]  /*4db0*/  LOP3.LUT R10, R10, c[0x0][0x214], RZ, 0x3c, !PT ;  /* 0x000085000a0a7a12 */ /* 0x000fe200078e3cff */
[----:B------:R-:W-:-:S03]  /*4dc0*/  IMAD.HI.U32 R2, R17, R2, R16 ;  /* 0x0000000211027227 */ /* 0x000fc600078e0010 */
[----:B------:R-:W-:Y:S01]  /*4dd0*/  ISETP.GE.AND P1, PT, R10, RZ, PT ;  /* 0x000000ff0a00720c */ /* 0x000fe20003f26270 */
[----:B------:R-:W-:Y:S01]  /*4de0*/  IMAD.WIDE.U32 R16, R7, c[0x0][0x1e0], RZ ;  /* 0x0000780007107a25 */ /* 0x000fe200078e00ff */
[----:B------:R-:W-:-:S03]  /*4df0*/  IADD3 R10, R34, 0x40, RZ ;  /* 0x00000040220a7810 */ /* 0x000fc60007ffe0ff */
        /* <DEDUP_REMOVED lines=44> */
        .weak           $__internal_8_$__cuda_sm20_div_s64
        .type           $__internal_8_$__cuda_sm20_div_s64,@function
        .size           $__internal_8_$__cuda_sm20_div_s64,(.L_x_4078 - $__internal_8_$__cuda_sm20_div_s64)
$__internal_8_$__cuda_sm20_div_s64:
        /* <DEDUP_REMOVED lines=83> */
[----:B------:R-:W-:Y:S06]  /*55f0*/  RET.REL.NODEC R44 `(_ZN5flash32flash_fwd_splitkv_combine_kernelI23Flash_fwd_kernel_traitsILi192ELi64ELi64ELi4ELb0ELb0EN7cutlass6half_tE19Flash_kernel_traitsILi192ELi64ELi64ELi4ES3_EELi8ELi6ELb1EEEvNS_16Flash_fwd_paramsE) ;  /* 0xffffaa002c007950 */ /* 0x000fec0003c3ffff */
.L_x_425:
        /* <DEDUP_REMOVED lines=16> */
.L_x_4078:


//--------------------- .text._ZN5flash32flash_fwd_splitkv_combine_kernelI23Flash_fwd_kernel_traitsILi192ELi64ELi64ELi4ELb0ELb0EN7cutlass6half_tE19Flash_kernel_traitsILi192ELi64ELi64ELi4ES3_EELi8ELi5ELb1EEEvNS_16Flash_fwd_paramsE --------------------------
	.section	.text._ZN5flash32flash_fwd_splitkv_combine_kernelI23Flash_fwd_kernel_traitsILi192ELi64ELi64ELi4ELb0ELb0EN7cutlass6half_tE19Flash_kernel_traitsILi192ELi64ELi64ELi4ES3_EELi8ELi5ELb1EEEvNS_16Flash_fwd_paramsE,"ax",@progbits
	.sectioninfo	@"SHI_REGISTERS=62"
	.align	128
        .global         _ZN5flash32flash_fwd_splitkv_combine_kernelI23Flash_fwd_kernel_traitsILi192ELi64ELi64ELi4ELb0ELb0EN7cutlass6half_tE19Flash_kernel_traitsILi192ELi64ELi64ELi4ES3_EELi8ELi5ELb1EEEvNS_16Flash_fwd_paramsE
        .type           _ZN5flash32flash_fwd_splitkv_combine_kernelI23Flash_fwd_kernel_traitsILi192ELi64ELi64ELi4ELb0ELb0EN7cutlass6half_tE19Flash_kernel_traitsILi192ELi64ELi64ELi4ES3_EELi8ELi5ELb1EEEvNS_16Flash_fwd_paramsE,@function
        .size           _ZN5flash32flash_fwd_splitkv_combine_kernelI23Flash_fwd_kernel_traitsILi192ELi64ELi64ELi4ELb0ELb0EN7cutlass6half_tE19Flash_kernel_traitsILi192ELi64ELi64ELi4ES3_EELi8ELi5ELb1EEEvNS_16Flash_fwd_paramsE,(.L_x_4079 - _ZN5flash32flash_fwd_splitkv_combine_kernelI23Flash_fwd_kernel_traitsILi192ELi64ELi64ELi4ELb0ELb0EN7cutlass6half_tE19Flash_kernel_traitsILi192ELi64ELi64ELi4ES3_EELi8ELi5ELb1EEEvNS_16Flash_fwd_paramsE)
        .other          _ZN5flash32flash_fwd_splitkv_combine_kernelI23Flash_fwd_kernel_traitsILi192ELi64ELi64ELi4ELb0ELb0EN7cutlass6half_tE19Flash_kernel_traitsILi192ELi64ELi64ELi4ES3_EELi8ELi5ELb1EEEvNS_16Flash_fwd_paramsE,@"STO_CUDA_ENTRY STV_DEFAULT"
_ZN5flash32flash_fwd_splitkv_combine_kernelI23Flash_fwd_kernel_traitsILi192ELi64ELi64ELi4ELb0ELb0EN7cutlass6half_tE19Flash_kernel_traitsILi192ELi64ELi64ELi4ES3_EELi8ELi5ELb1EEEvNS_16Flash_fwd_paramsE:
.text._ZN5flash32flash_fwd_splitkv_combine_kernelI23Flash_fwd_kernel_traitsILi192ELi64ELi64ELi4ELb0ELb0EN7cutlass6half_tE19Flash_kernel_traitsILi192ELi64ELi64ELi4ES3_EELi8ELi5ELb1EEEvNS_16Flash_fwd_paramsE:
        /* <DEDUP_REMOVED lines=23> */
[----:B------:R-:W-:Y:S05]  /*0170*/  CALL.REL.NOINC `($__internal_9_$__cuda_sm20_div_s64) ;  /* 0x00004bf000007944 */ /* 0x000fea0003c00000 */
[----:B------:R-:W-:Y:S05]  /*0180*/  BRA `(.L_x_427) ;  /* 0x0000013000007947 */ /* 0x000fea0003800000 */
.L_x_426:
        /* <DEDUP_REMOVED lines=19> */
.L_x_427:
        /* <DEDUP_REMOVED lines=11> */
[----:B------:R-:W-:Y:S05]  /*0370*/  CALL.REL.NOINC `($__internal_9_$__cuda_sm20_div_s64) ;  /* 0x000049f000007944 */ /* 0x000fea0003c00000 */
[----:B------:R-:W-:Y:S02]  /*0380*/  MOV R8, R20 ;  /* 0x0000001400087202 */ /* 0x000fe40000000f00 */
[----:B------:R-:W-:Y:S01]  /*0390*/  MOV R9, R21 ;  /* 0x0000001500097202 */ /* 0x000fe20000000f00 */
[----:B------:R-:W-:Y:S05]  /*03a0*/  BRA `(.L_x_430) ;  /* 0x0000013000007947 */ /* 0x000fea0003800000 */
.L_x_429:
        /* <DEDUP_REMOVED lines=19> */
.L_x_430:
[----:B------:R-:W-:Y:S05]  /*04e0*/  BSYNC B0 ;  /* 0x0000000000007941 */ /* 0x000fea0003800000 */
.L_x_428:
        /* <DEDUP_REMOVED lines=42> */
.L_x_432:
        /* <DEDUP_REMOVED lines=19> */
.L_x_433:
[----:B------:R-:W-:Y:S05]  /*08c0*/  BSYNC B0 ;  /* 0x0000000000007941 */ /* 0x000fea0003800000 */
.L_x_431:
        /* <DEDUP_REMOVED lines=74> */
[----:B------:R-:W-:Y:S02]  /*0d70*/  MOV R40, R20 ;  /* 0x0000001400287202 */ /* 0x000fe40000000f00 */
[----:B------:R-:W-:Y:S01]  /*0d80*/  MOV R41, R21 ;  /* 0x0000001500297202 */ /* 0x000fe20000000f00 */
[----:B------:R-:W-:Y:S05]  /*0d90*/  BRA `(.L_x_436) ;  /* 0x0000013000007947 */ /* 0x000fea0003800000 */
.L_x_435:
        /* <DEDUP_REMOVED lines=19> */
.L_x_436:
[----:B------:R-:W-:Y:S05]  /*0ed0*/  BSYNC B0 ;  /* 0x0000000000007941 */ /* 0x000fea0003800000 */
.L_x_434:
        /* <DEDUP_REMOVED lines=41> */
.L_x_438:
        /* <DEDUP_REMOVED lines=19> */
.L_x_439:
[----:B------:R-:W-:Y:S05]  /*12a0*/  BSYNC B0 ;  /* 0x0000000000007941 */ /* 0x000fea0003800000 */
.L_x_437:
        /* <DEDUP_REMOVED lines=232> */
[----:B------:R-:W-:Y:S05]  /*2130*/  CALL.REL.NOINC `($__internal_9_$__cuda_sm20_div_s64) ;  /* 0x00002c3000007944 */ /* 0x000fea0003c00000 */
        /* <DEDUP_REMOVED lines=10> */
.L_x_444:
        /* <DEDUP_REMOVED lines=22> */
.L_x_445:
[----:B------:R-:W-:Y:S05]  /*2340*/  BSYNC B0 ;  /* 0x0000000000007941 */ /* 0x000fea0003800000 */
.L_x_443:
[----:B------:R-:W-:Y:S01]  /*2350*/  LOP3.LUT R19, R17, R0, RZ, 0xfc, !PT ;  /* 0x0000000011137212 */ /* 0x000fe200078efcff */
[----:B------:R-:W-:Y:S03]  /*2360*/  BSSY B0, `(.L_x_446) ;  /* 0x0000028000007945 */ /* 0x000fe60003800000 */
[----:B------:R-:W-:-:S13]  /*2370*/  ISETP.NE.U32.AND P0, PT, R19, RZ, PT ;  /* 0x000000ff1300720c */ /* 0x000fda0003f05070 */
[----:B------:R-:W-:Y:S05]  /*2380*/  @!P0 BRA `(.L_x_447) ;  /* 0x000000f000008947 */ /* 0x000fea0003800000 */
[----:B------:R-:W-:Y:S01]  /*2390*/  IMAD.MOV.U32 R26, RZ, RZ, R29 ;  /* 0x000000ffff1a7224 */ /* 0x000fe200078e001d */
[----:B------:R-:W-:Y:S02]  /*23a0*/  MOV R25, R0 ;  /* 0x0000000000197202 */ /* 0x000fe40000000f00 */
[----:B------:R-:W-:Y:S02]  /*23b0*/  MOV R24, 0x23d0 ;  /* 0x000023d000187802 */ /* 0x000fe40000000f00 */
[----:B------:R-:W-:Y:S05]  /*23c0*/  CALL.REL.NOINC `($__internal_9_$__cuda_sm20_div_s64) ;  /* 0x000029a000007944 */ /* 0x000fea0003c00000 */
        /* <DEDUP_REMOVED lines=11> */
.L_x_447:
        /* <DEDUP_REMOVED lines=22> */
.L_x_448:
[----:B------:R-:W-:Y:S05]  /*25e0*/  BSYNC B0 ;  /* 0x0000000000007941 */ /* 0x000fea0003800000 */
.L_x_446:
        /* <DEDUP_REMOVED lines=11> */
[----:B------:R-:W-:Y:S05]  /*26a0*/  CALL.REL.NOINC `($__internal_9_$__cuda_sm20_div_s64) ;  /* 0x000026c000007944 */ /* 0x000fea0003c00000 */
[----:B------:R-:W-:-:S04]  /*26b0*/  IADD3 R17, P0, RZ, -R20, RZ ;  /* 0x80000014ff117210 */ /* 0x000fc80007f1e0ff */
[----:B------:R-:W-:Y:S01]  /*26c0*/  IADD3.X R18, RZ, ~R21, RZ, P0, !PT ;  /* 0x80000015ff127210 */ /* 0x000fe200007fe4ff */
[----:B------:R-:W-:-:S04]  /*26d0*/  IMAD.WIDE.U32 R42, R5, R17, R42 ;  /* 0x00000011052a7225 */ /* 0x000fc800078e002a */
[----:B------:R-:W-:-:S04]  /*26e0*/  IMAD R18, R18, R5, RZ ;  /* 0x0000000512127224 */ /* 0x000fc800078e02ff */
[----:B------:R-:W-:-:S05]  /*26f0*/  IMAD R4, R4, R17, R18 ;  /* 0x0000001104047224 */ /* 0x000fca00078e0212 */
[----:B------:R-:W-:Y:S01]  /*2700*/  IADD3 R4, R43, R4, RZ ;  /* 0x000000042b047210 */ /* 0x000fe20007ffe0ff */
[----:B------:R-:W-:Y:S05]  /*2710*/  BRA `(.L_x_451) ;  /* 0x0000016000007947 */ /* 0x000fea0003800000 */
.L_x_450:
        /* <DEDUP_REMOVED lines=22> */
.L_x_451:
[----:B------:R-:W-:Y:S05]  /*2880*/  BSYNC B0 ;  /* 0x0000000000007941 */ /* 0x000fea0003800000 */
.L_x_449:
        /* <DEDUP_REMOVED lines=38> */
[----:B------:R-:W-:Y:S05]  /*2af0*/  CALL.REL.NOINC `($__internal_9_$__cuda_sm20_div_s64) ;  /* 0x0000227000007944 */ /* 0x000fea0003c00000 */
        /* <DEDUP_REMOVED lines=12> */
.L_x_453:
        /* <DEDUP_REMOVED lines=23> */
.L_x_454:
[----:B------:R-:W-:Y:S05]  /*2d30*/  BSYNC B0 ;  /* 0x0000000000007941 */ /* 0x000fea0003800000 */
.L_x_452:
        /* <DEDUP_REMOVED lines=19> */
.L_x_456:
        /* <DEDUP_REMOVED lines=22> */
.L_x_457:
[----:B------:R-:W-:Y:S05]  /*2fd0*/  BSYNC B0 ;  /* 0x0000000000007941 */ /* 0x000fea0003800000 */
.L_x_455:
        /* <DEDUP_REMOVED lines=19> */
.L_x_459:
        /* <DEDUP_REMOVED lines=23> */
.L_x_460:
[----:B------:R-:W-:Y:S05]  /*3280*/  BSYNC B0 ;  /* 0x0000000000007941 */ /* 0x000fea0003800000 */
.L_x_458:
        /* <DEDUP_REMOVED lines=25> */
[----:B------:R-:W-:Y:S05]  /*3420*/  CALL.REL.NOINC `($__internal_9_$__cuda_sm20_div_s64) ;  /* 0x0000194000007944 */ /* 0x000fea0003c00000 */
        /* <DEDUP_REMOVED lines=12> */
.L_x_462:
        /* <DEDUP_REMOVED lines=23> */
.L_x_463:
[----:B------:R-:W-:Y:S05]  /*3660*/  BSYNC B0 ;  /* 0x0000000000007941 */ /* 0x000fea0003800000 */
.L_x_461:
        /* <DEDUP_REMOVED lines=29> */
.L_x_465:
        /* <DEDUP_REMOVED lines=23> */
.L_x_466:
[----:B------:R-:W-:Y:S05]  /*39b0*/  BSYNC B0 ;  /* 0x0000000000007941 */ /* 0x000fea0003800000 */
.L_x_464:
        /* <DEDUP_REMOVED lines=20> */
.L_x_442:
[----:B------:R-:W-:-:S04]  /*3b00*/  LEA R2, P0, R38, c[0x0][0x200], 0x2 ;  /* 0x0000800026027a11 */ /* 0x000fc800078010ff */
[----:B------:R-:W-:-:S05]  /*3b10*/  LEA.HI.X R3, R38, c[0x0][0x204], R39, 0x2, P0 ;  /* 0x0000810026037a11 */ /* 0x000fca00000f1427 */
[----:B------:R0:W-:Y:S04]  /*3b20*/  STG.E [R2.64], R31 ;  /* 0x0000001f02007986 */ /* 0x0001e8000c10190a */
.L_x_441:
[----:B------:R-:W-:Y:S05]  /*3b30*/  BSYNC B1 ;  /* 0x0000000000017941 */ /* 0x000fea0003800000 */
.L_x_440:
[C---:B------:R-:W-:Y:S01]  /*3b40*/  ISETP.GE.OR P0, PT, R36.reuse, c[0x0][0x314], P2 ;  /* 0x0000c50024007a0c */ /* 0x040fe20001706670 */
[----:B------:R-:W-:Y:S01]  /*3b50*/  IMAD.MOV.U32 R29, RZ, RZ, c[0x0][0x314] ;  /* 0x0000c500ff1d7624 */ /* 0x000fe200078e00ff */
[C---:B------:R-:W-:Y:S01]  /*3b60*/  IADD3 R0, R36.reuse, 0x10, RZ ;  /* 0x0000001024007810 */ /* 0x040fe20007ffe0ff */
[----:B------:R-:W-:Y:S01]  /*3b70*/  IMAD.SHL.U32 R36, R36, 0x4, RZ ;  /* 0x0000000424247824 */ /* 0x000fe200078e00ff */
[----:B0-----:R-:W-:Y:S01]  /*3b80*/  CS2R R2, SRZ ;  /* 0x0000000000027805 */ /* 0x001fe2000001ff00 */
[----:B------:R-:W-:Y:S01]  /*3b90*/  CS2R R6, SRZ ;  /* 0x0000000000067805 */ /* 0x000fe2000001ff00 */
[----:B------:R-:W-:Y:S01]  /*3ba0*/  ISETP.GE.OR P2, PT, R0, c[0x0][0x314], P2 ;  /* 0x0000c50000007a0c */ /* 0x000fe20001746670 */
[----:B------:R-:W-:Y:S01]  /*3bb0*/  HFMA2.MMA R0, -RZ, RZ, 0, 0 ;  /* 0x00000000ff007435 */ /* 0x000fe200000001ff */
[----:B------:R-:W-:-:S05]  /*3bc0*/  MOV R12, RZ ;  /* 0x000000ff000c7202 */ /* 0x000fca0000000f00 */
[----:B------:R-:W-:-:S04]  /*3bd0*/  @!P0 FADD.FTZ R4, -R31, R34 ;  /* 0x000000221f048221 */ /* 0x000fc80000010100 */
[----:B------:R-:W-:Y:S02]  /*3be0*/  @!P0 FMUL.FTZ R4, R4, 1.4426950216293334961 ;  /* 0x3fb8aa3b04048820 */ /* 0x000fe40000410000 */
[----:B------:R-:W-:Y:S02]  /*3bf0*/  @!P2 FADD.FTZ R31, -R31, R33 ;  /* 0x000000211f1fa221 */ /* 0x000fe40000010100 */
[----:B------:R-:W0:Y:S02]  /*3c00*/  @!P0 MUFU.EX2 R8, R4 ;  /* 0x0000000400088308 */ /* 0x000e240000000800 */
[----:B------:R-:W-:-:S06]  /*3c10*/  @!P2 FMUL.FTZ R10, R31, 1.4426950216293334961 ;  /* 0x3fb8aa3b1f0aa820 */ /* 0x000fcc0000410000 */
[----:B------:R-:W1:Y:S01]  /*3c20*/  @!P2 MUFU.EX2 R10, R10 ;  /* 0x0000000a000aa308 */ /* 0x000e620000000800 */
[----:B0-----:R0:W-:Y:S01]  /*3c30*/  @!P0 STS [R27.X4], R8 ;  /* 0x000000081b008388 */ /* 0x0011e20000004800 */
[----:B------:R-:W-:Y:S01]  /*3c40*/  ISETP.GE.AND P0, PT, R29, 0x1, PT ;  /* 0x000000011d00780c */ /* 0x000fe20003f06270 */
[----:B------:R-:W-:Y:S02]  /*3c50*/  CS2R R4, SRZ ;  /* 0x0000000000047805 */ /* 0x000fe4000001ff00 */
[----:B-1----:R1:W-:Y:S01]  /*3c60*/  @!P2 STS [R27.X4+0x240], R10 ;  /* 0x0002400a1b00a388 */ /* 0x0023e20000004800 */
[----:B0-----:R-:W-:Y:S01]  /*3c70*/  CS2R R8, SRZ ;  /* 0x0000000000087805 */ /* 0x001fe2000001ff00 */
[----:B-1----:R-:W-:Y:S02]  /*3c80*/  CS2R R10, SRZ ;  /* 0x00000000000a7805 */ /* 0x002fe4000001ff00 */
        /* <DEDUP_REMOVED lines=31> */
.L_x_469:
        /* <DEDUP_REMOVED lines=77> */
.L_x_468:
        /* <DEDUP_REMOVED lines=45> */
.L_x_470:
        /* <DEDUP_REMOVED lines=8> */
.L_x_472:
[----:B------:R-:W-:Y:S05]  /*46a0*/  BSYNC B0 ;  /* 0x0000000000007941 */ /* 0x000fea0003800000 */
.L_x_471:
        /* <DEDUP_REMOVED lines=13> */
.L_x_467:
        /* <DEDUP_REMOVED lines=95> */
        .weak           $__internal_9_$__cuda_sm20_div_s64
        .type           $__internal_9_$__cuda_sm20_div_s64,@function
        .size           $__internal_9_$__cuda_sm20_div_s64,(.L_x_4079 - $__internal_9_$__cuda_sm20_div_s64)
$__internal_9_$__cuda_sm20_div_s64:
        /* <DEDUP_REMOVED lines=83> */
[----:B------:R-:W-:Y:S06]  /*52a0*/  RET.REL.NODEC R22 `(_ZN5flash32flash_fwd_splitkv_combine_kernelI23Flash_fwd_kernel_traitsILi192ELi64ELi64ELi4ELb0ELb0EN7cutlass6half_tE19Flash_kernel_traitsILi192ELi64ELi64ELi4ES3_EELi8ELi5ELb1EEEvNS_16Flash_fwd_paramsE) ;  /* 0xffffad5016007950 */ /* 0x000fec0003c3ffff */
.L_x_473:
        /* <DEDUP_REMOVED lines=13> */
.L_x_4079:


//--------------------- .text._ZN5flash32flash_fwd_splitkv_combine_kernelI23Flash_fwd_kernel_traitsILi192ELi64ELi64ELi4ELb0ELb0EN7cutlass6half_tE19Flash_kernel_traitsILi192ELi64ELi64ELi4ES3_EELi8ELi4ELb1EEEvNS_16Flash_fwd_paramsE --------------------------
	.section	.text._ZN5flash32flash_fwd_splitkv_combine_kernelI23Flash_fwd_kernel_traitsILi192ELi64ELi64ELi4ELb0ELb0EN7cutlass6half_tE19Flash_kernel_traitsILi192ELi64ELi64ELi4ES3_EELi8ELi4ELb1EEEvNS_16Flash_fwd_paramsE,"ax",@progbits
	.sectioninfo	@"SHI_REGISTERS=54"
	.align	128
        .global         _ZN5flash32flash_fwd_splitkv_combine_kernelI23Flash_fwd_kernel_traitsILi192ELi64ELi64ELi4ELb0ELb0EN7cutlass6half_tE19Flash_kernel_traitsILi192ELi64ELi64ELi4ES3_EELi8ELi4ELb1EEEvNS_16Flash_fwd_paramsE
        .type           _ZN5flash32flash_fwd_splitkv_combine_kernelI23Flash_fwd_kernel_traitsILi192ELi64ELi64ELi4ELb0ELb0EN7cutlass6half_tE19Flash_kernel_traitsILi192ELi64ELi64ELi4ES3_EELi8ELi4ELb1EEEvNS_16Flash_fwd_paramsE,@function
        .size           _ZN5flash32flash_fwd_splitkv_combine_kernelI23Flash_fwd_kernel_traitsILi192ELi64ELi64ELi4ELb0ELb0EN7cutlass6half_tE19Flash_kernel_traitsILi192ELi64ELi64ELi4ES3_EELi8ELi4ELb1EEEvNS_16Flash_fwd_paramsE,(.L_x_4080 - _ZN5flash32flash_fwd_splitkv_combine_kernelI23Flash_fwd_kernel_traitsILi192ELi64ELi64ELi4ELb0ELb0EN7cutlass6half_tE19Flash_kernel_traitsILi192ELi64ELi64ELi4ES3_EELi8ELi4ELb1EEEvNS_16Flash_fwd_paramsE)
        .other          _ZN5flash32flash_fwd_splitkv_combine_kernelI23Flash_fwd_kernel_traitsILi192ELi64ELi64ELi4ELb0ELb0EN7cutlass6half_tE19Flash_kernel_traitsILi192ELi64ELi64ELi4ES3_EELi8ELi4ELb1EEEvNS_16Flash_fwd_paramsE,@"STO_CUDA_ENTRY STV_DEFAULT"
_ZN5flash32flash_fwd_splitkv_combine_kernelI23Flash_fwd_kernel_traitsILi192ELi64ELi64ELi4ELb0ELb0EN7cutlass6half_tE19Flash_kernel_traitsILi192ELi64ELi64ELi4ES3_EELi8ELi4ELb1EEEvNS_16Flash_fwd_paramsE:
.text._ZN5flash32flash_fwd_splitkv_combine_kernelI23Flash_fwd_kernel_traitsILi192ELi64ELi64ELi4ELb0ELb0EN7cutlass6half_tE19Flash_kernel_traitsILi192ELi64ELi64ELi4ES3_EELi8ELi4ELb1EEEvNS_16Flash_fwd_paramsE:
[----:B------:R-:W-:Y:S02]  /*0000*/  MOV R1, c[0x0][0x28] ;  /* 0x00000a0000017a02 */ /* 0x000fe40000000f00 */
[----:B------:R-:W-:Y:S01]  /*0010*/  ULDC UR6, c[0x0][0x1c0] ;  /* 0x0000700000067ab9 */ /* 0x000fe20000000800 */
[----:B------:R-:W0:Y:S01]  /*0020*/  S2UR UR11, SR_CTAID.X ;  /* 0x00000000000b79c3 */ /* 0x000e220000002500 */
[----:B------:R-:W-:Y:S02]  /*0030*/  ULDC.64 UR4, c[0x0][0x210] ;  /* 0x0000840000047ab9 */ /* 0x000fe40000000a00 */
[----:B------:R-:W-:Y:S02]  /*0040*/  UIMAD UR4, UR6, UR4, URZ ;  /* 0x00000004060472a4 */ /* 0x000fe4000f8e023f */
[----:B------:R-:W-:Y:S02]  /*0050*/  USHF.R.S32.HI UR7, URZ, 0x1f, UR5 ;  /* 0x0000001f3f077899 */ /* 0x000fe40008011405 */
[----:B------:R-:W-:-:S04]  /*0060*/  UIMAD UR12, UR4, UR5, URZ ;  /* 0x00000005040c72a4 */ /* 0x000fc8000f8e023f */
[----:B------:R-:W-:Y:S02]  /*0070*/  USHF.R.S32.HI UR10, URZ, 0x1f, UR12 ;  /* 0x0000001f3f0a7899 */ /* 0x000fe4000801140c */
[----:B------:R-:W-:-:S04]  /*0080*/  UISETP.LT.U32.AND UP0, UPT, UR12, UR5, UPT ;  /* 0x000000050c00728c */ /* 0x000fc8000bf01070 */
[----:B------:R-:W-:-:S04]  /*0090*/  UISETP.LT.AND.EX UP0, UPT, UR10, UR7, UPT, UP0 ;  /* 0x000000070a00728c */ /* 0x000fc8000bf01300 */
[----:B------:R-:W-:Y:S02]  /*00a0*/  USEL UR7, UR10, UR7, UP0 ;  /* 0x000000070a077287 */ /* 0x000fe40008000000 */
[----:B------:R-:W-:Y:S02]  /*00b0*/  USEL UR8, UR12, UR5, UP0 ;  /* 0x000000050c087287 */ /* 0x000fe40008000000 */
[----:B------:R-:W-:Y:S02]  /*00c0*/  ULOP3.LUT UR4, UR10, UR7, URZ, 0xfc, !UPT ;  /* 0x000000070a047292 */ /* 0x000fe4000f8efc3f */
[----:B0-----:R-:W-:Y:S02]  /*00d0*/  USHF.L.U32 UR11, UR11, 0x3, URZ ;  /* 0x000000030b0b7899 */ /* 0x001fe4000800063f */
[----:B------:R-:W-:Y:S02]  /*00e0*/  USHF.R.S32.HI UR5, URZ, 0x1f, UR6 ;  /* 0x0000001f3f057899 */ /* 0x000fe40008011406 */
[----:B------:R-:W-:Y:S01]  /*00f0*/  ISETP.NE.U32.AND P0, PT, RZ, UR4, PT ;  /* 0x00000004ff007c0c */ /* 0x000fe2000bf05070 */
[----:B------:R-:W-:-:S12]  /*0100*/  USHF.R.S32.HI UR9, URZ, 0x1f, UR11 ;  /* 0x0000001f3f097899 */ /* 0x000fd8000801140b */
[----:B------:R-:W-:Y:S05]  /*0110*/  @!P0 BRA `(.L_x_474) ;  /* 0x0000007000008947 */ /* 0x000fea0003800000 */
[----:B------:R-:W-:Y:S01]  /*0120*/  IMAD.U32 R26, RZ, RZ, UR12 ;  /* 0x0000000cff1a7e24 */ /* 0x000fe2000f8e00ff */
[----:B------:R-:W-:Y:S01]  /*0130*/  MOV R24, UR8 ;  /* 0x0000000800187c02 */ /* 0x000fe20008000f00 */
[----:B------:R-:W-:Y:S01]  /*0140*/  IMAD.U32 R17, RZ, RZ, UR10 ;  /* 0x0000000aff117e24 */ /* 0x000fe2000f8e00ff */
[----:B------:R-:W-:Y:S02]  /*0150*/  MOV R23, UR7 ;  /* 0x0000000700177c02 */ /* 0x000fe40008000f00 */
[----:B------:R-:W-:Y:S02]  /*0160*/  MOV R22, 0x180 ;  /* 0x0000018000167802 */ /* 0x000fe40000000f00 */
[----:B------:R-:W-:Y:S05]  /*0170*/  CALL.REL.NOINC `($__internal_10_$__cuda_sm20_div_s64) ;  /* 0x00004bb000007944 */ /* 0x000fea0003c00000 */
[----:B------:R-:W-:Y:S05]  /*0180*/  BRA `(.L_x_475) ;  /* 0x0000018000007947 */ /* 0x000fea0003800000 */
.L_x_474:
[----:B------:R-:W0:Y:S01]  /*0190*/  I2F.U32.RP R2, UR8 ;  /* 0x0000000800027d06 */ /* 0x000e220008209000 */
[----:B------:R-:W-:Y:S02]  /*01a0*/  UMOV UR14, URZ ;  /* 0x0000003f000e7c82 */ /* 0x000fe40008000000 */
[----:B------:R-:W-:-:S05]  /*01b0*/  UISETP.NE.U32.AND UP0, UPT, UR8, URZ, UPT ;  /* 0x0000003f0800728c */ /* 0x000fca000bf05070 */
[----:B0-----:R-:W0:Y:S02]  /*01c0*/  MUFU.RCP R0, R2 ;  /* 0x0000000200007308 */ /* 0x001e240000001000 */
[----:B0-----:R-:W-:-:S06]  /*01d0*/  IADD3 R0, R0, 0xffffffe, RZ ;  /* 0x0ffffffe00007810 */ /* 0x001fcc0007ffe0ff */
[----:B------:R-:W0:Y:S02]  /*01e0*/  F2I.FTZ.U32.TRUNC.NTZ R0, R0 ;  /* 0x0000000000007305 */ /* 0x000e24000021f000 */
[----:B0-----:R-:W0:Y:S02]  /*01f0*/  R2UR UR15, R0 ;  /* 0x00000000000f73c2 */ /* 0x001e2400000e0000 */
[----:B0-----:R-:W-:-:S04]  /*0200*/  UIADD3 UR4, URZ, -UR15, URZ ;  /* 0x8000000f3f047290 */ /* 0x001fc8000fffe03f */
[----:B------:R-:W-:-:S04]  /*0210*/  UIMAD UR4, UR4, UR8, URZ ;  /* 0x00000008040472a4 */ /* 0x000fc8000f8e023f */
[----:B------:R-:W-:-:S04]  /*0220*/  UIMAD.WIDE.U32 UR14, UR15, UR4, UR14 ;  /* 0x000000040f0e72a5 */ /* 0x000fc8000f8e000e */
[----:B------:R-:W-:-:S07]  /*0230*/  UIMAD.WIDE.U32 UR14, UR15, UR12, URZ ;  /* 0x0000000c0f0e72a5 */ /* 0x000fce000f8e003f */
[----:B------:R-:W-:Y:S02]  /*0240*/  UMOV UR6, UR15 ;  /* 0x0000000f00067c82 */ /* 0x000fe40008000000 */
[----:B------:R-:W-:Y:S02]  /*0250*/  UIADD3 UR4, -UR6, URZ, URZ ;  /* 0x0000003f06047290 */ /* 0x000fe4000fffe13f */
[----:B------:R-:W-:Y:S02]  /*0260*/  UMOV UR15, URZ ;  /* 0x0000003f000f7c82 */ /* 0x000fe40008000000 */
[----:B------:R-:W-:Y:S01]  /*0270*/  UIMAD UR4, UR8, UR4, UR12 ;  /* 0x00000004080472a4 */ /* 0x000fe2000f8e020c */
[----:B------:R-:W-:-:S03]  /*0280*/  MOV R19, UR15 ;  /* 0x0000000f00137c02 */ /* 0x000fc60008000f00 */
[----:B------:R-:W-:-:S11]  /*0290*/  UISETP.GE.U32.AND UP2, UPT, UR4, UR8, UPT ;  /* 0x000000080400728c */ /* 0x000fd6000bf46070 */
[----:B------:R-:W-:Y:S02]  /*02a0*/  @UP2 UIADD3 UR4, UR4, -UR8, URZ ;  /* 0x8000000804042290 */ /* 0x000fe4000fffe03f */
[----:B------:R-:W-:Y:S02]  /*02b0*/  @UP2 UIADD3 UR6, UR6, 0x1, URZ ;  /* 0x0000000106062890 */ /* 0x000fe4000fffe03f */
[----:B------:R-:W-:-:S11]  /*02c0*/  UISETP.GE.U32.AND UP1, UPT, UR4, UR8, UPT ;  /* 0x000000080400728c */ /* 0x000fd6000bf26070 */
[----:B------:R-:W-:Y:S02]  /*02d0*/  @UP1 UIADD3 UR6, UR6, 0x1, URZ ;  /* 0x0000000106061890 */ /* 0x000fe4000fffe03f */
[----:B------:R-:W-:-:S07]  /*02e0*/  @!UP0 ULOP3.LUT UR6, URZ, UR8, URZ, 0x33, !UPT ;  /* 0x000000083f068292 */ /* 0x000fce000f8e333f */
[----:B------:R-:W-:Y:S02]  /*02f0*/  UMOV UR14, UR6 ;  /* 0x00000006000e7c82 */ /* 0x000fe40008000000 */
[----:B------:R-:W-:-:S05]  /*0300*/  IMAD.U32 R18, RZ, RZ, UR14 ;  /* 0x0000000eff127e24 */ /* 0x000fca000f8e00ff */
.L_x_475:
[----:B------:R-:W-:Y:S01]  /*0310*/  ISETP.LT.U32.AND P0, PT, R18, c[0x0][0x1c0], PT ;  /* 0x0000700012007a0c */ /* 0x000fe20003f01070 */
[----:B------:R-:W-:Y:S03]  /*0320*/  BSSY B0, `(.L_x_476) ;  /* 0x0000021000007945 */ /* 0x000fe60003800000 */
[----:B------:R-:W-:-:S04]  /*0330*/  ISETP.LT.AND.EX P0, PT, R19, UR5, PT, P0 ;  /* 0x0000000513007c0c */ /* 0x000fc8000bf01300 */
[C---:B------:R-:W-:Y:S02]  /*0340*/  SEL R23, R19.reuse, UR5, P0 ;  /* 0x0000000513177c07 */ /* 0x040fe40008000000 */
[----:B------:R-:W-:Y:S02]  /*0350*/  SEL R24, R18, c[0x0][0x1c0], P0 ;  /* 0x0000700012187a07 */ /* 0x000fe40000000000 */
[----:B------:R-:W-:-:S04]  /*0360*/  LOP3.LUT R0, R19, R23, RZ, 0xfc, !PT ;  /* 0x0000001713007212 */ /* 0x000fc800078efcff */
[----:B------:R-:W-:-:S13]  /*0370*/  ISETP.NE.U32.AND P1, PT, R0, RZ, PT ;  /* 0x000000ff0000720c */ /* 0x000fda0003f25070 */
[----:B------:R-:W-:Y:S05]  /*0380*/  @!P1 BRA `(.L_x_477) ;  /* 0x0000007000009947 */ /* 0x000fea0003800000 */
[----:B------:R-:W-:Y:S01]  /*0390*/  IMAD.MOV.U32 R26, RZ, RZ, R18 ;  /* 0x000000ffff1a7224 */ /* 0x000fe200078e0012 */
[----:B------:R-:W-:Y:S02]  /*03a0*/  MOV R17, R19 ;  /* 0x0000001300117202 */ /* 0x000fe40000000f00 */
[----:B------:R-:W-:Y:S02]  /*03b0*/  MOV R22, 0x3d0 ;  /* 0x000003d000167802 */ /* 0x000fe40000000f00 */
[----:B------:R-:W-:Y:S05]  /*03c0*/  CALL.REL.NOINC `($__internal_10_$__cuda_sm20_div_s64) ;  /* 0x0000496000007944 */ /* 0x000fea0003c00000 */
[----:B------:R-:W-:Y:S02]  /*03d0*/  MOV R6, R18 ;  /* 0x0000001200067202 */ /* 0x000fe40000000f00 */
[----:B------:R-:W-:Y:S01]  /*03e0*/  MOV R7, R19 ;  /* 0x0000001300077202 */ /* 0x000fe20000000f00 */
[----:B------:R-:W-:Y:S05]  /*03f0*/  BRA `(.L_x_478) ;  /* 0x0000013000007947 */ /* 0x000fea0003800000 */
.L_x_477:
        /* <DEDUP_REMOVED lines=19> */
.L_x_478:
[----:B------:R-:W-:Y:S05]  /*0530*/  BSYNC B0 ;  /* 0x0000000000007941 */ /* 0x000fea0003800000 */
.L_x_476:
[----:B------:R-:W-:Y:S01]  /*0540*/  IABS R5, c[0x0][0x214] ;  /* 0x0000850000057a13 */ /* 0x000fe20000000000 */
[----:B------:R-:W-:Y:S01]  /*0550*/  ULDC UR6, c[0x0][0x214] ;  /* 0x0000850000067ab9 */ /* 0x000fe20000000800 */
[----:B------:R-:W-:Y:S01]  /*0560*/  BSSY B0, `(.L_x_479) ;  /* 0x000003c000007945 */ /* 0x000fe20003800000 */
[----:B------:R-:W-:Y:S01]  /*0570*/  UIADD3 UR6, UR6, -0x1, URZ ;  /* 0xffffffff06067890 */ /* 0x000fe2000fffe03f */
[----:B------:R-:W0:Y:S05]  /*0580*/  I2F.RP R4, R5 ;  /* 0x0000000500047306 */ /* 0x000e2a0000209400 */
[----:B------:R-:W-:-:S03]  /*0590*/  IADD3 R0, R5, UR6, RZ ;  /* 0x0000000605007c10 */ /* 0x000fc6000fffe0ff */
[----:B0-----:R-:W0:Y:S02]  /*05a0*/  MUFU.RCP R8, R4 ;  /* 0x0000000400087308 */ /* 0x001e240000001000 */
[----:B0-----:R-:W-:-:S06]  /*05b0*/  IADD3 R8, R8, 0xffffffe, RZ ;  /* 0x0ffffffe08087810 */ /* 0x001fcc0007ffe0ff */
[----:B------:R-:W0:Y:S02]  /*05c0*/  F2I.FTZ.U32.TRUNC.NTZ R9, R8 ;  /* 0x0000000800097305 */ /* 0x000e24000021f000 */
[----:B0-----:R-:W-:Y:S02]  /*05d0*/  IMAD.MOV R2, RZ, RZ, -R9 ;  /* 0x000000ffff027224 */ /* 0x001fe400078e0a09 */
[----:B------:R-:W-:Y:S02]  /*05e0*/  IMAD.MOV.U32 R8, RZ, RZ, RZ ;  /* 0x000000ffff087224 */ /* 0x000fe400078e00ff */
[----:B------:R-:W-:Y:S01]  /*05f0*/  IMAD R3, R2, R5, RZ ;  /* 0x0000000502037224 */ /* 0x000fe200078e02ff */
[----:B------:R-:W-:-:S03]  /*0600*/  IABS R2, R0 ;  /* 0x0000000000027213 */ /* 0x000fc60000000000 */
        /* <DEDUP_REMOVED lines=28> */
[----:B------:R-:W-:Y:S05]  /*07d0*/  CALL.REL.NOINC `($__internal_10_$__cuda_sm20_div_s64) ;  /* 0x0000455000007944 */ /* 0x000fea0003c00000 */
[----:B------:R-:W-:Y:S05]  /*07e0*/  BRA `(.L_x_481) ;  /* 0x0000013000007947 */ /* 0x000fea0003800000 */
.L_x_480:
        /* <DEDUP_REMOVED lines=19> */
.L_x_481:
[----:B------:R-:W-:Y:S05]  /*0920*/  BSYNC B0 ;  /* 0x0000000000007941 */ /* 0x000fea0003800000 */
.L_x_479:
[----:B------:R-:W-:Y:S01]  /*0930*/  IABS R4, c[0x0][0x214] ;  /* 0x0000850000047a13 */ /* 0x000fe20000000000 */
[----:B------:R-:W-:Y:S01]  /*0940*/  IMAD.MOV.U32 R8, RZ, RZ, RZ ;  /* 0x000000ffff087224 */ /* 0x000fe200078e00ff */
[----:B------:R-:W-:Y:S01]  /*0950*/  ULDC UR4, c[0x0][0x214] ;  /* 0x0000850000047ab9 */ /* 0x000fe20000000800 */
[----:B------:R-:W-:Y:S01]  /*0960*/  BSSY B0, `(.L_x_482) ;  /* 0x000005c000007945 */ /* 0x000fe20003800000 */
[----:B------:R-:W0:Y:S01]  /*0970*/  I2F.RP R10, R4 ;  /* 0x00000004000a7306 */ /* 0x000e220000209400 */
[----:B------:R-:W-:Y:S02]  /*0980*/  UISETP.LT.AND UP0, UPT, URZ, UR4, UPT ;  /* 0x000000043f00728c */ /* 0x000fe4000bf01270 */
[----:B------:R-:W-:Y:S02]  /*0990*/  USHF.R.S32.HI UR5, URZ, 0x1f, UR4 ;  /* 0x0000001f3f057899 */ /* 0x000fe40008011404 */
[----:B------:R-:W-:-:S07]  /*09a0*/  ULEA.HI.SX32 UR4, UR4, 0x1, 0x1 ;  /* 0x0000000104047891 */ /* 0x000fce000f8f0a3f */
[----:B------:R-:W-:Y:S01]  /*09b0*/  @!UP0 UIADD3 UR4, UR5, URZ, URZ ;  /* 0x0000003f05048290 */ /* 0x000fe2000fffe03f */
        /* <DEDUP_REMOVED lines=64> */
[----:B------:R-:W-:Y:S02]  /*0dc0*/  MOV R34, R18 ;  /* 0x0000001200227202 */ /* 0x000fe40000000f00 */
[----:B------:R-:W-:Y:S01]  /*0dd0*/  MOV R35, R19 ;  /* 0x0000001300237202 */ /* 0x000fe20000000f00 */
[----:B------:R-:W-:Y:S05]  /*0de0*/  BRA `(.L_x_484) ;  /* 0x0000013000007947 */ /* 0x000fea0003800000 */
.L_x_483:
        /* <DEDUP_REMOVED lines=19> */
.L_x_484:
[----:B------:R-:W-:Y:S05]  /*0f20*/  BSYNC B0 ;  /* 0x0000000000007941 */ /* 0x000fea0003800000 */
.L_x_482:
[-C--:B------:R-:W-:Y:S01]  /*0f30*/  IABS R16, R3.reuse ;  /* 0x0000000300107213 */ /* 0x080fe20000000000 */
[----:B------:R-:W-:Y:S01]  /*0f40*/  BSSY B0, `(.L_x_485) ;  /* 0x000003c000007945 */ /* 0x000fe20003800000 */
[----:B------:R-:W-:Y:S02]  /*0f50*/  IABS R8, R3 ;  /* 0x0000000300087213 */ /* 0x000fe40000000000 */
[----:B------:R-:W0:Y:S01]  /*0f60*/  I2F.RP R11, R16 ;  /* 0x00000010000b7306 */ /* 0x000e220000209400 */
[----:B------:R-:W-:Y:S02]  /*0f70*/  IADD3 R5, R16, UR6, RZ ;  /* 0x0000000610057c10 */ /* 0x000fe4000fffe0ff */
        /* <DEDUP_REMOVED lines=37> */
.L_x_486:
        /* <DEDUP_REMOVED lines=19> */
.L_x_487:
[----:B------:R-:W-:Y:S05]  /*1300*/  BSYNC B0 ;  /* 0x0000000000007941 */ /* 0x000fea0003800000 */
.L_x_485:
[----:B------:R-:W-:Y:S01]  /*1310*/  IABS R8, c[0x0][0x214] ;  /* 0x0000850000087a13 */ /* 0x000fe20000000000 */
[----:B------:R-:W-:Y:S01]  /*1320*/  ULDC.U8 UR4, c[0x0][0x329] ;  /* 0x0000ca4000047ab9 */ /* 0x000fe20000000000 */
[----:B------:R-:W-:Y:S01]  /*1330*/  ISETP.GT.AND P3, PT, R3, RZ, PT ;  /* 0x000000ff0300720c */ /* 0x000fe20003f64270 */
[----:B------:R-:W-:Y:S01]  /*1340*/  ULDC.64 UR14, c[0x0][0x118] ;  /* 0x00004600000e7ab9 */ /* 0x000fe20000000a00 */
[----:B------:R-:W0:Y:S01]  /*1350*/  I2F.RP R20, R8 ;  /* 0x0000000800147306 */ /* 0x000e220000209400 */
[----:B------:R-:W-:Y:S07]  /*1360*/  BSSY B0, `(.L_x_488) ;  /* 0x000007f000007945 */ /* 0x000fee0003800000 */
        /* <DEDUP_REMOVED lines=9> */
[----:B------:R-:W-:Y:S02]  /*1400*/  ISETP.GE.AND P1, PT, R5, RZ, PT ;  /* 0x000000ff0500720c */ /* 0x000fe40003f26270 */
[----:B------:R-:W-:Y:S01]  /*1410*/  SHF.R.S32.HI R5, RZ, 0x1f, R3 ;  /* 0x0000001fff057819 */ /* 0x000fe20000011403 */
[----:B------:R-:W-:-:S04]  /*1420*/  IMAD.HI.U32 R9, R7, R6, RZ ;  /* 0x0000000607097227 */ /* 0x000fc800078e00ff */
[----:B------:R-:W-:-:S04]  /*1430*/  IMAD.MOV R7, RZ, RZ, -R9 ;  /* 0x000000ffff077224 */ /* 0x000fc800078e0a09 */
[C---:B------:R-:W-:Y:S01]  /*1440*/  IMAD R7, R8.reuse, R7, R6 ;  /* 0x0000000708077224 */ /* 0x040fe200078e0206 */
[----:B------:R-:W-:Y:S01]  /*1450*/  LEA.HI.SX32 R6, R3, 0x1, 0x1 ;  /* 0x0000000103067811 */ /* 0x000fe200078f0aff */
[----:B------:R-:W-:Y:S01]  /*1460*/  @!P3 IMAD.MOV R6, RZ, RZ, R5 ;  /* 0x000000ffff06b224 */ /* 0x000fe200078e0205 */
[----:B------:R-:W-:Y:S02]  /*1470*/  IABS R5, c[0x0][0x1c0] ;  /* 0x0000700000057a13 */ /* 0x000fe40000000000 */
[----:B------:R-:W-:Y:S02]  /*1480*/  ISETP.GT.U32.AND P0, PT, R8, R7, PT ;  /* 0x000000070800720c */ /* 0x000fe40003f04070 */
[----:B------:R-:W0:Y:S11]  /*1490*/  I2F.U32.RP R17, R5 ;  /* 0x0000000500117306 */ /* 0x000e360000209000 */
[----:B------:R-:W-:Y:S01]  /*14a0*/  @!P0 IMAD.IADD R7, R7, 0x1, -R8 ;  /* 0x0000000107078824 */ /* 0x000fe200078e0a08 */
[----:B------:R-:W-:-:S02]  /*14b0*/  @!P0 IADD3 R9, R9, 0x1, RZ ;  /* 0x0000000109098810 */ /* 0x000fc40007ffe0ff */
[----:B------:R-:W-:Y:S02]  /*14c0*/  ISETP.NE.AND P0, PT, RZ, c[0x0][0x214], PT ;  /* 0x00008500ff007a0c */ /* 0x000fe40003f05270 */
[----:B------:R-:W-:Y:S01]  /*14d0*/  ISETP.GE.U32.AND P2, PT, R7, R8, PT ;  /* 0x000000080700720c */ /* 0x000fe20003f46070 */
[----:B0-----:R-:W0:-:S12]  /*14e0*/  MUFU.RCP R24, R17 ;  /* 0x0000001100187308 */ /* 0x001e180000001000 */
[----:B------:R-:W-:Y:S02]  /*14f0*/  @P2 IADD3 R9, R9, 0x1, RZ ;  /* 0x0000000109092810 */ /* 0x000fe40007ffe0ff */
[----:B0-----:R-:W-:-:S03]  /*1500*/  IADD3 R24, R24, 0xffffffe, RZ ;  /* 0x0ffffffe18187810 */ /* 0x001fc60007ffe0ff */
[----:B------:R-:W-:Y:S01]  /*1510*/  @!P1 IMAD.MOV R9, RZ, RZ, -R9 ;  /* 0x000000ffff099224 */ /* 0x000fe200078e0a09 */
[----:B------:R-:W-:Y:S01]  /*1520*/  @!P0 LOP3.LUT R9, RZ, c[0x0][0x214], RZ, 0x33, !PT ;  /* 0x00008500ff098a12 */ /* 0x000fe200078e33ff */
[----:B------:R0:W-:Y:S01]  /*1530*/  F2I.FTZ.U32.TRUNC.NTZ R25, R24 ;  /* 0x0000001800197305 */ /* 0x0001e2000021f000 */
[----:B------:R-:W-:-:S03]  /*1540*/  IABS R17, R0 ;  /* 0x0000000000117213 */ /* 0x000fc60000000000 */
[----:B------:R-:W-:Y:S01]  /*1550*/  IMAD R3, R6, R9, RZ ;  /* 0x0000000906037224 */ /* 0x000fe200078e02ff */
[----:B------:R-:W-:-:S04]  /*1560*/  LOP3.LUT R0, R0, c[0x0][0x1c0], RZ, 0x3c, !PT ;  /* 0x0000700000007a12 */ /* 0x000fc800078e3cff */
[----:B------:R-:W-:-:S04]  /*1570*/  IABS R7, R3 ;  /* 0x0000000300077213 */ /* 0x000fc80000000000 */
[----:B------:R-:W1:Y:S01]  /*1580*/  I2F.RP R16, R7 ;  /* 0x0000000700107306 */ /* 0x000e620000209400 */
[----:B0-----:R-:W-:-:S07]  /*1590*/  IMAD.MOV.U32 R24, RZ, RZ, RZ ;  /* 0x000000ffff187224 */ /* 0x001fce00078e00ff */
[----:B-1----:R-:W0:Y:S02]  /*15a0*/  MUFU.RCP R6, R16 ;  /* 0x0000001000067308 */ /* 0x002e240000001000 */
[----:B0-----:R-:W-:Y:S01]  /*15b0*/  IADD3 R20, R6, 0xffffffe, RZ ;  /* 0x0ffffffe06147810 */ /* 0x001fe20007ffe0ff */
[----:B------:R-:W-:Y:S02]  /*15c0*/  IMAD.MOV R6, RZ, RZ, -R25 ;  /* 0x000000ffff067224 */ /* 0x000fe400078e0a19 */
[----:B------:R-:W-:-:S03]  /*15d0*/  IMAD.IADD R16, R4, 0x1, R7 ;  /* 0x0000000104107824 */ /* 0x000fc600078e0207 */
[----:B------:R-:W0:Y:S01]  /*15e0*/  F2I.FTZ.U32.TRUNC.NTZ R21, R20 ;  /* 0x0000001400157305 */ /* 0x000e22000021f000 */
[----:B------:R-:W-:Y:S01]  /*15f0*/  IMAD R23, R6, R5, RZ ;  /* 0x0000000506177224 */ /* 0x000fe200078e02ff */
[----:B------:R-:W-:-:S03]  /*1600*/  IABS R22, R16 ;  /* 0x0000001000167213 */ /* 0x000fc60000000000 */
[----:B------:R-:W-:-:S06]  /*1610*/  IMAD.HI.U32 R23, R25, R23, R24 ;  /* 0x0000001719177227 */ /* 0x000fcc00078e0018 */
[----:B------:R-:W-:-:S04]  /*1620*/  IMAD.HI.U32 R6, R23, R17, RZ ;  /* 0x0000001117067227 */ /* 0x000fc800078e00ff */
[----:B------:R-:W-:-:S04]  /*1630*/  IMAD.HI.U32 R23, R23, R22, RZ ;  /* 0x0000001617177227 */ /* 0x000fc800078e00ff */
[----:B0-----:R-:W-:Y:S02]  /*1640*/  IMAD.MOV R8, RZ, RZ, -R21 ;  /* 0x000000ffff087224 */ /* 0x001fe400078e0a15 */
[----:B------:R-:W-:Y:S02]  /*1650*/  IMAD.MOV.U32 R20, RZ, RZ, RZ ;  /* 0x000000ffff147224 */ /* 0x000fe400078e00ff */
[----:B------:R-:W-:Y:S01]  /*1660*/  IMAD R9, R8, R7, RZ ;  /* 0x0000000708097224 */ /* 0x000fe200078e02ff */
[----:B------:R-:W-:-:S03]  /*1670*/  IABS R8, c[0x0][0x1c0] ;  /* 0x0000700000087a13 */ /* 0x000fc60000000000 */
[----:B------:R-:W-:Y:S01]  /*1680*/  IMAD.HI.U32 R9, R21, R9, R20 ;  /* 0x0000000915097227 */ /* 0x000fe200078e0014 */
[----:B------:R-:W-:-:S03]  /*1690*/  IABS R20, R3 ;  /* 0x0000000300147213 */ /* 0x000fc60000000000 */
[----:B------:R-:W-:Y:S02]  /*16a0*/  IMAD.MOV R8, RZ, RZ, -R8 ;  /* 0x000000ffff087224 */ /* 0x000fe400078e0a08 */
[----:B------:R-:W-:Y:S02]  /*16b0*/  IMAD.MOV R20, RZ, RZ, -R20 ;  /* 0x000000ffff147224 */ /* 0x000fe400078e0a14 */
[----:B------:R-:W-:-:S04]  /*16c0*/  IMAD.HI.U32 R9, R9, R22, RZ ;  /* 0x0000001609097227 */ /* 0x000fc800078e00ff */
[----:B------:R-:W-:Y:S01]  /*16d0*/  IMAD R4, R6, R8, R17 ;  /* 0x0000000806047224 */ /* 0x000fe200078e0211 */
[C---:B------:R-:W-:Y:S01]  /*16e0*/  LOP3.LUT R17, R16.reuse, R7, RZ, 0x3c, !PT ;  /* 0x0000000710117212 */ /* 0x040fe200078e3cff */
[--C-:B------:R-:W-:Y:S01]  /*16f0*/  IMAD R20, R9, R20, R22.reuse ;  /* 0x0000001409147224 */ /* 0x100fe200078e0216 */
[----:B------:R-:W-:Y:S01]  /*1700*/  LOP3.LUT R16, R16, c[0x0][0x1c0], RZ, 0x3c, !PT ;  /* 0x0000700010107a12 */ /* 0x000fe200078e3cff */
[----:B------:R-:W-:Y:S01]  /*1710*/  IMAD R8, R23, R8, R22 ;  /* 0x0000000817087224 */ /* 0x000fe200078e0216 */
[----:B------:R-:W-:Y:S02]  /*1720*/  ISETP.GT.U32.AND P3, PT, R5, R4, PT ;  /* 0x000000040500720c */ /* 0x000fe40003f64070 */
[----:B------:R-:W-:Y:S02]  /*1730*/  ISETP.GT.U32.AND P0, PT, R7, R20, PT ;  /* 0x000000140700720c */ /* 0x000fe40003f04070 */
[----:B------:R-:W-:Y:S02]  /*1740*/  ISETP.GT.U32.AND P1, PT, R5, R8, PT ;  /* 0x000000080500720c */ /* 0x000fe40003f24070 */
[----:B------:R-:W-:Y:S01]  /*1750*/  ISETP.GE.AND P4, PT, R17, RZ, PT ;  /* 0x000000ff1100720c */ /* 0x000fe20003f86270 */
[----:B------:R-:W-:-:S06]  /*1760*/  IMAD.MOV.U32 R17, RZ, RZ, c[0x0][0x214] ;  /* 0x00008500ff117624 */ /* 0x000fcc00078e00ff */
[----:B------:R-:W-:Y:S01]  /*1770*/  @!P3 IMAD.IADD R4, R4, 0x1, -R5 ;  /* 0x000000010404b824 */ /* 0x000fe200078e0a05 */
[----:B------:R-:W-:Y:S01]  /*1780*/  @!P3 IADD3 R6, R6, 0x1, RZ ;  /* 0x000000010606b810 */ /* 0x000fe20007ffe0ff */
[----:B------:R-:W-:Y:S01]  /*1790*/  @!P0 IMAD.IADD R20, R20, 0x1, -R7 ;  /* 0x0000000114148824 */ /* 0x000fe200078e0a07 */
[----:B------:R-:W-:Y:S01]  /*17a0*/  @!P0 IADD3 R9, R9, 0x1, RZ ;  /* 0x0000000109098810 */ /* 0x000fe20007ffe0ff */
[----:B------:R-:W-:Y:S01]  /*17b0*/  @!P1 IMAD.IADD R8, R8, 0x1, -R5 ;  /* 0x0000000108089824 */ /* 0x000fe200078e0a05 */
[----:B------:R-:W-:Y:S02]  /*17c0*/  ISETP.GE.U32.AND P6, PT, R4, R5, PT ;  /* 0x000000050400720c */ /* 0x000fe40003fc6070 */
[----:B------:R-:W0:Y:S01]  /*17d0*/  S2R R4, SR_TID.X ;  /* 0x0000000000047919 */ /* 0x000e220000002100 */
[----:B------:R-:W-:Y:S02]  /*17e0*/  ISETP.GE.U32.AND P2, PT, R20, R7, PT ;  /* 0x000000071400720c */ /* 0x000fe40003f46070 */
[----:B------:R-:W-:-:S02]  /*17f0*/  ISETP.GE.AND P0, PT, R0, RZ, PT ;  /* 0x000000ff0000720c */ /* 0x000fc40003f06270 */
[----:B------:R-:W-:Y:S02]  /*1800*/  ISETP.GT.AND P3, PT, R2, RZ, PT ;  /* 0x000000ff0200720c */ /* 0x000fe40003f64270 */
[----:B------:R-:W-:Y:S02]  /*1810*/  ISETP.GE.U32.AND P5, PT, R8, R5, PT ;  /* 0x000000050800720c */ /* 0x000fe40003fa6070 */
[----:B------:R-:W-:Y:S02]  /*1820*/  @!P1 IADD3 R23, R23, 0x1, RZ ;  /* 0x0000000117179810 */ /* 0x000fe40007ffe0ff */
[----:B------:R-:W-:Y:S02]  /*1830*/  @P6 IADD3 R6, R6, 0x1, RZ ;  /* 0x0000000106066810 */ /* 0x000fe40007ffe0ff */
[----:B------:R-:W-:Y:S02]  /*1840*/  ISETP.NE.AND P6, PT, R3, RZ, PT ;  /* 0x000000ff0300720c */ /* 0x000fe40003fc5270 */
[----:B------:R-:W-:Y:S01]  /*1850*/  @P2 IADD3 R9, R9, 0x1, RZ ;  /* 0x0000000109092810 */ /* 0x000fe20007ffe0ff */
[----:B------:R-:W-:Y:S01]  /*1860*/  @!P0 IMAD.MOV R6, RZ, RZ, -R6 ;  /* 0x000000ffff068224 */ /* 0x000fe200078e0a06 */
[----:B------:R-:W-:-:S02]  /*1870*/  ISETP.GE.AND P2, PT, R16, RZ, PT ;  /* 0x000000ff1000720c */ /* 0x000fc40003f46270 */
[----:B------:R-:W-:Y:S01]  /*1880*/  LOP3.LUT R0, RZ, c[0x0][0x1c0], RZ, 0x33, !PT ;  /* 0x00007000ff007a12 */ /* 0x000fe200078e33ff */
[----:B------:R-:W-:Y:S01]  /*1890*/  @!P4 IMAD.MOV R9, RZ, RZ, -R9 ;  /* 0x000000ffff09c224 */ /* 0x000fe200078e0a09 */
[----:B------:R-:W-:Y:S02]  /*18a0*/  ISETP.NE.AND P4, PT, RZ, c[0x0][0x1c0], PT ;  /* 0x00007000ff007a0c */ /* 0x000fe40003f85270 */
[----:B------:R-:W-:Y:S02]  /*18b0*/  SHF.R.S32.HI R8, RZ, 0x1f, R2 ;  /* 0x0000001fff087819 */ /* 0x000fe40000011402 */
[----:B------:R-:W-:Y:S02]  /*18c0*/  ISETP.NE.AND P1, PT, RZ, UR4, PT ;  /* 0x00000004ff007c0c */ /* 0x000fe4000bf25270 */
[----:B0-----:R-:W-:Y:S02]  /*18d0*/  SHF.R.S32.HI R5, RZ, 0x1f, R4 ;  /* 0x0000001fff057819 */ /* 0x001fe40000011404 */
[----:B------:R-:W-:Y:S01]  /*18e0*/  LEA.HI.SX32 R16, R2, 0x1, 0x1 ;  /* 0x0000000102107811 */ /* 0x000fe200078f0aff */
[----:B------:R-:W-:Y:S01]  /*18f0*/  @!P3 IMAD.MOV R16, RZ, RZ, R8 ;  /* 0x000000ffff10b224 */ /* 0x000fe200078e0208 */
[----:B------:R-:W-:-:S02]  /*1900*/  SEL R17, R17, 0x1, !P1 ;  /* 0x0000000111117807 */ /* 0x000fc40004800000 */
[----:B------:R-:W-:Y:S02]  /*1910*/  SEL R6, R0, R6, !P4 ;  /* 0x0000000600067207 */ /* 0x000fe40006000000 */
        /* <DEDUP_REMOVED lines=8> */
[----:B------:R-:W-:Y:S01]  /*19a0*/  SHF.R.S32.HI R6, RZ, 0x3, R8 ;  /* 0x00000003ff067819 */ /* 0x000fe20000011408 */
[----:B------:R-:W-:Y:S01]  /*19b0*/  IMAD.MOV.U32 R16, RZ, RZ, -0x800000 ;  /* 0xff800000ff107424 */ /* 0x000fe200078e00ff */
[----:B------:R-:W-:-:S02]  /*19c0*/  ISETP.LT.AND.EX P2, PT, R19, R21, PT, P0 ;  /* 0x000000151300720c */ /* 0x000fc40003f41300 */
[----:B------:R-:W-:Y:S02]  /*19d0*/  ISETP.GE.AND P0, PT, R6, c[0x0][0x314], PT ;  /* 0x0000c50006007a0c */ /* 0x000fe40003f06270 */
[----:B------:R-:W-:Y:S02]  /*19e0*/  SEL R0, R0, R23, !P4 ;  /* 0x0000001700007207 */ /* 0x000fe40006000000 */
[----:B------:R-:W-:Y:S02]  /*19f0*/  LOP3.LUT R23, R8, 0xfffffff8, RZ, 0xc0, !PT ;  /* 0xfffffff808177812 */ /* 0x000fe400078ec0ff */
[----:B------:R-:W-:Y:S02]  /*1a00*/  SEL R9, R18, R9, P2 ;  /* 0x0000000912097207 */ /* 0x000fe40001000000 */
[----:B------:R-:W-:Y:S01]  /*1a10*/  SEL R8, R19, R21, P2 ;  /* 0x0000001513087207 */ /* 0x000fe20001000000 */
[----:B------:R-:W-:-:S04]  /*1a20*/  IMAD.IADD R23, R4, 0x1, -R23 ;  /* 0x0000000104177824 */ /* 0x000fc800078e0a17 */
[----:B------:R-:W-:Y:S05]  /*1a30*/  @P0 BRA `(.L_x_489) ;  /* 0x0000011000000947 */ /* 0x000fea0003800000 */
[----:B------:R-:W-:Y:S01]  /*1a40*/  UIADD3 UR5, UP0, UR12, -UR11, URZ ;  /* 0x8000000b0c057290 */ /* 0x000fe2000ff1e03f */
[----:B------:R-:W-:-:S03]  /*1a50*/  SHF.R.S32.HI R19, RZ, 0x1f, R23 ;  /* 0x0000001fff137819 */ /* 0x000fc60000011417 */
[----:B------:R-:W-:Y:S02]  /*1a60*/  UIADD3.X UR4, UR10, ~UR9, URZ, UP0, !UPT ;  /* 0x800000090a047290 */ /* 0x000fe400087fe43f */
[----:B------:R-:W-:-:S04]  /*1a70*/  ISETP.LT.U32.AND P0, PT, R23, UR5, PT ;  /* 0x0000000517007c0c */ /* 0x000fc8000bf01070 */
[----:B------:R-:W-:-:S05]  /*1a80*/  IMAD.U32 R18, RZ, RZ, UR4 ;  /* 0x00000004ff127e24 */ /* 0x000fca000f8e00ff */
[----:B------:R-:W-:-:S13]  /*1a90*/  ISETP.GT.AND.EX P0, PT, R18, R19, PT, P0 ;  /* 0x000000131200720c */ /* 0x000fda0003f04300 */
[----:B------:R-:W-:Y:S05]  /*1aa0*/  @!P0 BRA `(.L_x_489) ;  /* 0x000000a000008947 */ /* 0x000fea0003800000 */
[----:B------:R-:W-:Y:S01]  /*1ab0*/  IADD3 R18, P0, R23, UR11, RZ ;  /* 0x0000000b17127c10 */ /* 0x000fe2000ff1e0ff */
[----:B------:R-:W-:Y:S01]  /*1ac0*/  IMAD R16, R6, UR10, RZ ;  /* 0x0000000a06107c24 */ /* 0x000fe2000f8e02ff */
[----:B------:R-:W-:Y:S02]  /*1ad0*/  SHF.R.S32.HI R21, RZ, 0x1f, R6 ;  /* 0x0000001fff157819 */ /* 0x000fe40000011406 */
[----:B------:R-:W-:-:S03]  /*1ae0*/  IADD3.X R19, R19, UR9, RZ, P0, !PT ;  /* 0x0000000913137c10 */ /* 0x000fc600087fe4ff */
[----:B------:R-:W-:Y:S02]  /*1af0*/  IMAD R16, R21, UR12, R16 ;  /* 0x0000000c15107c24 */ /* 0x000fe4000f8e0210 */
[----:B------:R-:W-:-:S04]  /*1b00*/  IMAD.WIDE.U32 R18, R6, UR12, R18 ;  /* 0x0000000c06127c25 */ /* 0x000fc8000f8e0012 */
[----:B------:R-:W-:Y:S01]  /*1b10*/  IMAD.IADD R16, R19, 0x1, R16 ;  /* 0x0000000113107824 */ /* 0x000fe200078e0210 */
[----:B------:R-:W-:-:S04]  /*1b20*/  LEA R20, P0, R18, c[0x0][0x208], 0x2 ;  /* 0x0000820012147a11 */ /* 0x000fc800078010ff */
[----:B------:R-:W-:-:S05]  /*1b30*/  LEA.HI.X R21, R18, c[0x0][0x20c], R16, 0x2, P0 ;  /* 0x0000830012157a11 */ /* 0x000fca00000f1410 */
[----:B------:R0:W5:Y:S04]  /*1b40*/  LDG.E R16, [R20.64] ;  /* 0x0000000e14107981 */ /* 0x000168000c1e1900 */
.L_x_489:
[----:B------:R-:W-:Y:S05]  /*1b50*/  BSYNC B0 ;  /* 0x0000000000007941 */ /* 0x000fea0003800000 */
.L_x_488:
        /* <DEDUP_REMOVED lines=19> */
[----:B0-----:R-:W0:Y:S02]  /*1c90*/  SHFL.BFLY PT, R20, R25, 0x4, 0x1f ;  /* 0x0c801f0019147f89 */ /* 0x001e2400000e0000 */
[----:B0-----:R-:W-:-:S05]  /*1ca0*/  FMNMX.FTZ R20, R25, R20, !PT ;  /* 0x0000001419147209 */ /* 0x001fca0007810000 */
[----:B------:R-:W0:Y:S02]  /*1cb0*/  SHFL.BFLY PT, R21, R20, 0x2, 0x1f ;  /* 0x0c401f0014157f89 */ /* 0x000e2400000e0000 */
        /* <DEDUP_REMOVED lines=31> */
[----:B------:R-:W-:Y:S01]  /*1eb0*/  ISETP.GE.U32.AND P2, PT, R32, UR12, PT ;  /* 0x0000000c20007c0c */ /* 0x000fe2000bf46070 */
[----:B------:R-:W-:-:S03]  /*1ec0*/  IMAD.MOV.U32 R5, RZ, RZ, c[0x0][0x1c0] ;  /* 0x00007000ff057624 */ /* 0x000fc600078e00ff */
[----:B------:R-:W-:Y:S02]  /*1ed0*/  ISETP.GE.AND.EX P2, PT, R33, UR10, PT, P2 ;  /* 0x0000000a21007c0c */ /* 0x000fe4000bf46320 */
        /* <DEDUP_REMOVED lines=13> */
[----:B------:R-:W-:Y:S02]  /*1fb0*/  IMAD R0, R0, UR8, RZ ;  /* 0x0000000800007c24 */ /* 0x000fe4000f8e02ff */
[----:B------:R-:W-:-:S04]  /*1fc0*/  IMAD.WIDE.U32 R18, R17, UR8, RZ ;  /* 0x0000000811127c25 */ /* 0x000fc8000f8e00ff */
[----:B------:R-:W-:Y:S02]  /*1fd0*/  IMAD R17, R17, UR7, R0 ;  /* 0x0000000711117c24 */ /* 0x000fe4000f8e0200 */
        /* <DEDUP_REMOVED lines=12> */
[----:B------:R-:W-:Y:S05]  /*20a0*/  CALL.REL.NOINC `($__internal_10_$__cuda_sm20_div_s64) ;  /* 0x00002c8000007944 */ /* 0x000fea0003c00000 */
[-C--:B------:R-:W-:Y:S02]  /*20b0*/  IADD3 R21, P0, RZ, -R18.reuse, RZ ;  /* 0x80000012ff157210 */ /* 0x080fe40007f1e0ff */
[----:B------:R-:W-:Y:S02]  /*20c0*/  MOV R42, R18 ;  /* 0x00000012002a7202 */ /* 0x000fe40000000f00 */
[----:B------:R-:W-:Y:S01]  /*20d0*/  IADD3.X R17, RZ, ~R19, RZ, P0, !PT ;  /* 0x80000013ff117210 */ /* 0x000fe200007fe4ff */
[----:B------:R-:W-:Y:S01]  /*20e0*/  IMAD.WIDE.U32 R32, R36, R21, R32 ;  /* 0x0000001524207225 */ /* 0x000fe200078e0020 */
[----:B------:R-:W-:-:S03]  /*20f0*/  MOV R43, R19 ;  /* 0x00000013002b7202 */ /* 0x000fc60000000f00 */
[----:B------:R-:W-:-:S04]  /*2100*/  IMAD R0, R17, R36, RZ ;  /* 0x0000002411007224 */ /* 0x000fc800078e02ff */
[----:B------:R-:W-:-:S05]  /*2110*/  IMAD R17, R23, R21, R0 ;  /* 0x0000001517117224 */ /* 0x000fca00078e0200 */
[----:B------:R-:W-:Y:S01]  /*2120*/  IADD3 R17, R33, R17, RZ ;  /* 0x0000001121117210 */ /* 0x000fe20007ffe0ff */
[----:B------:R-:W-:Y:S05]  /*2130*/  BRA `(.L_x_495) ;  /* 0x0000016000007947 */ /* 0x000fea0003800000 */
.L_x_494:
        /* <DEDUP_REMOVED lines=22> */
.L_x_495:
[----:B------:R-:W-:Y:S05]  /*22a0*/  BSYNC B0 ;  /* 0x0000000000007941 */ /* 0x000fea0003800000 */
.L_x_493:
[----:B------:R-:W-:Y:S01]  /*22b0*/  LOP3.LUT R0, R17, UR7, RZ, 0xfc, !PT ;  /* 0x0000000711007c12 */ /* 0x000fe2000f8efcff */
[----:B------:R-:W-:Y:S03]  /*22c0*/  BSSY B0, `(.L_x_496) ;  /* 0x0000028000007945 */ /* 0x000fe60003800000 */
[----:B------:R-:W-:-:S13]  /*22d0*/  ISETP.NE.U32.AND P0, PT, R0, RZ, PT ;  /* 0x000000ff0000720c */ /* 0x000fda0003f05070 */
[----:B------:R-:W-:Y:S05]  /*22e0*/  @!P0 BRA `(.L_x_497) ;  /* 0x000000f000008947 */ /* 0x000fea0003800000 */
[----:B------:R-:W-:Y:S01]  /*22f0*/  IMAD.MOV.U32 R26, RZ, RZ, R32 ;  /* 0x000000ffff1a7224 */ /* 0x000fe200078e0020 */
[----:B------:R-:W-:Y:S01]  /*2300*/  MOV R24, UR8 ;  /* 0x0000000800187c02 */ /* 0x000fe20008000f00 */
[----:B------:R-:W-:Y:S01]  /*2310*/  IMAD.U32 R23, RZ, RZ, UR7 ;  /* 0x00000007ff177e24 */ /* 0x000fe2000f8e00ff */
[----:B------:R-:W-:Y:S02]  /*2320*/  MOV R22, 0x2340 ;  /* 0x0000234000167802 */ /* 0x000fe40000000f00 */
[----:B------:R-:W-:Y:S05]  /*2330*/  CALL.REL.NOINC `($__internal_10_$__cuda_sm20_div_s64) ;  /* 0x000029f000007944 */ /* 0x000fea0003c00000 */
[-C--:B------:R-:W-:Y:S02]  /*2340*/  IADD3 R16, P0, RZ, -R18.reuse, RZ ;  /* 0x80000012ff107210 */ /* 0x080fe40007f1e0ff */
[----:B------:R-:W-:Y:S02]  /*2350*/  MOV R33, R17 ;  /* 0x0000001100217202 */ /* 0x000fe40000000f00 */
[-C--:B------:R-:W-:Y:S02]  /*2360*/  IADD3.X R0, RZ, ~R19.reuse, RZ, P0, !PT ;  /* 0x80000013ff007210 */ /* 0x080fe400007fe4ff */
[----:B------:R-:W-:Y:S01]  /*2370*/  MOV R36, R18 ;  /* 0x0000001200247202 */ /* 0x000fe20000000f00 */
[----:B------:R-:W-:Y:S01]  /*2380*/  IMAD.WIDE.U32 R32, R16, UR8, R32 ;  /* 0x0000000810207c25 */ /* 0x000fe2000f8e0020 */
[----:B------:R-:W-:-:S03]  /*2390*/  MOV R37, R19 ;  /* 0x0000001300257202 */ /* 0x000fc60000000f00 */
[----:B------:R-:W-:-:S04]  /*23a0*/  IMAD R21, R0, UR8, RZ ;  /* 0x0000000800157c24 */ /* 0x000fc8000f8e02ff */
[----:B------:R-:W-:-:S05]  /*23b0*/  IMAD R21, R16, UR7, R21 ;  /* 0x0000000710157c24 */ /* 0x000fca000f8e0215 */
[----:B------:R-:W-:Y:S01]  /*23c0*/  IADD3 R0, R33, R21, RZ ;  /* 0x0000001521007210 */ /* 0x000fe20007ffe0ff */
[----:B------:R-:W-:Y:S05]  /*23d0*/  BRA `(.L_x_498) ;  /* 0x0000016000007947 */ /* 0x000fea0003800000 */
.L_x_497:
[----:B------:R-:W0:Y:S01]  /*23e0*/  I2F.U32.RP R18, UR8 ;  /* 0x0000000800127d06 */ /* 0x000e220008209000 */
[----:B------:R-:W-:Y:S01]  /*23f0*/  ISETP.NE.U32.AND P0, PT, RZ, UR8, PT ;  /* 0x00000008ff007c0c */ /* 0x000fe2000bf05070 */
[----:B------:R-:W-:-:S06]  /*2400*/  IMAD.MOV.U32 R37, RZ, RZ, RZ ;  /* 0x000000ffff257224 */ /* 0x000fcc00078e00ff */
[----:B0-----:R-:W0:Y:S02]  /*2410*/  MUFU.RCP R16, R18 ;  /* 0x0000001200107308 */ /* 0x001e240000001000 */
[----:B0-----:R-:W-:-:S06]  /*2420*/  IADD3 R16, R16, 0xffffffe, RZ ;  /* 0x0ffffffe10107810 */ /* 0x001fcc0007ffe0ff */
[----:B------:R-:W0:Y:S02]  /*2430*/  F2I.FTZ.U32.TRUNC.NTZ R17, R16 ;  /* 0x0000001000117305 */ /* 0x000e24000021f000 */
[----:B0-----:R-:W-:Y:S02]  /*2440*/  IMAD.MOV R0, RZ, RZ, -R17 ;  /* 0x000000ffff007224 */ /* 0x001fe400078e0a11 */
[----:B------:R-:W-:Y:S02]  /*2450*/  IMAD.MOV.U32 R16, RZ, RZ, RZ ;  /* 0x000000ffff107224 */ /* 0x000fe400078e00ff */
[----:B------:R-:W-:-:S04]  /*2460*/  IMAD R0, R0, UR8, RZ ;  /* 0x0000000800007c24 */ /* 0x000fc8000f8e02ff */
[----:B------:R-:W-:Y:S01]  /*2470*/  IMAD.HI.U32 R17, R17, R0, R16 ;  /* 0x0000000011117227 */ /* 0x000fe200078e0010 */
[----:B------:R-:W-:-:S05]  /*2480*/  HFMA2.MMA R0, -RZ, RZ, 0, 0 ;  /* 0x00000000ff007435 */ /* 0x000fca00000001ff */
[----:B------:R-:W-:-:S05]  /*2490*/  IMAD.HI.U32 R36, R17, R32, RZ ;  /* 0x0000002011247227 */ /* 0x000fca00078e00ff */
[----:B------:R-:W-:-:S05]  /*24a0*/  IADD3 R17, -R36, RZ, RZ ;  /* 0x000000ff24117210 */ /* 0x000fca0007ffe1ff */
[----:B------:R-:W-:-:S05]  /*24b0*/  IMAD R17, R17, UR8, R32 ;  /* 0x0000000811117c24 */ /* 0x000fca000f8e0220 */
[----:B------:R-:W-:-:S13]  /*24c0*/  ISETP.GE.U32.AND P3, PT, R17, UR8, PT ;  /* 0x0000000811007c0c */ /* 0x000fda000bf66070 */
[----:B------:R-:W-:Y:S02]  /*24d0*/  @P3 IADD3 R17, R17, -UR8, RZ ;  /* 0x8000000811113c10 */ /* 0x000fe4000fffe0ff */
[----:B------:R-:W-:Y:S02]  /*24e0*/  @P3 IADD3 R36, R36, 0x1, RZ ;  /* 0x0000000124243810 */ /* 0x000fe40007ffe0ff */
[----:B------:R-:W-:-:S13]  /*24f0*/  ISETP.GE.U32.AND P2, PT, R17, UR8, PT ;  /* 0x0000000811007c0c */ /* 0x000fda000bf46070 */
[----:B------:R-:W-:Y:S02]  /*2500*/  @P2 IADD3 R36, R36, 0x1, RZ ;  /* 0x0000000124242810 */ /* 0x000fe40007ffe0ff */
[----:B------:R-:W-:-:S05]  /*2510*/  @!P0 LOP3.LUT R36, RZ, UR8, RZ, 0x33, !PT ;  /* 0x00000008ff248c12 */ /* 0x000fca000f8e33ff */
[----:B------:R-:W-:-:S04]  /*2520*/  IMAD.MOV R17, RZ, RZ, -R36 ;  /* 0x000000ffff117224 */ /* 0x000fc800078e0a24 */
[----:B------:R-:W-:Y:S02]  /*2530*/  IMAD R32, R17, UR8, R32 ;  /* 0x0000000811207c24 */ /* 0x000fe4000f8e0220 */
.L_x_498:
[----:B------:R-:W-:Y:S05]  /*2540*/  BSYNC B0 ;  /* 0x0000000000007941 */ /* 0x000fea0003800000 */
.L_x_496:
        /* <DEDUP_REMOVED lines=11> */
[----:B------:R-:W-:Y:S05]  /*2600*/  CALL.REL.NOINC `($__internal_10_$__cuda_sm20_div_s64) ;  /* 0x0000272000007944 */ /* 0x000fea0003c00000 */
[----:B------:R-:W-:-:S04]  /*2610*/  IADD3 R17, P0, RZ, -R18, RZ ;  /* 0x80000012ff117210 */ /* 0x000fc80007f1e0ff */
[----:B------:R-:W-:Y:S01]  /*2620*/  IADD3.X R16, RZ, ~R19, RZ, P0, !PT ;  /* 0x80000013ff107210 */ /* 0x000fe200007fe4ff */
[----:B------:R-:W-:-:S04]  /*2630*/  IMAD.WIDE.U32 R36, R5, R17, R36 ;  /* 0x0000001105247225 */ /* 0x000fc800078e0024 */
[----:B------:R-:W-:-:S04]  /*2640*/  IMAD R16, R16, R5, RZ ;  /* 0x0000000510107224 */ /* 0x000fc800078e02ff */
[----:B------:R-:W-:-:S05]  /*2650*/  IMAD R4, R4, R17, R16 ;  /* 0x0000001104047224 */ /* 0x000fca00078e0210 */
[----:B------:R-:W-:Y:S01]  /*2660*/  IADD3 R4, R37, R4, RZ ;  /* 0x0000000425047210 */ /* 0x000fe20007ffe0ff */
[----:B------:R-:W-:Y:S05]  /*2670*/  BRA `(.L_x_501) ;  /* 0x0000016000007947 */ /* 0x000fea0003800000 */
.L_x_500:
[----:B------:R-:W0:Y:S01]  /*2680*/  I2F.U32.RP R19, R5 ;  /* 0x0000000500137306 */ /* 0x000e220000209000 */
[----:B------:R-:W-:-:S07]  /*2690*/  ISETP.NE.U32.AND P0, PT, R5, RZ, PT ;  /* 0x000000ff0500720c */ /* 0x000fce0003f05070 */
[----:B0-----:R-:W0:Y:S02]  /*26a0*/  MUFU.RCP R16, R19 ;  /* 0x0000001300107308 */ /* 0x001e240000001000 */
[----:B0-----:R-:W-:Y:S01]  /*26b0*/  IADD3 R16, R16, 0xffffffe, RZ ;  /* 0x0ffffffe10107810 */ /* 0x001fe20007ffe0ff */
[----:B------:R-:W-:-:S05]  /*26c0*/  IMAD.MOV.U32 R19, RZ, RZ, RZ ;  /* 0x000000ffff137224 */ /* 0x000fca00078e00ff */
        /* <DEDUP_REMOVED lines=17> */
.L_x_501:
[----:B------:R-:W-:Y:S05]  /*27e0*/  BSYNC B0 ;  /* 0x0000000000007941 */ /* 0x000fea0003800000 */
.L_x_499:
        /* <DEDUP_REMOVED lines=38> */
[----:B------:R-:W-:Y:S05]  /*2a50*/  CALL.REL.NOINC `($__internal_10_$__cuda_sm20_div_s64) ;  /* 0x000022d000007944 */ /* 0x000fea0003c00000 */
        /* <DEDUP_REMOVED lines=12> */
.L_x_503:
        /* <DEDUP_REMOVED lines=23> */
.L_x_504:
[----:B------:R-:W-:Y:S05]  /*2c90*/  BSYNC B0 ;  /* 0x0000000000007941 */ /* 0x000fea0003800000 */
.L_x_502:
        /* <DEDUP_REMOVED lines=18> */
.L_x_506:
        /* <DEDUP_REMOVED lines=22> */
.L_x_507:
[----:B------:R-:W-:Y:S05]  /*2f20*/  BSYNC B0 ;  /* 0x0000000000007941 */ /* 0x000fea0003800000 */
.L_x_505:
        /* <DEDUP_REMOVED lines=20> */
.L_x_509:
[----:B------:R-:W0:Y:S01]  /*3070*/  I2F.U32.RP R19, R13 ;  /* 0x0000000d00137306 */ /* 0x000e220000209000 */
[----:B------:R-:W-:Y:S01]  /*3080*/  IMAD.MOV.U32 R20, RZ, RZ, RZ ;  /* 0x000000ffff147224 */ /* 0x000fe200078e00ff */
[----:B------:R-:W-:-:S06]  /*3090*/  ISETP.NE.U32.AND P0, PT, R13, RZ, PT ;  /* 0x000000ff0d00720c */ /* 0x000fcc0003f05070 */
[----:B0-----:R-:W0:Y:S02]  /*30a0*/  MUFU.RCP R17, R19 ;  /* 0x0000001300117308 */ /* 0x001e240000001000 */
[----:B0-----:R-:W-:Y:S01]  /*30b0*/  IADD3 R17, R17, 0xffffffe, RZ ;  /* 0x0ffffffe11117810 */ /* 0x001fe20007ffe0ff */
[----:B------:R-:W-:-:S05]  /*30c0*/  IMAD.MOV.U32 R19, RZ, RZ, RZ ;  /* 0x000000ffff137224 */ /* 0x000fca00078e00ff */
        /* <DEDUP_REMOVED lines=17> */
.L_x_510:
[----:B------:R-:W-:Y:S05]  /*31e0*/  BSYNC B0 ;  /* 0x0000000000007941 */ /* 0x000fea0003800000 */
.L_x_508:
[----:B------:R-:W-:Y:S01]  /*31f0*/  SHF.R.S32.HI R17, RZ, 0x1f, R7 ;  /* 0x0000001fff117819 */ /* 0x000fe20000011407 */
[-C--:B------:R-:W-:Y:S01]  /*3200*/  IMAD R12, R19, R7.reuse, RZ ;  /* 0x00000007130c7224 */ /* 0x080fe200078e02ff */
[----:B------:R-:W-:Y:S01]  /*3210*/  BSSY B0, `(.L_x_511) ;  /* 0x000003b000007945 */ /* 0x000fe20003800000 */
[----:B------:R-:W-:-:S04]  /*3220*/  IMAD.WIDE.U32 R42, R18, R7, RZ ;  /* 0x00000007122a7225 */ /* 0x000fc800078e00ff */
[----:B------:R-:W-:Y:S01]  /*3230*/  IMAD R7, R17, R18, R12 ;  /* 0x0000001211077224 */ /* 0x000fe200078e020c */
[----:B------:R-:W-:Y:S01]  /*3240*/  SHF.R.S32.HI R18, RZ, 0x1f, R2 ;  /* 0x0000001fff127819 */ /* 0x000fe20000011402 */
[----:B------:R-:W-:Y:S01]  /*3250*/  IMAD R17, R15, R2, RZ ;  /* 0x000000020f117224 */ /* 0x000fe200078e02ff */
[----:B------:R-:W-:Y:S01]  /*3260*/  LOP3.LUT R15, R41, R10, RZ, 0xfc, !PT ;  /* 0x0000000a290f7212 */ /* 0x000fe200078efcff */
[----:B------:R-:W-:Y:S01]  /*3270*/  IMAD R45, R25, c[0x0][0x214], RZ ;  /* 0x00008500192d7a24 */ /* 0x000fe200078e02ff */
[----:B------:R-:W-:Y:S01]  /*3280*/  IADD3 R7, R43, R7, RZ ;  /* 0x000000072b077210 */ /* 0x000fe20007ffe0ff */
[----:B------:R-:W-:Y:S01]  /*3290*/  IMAD R17, R18, R13, R17 ;  /* 0x0000000d12117224 */ /* 0x000fe200078e0211 */
[----:B------:R-:W-:Y:S01]  /*32a0*/  ISETP.NE.U32.AND P0, PT, R15, RZ, PT ;  /* 0x000000ff0f00720c */ /* 0x000fe20003f05070 */
[----:B------:R-:W-:Y:S01]  /*32b0*/  IMAD R12, R14, R45, RZ ;  /* 0x0000002d0e0c7224 */ /* 0x000fe200078e02ff */
[----:B------:R-:W-:Y:S01]  /*32c0*/  SHF.R.S32.HI R19, RZ, 0x1f, R45 ;  /* 0x0000001fff137819 */ /* 0x000fe2000001142d */
        /* <DEDUP_REMOVED lines=11> */
[----:B------:R-:W-:Y:S05]  /*3380*/  CALL.REL.NOINC `($__internal_10_$__cuda_sm20_div_s64) ;  /* 0x000019a000007944 */ /* 0x000fea0003c00000 */
        /* <DEDUP_REMOVED lines=12> */
.L_x_512:
        /* <DEDUP_REMOVED lines=23> */
.L_x_513:
[----:B------:R-:W-:Y:S05]  /*35c0*/  BSYNC B0 ;  /* 0x0000000000007941 */ /* 0x000fea0003800000 */
.L_x_511:
        /* <DEDUP_REMOVED lines=29> */
.L_x_515:
[----:B------:R-:W0:Y:S01]  /*37a0*/  I2F.U32.RP R17, R9 ;  /* 0x0000000900117306 */ /* 0x000e220000209000 */
[----:B------:R-:W-:Y:S01]  /*37b0*/  IMAD.MOV.U32 R18, RZ, RZ, RZ ;  /* 0x000000ffff127224 */ /* 0x000fe200078e00ff */
[----:B------:R-:W-:-:S06]  /*37c0*/  ISETP.NE.U32.AND P0, PT, R9, RZ, PT ;  /* 0x000000ff0900720c */ /* 0x000fcc0003f05070 */
        /* <DEDUP_REMOVED lines=20> */
.L_x_516:
[----:B------:R-:W-:Y:S05]  /*3910*/  BSYNC B0 ;  /* 0x0000000000007941 */ /* 0x000fea0003800000 */
.L_x_514:
        /* <DEDUP_REMOVED lines=20> */
.L_x_492:
[----:B------:R-:W-:-:S04]  /*3a60*/  LEA R2, P0, R32, c[0x0][0x200], 0x2 ;  /* 0x0000800020027a11 */ /* 0x000fc800078010ff */
[----:B------:R-:W-:-:S05]  /*3a70*/  LEA.HI.X R3, R32, c[0x0][0x204], R33, 0x2, P0 ;  /* 0x0000810020037a11 */ /* 0x000fca00000f1421 */
[----:B------:R0:W-:Y:S04]  /*3a80*/  STG.E [R2.64], R27 ;  /* 0x0000001b02007986 */ /* 0x0001e8000c10190e */
.L_x_491:
[----:B------:R-:W-:Y:S05]  /*3a90*/  BSYNC B1 ;  /* 0x0000000000017941 */ /* 0x000fea0003800000 */
.L_x_490:
[----:B------:R-:W1:Y:S01]  /*3aa0*/  S2R R0, SR_TID.X ;  /* 0x0000000000007919 */ /* 0x000e620000002100 */
[----:B------:R-:W-:Y:S01]  /*3ab0*/  IMAD.MOV.U32 R28, RZ, RZ, c[0x0][0x314] ;  /* 0x0000c500ff1c7624 */ /* 0x000fe200078e00ff */
[----:B------:R-:W-:Y:S01]  /*3ac0*/  CS2R R4, SRZ ;  /* 0x0000000000047805 */ /* 0x000fe2000001ff00 */
[----:B------:R-:W-:Y:S01]  /*3ad0*/  CS2R R6, SRZ ;  /* 0x0000000000067805 */ /* 0x000fe2000001ff00 */
[----:B------:R-:W-:Y:S01]  /*3ae0*/  CS2R R10, SRZ ;  /* 0x00000000000a7805 */ /* 0x000fe2000001ff00 */
[----:B------:R-:W-:Y:S01]  /*3af0*/  IMAD.MOV.U32 R12, RZ, RZ, RZ ;  /* 0x000000ffff0c7224 */ /* 0x000fe200078e00ff */
[----:B-1----:R-:W-:-:S04]  /*3b00*/  SHF.R.S32.HI R15, RZ, 0x1f, R0 ;  /* 0x0000001fff0f7819 */ /* 0x002fc80000011400 */
[----:B------:R-:W-:-:S04]  /*3b10*/  LEA.HI R15, R15, R0, RZ, 0x4 ;  /* 0x000000000f0f7211 */ /* 0x000fc800078f20ff */
[----:B0-----:R-:W-:Y:S02]  /*3b20*/  LOP3.LUT R3, R15, 0xfffffff0, RZ, 0xc0, !PT ;  /* 0xfffffff00f037812 */ /* 0x001fe400078ec0ff */
[----:B------:R-:W-:-:S03]  /*3b30*/  SHF.R.S32.HI R15, RZ, 0x4, R15 ;  /* 0x00000004ff0f7819 */ /* 0x000fc6000001140f */
[----:B------:R-:W-:Y:S02]  /*3b40*/  IMAD.IADD R14, R0, 0x1, -R3 ;  /* 0x00000001000e7824 */ /* 0x000fe400078e0a03 */
[----:B------:R-:W-:-:S03]  /*3b50*/  CS2R R2, SRZ ;  /* 0x0000000000027805 */ /* 0x000fc6000001ff00 */
[----:B------:R-:W-:-:S04]  /*3b60*/  ISETP.GE.AND P0, PT, R14, c[0x0][0x314], PT ;  /* 0x0000c5000e007a0c */ /* 0x000fc80003f06270 */
[----:B------:R-:W-:Y:S01]  /*3b70*/  ISETP.LT.AND P0, PT, R0, 0x80, !P0 ;  /* 0x000000800000780c */ /* 0x000fe20004701270 */
[----:B------:R-:W-:-:S12]  /*3b80*/  HFMA2.MMA R0, -RZ, RZ, 0, 0 ;  /* 0x00000000ff007435 */ /* 0x000fd800000001ff */
[----:B------:R-:W-:Y:S01]  /*3b90*/  @P0 FADD.FTZ R8, -R27, R30 ;  /* 0x0000001e1b080221 */ /* 0x000fe20000010100 */
[C---:B------:R-:W-:Y:S01]  /*3ba0*/  SHF.L.U32 R30, R14.reuse, 0x2, RZ ;  /* 0x000000020e1e7819 */ /* 0x040fe200000006ff */
[----:B------:R-:W-:Y:S02]  /*3bb0*/  @P0 IMAD R9, R14, 0x9, R15 ;  /* 0x000000090e090824 */ /* 0x000fe400078e020f */
[----:B------:R-:W-:-:S06]  /*3bc0*/  @P0 FMUL.FTZ R8, R8, 1.4426950216293334961 ;  /* 0x3fb8aa3b08080820 */ /* 0x000fcc0000410000 */
[----:B------:R-:W0:Y:S02]  /*3bd0*/  @P0 MUFU.EX2 R8, R8 ;  /* 0x0000000800080308 */ /* 0x000e240000000800 */
[----:B0-----:R0:W-:Y:S04]  /*3be0*/  @P0 STS [R9.X4], R8 ;  /* 0x0000000809000388 */ /* 0x0011e80000004800 */
[----:B------:R-:W-:Y:S01]  /*3bf0*/  BAR.SYNC.DEFER_BLOCKING 0x0 ;  /* 0x0000000000007b1d */ /* 0x000fe20000010000 */
[----:B------:R-:W-:Y:S01]  /*3c00*/  ISETP.GE.AND P0, PT, R28, 0x1, PT ;  /* 0x000000011c00780c */ /* 0x000fe20003f06270 */
[----:B0-----:R-:W-:-:S12]  /*3c10*/  CS2R R8, SRZ ;  /* 0x0000000000087805 */ /* 0x001fd8000001ff00 */
[----:B------:R-:W-:Y:S05]  /*3c20*/  @!P0 BRA `(.L_x_517) ;  /* 0x00000b1000008947 */ /* 0x000fea0003800000 */
[----:B------:R-:W-:Y:S01]  /*3c30*/  ULDC UR4, c[0x0][0x22c] ;  /* 0x00008b0000047ab9 */ /* 0x000fe20000000800 */
[C---:B------:R-:W-:Y:S01]  /*3c40*/  IMAD R35, R15.reuse, 0xc0, R30 ;  /* 0x000000c00f237824 */ /* 0x040fe200078e021e */
[----:B------:R-:W-:Y:S01]  /*3c50*/  UIMAD UR6, UR11, UR4, URZ ;  /* 0x000000040b0672a4 */ /* 0x000fe2000f8e023f */
[----:B------:R-:W-:Y:S01]  /*3c60*/  ISETP.GT.AND P1, PT, R28, 0x3, PT ;  /* 0x000000031c00780c */ /* 0x000fe20003f24270 */
[----:B------:R-:W-:Y:S01]  /*3c70*/  UIMAD UR8, UR12, UR4, URZ ;  /* 0x000000040c0872a4 */ /* 0x000fe2000f8e023f */
[----:B------:R-:W-:Y:S01]  /*3c80*/  IMAD.SHL.U32 R14, R15, 0x4, RZ ;  /* 0x000000040f0e7824 */ /* 0x000fe200078e00ff */
[----:B------:R-:W-:Y:S01]  /*3c90*/  USHF.R.S32.HI UR5, URZ, 0x1f, UR6 ;  /* 0x0000001f3f057899 */ /* 0x000fe20008011406 */
[----:B------:R-:W-:Y:S01]  /*3ca0*/  CS2R R16, SRZ ;  /* 0x0000000000107805 */ /* 0x000fe2000001ff00 */
[C---:B------:R-:W-:Y:S01]  /*3cb0*/  IADD3 R0, P0, R35.reuse, UR6, RZ ;  /* 0x0000000623007c10 */ /* 0x040fe2000ff1e0ff */
[----:B------:R-:W-:Y:S01]  /*3cc0*/  UIADD3 UR6, UR12, -UR11, URZ ;  /* 0x8000000b0c067290 */ /* 0x000fe2000fffe03f */
[----:B------:R-:W-:Y:S01]  /*3cd0*/  CS2R R18, SRZ ;  /* 0x0000000000127805 */ /* 0x000fe2000001ff00 */
[----:B------:R-:W-:Y:S01]  /*3ce0*/  UPLOP3.LUT UP1, UPT, UPT, UPT, UPT, 0x80, 0x0 ;  /* 0x000000000000789c */ /* 0x000fe20003f2f070 */
[----:B------:R-:W-:Y:S01]  /*3cf0*/  LEA.HI.X.SX32 R35, R35, UR5, 0x1, P0 ;  /* 0x0000000523237c11 */ /* 0x000fe200080f0eff */
[----:B------:R-:W-:Y:S01]  /*3d00*/  UIMAD.WIDE UR8, UR8, 0x4, URZ ;  /* 0x00000004080878a5 */ /* 0x000fe2000f8e023f */
[C---:B------:R-:W-:Y:S01]  /*3d10*/  LEA R34, P0, R0.reuse, c[0x0][0x1d8], 0x2 ;  /* 0x0000760000227a11 */ /* 0x040fe200078010ff */
[----:B------:R-:W-:Y:S01]  /*3d20*/  UMOV UR5, URZ ;  /* 0x0000003f00057c82 */ /* 0x000fe20008000000 */
[----:B------:R-:W-:Y:S01]  /*3d30*/  CS2R R20, SRZ ;  /* 0x0000000000147805 */ /* 0x000fe2000001ff00 */
[----:B------:R-:W-:Y:S01]  /*3d40*/  CS2R R22, SRZ ;  /* 0x0000000000167805 */ /* 0x000fe2000001ff00 */
[----:B------:R-:W-:Y:S01]  /*3d50*/  LEA.HI.X R35, R0, c[0x0][0x1dc], R35, 0x2, P0 ;  /* 0x0000770000237a11 */ /* 0x000fe200000f1423 */
[----:B------:R-:W-:Y:S01]  /*3d60*/  IMAD.MOV.U32 R0, RZ, RZ, RZ ;  /* 0x000000ffff007224 */ /* 0x000fe200078e00ff */
[----:B------:R-:W-:Y:S01]  /*3d70*/  IADD3 R34, P0, R34, 0x200, RZ ;  /* 0x0000020022227810 */ /* 0x000fe20007f1e0ff */
[----:B------:R-:W-:Y:S01]  /*3d80*/  CS2R R24, SRZ ;  /* 0x0000000000187805 */ /* 0x000fe2000001ff00 */
[----:B------:R-:W-:-:S03]  /*3d90*/  CS2R R26, SRZ ;  /* 0x00000000001a7805 */ /* 0x000fc6000001ff00 */
[----:B------:R-:W-:Y:S01]  /*3da0*/  IMAD.X R35, RZ, RZ, R35, P0 ;  /* 0x000000ffff237224 */ /* 0x000fe200000e0623 */
[----:B------:R-:W-:Y:S05]  /*3db0*/  @!P1 BRA `(.L_x_518) ;  /* 0x0000051000009947 */ /* 0x000fea0003800000 */
[C---:B------:R-:W-:Y:S01]  /*3dc0*/  ISETP.GE.AND P3, PT, R15.reuse, UR6, PT ;  /* 0x000000060f007c0c */ /* 0x040fe2000bf66270 */
[----:B------:R-:W-:Y:S01]  /*3dd0*/  UPLOP3.LUT UP1, UPT, UPT, UPT, UPT, 0x40, 0x0 ;  /* 0x000000000000789c */ /* 0x000fe20003f2e870 */
[----:B------:R-:W-:Y:S02]  /*3de0*/  ISETP.GE.AND P0, PT, R15, UR6, PT ;  /* 0x000000060f007c0c */ /* 0x000fe4000bf06270 */
[----:B------:R-:W-:-:S09]  /*3df0*/  IADD3 R28, R28, -0x3, RZ ;  /* 0xfffffffd1c1c7810 */ /* 0x000fd20007ffe0ff */
.L_x_519:
[----:B------:R0:W2:Y:S01]  /*3e00*/  @!P3 LDG.E.128 R16, [R34.64+-0x200] ;  /* 0xfffe000e2210b981 */ /* 0x0000a2000c1e1d00 */
[----:B------:R-:W-:Y:S01]  /*3e10*/  IADD3 R32, P1, R34, UR8, RZ ;  /* 0x0000000822207c10 */ /* 0x000fe2000ff3e0ff */
[----:B------:R-:W-:Y:S02]  /*3e20*/  UIADD3 UR5, UR5, 0x4, URZ ;  /* 0x0000000405057890 */ /* 0x000fe4000fffe03f */
[----:B------:R0:W3:Y:S01]  /*3e30*/  @!P3 LDG.E.128 R20, [R34.64+-0x100] ;  /* 0xffff000e2214b981 */ /* 0x0000e2000c1e1d00 */
[----:B------:R-:W-:Y:S03]  /*3e40*/  IADD3.X R33, R35, UR9, RZ, P1, !PT ;  /* 0x0000000923217c10 */ /* 0x000fe60008ffe4ff */
[----:B------:R0:W4:Y:S01]  /*3e50*/  @!P3 LDG.E.128 R24, [R34.64] ;  /* 0x0000000e2218b981 */ /* 0x000122000c1e1d00 */
[----:B------:R-:W-:Y:S02]  /*3e60*/  PLOP3.LUT P3, PT, P0, PT, PT, 0x80, 0x0 ;  /* 0x000000000000781c */ /* 0x000fe4000076f070 */
[----:B------:R-:W-:Y:S01]  /*3e70*/  ISETP.LE.AND P2, PT, R28, UR5, PT ;  /* 0x000000051c007c0c */ /* 0x000fe2000bf43270 */
[----:B------:R-:W2:Y:S01]  /*3e80*/  LDS R13, [R14] ;  /* 0x000000000e0d7984 */ /* 0x000ea20000000800 */
[----:B0-----:R-:W-:Y:S04]  /*3e90*/  IADD3 R34, P1, R32, UR8, RZ ;  /* 0x0000000820227c10 */ /* 0x001fe8000ff3e0ff */
[----:B------:R-:W-:Y:S01]  /*3ea0*/  IADD3.X R35, R33, UR9, RZ, P1, !PT ;  /* 0x0000000921237c10 */ /* 0x000fe20008ffe4ff */
        /* <DEDUP_REMOVED lines=66> */
.L_x_518:
[----:B------:R-:W-:Y:S02]  /*42d0*/  ULDC UR4, c[0x0][0x314] ;  /* 0x0000c50000047ab9 */ /* 0x000fe40000000800 */
[----:B------:R-:W-:-:S04]  /*42e0*/  UIADD3 UR4, -UR5, UR4, URZ ;  /* 0x0000000405047290 */ /* 0x000fc8000fffe13f */
[----:B------:R-:W-:-:S06]  /*42f0*/  UISETP.GT.AND UP0, UPT, UR4, 0x1, UPT ;  /* 0x000000010400788c */ /* 0x000fcc000bf04270 */
[----:B------:R-:W-:-:S13]  /*4300*/  PLOP3.LUT P0, PT, PT, PT, UP0, 0x80, 0x0 ;  /* 0x000000000000781c */ /* 0x000fda0003f0f008 */
[----:B------:R-:W-:Y:S05]  /*4310*/  @!P0 BRA `(.L_x_520) ;  /* 0x000002a000008947 */ /* 0x000fea0003800000 */
[----:B------:R-:W-:Y:S01]  /*4320*/  ISETP.GE.AND P0, PT, R15, UR6, PT ;  /* 0x000000060f007c0c */ /* 0x000fe2000bf06270 */
[----:B------:R-:W0:Y:S01]  /*4330*/  LDS R13, [R14] ;  /* 0x000000000e0d7984 */ /* 0x000e220000000800 */
[----:B------:R-:W-:-:S03]  /*4340*/  IADD3 R28, P1, R34, UR8, RZ ;  /* 0x00000008221c7c10 */ /* 0x000fc6000ff3e0ff */
[----:B------:R1:W2:Y:S08]  /*4350*/  LDS R43, [R14+0x24] ;  /* 0x000024000e2b7984 */ /* 0x0002b00000000800 */
[----:B------:R-:W0:Y:S04]  /*4360*/  @!P0 LDG.E.128 R20, [R34.64+-0x100] ;  /* 0xffff000e22148981 */ /* 0x000e28000c1e1d00 */
[----:B------:R3:W4:Y:S04]  /*4370*/  @!P0 LDG.E.128 R16, [R34.64+-0x200] ;  /* 0xfffe000e22108981 */ /* 0x000728000c1e1d00 */
[----:B------:R3:W5:Y:S01]  /*4380*/  @!P0 LDG.E.128 R24, [R34.64] ;  /* 0x0000000e22188981 */ /* 0x000762000c1e1d00 */
[----:B------:R-:W-:Y:S01]  /*4390*/  IADD3.X R29, R35, UR9, RZ, P1, !PT ;  /* 0x00000009231d7c10 */ /* 0x000fe20008ffe4ff */
[----:B0-----:R-:W-:-:S02]  /*43a0*/  FFMA.FTZ R37, R20, R13, R8 ;  /* 0x0000000d14257223 */ /* 0x001fc40000010008 */
[-C--:B------:R-:W-:Y:S02]  /*43b0*/  FFMA.FTZ R38, R21, R13.reuse, R7 ;  /* 0x0000000d15267223 */ /* 0x080fe40000010007 */
[-C--:B---3--:R-:W-:Y:S02]  /*43c0*/  FFMA.FTZ R35, R22, R13.reuse, R6 ;  /* 0x0000000d16237223 */ /* 0x088fe40000010006 */
[-C--:B------:R-:W-:Y:S02]  /*43d0*/  FFMA.FTZ R36, R23, R13.reuse, R5 ;  /* 0x0000000d17247223 */ /* 0x080fe40000010005 */
[-C--:B----4-:R-:W-:Y:S01]  /*43e0*/  FFMA.FTZ R41, R16, R13.reuse, R12 ;  /* 0x0000000d10297223 */ /* 0x090fe2000001000c */
[----:B------:R-:W2:Y:S01]  /*43f0*/  @!P0 LDG.E.128 R20, [R28.64+-0x100] ;  /* 0xffff000e1c148981 */ /* 0x000ea2000c1e1d00 */
[-C--:B------:R-:W-:Y:S02]  /*4400*/  FFMA.FTZ R42, R17, R13.reuse, R11 ;  /* 0x0000000d112a7223 */ /* 0x080fe4000001000b */
[----:B------:R-:W-:-:S02]  /*4410*/  FFMA.FTZ R39, R18, R13, R10 ;  /* 0x0000000d12277223 */ /* 0x000fc4000001000a */
[-C--:B------:R-:W-:Y:S02]  /*4420*/  FFMA.FTZ R40, R19, R13.reuse, R9 ;  /* 0x0000000d13287223 */ /* 0x080fe40000010009 */
[-C--:B-----5:R-:W-:Y:S01]  /*4430*/  FFMA.FTZ R33, R24, R13.reuse, R4 ;  /* 0x0000000d18217223 */ /* 0x0a0fe20000010004 */
[----:B------:R-:W3:Y:S01]  /*4440*/  @!P0 LDG.E.128 R16, [R28.64+-0x200] ;  /* 0xfffe000e1c108981 */ /* 0x000ee2000c1e1d00 */
[-C--:B------:R-:W-:Y:S02]  /*4450*/  FFMA.FTZ R32, R25, R13.reuse, R3 ;  /* 0x0000000d19207223 */ /* 0x080fe40000010003 */
[-C--:B------:R-:W-:Y:S02]  /*4460*/  FFMA.FTZ R31, R26, R13.reuse, R2 ;  /* 0x0000000d1a1f7223 */ /* 0x080fe40000010002 */
[----:B------:R-:W-:Y:S02]  /*4470*/  FFMA.FTZ R0, R27, R13, R0 ;  /* 0x0000000d1b007223 */ /* 0x000fe40000010000 */
[----:B------:R-:W4:Y:S01]  /*4480*/  @!P0 LDG.E.128 R24, [R28.64] ;  /* 0x0000000e1c188981 */ /* 0x000f22000c1e1d00 */
[----:B------:R-:W-:-:S02]  /*4490*/  IADD3 R13, R14, 0x24, RZ ;  /* 0x000000240e0d7810 */ /* 0x000fc40007ffe0ff */
[----:B------:R-:W-:Y:S01]  /*44a0*/  IADD3 R34, P0, R28, UR8, RZ ;  /* 0x000000081c227c10 */ /* 0x000fe2000ff1e0ff */
[----:B------:R-:W-:Y:S01]  /*44b0*/  UIADD3 UR5, UR5, 0x1, URZ ;  /* 0x0000000105057890 */ /* 0x000fe2000fffe03f */
[----:B-1----:R-:W-:Y:S01]  /*44c0*/  IADD3 R14, R13, 0x24, RZ ;  /* 0x000000240d0e7810 */ /* 0x002fe20007ffe0ff */
[----:B------:R-:W-:Y:S02]  /*44d0*/  UPLOP3.LUT UP1, UPT, UPT, UPT, UPT, 0x40, 0x0 ;  /* 0x000000000000789c */ /* 0x000fe40003f2e870 */
[----:B------:R-:W-:Y:S01]  /*44e0*/  UIADD3 UR5, UR5, 0x1, URZ ;  /* 0x0000000105057890 */ /* 0x000fe2000fffe03f */
[-C--:B--2---:R-:W-:Y:S01]  /*44f0*/  FFMA.FTZ R6, R22, R43.reuse, R35 ;  /* 0x0000002b16067223 */ /* 0x084fe20000010023 */
[----:B------:R-:W-:Y:S01]  /*4500*/  IADD3.X R35, R29, UR9, RZ, P0, !PT ;  /* 0x000000091d237c10 */ /* 0x000fe200087fe4ff */
[-C--:B------:R-:W-:Y:S02]  /*4510*/  FFMA.FTZ R8, R20, R43.reuse, R37 ;  /* 0x0000002b14087223 */ /* 0x080fe40000010025 */
[----:B------:R-:W-:-:S02]  /*4520*/  FFMA.FTZ R7, R21, R43, R38 ;  /* 0x0000002b15077223 */ /* 0x000fc40000010026 */
[-C--:B------:R-:W-:Y:S02]  /*4530*/  FFMA.FTZ R5, R23, R43.reuse, R36 ;  /* 0x0000002b17057223 */ /* 0x080fe40000010024 */
[-C--:B---3--:R-:W-:Y:S02]  /*4540*/  FFMA.FTZ R12, R16, R43.reuse, R41 ;  /* 0x0000002b100c7223 */ /* 0x088fe40000010029 */
[-C--:B------:R-:W-:Y:S02]  /*4550*/  FFMA.FTZ R11, R17, R43.reuse, R42 ;  /* 0x0000002b110b7223 */ /* 0x080fe4000001002a */
[-C--:B------:R-:W-:Y:S02]  /*4560*/  FFMA.FTZ R10, R18, R43.reuse, R39 ;  /* 0x0000002b120a7223 */ /* 0x080fe40000010027 */
[-C--:B------:R-:W-:Y:S02]  /*4570*/  FFMA.FTZ R9, R19, R43.reuse, R40 ;  /* 0x0000002b13097223 */ /* 0x080fe40000010028 */
[----:B----4-:R-:W-:-:S02]  /*4580*/  FFMA.FTZ R4, R24, R43, R33 ;  /* 0x0000002b18047223 */ /* 0x010fc40000010021 */
[-C--:B------:R-:W-:Y:S02]  /*4590*/  FFMA.FTZ R3, R25, R43.reuse, R32 ;  /* 0x0000002b19037223 */ /* 0x080fe40000010020 */
[-C--:B------:R-:W-:Y:S02]  /*45a0*/  FFMA.FTZ R2, R26, R43.reuse, R31 ;  /* 0x0000002b1a027223 */ /* 0x080fe4000001001f */
[----:B------:R-:W-:Y:S02]  /*45b0*/  FFMA.FTZ R0, R27, R43, R0 ;  /* 0x0000002b1b007223 */ /* 0x000fe40000010000 */
.L_x_520:
[----:B------:R-:W-:Y:S02]  /*45c0*/  ULDC UR4, c[0x0][0x314] ;  /* 0x0000c50000047ab9 */ /* 0x000fe40000000800 */
[----:B------:R-:W-:-:S06]  /*45d0*/  UISETP.LT.OR UP1, UPT, UR5, UR4, UP1 ;  /* 0x000000040500728c */ /* 0x000fcc0008f21670 */
[----:B------:R-:W-:-:S13]  /*45e0*/  PLOP3.LUT P0, PT, PT, PT, UP1, 0x80, 0x0 ;  /* 0x000000000000781c */ /* 0x000fda0003f0f018 */
[----:B------:R-:W-:Y:S05]  /*45f0*/  @!P0 BRA `(.L_x_517) ;  /* 0x0000014000008947 */ /* 0x000fea0003800000 */
[----:B------:R-:W-:Y:S01]  /*4600*/  ISETP.GE.AND P0, PT, R15, UR6, PT ;  /* 0x000000060f007c0c */ /* 0x000fe2000bf06270 */
[----:B------:R-:W-:-:S12]  /*4610*/  BSSY B0, `(.L_x_521) ;  /* 0x0000005000007945 */ /* 0x000fd80003800000 */
[----:B------:R-:W-:Y:S05]  /*4620*/  @P0 BRA `(.L_x_522) ;  /* 0x0000003000000947 */ /* 0x000fea0003800000 */
[----:B------:R0:W5:Y:S04]  /*4630*/  LDG.E.128 R16, [R34.64+-0x200] ;  /* 0xfffe000e22107981 */ /* 0x000168000c1e1d00 */
[----:B------:R0:W5:Y:S04]  /*4640*/  LDG.E.128 R20, [R34.64+-0x100] ;  /* 0xffff000e22147981 */ /* 0x000168000c1e1d00 */
[----:B------:R0:W5:Y:S02]  /*4650*/  LDG.E.128 R24, [R34.64] ;  /* 0x0000000e22187981 */ /* 0x000164000c1e1d00 */
.L_x_522:
[----:B------:R-:W-:Y:S05]  /*4660*/  BSYNC B0 ;  /* 0x0000000000007941 */ /* 0x000fea0003800000 */
.L_x_521:
        /* <DEDUP_REMOVED lines=13> */
.L_x_517:
[----:B------:R-:W-:Y:S02]  /*4740*/  IADD3 R15, R15, UR11, RZ ;  /* 0x0000000b0f0f7c10 */ /* 0x000fe4000fffe0ff */
[----:B------:R-:W-:-:S02]  /*4750*/  F2FP.PACK_AB R13, R9, R10 ;  /* 0x0000000a090d723e */ /* 0x000fc400000000ff */
[----:B------:R-:W-:Y:S02]  /*4760*/  ISETP.GE.AND P0, PT, R15, UR12, PT ;  /* 0x0000000c0f007c0c */ /* 0x000fe4000bf06270 */
        /* <DEDUP_REMOVED lines=92> */
        .weak           $__internal_10_$__cuda_sm20_div_s64
        .type           $__internal_10_$__cuda_sm20_div_s64,@function
        .size           $__internal_10_$__cuda_sm20_div_s64,(.L_x_4080 - $__internal_10_$__cuda_sm20_div_s64)
$__internal_10_$__cuda_sm20_div_s64:
        /* <DEDUP_REMOVED lines=32> */
[----:B------:R-:W-:-:S03]  /*4f30*/  SEL R19, R19, R26, !P2 ;  /* 0x0000001a13137207 */ /* 0x000fc60005000000 */
[C---:B------:R-:W-:Y:S02]  /*4f40*/  IMAD R21, R29.reuse, R20, RZ ;  /* 0x000000141d157224 */ /* 0x040fe400078e02ff */
[----:B------:R-:W-:-:S04]  /*4f50*/  IMAD.HI.U32 R18, P4, R29, R18, R48 ;  /* 0x000000121d127227 */ /* 0x000fc80007880030 */
[----:B------:R-:W-:Y:S01]  /*4f60*/  IMAD.HI.U32 R20, R29, R20, RZ ;  /* 0x000000141d147227 */ /* 0x000fe200078e00ff */
[----:B------:R-:W-:-:S03]  /*4f70*/  IADD3 R21, P3, R21, R18, RZ ;  /* 0x0000001215157210 */ /* 0x000fc60007f7e0ff */
[----:B------:R-:W-:Y:S02]  /*4f80*/  IMAD.X R18, RZ, RZ, ~R17, P0 ;  /* 0x000000ffff127224 */ /* 0x000fe400000e0e11 */
[----:B------:R-:W-:-:S03]  /*4f90*/  IMAD.HI.U32 R48, R21, R19, RZ ;  /* 0x0000001315307227 */ /* 0x000fc600078e00ff */
[----:B------:R-:W-:Y:S01]  /*4fa0*/  SEL R18, R18, R17, !P2 ;  /* 0x0000001112127207 */ /* 0x000fe20005000000 */
[----:B------:R-:W-:Y:S02]  /*4fb0*/  IMAD.X R29, R20, 0x1, R29, P5 ;  /* 0x00000001141d7824 */ /* 0x000fe400028e061d */
[----:B------:R-:W-:-:S03]  /*4fc0*/  IMAD.MOV.U32 R49, RZ, RZ, RZ ;  /* 0x000000ffff317224 */ /* 0x000fc600078e00ff */
[----:B------:R-:W-:Y:S01]  /*4fd0*/  IADD3.X R29, RZ, RZ, R29, P3, P4 ;  /* 0x000000ffff1d7210 */ /* 0x000fe20001fe841d */
        /* <DEDUP_REMOVED lines=20> */
[----:B------:R-:W-:Y:S02]  /*5120*/  ISETP.GE.U32.AND P0, PT, R20, R38, PT ;  /* 0x000000261400720c */ /* 0x000fe40003f06070 */
[----:B------:R-:W-:Y:S02]  /*5130*/  SEL R19, R19, R18, P3 ;  /* 0x0000001213137207 */ /* 0x000fe40001800000 */
[----:B------:R-:W-:Y:S02]  /*5140*/  SEL R21, R21, R26, P3 ;  /* 0x0000001a15157207 */ /* 0x000fe40001800000 */
[----:B------:R-:W-:-:S02]  /*5150*/  IADD3 R29, P2, R28, 0x1, RZ ;  /* 0x000000011c1d7810 */ /* 0x000fc40007f5e0ff */
[----:B------:R-:W-:Y:S02]  /*5160*/  ISETP.GE.U32.AND.EX P0, PT, R19, R39, PT, P0 ;  /* 0x000000271300720c */ /* 0x000fe40003f06100 */
[-C--:B------:R-:W-:Y:S02]  /*5170*/  IADD3.X R18, RZ, R21.reuse, RZ, P2, !PT ;  /* 0x00000015ff127210 */ /* 0x080fe400017fe4ff */
[----:B------:R-:W-:Y:S02]  /*5180*/  SEL R29, R29, R28, P0 ;  /* 0x0000001c1d1d7207 */ /* 0x000fe40000000000 */
[----:B------:R-:W-:Y:S02]  /*5190*/  SEL R21, R18, R21, P0 ;  /* 0x0000001512157207 */ /* 0x000fe40000000000 */
[----:B------:R-:W-:Y:S02]  /*51a0*/  IADD3 R18, P2, RZ, -R29, RZ ;  /* 0x8000001dff127210 */ /* 0x000fe40007f5e0ff */
[----:B------:R-:W-:-:S02]  /*51b0*/  LOP3.LUT R19, R23, R17, RZ, 0x3c, !PT ;  /* 0x0000001117137212 */ /* 0x000fc400078e3cff */
[----:B------:R-:W-:Y:S01]  /*51c0*/  ISETP.NE.U32.AND P0, PT, R24, RZ, PT ;  /* 0x000000ff1800720c */ /* 0x000fe20003f05070 */
[----:B------:R-:W-:Y:S01]  /*51d0*/  IMAD.X R20, RZ, RZ, ~R21, P2 ;  /* 0x000000ffff147224 */ /* 0x000fe200010e0e15 */
[----:B------:R-:W-:Y:S02]  /*51e0*/  ISETP.GE.AND P3, PT, R19, RZ, PT ;  /* 0x000000ff1300720c */ /* 0x000fe40003f66270 */
[----:B------:R-:W-:Y:S02]  /*51f0*/  ISETP.NE.AND.EX P0, PT, R23, RZ, PT, P0 ;  /* 0x000000ff1700720c */ /* 0x000fe40003f05300 */
[----:B------:R-:W-:Y:S01]  /*5200*/  SEL R20, R20, R21, !P3 ;  /* 0x0000001514147207 */ /* 0x000fe20005800000 */
[----:B------:R-:W-:Y:S01]  /*5210*/  IMAD.MOV.U32 R21, RZ, RZ, 0x0 ;  /* 0x00000000ff157424 */ /* 0x000fe200078e00ff */
[----:B------:R-:W-:Y:S02]  /*5220*/  SEL R18, R18, R29, !P3 ;  /* 0x0000001d12127207 */ /* 0x000fe40005800000 */
[----:B------:R-:W-:Y:S01]  /*5230*/  SEL R19, R20, 0xffffffff, P0 ;  /* 0xffffffff14137807 */ /* 0x000fe20000000000 */
[----:B------:R-:W-:Y:S01]  /*5240*/  IMAD.MOV.U32 R20, RZ, RZ, R22 ;  /* 0x000000ffff147224 */ /* 0x000fe200078e0016 */
[----:B------:R-:W-:-:S03]  /*5250*/  SEL R18, R18, 0xffffffff, P0 ;  /* 0xffffffff12127807 */ /* 0x000fc60000000000 */
[----:B------:R-:W-:Y:S05]  /*5260*/  RET.REL.NODEC R20 `(_ZN5flash32flash_fwd_splitkv_combine_kernelI23Flash_fwd_kernel_traitsILi192ELi64ELi64ELi4ELb0ELb0EN7cutlass6half_tE19Flash_kernel_traitsILi192ELi64ELi64ELi4ES3_EELi8ELi4ELb1EEEvNS_16Flash_fwd_paramsE) ;  /* 0xffffad9014007950 */ /* 0x000fea0003c3ffff */
.L_x_523:
        /* <DEDUP_REMOVED lines=9> */
.L_x_4080:


//--------------------- .text._ZN5flash32flash_fwd_splitkv_combine_kernelI23Flash_fwd_kernel_traitsILi192ELi64ELi64ELi4ELb0ELb0EN7cutlass6half_tE19Flash_kernel_traitsILi192ELi64ELi64ELi4ES3_EELi8ELi3ELb1EEEvNS_16Flash_fwd_paramsE --------------------------
	.section	.text._ZN5flash32flash_fwd_splitkv_combine_kernelI23Flash_fwd_kernel_traitsILi192ELi64ELi64ELi4ELb0ELb0EN7cutlass6half_tE19Flash_kernel_traitsILi192ELi64ELi64ELi4ES3_EELi8ELi3ELb1EEEvNS_16Flash_fwd_paramsE,"ax",@progbits
	.sectioninfo	@"SHI_REGISTERS=52"
	.align	128
        .global         _ZN5flash32flash_fwd_splitkv_combine_kernelI23Flash_fwd_kernel_traitsILi192ELi64ELi64ELi4ELb0ELb0EN7cutlass6half_tE19Flash_kernel_traitsILi192ELi64ELi64ELi4ES3_EELi8ELi3ELb1EEEvNS_16Flash_fwd_paramsE
        .type           _ZN5flash32flash_fwd_splitkv_combine_kernelI23Flash_fwd_kernel_traitsILi192ELi64ELi64ELi4ELb0ELb0EN7cutlass6half_tE19Flash_kernel_traitsILi192ELi64ELi64ELi4ES3_EELi8ELi3ELb1EEEvNS_16Flash_fwd_paramsE,@function
        .size           _ZN5flash32flash_fwd_splitkv_combine_kernelI23Flash_fwd_kernel_traitsILi192ELi64ELi64ELi4ELb0ELb0EN7cutlass6half_tE19Flash_kernel_traitsILi192ELi64ELi64ELi4ES3_EELi8ELi3ELb1EEEvNS_16Flash_fwd_paramsE,(.L_x_4081 - _ZN5flash32flash_fwd_splitkv_combine_kernelI23Flash_fwd_kernel_traitsILi192ELi64ELi64ELi4ELb0ELb0EN7cutlass6half_tE19Flash_kernel_traitsILi192ELi64ELi64ELi4ES3_EELi8ELi3ELb1EEEvNS_16Flash_fwd_paramsE)
        .other          _ZN5flash32flash_fwd_splitkv_combine_kernelI23Flash_fwd_kernel_traitsILi192ELi64ELi64ELi4ELb0ELb0EN7cutlass6half_tE19Flash_kernel_traitsILi192ELi64ELi64ELi4ES3_EELi8ELi3ELb1EEEvNS_16Flash_fwd_paramsE,@"STO_CUDA_ENTRY STV_DEFAULT"
_ZN5flash32flash_fwd_splitkv_combine_kernelI23Flash_fwd_kernel_traitsILi192ELi64ELi64ELi4ELb0ELb0EN7cutlass6half_tE19Flash_kernel_traitsILi192ELi64ELi64ELi4ES3_EELi8ELi3ELb1EEEvNS_16Flash_fwd_paramsE:
.text._ZN5flash32flash_fwd_splitkv_combine_kernelI23Flash_fwd_kernel_traitsILi192ELi64ELi64ELi4ELb0ELb0EN7cutlass6half_tE19Flash_kernel_traitsILi192ELi64ELi64ELi4ES3_EELi8ELi3ELb1EEEvNS_16Flash_fwd_paramsE:
        /* <DEDUP_REMOVED lines=23> */
[----:B------:R-:W-:Y:S05]  /*0170*/  CALL.REL.NOINC `($__internal_11_$__cuda_sm20_div_s64) ;  /* 0x00004b3000007944 */ /* 0x000fea0003c00000 */
[----:B------:R-:W-:Y:S05]  /*0180*/  BRA `(.L_x_525) ;  /* 0x0000018000007947 */ /* 0x000fea0003800000 */
.L_x_524:
        /* <DEDUP_REMOVED lines=24> */
.L_x_525:
        /* <DEDUP_REMOVED lines=11> */
[----:B------:R-:W-:Y:S05]  /*03c0*/  CALL.REL.NOINC `($__internal_11_$__cuda_sm20_div_s64) ;  /* 0x000048e000007944 */ /* 0x000fea0003c00000 */
[----:B------:R-:W-:Y:S02]  /*03d0*/  MOV R6, R18 ;  /* 0x0000001200067202 */ /* 0x000fe40000000f00 */
[----:B------:R-:W-:Y:S01]  /*03e0*/  MOV R7, R19 ;  /* 0x0000001300077202 */ /* 0x000fe20000000f00 */
[----:B------:R-:W-:Y:S05]  /*03f0*/  BRA `(.L_x_528) ;  /* 0x0000013000007947 */ /* 0x000fea0003800000 */
.L_x_527:
        /* <DEDUP_REMOVED lines=19> */
.L_x_528:
[----:B------:R-:W-:Y:S05]  /*0530*/  BSYNC B0 ;  /* 0x0000000000007941 */ /* 0x000fea0003800000 */
.L_x_526:
        /* <DEDUP_REMOVED lines=41> */
[----:B------:R-:W-:Y:S05]  /*07d0*/  CALL.REL.NOINC `($__internal_11_$__cuda_sm20_div_s64) ;  /* 0x000044d000007944 */ /* 0x000fea0003c00000 */
[----:B------:R-:W-:Y:S05]  /*07e0*/  BRA `(.L_x_531) ;  /* 0x0000013000007947 */ /* 0x000fea0003800000 */
.L_x_530:
        /* <DEDUP_REMOVED lines=19> */
.L_x_531:
[----:B------:R-:W-:Y:S05]  /*0920*/  BSYNC B0 ;  /* 0x0000000000007941 */ /* 0x000fea0003800000 */
.L_x_529:
        /* <DEDUP_REMOVED lines=73> */
[----:B------:R-:W-:Y:S02]  /*0dc0*/  MOV R32, R18 ;  /* 0x0000001200207202 */ /* 0x000fe40000000f00 */
[----:B------:R-:W-:Y:S01]  /*0dd0*/  MOV R33, R19 ;  /* 0x0000001300217202 */ /* 0x000fe20000000f00 */
[----:B------:R-:W-:Y:S05]  /*0de0*/  BRA `(.L_x_534) ;  /* 0x0000013000007947 */ /* 0x000fea0003800000 */
.L_x_533:
        /* <DEDUP_REMOVED lines=19> */
.L_x_534:
[----:B------:R-:W-:Y:S05]  /*0f20*/  BSYNC B0 ;  /* 0x0000000000007941 */ /* 0x000fea0003800000 */
.L_x_532:
        /* <DEDUP_REMOVED lines=42> */
.L_x_536:
        /* <DEDUP_REMOVED lines=19> */
.L_x_537:
[----:B------:R-:W-:Y:S05]  /*1300*/  BSYNC B0 ;  /* 0x0000000000007941 */ /* 0x000fea0003800000 */
.L_x_535:
        /* <DEDUP_REMOVED lines=28> */
[----:B------:R-:W-:Y:S02]  /*14d0*/  ISETP.GE.U32.AND P2, PT, R7, R8, PT ;  /* 0x000000080700720c */ /* 0x000fe40003f46070 */
[----:B0-----:R-:W0:Y:S11]  /*14e0*/  MUFU.RCP R8, R17 ;  /* 0x0000001100087308 */ /* 0x001e360000001000 */
[----:B------:R-:W-:-:S05]  /*14f0*/  @P2 IADD3 R9, R9, 0x1, RZ ;  /* 0x0000000109092810 */ /* 0x000fca0007ffe0ff */
[----:B------:R-:W-:Y:S01]  /*1500*/  @!P1 IMAD.MOV R9, RZ, RZ, -R9 ;  /* 0x000000ffff099224 */ /* 0x000fe200078e0a09 */
[----:B------:R-:W-:Y:S02]  /*1510*/  @!P0 LOP3.LUT R9, RZ, c[0x0][0x214], RZ, 0x33, !PT ;  /* 0x00008500ff098a12 */ /* 0x000fe400078e33ff */
[----:B0-----:R-:W-:-:S03]  /*1520*/  IADD3 R8, R8, 0xffffffe, RZ ;  /* 0x0ffffffe08087810 */ /* 0x001fc60007ffe0ff */
[----:B------:R-:W-:Y:S02]  /*1530*/  IMAD R3, R6, R9, RZ ;  /* 0x0000000906037224 */ /* 0x000fe400078e02ff */
[----:B------:R-:W0:Y:S03]  /*1540*/  F2I.FTZ.U32.TRUNC.NTZ R9, R8 ;  /* 0x0000000800097305 */ /* 0x000e26000021f000 */
[-C--:B------:R-:W-:Y:S02]  /*1550*/  IABS R7, R3.reuse ;  /* 0x0000000300077213 */ /* 0x080fe40000000000 */
[----:B------:R-:W-:-:S03]  /*1560*/  IABS R22, R3 ;  /* 0x0000000300167213 */ /* 0x000fc60000000000 */
[----:B------:R-:W1:Y:S02]  /*1570*/  I2F.RP R6, R7 ;  /* 0x0000000700067306 */ /* 0x000e640000209400 */
[----:B------:R-:W-:Y:S02]  /*1580*/  IMAD.MOV R22, RZ, RZ, -R22 ;  /* 0x000000ffff167224 */ /* 0x000fe400078e0a16 */
[--C-:B0-----:R-:W-:Y:S02]  /*1590*/  IMAD.MOV R24, RZ, RZ, -R9.reuse ;  /* 0x000000ffff187224 */ /* 0x101fe400078e0a09 */
[----:B------:R-:W-:Y:S02]  /*15a0*/  IMAD.MOV.U32 R8, RZ, RZ, RZ ;  /* 0x000000ffff087224 */ /* 0x000fe400078e00ff */
[----:B------:R-:W-:Y:S01]  /*15b0*/  IMAD R24, R24, R5, RZ ;  /* 0x0000000518187224 */ /* 0x000fe200078e02ff */
[----:B-1----:R-:W0:Y:S03]  /*15c0*/  MUFU.RCP R6, R6 ;  /* 0x0000000600067308 */ /* 0x002e260000001000 */
[----:B------:R-:W-:Y:S01]  /*15d0*/  IMAD.HI.U32 R24, R9, R24, R8 ;  /* 0x0000001809187227 */ /* 0x000fe200078e0008 */
[----:B------:R-:W-:-:S02]  /*15e0*/  IABS R9, R0 ;  /* 0x0000000000097213 */ /* 0x000fc40000000000 */
[----:B------:R-:W-:-:S03]  /*15f0*/  LOP3.LUT R0, R0, c[0x0][0x1c0], RZ, 0x3c, !PT ;  /* 0x0000700000007a12 */ /* 0x000fc600078e3cff */
[----:B------:R-:W-:Y:S01]  /*1600*/  IMAD.HI.U32 R8, R24, R9, RZ ;  /* 0x0000000918087227 */ /* 0x000fe200078e00ff */
[----:B0-----:R-:W-:-:S03]  /*1610*/  IADD3 R20, R6, 0xffffffe, RZ ;  /* 0x0ffffffe06147810 */ /* 0x001fc60007ffe0ff */
[----:B------:R-:W-:Y:S01]  /*1620*/  IMAD.IADD R6, R4, 0x1, R7 ;  /* 0x0000000104067824 */ /* 0x000fe200078e0207 */
[----:B------:R-:W-:Y:S01]  /*1630*/  IABS R4, c[0x0][0x1c0] ;  /* 0x0000700000047a13 */ /* 0x000fe20000000000 */
[----:B------:R-:W0:Y:S03]  /*1640*/  F2I.FTZ.U32.TRUNC.NTZ R21, R20 ;  /* 0x0000001400157305 */ /* 0x000e26000021f000 */
[----:B------:R-:W-:Y:S01]  /*1650*/  IABS R17, R6 ;  /* 0x0000000600117213 */ /* 0x000fe20000000000 */
[----:B------:R-:W-:Y:S02]  /*1660*/  IMAD.MOV R4, RZ, RZ, -R4 ;  /* 0x000000ffff047224 */ /* 0x000fe400078e0a04 */
[----:B0-----:R-:W-:Y:S02]  /*1670*/  IMAD.MOV R16, RZ, RZ, -R21 ;  /* 0x000000ffff107224 */ /* 0x001fe400078e0a15 */
[----:B------:R-:W-:-:S02]  /*1680*/  IMAD.MOV.U32 R20, RZ, RZ, RZ ;  /* 0x000000ffff147224 */ /* 0x000fc400078e00ff */
[----:B------:R-:W-:-:S04]  /*1690*/  IMAD R16, R16, R7, RZ ;  /* 0x0000000710107224 */ /* 0x000fc800078e02ff */
[----:B------:R-:W-:-:S04]  /*16a0*/  IMAD.HI.U32 R16, R21, R16, R20 ;  /* 0x0000001015107227 */ /* 0x000fc800078e0014 */
[----:B------:R-:W-:Y:S02]  /*16b0*/  IMAD R20, R8, R4, R9 ;  /* 0x0000000408147224 */ /* 0x000fe400078e0209 */
[----:B------:R-:W-:-:S03]  /*16c0*/  IMAD.HI.U32 R16, R16, R17, RZ ;  /* 0x0000001110107227 */ /* 0x000fc600078e00ff */
[----:B------:R-:W-:Y:S01]  /*16d0*/  ISETP.GT.U32.AND P3, PT, R5, R20, PT ;  /* 0x000000140500720c */ /* 0x000fe20003f64070 */
[----:B------:R-:W-:Y:S02]  /*16e0*/  IMAD R22, R16, R22, R17 ;  /* 0x0000001610167224 */ /* 0x000fe400078e0211 */
[----:B------:R-:W-:-:S03]  /*16f0*/  IMAD.HI.U32 R9, R24, R17, RZ ;  /* 0x0000001118097227 */ /* 0x000fc600078e00ff */
[----:B------:R-:W-:Y:S01]  /*1700*/  ISETP.GT.U32.AND P0, PT, R7, R22, PT ;  /* 0x000000160700720c */ /* 0x000fe20003f04070 */
[----:B------:R-:W-:Y:S01]  /*1710*/  IMAD R24, R9, R4, R17 ;  /* 0x0000000409187224 */ /* 0x000fe200078e0211 */
[C---:B------:R-:W-:Y:S02]  /*1720*/  LOP3.LUT R4, R6.reuse, R7, RZ, 0x3c, !PT ;  /* 0x0000000706047212 */ /* 0x040fe400078e3cff */
[----:B------:R-:W-:Y:S02]  /*1730*/  LOP3.LUT R6, R6, c[0x0][0x1c0], RZ, 0x3c, !PT ;  /* 0x0000700006067a12 */ /* 0x000fe400078e3cff */
[----:B------:R-:W-:Y:S01]  /*1740*/  ISETP.GT.U32.AND P1, PT, R5, R24, PT ;  /* 0x000000180500720c */ /* 0x000fe20003f24070 */
[----:B------:R-:W-:Y:S01]  /*1750*/  @!P3 IMAD.IADD R20, R20, 0x1, -R5 ;  /* 0x000000011414b824 */ /* 0x000fe200078e0a05 */
[----:B------:R-:W-:Y:S02]  /*1760*/  ISETP.GE.AND P4, PT, R4, RZ, PT ;  /* 0x000000ff0400720c */ /* 0x000fe40003f86270 */
[----:B------:R-:W0:Y:S01]  /*1770*/  S2R R4, SR_TID.X ;  /* 0x0000000000047919 */ /* 0x000e220000002100 */
[----:B------:R-:W-:-:S02]  /*1780*/  @!P3 IADD3 R8, R8, 0x1, RZ ;  /* 0x000000010808b810 */ /* 0x000fc40007ffe0ff */
[----:B------:R-:W-:Y:S01]  /*1790*/  @!P0 IMAD.IADD R22, R22, 0x1, -R7 ;  /* 0x0000000116168824 */ /* 0x000fe200078e0a07 */
[----:B------:R-:W-:Y:S02]  /*17a0*/  ISETP.GE.U32.AND P6, PT, R20, R5, PT ;  /* 0x000000051400720c */ /* 0x000fe40003fc6070 */
[----:B------:R-:W-:Y:S02]  /*17b0*/  @!P0 IADD3 R16, R16, 0x1, RZ ;  /* 0x0000000110108810 */ /* 0x000fe40007ffe0ff */
[----:B------:R-:W-:Y:S01]  /*17c0*/  ISETP.GE.U32.AND P2, PT, R22, R7, PT ;  /* 0x000000071600720c */ /* 0x000fe20003f46070 */
[----:B------:R-:W-:Y:S01]  /*17d0*/  @!P1 IMAD.IADD R24, R24, 0x1, -R5 ;  /* 0x0000000118189824 */ /* 0x000fe200078e0a05 */
[----:B------:R-:W-:Y:S02]  /*17e0*/  ISETP.GE.AND P0, PT, R0, RZ, PT ;  /* 0x000000ff0000720c */ /* 0x000fe40003f06270 */
[----:B------:R-:W-:Y:S02]  /*17f0*/  ISETP.GT.AND P3, PT, R2, RZ, PT ;  /* 0x000000ff0200720c */ /* 0x000fe40003f64270 */
[----:B------:R-:W-:Y:S01]  /*1800*/  ISETP.GE.U32.AND P5, PT, R24, R5, PT ;  /* 0x000000051800720c */ /* 0x000fe20003fa6070 */
[----:B------:R-:W-:Y:S01]  /*1810*/  IMAD.MOV.U32 R5, RZ, RZ, c[0x0][0x214] ;  /* 0x00008500ff057624 */ /* 0x000fe200078e00ff */
[----:B------:R-:W-:-:S02]  /*1820*/  @!P1 IADD3 R9, R9, 0x1, RZ ;  /* 0x0000000109099810 */ /* 0x000fc40007ffe0ff */
[----:B------:R-:W-:Y:S02]  /*1830*/  @P6 IADD3 R8, R8, 0x1, RZ ;  /* 0x0000000108086810 */ /* 0x000fe40007ffe0ff */
[----:B------:R-:W-:Y:S02]  /*1840*/  ISETP.NE.AND P6, PT, R3, RZ, PT ;  /* 0x000000ff0300720c */ /* 0x000fe40003fc5270 */
[----:B------:R-:W-:Y:S01]  /*1850*/  @P2 IADD3 R16, R16, 0x1, RZ ;  /* 0x0000000110102810 */ /* 0x000fe20007ffe0ff */
[----:B------:R-:W-:Y:S01]  /*1860*/  @!P0 IMAD.MOV R8, RZ, RZ, -R8 ;  /* 0x000000ffff088224 */ /* 0x000fe200078e0a08 */
[----:B------:R-:W-:Y:S02]  /*1870*/  ISETP.GE.AND P2, PT, R6, RZ, PT ;  /* 0x000000ff0600720c */ /* 0x000fe40003f46270 */
[----:B------:R-:W-:Y:S01]  /*1880*/  LOP3.LUT R6, RZ, c[0x0][0x1c0], RZ, 0x33, !PT ;  /* 0x00007000ff067a12 */ /* 0x000fe200078e33ff */
[----:B------:R-:W-:Y:S01]  /*1890*/  @!P4 IMAD.MOV R16, RZ, RZ, -R16 ;  /* 0x000000ffff10c224 */ /* 0x000fe200078e0a10 */
[----:B------:R-:W-:-:S02]  /*18a0*/  ISETP.NE.AND P4, PT, RZ, c[0x0][0x1c0], PT ;  /* 0x00007000ff007a0c */ /* 0x000fc40003f85270 */
[----:B------:R-:W-:Y:S02]  /*18b0*/  ISETP.NE.AND P1, PT, RZ, UR4, PT ;  /* 0x00000004ff007c0c */ /* 0x000fe4000bf25270 */
[----:B0-----:R-:W-:Y:S02]  /*18c0*/  SHF.R.S32.HI R21, RZ, 0x1f, R4 ;  /* 0x0000001fff157819 */ /* 0x001fe40000011404 */
[----:B------:R-:W-:Y:S02]  /*18d0*/  SHF.R.S32.HI R17, RZ, 0x1f, R2 ;  /* 0x0000001fff117819 */ /* 0x000fe40000011402 */
[----:B------:R-:W-:Y:S02]  /*18e0*/  SEL R5, R5, 0x1, !P1 ;  /* 0x0000000105057807 */ /* 0x000fe40004800000 */
[----:B------:R-:W-:Y:S02]  /*18f0*/  SEL R0, R6, R8, !P4 ;  /* 0x0000000806007207 */ /* 0x000fe40006000000 */
[----:B------:R-:W-:-:S02]  /*1900*/  @!P6 LOP3.LUT R16, RZ, R7, RZ, 0x33, !PT ;  /* 0x00000007ff10e212 */ /* 0x000fc400078e33ff */
[----:B------:R-:W-:Y:S01]  /*1910*/  LEA.HI R8, R21, R4, RZ, 0x3 ;  /* 0x0000000415087211 */ /* 0x000fe200078f18ff */
[----:B------:R-:W-:Y:S01]  /*1920*/  IMAD R7, R0, R5, RZ ;  /* 0x0000000500077224 */ /* 0x000fe200078e02ff */
[----:B------:R-:W-:Y:S01]  /*1930*/  LEA.HI.SX32 R20, R2, 0x1, 0x1 ;  /* 0x0000000102147811 */ /* 0x000fe200078f0aff */
[----:B------:R-:W-:Y:S01]  /*1940*/  @!P3 IMAD.MOV R20, RZ, RZ, R17 ;  /* 0x000000ffff14b224 */ /* 0x000fe200078e0211 */
        /* <DEDUP_REMOVED lines=9> */
[----:B------:R-:W-:Y:S02]  /*19e0*/  SEL R6, R6, R9, !P4 ;  /* 0x0000000906067207 */ /* 0x000fe40006000000 */
[----:B------:R-:W-:Y:S01]  /*19f0*/  SEL R8, R19, R17, P2 ;  /* 0x0000001113087207 */ /* 0x000fe20001000000 */
[----:B------:R-:W-:Y:S01]  /*1a00*/  IMAD.MOV.U32 R17, RZ, RZ, -0x800000 ;  /* 0xff800000ff117424 */ /* 0x000fe200078e00ff */
        /* <DEDUP_REMOVED lines=20> */
.L_x_539:
[----:B------:R-:W-:Y:S05]  /*1b50*/  BSYNC B0 ;  /* 0x0000000000007941 */ /* 0x000fea0003800000 */
.L_x_538:
[C---:B------:R-:W-:Y:S01]  /*1b60*/  ISETP.GT.AND P0, PT, R4.reuse, 0x3f, PT ;  /* 0x0000003f0400780c */ /* 0x040fe20003f04270 */
[----:B------:R-:W-:Y:S01]  /*1b70*/  IMAD.MOV.U32 R29, RZ, RZ, -0x800000 ;  /* 0xff800000ff1d7424 */ /* 0x000fe200078e00ff */
[----:B------:R-:W-:Y:S01]  /*1b80*/  LOP3.LUT P2, RZ, R4, 0x7, RZ, 0xc0, !PT ;  /* 0x0000000704ff7812 */ /* 0x000fe2000784c0ff */
[----:B0-----:R-:W-:Y:S01]  /*1b90*/  IMAD R23, R21, 0x9, R0 ;  /* 0x0000000915177824 */ /* 0x001fe200078e0200 */
[----:B------:R-:W-:Y:S01]  /*1ba0*/  ISETP.GT.AND P3, PT, R3, RZ, PT ;  /* 0x000000ff0300720c */ /* 0x000fe20003f64270 */
[----:B------:R-:W-:Y:S01]  /*1bb0*/  IMAD R5, R6, R5, RZ ;  /* 0x0000000506057224 */ /* 0x000fe200078e02ff */
[----:B------:R-:W-:Y:S01]  /*1bc0*/  ISETP.GT.OR P2, PT, R4, 0x3f, P2 ;  /* 0x0000003f0400780c */ /* 0x000fe20001744670 */
[----:B------:R-:W-:Y:S01]  /*1bd0*/  BSSY B1, `(.L_x_540) ;  /* 0x00001e2000017945 */ /* 0x000fe20003800000 */
[----:B------:R-:W-:-:S05]  /*1be0*/  IMAD.MOV.U32 R28, RZ, RZ, 0x7f800000 ;  /* 0x7f800000ff1c7424 */ /* 0x000fca00078e00ff */
[----:B------:R-:W-:-:S05]  /*1bf0*/  @!P0 IMAD R18, R0, 0x9, R21 ;  /* 0x0000000900128824 */ /* 0x000fca00078e0215 */
[----:B-----5:R-:W-:Y:S04]  /*1c00*/  @!P0 STS [R18.X4], R17 ;  /* 0x0000001112008388 */ /* 0x020fe80000004800 */
[----:B------:R-:W-:Y:S06]  /*1c10*/  BAR.SYNC.DEFER_BLOCKING 0x0 ;  /* 0x0000000000007b1d */ /* 0x000fec0000010000 */
[----:B------:R-:W0:Y:S04]  /*1c20*/  @!P0 LDS R29, [R23.X4] ;  /* 0x00000000171d8984 */ /* 0x000e280000004800 */
[----:B0-----:R-:W0:Y:S02]  /*1c30*/  SHFL.BFLY PT, R20, R29, 0x4, 0x1f ;  /* 0x0c801f001d147f89 */ /* 0x001e2400000e0000 */
[----:B0-----:R-:W-:-:S05]  /*1c40*/  FMNMX.FTZ R20, R20, R29, !PT ;  /* 0x0000001d14147209 */ /* 0x001fca0007810000 */
[----:B------:R-:W0:Y:S02]  /*1c50*/  SHFL.BFLY PT, R19, R20, 0x2, 0x1f ;  /* 0x0c401f0014137f89 */ /* 0x000e2400000e0000 */
[----:B0-----:R-:W-:-:S05]  /*1c60*/  FMNMX.FTZ R19, R20, R19, !PT ;  /* 0x0000001314137209 */ /* 0x001fca0007810000 */
[----:B------:R-:W0:Y:S02]  /*1c70*/  SHFL.BFLY PT, R16, R19, 0x1, 0x1f ;  /* 0x0c201f0013107f89 */ /* 0x000e2400000e0000 */
[----:B0-----:R-:W-:Y:S02]  /*1c80*/  FMNMX.FTZ R16, R19, R16, !PT ;  /* 0x0000001013107209 */ /* 0x001fe40007810000 */
[----:B------:R-:W-:Y:S02]  /*1c90*/  SHF.R.S32.HI R19, RZ, 0x1f, R3 ;  /* 0x0000001fff137819 */ /* 0x000fe40000011403 */
[----:B------:R-:W-:-:S04]  /*1ca0*/  FSETP.NEU.FTZ.AND P0, PT, R16, -INF , PT ;  /* 0xff8000001000780b */ /* 0x000fc80003f1d000 */
[----:B------:R-:W-:-:S05]  /*1cb0*/  FSEL R16, R16, RZ, P0 ;  /* 0x000000ff10107208 */ /* 0x000fca0000000000 */
[----:B------:R-:W-:-:S04]  /*1cc0*/  FADD.FTZ R18, -R16, R29 ;  /* 0x0000001d10127221 */ /* 0x000fc80000010100 */
[----:B------:R-:W-:-:S06]  /*1cd0*/  FMUL.FTZ R18, R18, 1.4426950216293334961 ;  /* 0x3fb8aa3b12127820 */ /* 0x000fcc0000410000 */
[----:B------:R-:W0:Y:S02]  /*1ce0*/  MUFU.EX2 R18, R18 ;  /* 0x0000001200127308 */ /* 0x000e240000000800 */
[----:B0-----:R-:W0:Y:S02]  /*1cf0*/  SHFL.BFLY PT, R21, R18, 0x4, 0x1f ;  /* 0x0c801f0012157f89 */ /* 0x001e2400000e0000 */
[----:B0-----:R-:W-:Y:S01]  /*1d00*/  FADD.FTZ R21, R18, R21 ;  /* 0x0000001512157221 */ /* 0x001fe20000010000 */
[----:B------:R-:W-:Y:S02]  /*1d10*/  LEA.HI.SX32 R18, R3, 0x1, 0x1 ;  /* 0x0000000103127811 */ /* 0x000fe400078f0aff */
[----:B------:R-:W-:Y:S02]  /*1d20*/  @!P3 IADD3 R18, R19, RZ, RZ ;  /* 0x000000ff1312b210 */ /* 0x000fe40007ffe0ff */
[----:B------:R-:W0:Y:S03]  /*1d30*/  SHFL.BFLY PT, R20, R21, 0x2, 0x1f ;  /* 0x0c401f0015147f89 */ /* 0x000e2600000e0000 */
[----:B------:R-:W-:-:S02]  /*1d40*/  IMAD R6, R5, R18, RZ ;  /* 0x0000001205067224 */ /* 0x000fc400078e02ff */
[----:B0-----:R-:W-:-:S05]  /*1d50*/  FADD.FTZ R20, R21, R20 ;  /* 0x0000001415147221 */ /* 0x001fca0000010000 */
[----:B------:R-:W0:Y:S02]  /*1d60*/  SHFL.BFLY PT, R17, R20, 0x1, 0x1f ;  /* 0x0c201f0014117f89 */ /* 0x000e2400000e0000 */
[----:B0-----:R-:W-:-:S05]  /*1d70*/  FADD.FTZ R17, R20, R17 ;  /* 0x0000001114117221 */ /* 0x001fca0000010000 */
[----:B------:R-:W-:-:S13]  /*1d80*/  FSETP.NE.FTZ.AND P0, PT, R17, RZ, PT ;  /* 0x000000ff1100720b */ /* 0x000fda0003f15000 */
        /* <DEDUP_REMOVED lines=39> */
[----:B------:R-:W-:Y:S05]  /*2000*/  CALL.REL.NOINC `($__internal_11_$__cuda_sm20_div_s64) ;  /* 0x00002ca000007944 */ /* 0x000fea0003c00000 */
        /* <DEDUP_REMOVED lines=9> */
.L_x_544:
        /* <DEDUP_REMOVED lines=22> */
.L_x_545:
[----:B------:R-:W-:Y:S05]  /*2200*/  BSYNC B0 ;  /* 0x0000000000007941 */ /* 0x000fea0003800000 */
.L_x_543:
        /* <DEDUP_REMOVED lines=8> */
[----:B------:R-:W-:Y:S05]  /*2290*/  CALL.REL.NOINC `($__internal_11_$__cuda_sm20_div_s64) ;  /* 0x00002a1000007944 */ /* 0x000fea0003c00000 */
        /* <DEDUP_REMOVED lines=10> */
.L_x_547:
        /* <DEDUP_REMOVED lines=22> */
.L_x_548:
[----:B------:R-:W-:Y:S05]  /*24a0*/  BSYNC B0 ;  /* 0x0000000000007941 */ /* 0x000fea0003800000 */
.L_x_546:
        /* <DEDUP_REMOVED lines=11> */
[----:B------:R-:W-:Y:S05]  /*2560*/  CALL.REL.NOINC `($__internal_11_$__cuda_sm20_div_s64) ;  /* 0x0000274000007944 */ /* 0x000fea0003c00000 */
[----:B------:R-:W-:-:S04]  /*2570*/  IADD3 R17, P0, RZ, -R18, RZ ;  /* 0x80000012ff117210 */ /* 0x000fc80007f1e0ff */
[----:B------:R-:W-:Y:S01]  /*2580*/  IADD3.X R16, RZ, ~R19, RZ, P0, !PT ;  /* 0x80000013ff107210 */ /* 0x000fe200007fe4ff */
[----:B------:R-:W-:-:S04]  /*2590*/  IMAD.WIDE.U32 R34, R5, R17, R34 ;  /* 0x0000001105227225 */ /* 0x000fc800078e0022 */
[----:B------:R-:W-:-:S04]  /*25a0*/  IMAD R16, R16, R5, RZ ;  /* 0x0000000510107224 */ /* 0x000fc800078e02ff */
[----:B------:R-:W-:-:S05]  /*25b0*/  IMAD R4, R4, R17, R16 ;  /* 0x0000001104047224 */ /* 0x000fca00078e0210 */
[----:B------:R-:W-:Y:S01]  /*25c0*/  IADD3 R4, R35, R4, RZ ;  /* 0x0000000423047210 */ /* 0x000fe20007ffe0ff */
[----:B------:R-:W-:Y:S05]  /*25d0*/  BRA `(.L_x_551) ;  /* 0x0000016000007947 */ /* 0x000fea0003800000 */
.L_x_550:
        /* <DEDUP_REMOVED lines=22> */
.L_x_551:
[----:B------:R-:W-:Y:S05]  /*2740*/  BSYNC B0 ;  /* 0x0000000000007941 */ /* 0x000fea0003800000 */
.L_x_549:
        /* <DEDUP_REMOVED lines=38> */
[----:B------:R-:W-:Y:S05]  /*29b0*/  CALL.REL.NOINC `($__internal_11_$__cuda_sm20_div_s64) ;  /* 0x000022f000007944 */ /* 0x000fea0003c00000 */
        /* <DEDUP_REMOVED lines=12> */
.L_x_553:
        /* <DEDUP_REMOVED lines=23> */
.L_x_554:
[----:B------:R-:W-:Y:S05]  /*2bf0*/  BSYNC B0 ;  /* 0x0000000000007941 */ /* 0x000fea0003800000 */
.L_x_552:
        /* <DEDUP_REMOVED lines=18> */
.L_x_556:
        /* <DEDUP_REMOVED lines=22> */
.L_x_557:
[----:B------:R-:W-:Y:S05]  /*2e80*/  BSYNC B0 ;  /* 0x0000000000007941 */ /* 0x000fea0003800000 */
.L_x_555:
        /* <DEDUP_REMOVED lines=20> */
.L_x_559:
        /* <DEDUP_REMOVED lines=23> */
.L_x_560:
[----:B------:R-:W-:Y:S05]  /*3140*/  BSYNC B0 ;  /* 0x0000000000007941 */ /* 0x000fea0003800000 */
.L_x_558:
        /* <DEDUP_REMOVED lines=25> */
[----:B------:R-:W-:Y:S05]  /*32e0*/  CALL.REL.NOINC `($__internal_11_$__cuda_sm20_div_s64) ;  /* 0x000019c000007944 */ /* 0x000fea0003c00000 */
        /* <DEDUP_REMOVED lines=12> */
.L_x_562:
        /* <DEDUP_REMOVED lines=23> */
.L_x_563:
[----:B------:R-:W-:Y:S05]  /*3520*/  BSYNC B0 ;  /* 0x0000000000007941 */ /* 0x000fea0003800000 */
.L_x_561:
        /* <DEDUP_REMOVED lines=29> */
.L_x_565:
        /* <DEDUP_REMOVED lines=23> */
.L_x_566:
[----:B------:R-:W-:Y:S05]  /*3870*/  BSYNC B0 ;  /* 0x0000000000007941 */ /* 0x000fea0003800000 */
.L_x_564:
        /* <DEDUP_REMOVED lines=20> */
.L_x_542:
[----:B------:R-:W-:-:S04]  /*39c0*/  LEA R2, P0, R30, c[0x0][0x200], 0x2 ;  /* 0x000080001e027a11 */ /* 0x000fc800078010ff */
[----:B------:R-:W-:-:S05]  /*39d0*/  LEA.HI.X R3, R30, c[0x0][0x204], R31, 0x2, P0 ;  /* 0x000081001e037a11 */ /* 0x000fca00000f141f */
[----:B------:R0:W-:Y:S04]  /*39e0*/  STG.E [R2.64], R28 ;  /* 0x0000001c02007986 */ /* 0x0001e8000c10190e */
.L_x_541:
[----:B------:R-:W-:Y:S05]  /*39f0*/  BSYNC B1 ;  /* 0x0000000000017941 */ /* 0x000fea0003800000 */
.L_x_540:
[----:B------:R-:W1:Y:S01]  /*3a00*/  S2R R0, SR_TID.X ;  /* 0x0000000000007919 */ /* 0x000e620000002100 */
[----:B------:R-:W-:Y:S01]  /*3a10*/  IMAD.MOV.U32 R15, RZ, RZ, c[0x0][0x314] ;  /* 0x0000c500ff0f7624 */ /* 0x000fe200078e00ff */
[----:B------:R-:W-:Y:S01]  /*3a20*/  CS2R R6, SRZ ;  /* 0x0000000000067805 */ /* 0x000fe2000001ff00 */
[----:B------:R-:W-:Y:S01]  /*3a30*/  CS2R R10, SRZ ;  /* 0x00000000000a7805 */ /* 0x000fe2000001ff00 */
[----:B------:R-:W-:Y:S01]  /*3a40*/  IMAD.MOV.U32 R12, RZ, RZ, RZ ;  /* 0x000000ffff0c7224 */ /* 0x000fe200078e00ff */
[----:B01----:R-:W-:-:S04]  /*3a50*/  SHF.R.S32.HI R3, RZ, 0x1f, R0 ;  /* 0x0000001fff037819 */ /* 0x003fc80000011400 */
[----:B------:R-:W-:-:S04]  /*3a60*/  LEA.HI R5, R3, R0, RZ, 0x3 ;  /* 0x0000000003057211 */ /* 0x000fc800078f18ff */
[----:B------:R-:W-:-:S05]  /*3a70*/  LOP3.LUT R5, R5, 0xfffffff8, RZ, 0xc0, !PT ;  /* 0xfffffff805057812 */ /* 0x000fca00078ec0ff */
[----:B------:R-:W-:Y:S02]  /*3a80*/  IMAD.IADD R2, R0, 0x1, -R5 ;  /* 0x0000000100027824 */ /* 0x000fe400078e0a05 */
[----:B------:R-:W-:-:S03]  /*3a90*/  CS2R R4, SRZ ;  /* 0x0000000000047805 */ /* 0x000fc6000001ff00 */
[----:B------:R-:W-:-:S04]  /*3aa0*/  ISETP.GE.AND P0, PT, R2, c[0x0][0x314], PT ;  /* 0x0000c50002007a0c */ /* 0x000fc80003f06270 */
[----:B------:R-:W-:-:S13]  /*3ab0*/  ISETP.GT.OR P0, PT, R0, 0x3f, P0 ;  /* 0x0000003f0000780c */ /* 0x000fda0000704670 */
[----:B------:R-:W-:Y:S01]  /*3ac0*/  @!P0 FADD.FTZ R8, -R28, R29 ;  /* 0x0000001d1c088221 */ /* 0x000fe20000010100 */
[----:B------:R-:W-:Y:S02]  /*3ad0*/  LEA.HI R28, R3, R0, RZ, 0x4 ;  /* 0x00000000031c7211 */ /* 0x000fe400078f20ff */
[----:B------:R-:W-:Y:S01]  /*3ae0*/  CS2R R2, SRZ ;  /* 0x0000000000027805 */ /* 0x000fe2000001ff00 */
[----:B------:R-:W-:Y:S01]  /*3af0*/  @!P0 FMUL.FTZ R8, R8, 1.4426950216293334961 ;  /* 0x3fb8aa3b08088820 */ /* 0x000fe20000410000 */
[----:B------:R-:W-:Y:S02]  /*3b00*/  LOP3.LUT R29, R28, 0x3ffffff0, RZ, 0xc0, !PT ;  /* 0x3ffffff01c1d7812 */ /* 0x000fe400078ec0ff */
[----:B------:R-:W-:-:S03]  /*3b10*/  SHF.R.S32.HI R28, RZ, 0x4, R28 ;  /* 0x00000004ff1c7819 */ /* 0x000fc6000001141c */
[----:B------:R-:W0:Y:S01]  /*3b20*/  @!P0 MUFU.EX2 R8, R8 ;  /* 0x0000000800088308 */ /* 0x000e220000000800 */
[----:B------:R-:W-:Y:S02]  /*3b30*/  IMAD.IADD R29, R0, 0x1, -R29 ;  /* 0x00000001001d7824 */ /* 0x000fe400078e0a1d */
[----:B------:R-:W-:Y:S02]  /*3b40*/  IMAD.MOV.U32 R0, RZ, RZ, RZ ;  /* 0x000000ffff007224 */ /* 0x000fe400078e00ff */
[----:B------:R-:W-:Y:S01]  /*3b50*/  IMAD.SHL.U32 R29, R29, 0x4, RZ ;  /* 0x000000041d1d7824 */ /* 0x000fe200078e00ff */
[----:B0-----:R0:W-:Y:S04]  /*3b60*/  @!P0 STS [R23.X4], R8 ;  /* 0x0000000817008388 */ /* 0x0011e80000004800 */
        /* <DEDUP_REMOVED lines=33> */
.L_x_569:
        /* <DEDUP_REMOVED lines=77> */
.L_x_568:
        /* <DEDUP_REMOVED lines=9> */
[----:B------:R-:W0:Y:S04]  /*42e0*/  @!P0 LDG.E.128 R24, [R32.64] ;  /* 0x0000000e20188981 */ /* 0x000e28000c1e1d00 */
[----:B------:R0:W3:Y:S04]  /*42f0*/  @!P0 LDG.E.128 R16, [R32.64+-0x200] ;  /* 0xfffe000e20108981 */ /* 0x0000e8000c1e1d00 */
[----:B------:R0:W4:Y:S01]  /*4300*/  @!P0 LDG.E.128 R20, [R32.64+-0x100] ;  /* 0xffff000e20148981 */ /* 0x000122000c1e1d00 */
[----:B------:R-:W-:Y:S01]  /*4310*/  IADD3.X R31, R33, UR9, RZ, P1, !PT ;  /* 0x00000009211f7c10 */ /* 0x000fe20008ffe4ff */
[----:B0-----:R-:W-:-:S02]  /*4320*/  FFMA.FTZ R33, R24, R13, R4 ;  /* 0x0000000d18217223 */ /* 0x001fc40000010004 */
[-C--:B------:R-:W-:Y:S02]  /*4330*/  FFMA.FTZ R34, R25, R13.reuse, R3 ;  /* 0x0000000d19227223 */ /* 0x080fe40000010003 */
[-C--:B------:R-:W-:Y:S02]  /*4340*/  FFMA.FTZ R15, R26, R13.reuse, R2 ;  /* 0x0000000d1a0f7223 */ /* 0x080fe40000010002 */
[-C--:B------:R-:W-:Y:S02]  /*4350*/  FFMA.FTZ R0, R27, R13.reuse, R0 ;  /* 0x0000000d1b007223 */ /* 0x080fe40000010000 */
[-C--:B---3--:R-:W-:Y:S01]  /*4360*/  FFMA.FTZ R41, R16, R13.reuse, R12 ;  /* 0x0000000d10297223 */ /* 0x088fe2000001000c */
[----:B------:R-:W2:Y:S01]  /*4370*/  @!P0 LDG.E.128 R24, [R30.64] ;  /* 0x0000000e1e188981 */ /* 0x000ea2000c1e1d00 */
[-C--:B------:R-:W-:Y:S02]  /*4380*/  FFMA.FTZ R42, R17, R13.reuse, R11 ;  /* 0x0000000d112a7223 */ /* 0x080fe4000001000b */
[----:B------:R-:W-:-:S02]  /*4390*/  FFMA.FTZ R39, R18, R13, R10 ;  /* 0x0000000d12277223 */ /* 0x000fc4000001000a */
[-C--:B------:R-:W-:Y:S02]  /*43a0*/  FFMA.FTZ R40, R19, R13.reuse, R9 ;  /* 0x0000000d13287223 */ /* 0x080fe40000010009 */
[-C--:B----4-:R-:W-:Y:S01]  /*43b0*/  FFMA.FTZ R37, R20, R13.reuse, R8 ;  /* 0x0000000d14257223 */ /* 0x090fe20000010008 */
[----:B------:R-:W3:Y:S01]  /*43c0*/  @!P0 LDG.E.128 R16, [R30.64+-0x200] ;  /* 0xfffe000e1e108981 */ /* 0x000ee2000c1e1d00 */
[-C--:B------:R-:W-:Y:S02]  /*43d0*/  FFMA.FTZ R38, R21, R13.reuse, R7 ;  /* 0x0000000d15267223 */ /* 0x080fe40000010007 */
[-C--:B------:R-:W-:Y:S02]  /*43e0*/  FFMA.FTZ R35, R22, R13.reuse, R6 ;  /* 0x0000000d16237223 */ /* 0x080fe40000010006 */
[----:B------:R-:W-:Y:S02]  /*43f0*/  FFMA.FTZ R36, R23, R13, R5 ;  /* 0x0000000d17247223 */ /* 0x000fe40000010005 */
[----:B------:R-:W4:Y:S01]  /*4400*/  @!P0 LDG.E.128 R20, [R30.64+-0x100] ;  /* 0xffff000e1e148981 */ /* 0x000f22000c1e1d00 */
        /* <DEDUP_REMOVED lines=19> */
.L_x_570:
        /* <DEDUP_REMOVED lines=10> */
.L_x_572:
[----:B------:R-:W-:Y:S05]  /*45e0*/  BSYNC B0 ;  /* 0x0000000000007941 */ /* 0x000fea0003800000 */
.L_x_571:
        /* <DEDUP_REMOVED lines=13> */
.L_x_567:
        /* <DEDUP_REMOVED lines=72> */
[----:B------:R-:W-:Y:S01]  /*4b40*/  IMAD.IADD R15, R15, 0x1, R11 ;  /* 0x000000010f0f7824 */ /* 0x000fe200078e020b */
[----:B------:R-:W-:Y:S01]  /*4b50*/  IADD3 R11, R29, 0x80, RZ ;  /* 0x000000801d0b7810 */ /* 0x000fe20007ffe0ff */
        /* <DEDUP_REMOVED lines=21> */
        .weak           $__internal_11_$__cuda_sm20_div_s64
        .type           $__internal_11_$__cuda_sm20_div_s64,@function
        .size           $__internal_11_$__cuda_sm20_div_s64,(.L_x_4081 - $__internal_11_$__cuda_sm20_div_s64)
$__internal_11_$__cuda_sm20_div_s64:
        /* <DEDUP_REMOVED lines=31> */
[----:B------:R-:W-:-:S06]  /*4ea0*/  IMAD.WIDE.U32 R40, P5, R41, R18, R40 ;  /* 0x0000001229287225 */ /* 0x000fcc00078a0028 */
[----:B------:R-:W-:-:S04]  /*4eb0*/  IMAD.HI.U32 R19, P4, R27, R20, R40 ;  /* 0x000000141b137227 */ /* 0x000fc80007880028 */
[CC--:B------:R-:W-:Y:S02]  /*4ec0*/  IMAD R20, R27.reuse, R18.reuse, RZ ;  /* 0x000000121b147224 */ /* 0x0c0fe400078e02ff */
[----:B------:R-:W-:-:S03]  /*4ed0*/  IMAD.HI.U32 R18, R27, R18, RZ ;  /* 0x000000121b127227 */ /* 0x000fc600078e00ff */
[----:B------:R-:W-:Y:S01]  /*4ee0*/  IADD3 R20, P3, R20, R19, RZ ;  /* 0x0000001314147210 */ /* 0x000fe20007f7e0ff */
[----:B------:R-:W-:Y:S01]  /*4ef0*/  IMAD.X R41, R18, 0x1, R27, P5 ;  /* 0x0000000112297824 */ /* 0x000fe200028e061b */
[----:B------:R-:W-:-:S04]  /*4f00*/  IADD3 R19, P0, RZ, -R26, RZ ;  /* 0x8000001aff137210 */ /* 0x000fc80007f1e0ff */
[----:B------:R-:W-:Y:S01]  /*4f10*/  SEL R19, R19, R26, !P2 ;  /* 0x0000001a13137207 */ /* 0x000fe20005000000 */
[----:B------:R-:W-:Y:S01]  /*4f20*/  IMAD.X R26, RZ, RZ, ~R17, P0 ;  /* 0x000000ffff1a7224 */ /* 0x000fe200000e0e11 */
[----:B------:R-:W-:-:S03]  /*4f30*/  IADD3.X R41, RZ, RZ, R41, P3, P4 ;  /* 0x000000ffff297210 */ /* 0x000fc60001fe8429 */
        /* <DEDUP_REMOVED lines=12> */
[CC--:B------:R-:W-:Y:S01]  /*5000*/  ISETP.GE.U32.AND P4, PT, R19.reuse, R36.reuse, PT ;  /* 0x000000241300720c */ /* 0x0c0fe20003f86070 */
[-C--:B------:R-:W-:Y:S01]  /*5010*/  IMAD R41, R26, R36.reuse, R41 ;  /* 0x000000241a297224 */ /* 0x080fe200078e0229 */
[----:B------:R-:W-:-:S03]  /*5020*/  IADD3 R20, P3, R19, -R36, RZ ;  /* 0x8000002413147210 */ /* 0x000fc60007f7e0ff */
[----:B------:R-:W-:-:S05]  /*5030*/  IMAD.X R18, R18, 0x1, ~R41, P0 ;  /* 0x0000000112127824 */ /* 0x000fca00000e0e29 */
[----:B------:R-:W-:-:S04]  /*5040*/  ISETP.GE.U32.AND.EX P4, PT, R18, R37, PT, P4 ;  /* 0x000000251200720c */ /* 0x000fc80003f86140 */
[----:B------:R-:W-:Y:S02]  /*5050*/  SEL R19, R20, R19, P4 ;  /* 0x0000001314137207 */ /* 0x000fe40002000000 */
[----:B------:R-:W-:Y:S02]  /*5060*/  IADD3 R20, P2, R27, 0x1, RZ ;  /* 0x000000011b147810 */ /* 0x000fe40007f5e0ff */
[----:B------:R-:W-:Y:S01]  /*5070*/  ISETP.GE.U32.AND P0, PT, R19, R36, PT ;  /* 0x000000241300720c */ /* 0x000fe20003f06070 */
[----:B------:R-:W-:Y:S01]  /*5080*/  IMAD.X R19, R18, 0x1, ~R37, P3 ;  /* 0x0000000112137824 */ /* 0x000fe200018e0e25 */
[----:B------:R-:W-:Y:S01]  /*5090*/  SEL R20, R20, R27, P4 ;  /* 0x0000001b14147207 */ /* 0x000fe20002000000 */
[----:B------:R-:W-:-:S03]  /*50a0*/  IMAD.X R27, RZ, RZ, R26, P2 ;  /* 0x000000ffff1b7224 */ /* 0x000fc600010e061a */
[----:B------:R-:W-:Y:S02]  /*50b0*/  SEL R19, R19, R18, P4 ;  /* 0x0000001213137207 */ /* 0x000fe40002000000 */
[----:B------:R-:W-:Y:S01]  /*50c0*/  SEL R27, R27, R26, P4 ;  /* 0x0000001a1b1b7207 */ /* 0x000fe20002000000 */
[----:B------:R-:W-:Y:S01]  /*50d0*/  IMAD.MOV.U32 R26, RZ, RZ, R22 ;  /* 0x000000ffff1a7224 */ /* 0x000fe200078e0016 */
[----:B------:R-:W-:Y:S02]  /*50e0*/  IADD3 R41, P2, R20, 0x1, RZ ;  /* 0x0000000114297810 */ /* 0x000fe40007f5e0ff */
[----:B------:R-:W-:Y:S02]  /*50f0*/  ISETP.GE.U32.AND.EX P0, PT, R19, R37, PT, P0 ;  /* 0x000000251300720c */ /* 0x000fe40003f06100 */
[----:B------:R-:W-:Y:S02]  /*5100*/  IADD3.X R18, RZ, R27, RZ, P2, !PT ;  /* 0x0000001bff127210 */ /* 0x000fe400017fe4ff */
[----:B------:R-:W-:-:S02]  /*5110*/  SEL R41, R41, R20, P0 ;  /* 0x0000001429297207 */ /* 0x000fc40000000000 */
[----:B------:R-:W-:Y:S02]  /*5120*/  SEL R27, R18, R27, P0 ;  /* 0x0000001b121b7207 */ /* 0x000fe40000000000 */
[----:B------:R-:W-:Y:S02]  /*5130*/  IADD3 R18, P2, RZ, -R41, RZ ;  /* 0x80000029ff127210 */ /* 0x000fe40007f5e0ff */
[----:B------:R-:W-:Y:S02]  /*5140*/  LOP3.LUT R19, R21, R17, RZ, 0x3c, !PT ;  /* 0x0000001115137212 */ /* 0x000fe400078e3cff */
[----:B------:R-:W-:Y:S01]  /*5150*/  ISETP.NE.U32.AND P0, PT, R24, RZ, PT ;  /* 0x000000ff1800720c */ /* 0x000fe20003f05070 */
[----:B------:R-:W-:Y:S01]  /*5160*/  IMAD.X R20, RZ, RZ, ~R27, P2 ;  /* 0x000000ffff147224 */ /* 0x000fe200010e0e1b */
[----:B------:R-:W-:Y:S02]  /*5170*/  ISETP.GE.AND P3, PT, R19, RZ, PT ;  /* 0x000000ff1300720c */ /* 0x000fe40003f66270 */
[----:B------:R-:W-:-:S02]  /*5180*/  ISETP.NE.AND.EX P0, PT, R21, RZ, PT, P0 ;  /* 0x000000ff1500720c */ /* 0x000fc40003f05300 */
[----:B------:R-:W-:Y:S01]  /*5190*/  SEL R20, R20, R27, !P3 ;  /* 0x0000001b14147207 */ /* 0x000fe20005800000 */
[----:B------:R-:W-:Y:S01]  /*51a0*/  IMAD.MOV.U32 R27, RZ, RZ, 0x0 ;  /* 0x00000000ff1b7424 */ /* 0x000fe200078e00ff */
[----:B------:R-:W-:Y:S02]  /*51b0*/  SEL R18, R18, R41, !P3 ;  /* 0x0000002912127207 */ /* 0x000fe40005800000 */
[----:B------:R-:W-:Y:S02]  /*51c0*/  SEL R19, R20, 0xffffffff, P0 ;  /* 0xffffffff14137807 */ /* 0x000fe40000000000 */
[----:B------:R-:W-:Y:S01]  /*51d0*/  SEL R18, R18, 0xffffffff, P0 ;  /* 0xffffffff12127807 */ /* 0x000fe20000000000 */
[----:B------:R-:W-:Y:S06]  /*51e0*/  RET.REL.NODEC R26 `(_ZN5flash32flash_fwd_splitkv_combine_kernelI23Flash_fwd_kernel_traitsILi192ELi64ELi64ELi4ELb0ELb0EN7cutlass6half_tE19Flash_kernel_traitsILi192ELi64ELi64ELi4ES3_EELi8ELi3ELb1EEEvNS_16Flash_fwd_paramsE) ;  /* 0xffffae101a007950 */ /* 0x000fec0003c3ffff */
.L_x_573:
        /* <DEDUP_REMOVED lines=9> */
.L_x_4081:


//--------------------- .text._ZN5flash32flash_fwd_splitkv_combine_kernelI23Flash_fwd_kernel_traitsILi192ELi64ELi64ELi4ELb0ELb0EN7cutlass6half_tE19Flash_kernel_traitsILi192ELi64ELi64ELi4ES3_EELi8ELi2ELb1EEEvNS_16Flash_fwd_paramsE --------------------------
	.section	.text._ZN5flash32flash_fwd_splitkv_combine_kernelI23Flash_fwd_kernel_traitsILi192ELi64ELi64ELi4ELb0ELb0EN7cutlass6half_tE19Flash_kernel_traitsILi192ELi64ELi64ELi4ES3_EELi8ELi2ELb1EEEvNS_16Flash_fwd_paramsE,"ax",@progbits
	.sectioninfo	@"SHI_REGISTERS=54"
	.align	128
        .global         _ZN5flash32flash_fwd_splitkv_combine_kernelI23Flash_fwd_kernel_traitsILi192ELi64ELi64ELi4ELb0ELb0EN7cutlass6half_tE19Flash_kernel_traitsILi192ELi64ELi64ELi4ES3_EELi8ELi2ELb1EEEvNS_16Flash_fwd_paramsE
        .type           _ZN5flash32flash_fwd_splitkv_combine_kernelI23Flash_fwd_kernel_traitsILi192ELi64ELi64ELi4ELb0ELb0EN7cutlass6half_tE19Flash_kernel_traitsILi192ELi64ELi64ELi4ES3_EELi8ELi2ELb1EEEvNS_16Flash_fwd_paramsE,@function
        .size           _ZN5flash32flash_fwd_splitkv_combine_kernelI23Flash_fwd_kernel_traitsILi192ELi64ELi64ELi4ELb0ELb0EN7cutlass6half_tE19Flash_kernel_traitsILi192ELi64ELi64ELi4ES3_EELi8ELi2ELb1EEEvNS_16Flash_fwd_paramsE,(.L_x_4082 - _ZN5flash32flash_fwd_splitkv_combine_kernelI23Flash_fwd_kernel_traitsILi192ELi64ELi64ELi4ELb0ELb0EN7cutlass6half_tE19Flash_kernel_traitsILi192ELi64ELi64ELi4ES3_EELi8ELi2ELb1EEEvNS_16Flash_fwd_paramsE)
        .other          _ZN5flash32flash_fwd_splitkv_combine_kernelI23Flash_fwd_kernel_traitsILi192ELi64ELi64ELi4ELb0ELb0EN7cutlass6half_tE19Flash_kernel_traitsILi192ELi64ELi64ELi4ES3_EELi8ELi2ELb1EEEvNS_16Flash_fwd_paramsE,@"STO_CUDA_ENTRY STV_DEFAULT"
_ZN5flash32flash_fwd_splitkv_combine_kernelI23Flash_fwd_kernel_traitsILi192ELi64ELi64ELi4ELb0ELb0EN7cutlass6half_tE19Flash_kernel_traitsILi192ELi64ELi64ELi4ES3_EELi8ELi2ELb1EEEvNS_16Flash_fwd_paramsE:
.text._ZN5flash32flash_fwd_splitkv_combine_kernelI23Flash_fwd_kernel_traitsILi192ELi64ELi64ELi4ELb0ELb0EN7cutlass6half_tE19Flash_kernel_traitsILi192ELi64ELi64ELi4ES3_EELi8ELi2ELb1EEEvNS_16Flash_fwd_paramsE:
        /* <DEDUP_REMOVED lines=23> */
[----:B------:R-:W-:Y:S05]  /*0170*/  CALL.REL.NOINC `($__internal_12_$__cuda_sm20_div_s64) ;  /* 0x00004b5000007944 */ /* 0x000fea0003c00000 */
[----:B------:R-:W-:Y:S05]  /*0180*/  BRA `(.L_x_575) ;  /* 0x0000018000007947 */ /* 0x000fea0003800000 */
.L_x_574:
        /* <DEDUP_REMOVED lines=24> */
.L_x_575:
        /* <DEDUP_REMOVED lines=11> */
[----:B------:R-:W-:Y:S05]  /*03c0*/  CALL.REL.NOINC `($__internal_12_$__cuda_sm20_div_s64) ;  /* 0x0000490000007944 */ /* 0x000fea0003c00000 */
[----:B------:R-:W-:Y:S02]  /*03d0*/  MOV R6, R18 ;  /* 0x0000001200067202 */ /* 0x000fe40000000f00 */
[----:B------:R-:W-:Y:S01]  /*03e0*/  MOV R7, R19 ;  /* 0x0000001300077202 */ /* 0x000fe20000000f00 */
[----:B------:R-:W-:Y:S05]  /*03f0*/  BRA `(.L_x_578) ;  /* 0x0000013000007947 */ /* 0x000fea0003800000 */
.L_x_577:
        /* <DEDUP_REMOVED lines=19> */
.L_x_578:
[----:B------:R-:W-:Y:S05]  /*0530*/  BSYNC B0 ;  /* 0x0000000000007941 */ /* 0x000fea0003800000 */
.L_x_576:
[----:B------:R-:W-:Y:S01]  /*0540*/  IABS R5, c[0x0][0x214] ;  /* 0x0000850000057a13 */ /* 0x000fe20000000000 */
[----:B------:R-:W-:Y:S01]  /*0550*/  IMAD.MOV.U32 R0, RZ, RZ, c[0x0][0x214] ;  /* 0x00008500ff007624 */ /* 0x000fe200078e00ff */
[----:B------:R-:W-:Y:S02]  /*0560*/  BSSY B0, `(.L_x_579) ;  /* 0x000003b000007945 */ /* 0x000fe40003800000 */
[----:B------:R-:W0:Y:S02]  /*0570*/  I2F.RP R10, R5 ;  /* 0x00000005000a7306 */ /* 0x000e240000209400 */
[----:B------:R-:W-:-:S06]  /*0580*/  IADD3 R0, R5, -0x1, R0 ;  /* 0xffffffff05007810 */ /* 0x000fcc0007ffe000 */
        /* <DEDUP_REMOVED lines=35> */
[----:B------:R-:W-:Y:S05]  /*07c0*/  CALL.REL.NOINC `($__internal_12_$__cuda_sm20_div_s64) ;  /* 0x0000450000007944 */ /* 0x000fea0003c00000 */
[----:B------:R-:W-:Y:S05]  /*07d0*/  BRA `(.L_x_581) ;  /* 0x0000013000007947 */ /* 0x000fea0003800000 */
.L_x_580:
        /* <DEDUP_REMOVED lines=19> */
.L_x_581:
[----:B------:R-:W-:Y:S05]  /*0910*/  BSYNC B0 ;  /* 0x0000000000007941 */ /* 0x000fea0003800000 */
.L_x_579:
        /* <DEDUP_REMOVED lines=73> */
[----:B------:R-:W-:Y:S02]  /*0db0*/  MOV R34, R18 ;  /* 0x0000001200227202 */ /* 0x000fe40000000f00 */
[----:B------:R-:W-:Y:S01]  /*0dc0*/  MOV R35, R19 ;  /* 0x0000001300237202 */ /* 0x000fe20000000f00 */
[----:B------:R-:W-:Y:S05]  /*0dd0*/  BRA `(.L_x_584) ;  /* 0x0000013000007947 */ /* 0x000fea0003800000 */
.L_x_583:
        /* <DEDUP_REMOVED lines=19> */
.L_x_584:
[----:B------:R-:W-:Y:S05]  /*0f10*/  BSYNC B0 ;  /* 0x0000000000007941 */ /* 0x000fea0003800000 */
.L_x_582:
[-C--:B------:R-:W-:Y:S01]  /*0f20*/  IABS R16, R3.reuse ;  /* 0x0000000300107213 */ /* 0x080fe20000000000 */
[----:B------:R-:W-:Y:S01]  /*0f30*/  IMAD.MOV.U32 R5, RZ, RZ, 0x1 ;  /* 0x00000001ff057424 */ /* 0x000fe200078e00ff */
[----:B------:R-:W-:Y:S01]  /*0f40*/  IABS R8, R3 ;  /* 0x0000000300087213 */ /* 0x000fe20000000000 */
[----:B------:R-:W-:Y:S01]  /*0f50*/  BSSY B0, `(.L_x_585) ;  /* 0x000003b000007945 */ /* 0x000fe20003800000 */
[----:B------:R-:W0:Y:S02]  /*0f60*/  I2F.RP R11, R16 ;  /* 0x00000010000b7306 */ /* 0x000e240000209400 */
[----:B------:R-:W-:Y:S01]  /*0f70*/  IADD3 R5, R16, c[0x0][0x214], -R5 ;  /* 0x0000850010057a10 */ /* 0x000fe20007ffe805 */
        /* <DEDUP_REMOVED lines=37> */
.L_x_586:
        /* <DEDUP_REMOVED lines=19> */
.L_x_587:
[----:B------:R-:W-:Y:S05]  /*1300*/  BSYNC B0 ;  /* 0x0000000000007941 */ /* 0x000fea0003800000 */
.L_x_585:
        /* <DEDUP_REMOVED lines=132> */
.L_x_589:
[----:B------:R-:W-:Y:S05]  /*1b50*/  BSYNC B0 ;  /* 0x0000000000007941 */ /* 0x000fea0003800000 */
.L_x_588:
        /* <DEDUP_REMOVED lines=14> */
[----:B------:R-:W-:Y:S06]  /*1c40*/  BAR.SYNC.DEFER_BLOCKING 0x0 ;  /* 0x0000000000007b1d */ /* 0x000fec0000010000 */
[----:B------:R1:W2:Y:S02]  /*1c50*/  @!P0 LDS R30, [R18] ;  /* 0x00000000121e8984 */ /* 0x0002a40000000800 */
[----:B-1----:R-:W-:Y:S02]  /*1c60*/  SHF.R.S32.HI R18, RZ, 0x1f, R3 ;  /* 0x0000001fff127819 */ /* 0x002fe40000011403 */
[----:B--2---:R-:W1:Y:S02]  /*1c70*/  SHFL.BFLY PT, R25, R30, 0x2, 0x1f ;  /* 0x0c401f001e197f89 */ /* 0x004e6400000e0000 */
[----:B-1----:R-:W-:-:S05]  /*1c80*/  FMNMX.FTZ R25, R25, R30, !PT ;  /* 0x0000001e19197209 */ /* 0x002fca0007810000 */
        /* <DEDUP_REMOVED lines=56> */
[----:B------:R-:W-:Y:S05]  /*2010*/  CALL.REL.NOINC `($__internal_12_$__cuda_sm20_div_s64) ;  /* 0x00002cb000007944 */ /* 0x000fea0003c00000 */
        /* <DEDUP_REMOVED lines=9> */
.L_x_594:
        /* <DEDUP_REMOVED lines=22> */
.L_x_595:
[----:B------:R-:W-:Y:S05]  /*2210*/  BSYNC B0 ;  /* 0x0000000000007941 */ /* 0x000fea0003800000 */
.L_x_593:
        /* <DEDUP_REMOVED lines=8> */
[----:B------:R-:W-:Y:S05]  /*22a0*/  CALL.REL.NOINC `($__internal_12_$__cuda_sm20_div_s64) ;  /* 0x00002a2000007944 */ /* 0x000fea0003c00000 */
        /* <DEDUP_REMOVED lines=10> */
.L_x_597:
        /* <DEDUP_REMOVED lines=22> */
.L_x_598:
[----:B------:R-:W-:Y:S05]  /*24b0*/  BSYNC B0 ;  /* 0x0000000000007941 */ /* 0x000fea0003800000 */
.L_x_596:
        /* <DEDUP_REMOVED lines=11> */
[----:B------:R-:W-:Y:S05]  /*2570*/  CALL.REL.NOINC `($__internal_12_$__cuda_sm20_div_s64) ;  /* 0x0000275000007944 */ /* 0x000fea0003c00000 */
[----:B------:R-:W-:-:S04]  /*2580*/  IADD3 R17, P0, RZ, -R18, RZ ;  /* 0x80000012ff117210 */ /* 0x000fc80007f1e0ff */
[----:B------:R-:W-:Y:S01]  /*2590*/  IADD3.X R16, RZ, ~R19, RZ, P0, !PT ;  /* 0x80000013ff107210 */ /* 0x000fe200007fe4ff */
[----:B------:R-:W-:-:S04]  /*25a0*/  IMAD.WIDE.U32 R36, R5, R17, R36 ;  /* 0x0000001105247225 */ /* 0x000fc800078e0024 */
[----:B------:R-:W-:-:S04]  /*25b0*/  IMAD R16, R16, R5, RZ ;  /* 0x0000000510107224 */ /* 0x000fc800078e02ff */
[----:B------:R-:W-:-:S05]  /*25c0*/  IMAD R4, R4, R17, R16 ;  /* 0x0000001104047224 */ /* 0x000fca00078e0210 */
[----:B------:R-:W-:Y:S01]  /*25d0*/  IADD3 R4, R37, R4, RZ ;  /* 0x0000000425047210 */ /* 0x000fe20007ffe0ff */
[----:B------:R-:W-:Y:S05]  /*25e0*/  BRA `(.L_x_601) ;  /* 0x0000016000007947 */ /* 0x000fea0003800000 */
.L_x_600:
        /* <DEDUP_REMOVED lines=22> */
.L_x_601:
[----:B------:R-:W-:Y:S05]  /*2750*/  BSYNC B0 ;  /* 0x0000000000007941 */ /* 0x000fea0003800000 */
.L_x_599:
        /* <DEDUP_REMOVED lines=38> */
[----:B------:R-:W-:Y:S05]  /*29c0*/  CALL.REL.NOINC `($__internal_12_$__cuda_sm20_div_s64) ;  /* 0x0000230000007944 */ /* 0x000fea0003c00000 */
        /* <DEDUP_REMOVED lines=12> */
.L_x_603:
        /* <DEDUP_REMOVED lines=23> */
.L_x_604:
[----:B------:R-:W-:Y:S05]  /*2c00*/  BSYNC B0 ;  /* 0x0000000000007941 */ /* 0x000fea0003800000 */
.L_x_602:
        /* <DEDUP_REMOVED lines=18> */
.L_x_606:
        /* <DEDUP_REMOVED lines=22> */
.L_x_607:
[----:B------:R-:W-:Y:S05]  /*2e90*/  BSYNC B0 ;  /* 0x0000000000007941 */ /* 0x000fea0003800000 */
.L_x_605:
        /* <DEDUP_REMOVED lines=20> */
.L_x_609:
        /* <DEDUP_REMOVED lines=23> */
.L_x_610:
[----:B------:R-:W-:Y:S05]  /*3150*/  BSYNC B0 ;  /* 0x0000000000007941 */ /* 0x000fea0003800000 */
.L_x_608:
        /* <DEDUP_REMOVED lines=25> */
[----:B------:R-:W-:Y:S05]  /*32f0*/  CALL.REL.NOINC `($__internal_12_$__cuda_sm20_div_s64) ;  /* 0x000019d000007944 */ /* 0x000fea0003c00000 */
        /* <DEDUP_REMOVED lines=12> */
.L_x_612:
        /* <DEDUP_REMOVED lines=23> */
.L_x_613:
[----:B------:R-:W-:Y:S05]  /*3530*/  BSYNC B0 ;  /* 0x0000000000007941 */ /* 0x000fea0003800000 */
.L_x_611:
        /* <DEDUP_REMOVED lines=29> */
.L_x_615:
        /* <DEDUP_REMOVED lines=23> */
.L_x_616:
[----:B------:R-:W-:Y:S05]  /*3880*/  BSYNC B0 ;  /* 0x0000000000007941 */ /* 0x000fea0003800000 */
.L_x_614:
        /* <DEDUP_REMOVED lines=20> */
.L_x_592:
[----:B------:R-:W-:-:S04]  /*39d0*/  LEA R2, P0, R32, c[0x0][0x200], 0x2 ;  /* 0x0000800020027a11 */ /* 0x000fc800078010ff */
[----:B------:R-:W-:-:S05]  /*39e0*/  LEA.HI.X R3, R32, c[0x0][0x204], R33, 0x2, P0 ;  /* 0x0000810020037a11 */ /* 0x000fca00000f1421 */
[----:B------:R0:W-:Y:S04]  /*39f0*/  STG.E [R2.64], R27 ;  /* 0x0000001b02007986 */ /* 0x0001e8000c10190e */
.L_x_591:
[----:B------:R-:W-:Y:S05]  /*3a00*/  BSYNC B1 ;  /* 0x0000000000017941 */ /* 0x000fea0003800000 */
.L_x_590:
[----:B------:R-:W1:Y:S01]  /*3a10*/  S2R R29, SR_TID.X ;  /* 0x00000000001d7919 */ /* 0x000e620000002100 */
[----:B------:R-:W-:Y:S01]  /*3a20*/  IMAD.MOV.U32 R15, RZ, RZ, c[0x0][0x314] ;  /* 0x0000c500ff0f7624 */ /* 0x000fe200078e00ff */
[----:B------:R-:W-:Y:S01]  /*3a30*/  CS2R R4, SRZ ;  /* 0x0000000000047805 */ /* 0x000fe2000001ff00 */
[----:B------:R-:W-:Y:S01]  /*3a40*/  CS2R R6, SRZ ;  /* 0x0000000000067805 */ /* 0x000fe2000001ff00 */
[----:B------:R-:W-:Y:S01]  /*3a50*/  CS2R R10, SRZ ;  /* 0x00000000000a7805 */ /* 0x000fe2000001ff00 */
[----:B------:R-:W-:Y:S01]  /*3a60*/  IMAD.MOV.U32 R12, RZ, RZ, RZ ;  /* 0x000000ffff0c7224 */ /* 0x000fe200078e00ff */
[----:B-1----:R-:W-:-:S04]  /*3a70*/  SHF.R.S32.HI R28, RZ, 0x1f, R29 ;  /* 0x0000001fff1c7819 */ /* 0x002fc8000001141d */
[CC--:B0-----:R-:W-:Y:S02]  /*3a80*/  LEA.HI R2, R28.reuse, R29.reuse, RZ, 0x2 ;  /* 0x0000001d1c027211 */ /* 0x0c1fe400078f10ff */
[----:B------:R-:W-:Y:S02]  /*3a90*/  LEA.HI R28, R28, R29, RZ, 0x4 ;  /* 0x0000001d1c1c7211 */ /* 0x000fe400078f20ff */
[----:B------:R-:W-:-:S05]  /*3aa0*/  LOP3.LUT R2, R2, 0xfffffffc, RZ, 0xc0, !PT ;  /* 0xfffffffc02027812 */ /* 0x000fca00078ec0ff */
[----:B------:R-:W-:-:S05]  /*3ab0*/  IMAD.IADD R0, R29, 0x1, -R2 ;  /* 0x000000011d007824 */ /* 0x000fca00078e0a02 */
[----:B------:R-:W-:-:S04]  /*3ac0*/  ISETP.GE.AND P0, PT, R0, c[0x0][0x314], PT ;  /* 0x0000c50000007a0c */ /* 0x000fc80003f06270 */
[----:B------:R-:W-:-:S13]  /*3ad0*/  ISETP.GT.OR P0, PT, R29, 0x1f, P0 ;  /* 0x0000001f1d00780c */ /* 0x000fda0000704670 */
[----:B------:R-:W-:Y:S02]  /*3ae0*/  @!P0 FADD.FTZ R8, -R27, R30 ;  /* 0x0000001e1b088221 */ /* 0x000fe40000010100 */
[----:B------:R-:W-:Y:S01]  /*3af0*/  @!P0 IMAD R9, R0, 0x24, R2 ;  /* 0x0000002400098824 */ /* 0x000fe200078e0202 */
[----:B------:R-:W-:Y:S01]  /*3b00*/  LOP3.LUT R0, R28, 0x3ffffff0, RZ, 0xc0, !PT ;  /* 0x3ffffff01c007812 */ /* 0x000fe200078ec0ff */
[----:B------:R-:W-:Y:S01]  /*3b10*/  @!P0 FMUL.FTZ R8, R8, 1.4426950216293334961 ;  /* 0x3fb8aa3b08088820 */ /* 0x000fe20000410000 */
[----:B------:R-:W-:Y:S01]  /*3b20*/  CS2R R2, SRZ ;  /* 0x0000000000027805 */ /* 0x000fe2000001ff00 */
[----:B------:R-:W-:Y:S02]  /*3b30*/  SHF.R.S32.HI R28, RZ, 0x4, R28 ;  /* 0x00000004ff1c7819 */ /* 0x000fe4000001141c */
[----:B------:R-:W-:Y:S02]  /*3b40*/  IMAD.IADD R29, R29, 0x1, -R0 ;  /* 0x000000011d1d7824 */ /* 0x000fe400078e0a00 */
[----:B------:R-:W0:Y:S01]  /*3b50*/  @!P0 MUFU.EX2 R8, R8 ;  /* 0x0000000800088308 */ /* 0x000e220000000800 */
[----:B------:R-:W-:-:S02]  /*3b60*/  IMAD.MOV.U32 R0, RZ, RZ, RZ ;  /* 0x000000ffff007224 */ /* 0x000fc400078e00ff */
[----:B------:R-:W-:Y:S01]  /*3b70*/  IMAD.SHL.U32 R29, R29, 0x4, RZ ;  /* 0x000000041d1d7824 */ /* 0x000fe200078e00ff */
[----:B0-----:R0:W-:Y:S04]  /*3b80*/  @!P0 STS [R9], R8 ;  /* 0x0000000809008388 */ /* 0x0011e80000000800 */
        /* <DEDUP_REMOVED lines=33> */
.L_x_619:
        /* <DEDUP_REMOVED lines=77> */
.L_x_618:
        /* <DEDUP_REMOVED lines=47> */
.L_x_620:
        /* <DEDUP_REMOVED lines=10> */
.L_x_622:
[----:B------:R-:W-:Y:S05]  /*4600*/  BSYNC B0 ;  /* 0x0000000000007941 */ /* 0x000fea0003800000 */
.L_x_621:
        /* <DEDUP_REMOVED lines=13> */
.L_x_617:
        /* <DEDUP_REMOVED lines=95> */
        .weak           $__internal_12_$__cuda_sm20_div_s64
        .type           $__internal_12_$__cuda_sm20_div_s64,@function
        .size           $__internal_12_$__cuda_sm20_div_s64,(.L_x_4082 - $__internal_12_$__cuda_sm20_div_s64)
$__internal_12_$__cuda_sm20_div_s64:
        /* <DEDUP_REMOVED lines=83> */
[----:B------:R-:W-:Y:S05]  /*5200*/  RET.REL.NODEC R20 `(_ZN5flash32flash_fwd_splitkv_combine_kernelI23Flash_fwd_kernel_traitsILi192ELi64ELi64ELi4ELb0ELb0EN7cutlass6half_tE19Flash_kernel_traitsILi192ELi64ELi64ELi4ES3_EELi8ELi2ELb1EEEvNS_16Flash_fwd_paramsE) ;  /* 0xffffadf014007950 */ /* 0x000fea0003c3ffff */
.L_x_623:
        /* <DEDUP_REMOVED lines=15> */
.L_x_4082:


//--------------------- .text._ZN5flash32flash_fwd_splitkv_combine_kernelI23Flash_fwd_kernel_traitsILi192ELi64ELi64ELi4ELb0ELb0EN7cutlass6half_tE19Flash_kernel_traitsILi192ELi64ELi64ELi4ES3_EELi8ELi1ELb1EEEvNS_16Flash_fwd_paramsE --------------------------
	.section	.text._ZN5flash32flash_fwd_splitkv_combine_kernelI23Flash_fwd_kernel_traitsILi192ELi64ELi64ELi4ELb0ELb0EN7cutlass6half_tE19Flash_kernel_traitsILi192ELi64ELi64ELi4ES3_EELi8ELi1ELb1EEEvNS_16Flash_fwd_paramsE,"ax",@progbits
	.sectioninfo	@"SHI_REGISTERS=54"
	.align	128
        .global         _ZN5flash32flash_fwd_splitkv_combine_kernelI23Flash_fwd_kernel_traitsILi192ELi64ELi64ELi4ELb0ELb0EN7cutlass6half_tE19Flash_kernel_traitsILi192ELi64ELi64ELi4ES3_EELi8ELi1ELb1EEEvNS_16Flash_fwd_paramsE
        .type           _ZN5flash32flash_fwd_splitkv_combine_kernelI23Flash_fwd_kernel_traitsILi192ELi64ELi64ELi4ELb0ELb0EN7cutlass6half_tE19Flash_kernel_traitsILi192ELi64ELi64ELi4ES3_EELi8ELi1ELb1EEEvNS_16Flash_fwd_paramsE,@function
        .size           _ZN5flash32flash_fwd_splitkv_combine_kernelI23Flash_fwd_kernel_traitsILi192ELi64ELi64ELi4ELb0ELb0EN7cutlass6half_tE19Flash_kernel_traitsILi192ELi64ELi64ELi4ES3_EELi8ELi1ELb1EEEvNS_16Flash_fwd_paramsE,(.L_x_4083 - _ZN5flash32flash_fwd_splitkv_combine_kernelI23Flash_fwd_kernel_traitsILi192ELi64ELi64ELi4ELb0ELb0EN7cutlass6half_tE19Flash_kernel_traitsILi192ELi64ELi64ELi4ES3_EELi8ELi1ELb1EEEvNS_16Flash_fwd_paramsE)
        .other          _ZN5flash32flash_fwd_splitkv_combine_kernelI23Flash_fwd_kernel_traitsILi192ELi64ELi64ELi4ELb0ELb0EN7cutlass6half_tE19Flash_kernel_traitsILi192ELi64ELi64ELi4ES3_EELi8ELi1ELb1EEEvNS_16Flash_fwd_paramsE,@"STO_CUDA_ENTRY STV_DEFAULT"
_ZN5flash32flash_fwd_splitkv_combine_kernelI23Flash_fwd_kernel_traitsILi192ELi64ELi64ELi4ELb0ELb0EN7cutlass6half_tE19Flash_kernel_traitsILi192ELi64ELi64ELi4ES3_EELi8ELi1ELb1EEEvNS_16Flash_fwd_paramsE:
.text._ZN5flash32flash_fwd_splitkv_combine_kernelI23Flash_fwd_kernel_traitsILi192ELi64ELi64ELi4ELb0ELb0EN7cutlass6half_tE19Flash_kernel_traitsILi192ELi64ELi64ELi4ES3_EELi8ELi1ELb1EEEvNS_16Flash_fwd_paramsE:
[----:B------:R-:W-:Y:S02]  /*0000*/  MOV R1, c[0x0][0x28] ;  /* 0x00000a0000017a02 */ /* 0x000fe40000000f00 */
[----:B------:R-:W-:Y:S01]  /*0010*/  ULDC UR9, c[0x0][0x1c0] ;  /* 0x0000700000097ab9 */ /* 0x000fe20000000800 */
[----:B------:R-:W0:Y:S01]  /*0020*/  S2UR UR10, SR_CTAID.X ;  /* 0x00000000000a79c3 */ /* 0x000e220000002500 */
[----:B------:R-:W-:Y:S02]  /*0030*/  ULDC.64 UR6, c[0x0][0x210] ;  /* 0x0000840000067ab9 */ /* 0x000fe40000000a00 */
[----:B------:R-:W-:Y:S02]  /*0040*/  UIMAD UR6, UR9, UR6, URZ ;  /* 0x00000006090672a4 */ /* 0x000fe4000f8e023f */
[----:B------:R-:W-:Y:S02]  /*0050*/  USHF.R.S32.HI UR5, URZ, 0x1f, UR7 ;  /* 0x0000001f3f057899 */ /* 0x000fe40008011407 */
[----:B------:R-:W-:Y:S02]  /*0060*/  UIMAD UR11, UR6, UR7, URZ ;  /* 0x00000007060b72a4 */ /* 0x000fe4000f8e023f */
[----:B------:R-:W-:-:S02]  /*0070*/  USHF.R.S32.HI UR9, URZ, 0x1f, UR9 ;  /* 0x0000001f3f097899 */ /* 0x000fc40008011409 */
[----:B------:R-:W-:Y:S02]  /*0080*/  USHF.R.S32.HI UR8, URZ, 0x1f, UR11 ;  /* 0x0000001f3f087899 */ /* 0x000fe4000801140b */
[----:B------:R-:W-:-:S04]  /*0090*/  UISETP.LT.U32.AND UP0, UPT, UR11, UR7, UPT ;  /* 0x000000070b00728c */ /* 0x000fc8000bf01070 */
[----:B------:R-:W-:-:S04]  /*00a0*/  UISETP.LT.AND.EX UP0, UPT, UR8, UR5, UPT, UP0 ;  /* 0x000000050800728c */ /* 0x000fc8000bf01300 */
[----:B------:R-:W-:Y:S02]  /*00b0*/  USEL UR5, UR8, UR5, UP0 ;  /* 0x0000000508057287 */ /* 0x000fe40008000000 */
[----:B------:R-:W-:Y:S02]  /*00c0*/  USEL UR6, UR11, UR7, UP0 ;  /* 0x000000070b067287 */ /* 0x000fe40008000000 */
[----:B------:R-:W-:Y:S02]  /*00d0*/  ULOP3.LUT UR4, UR8, UR5, URZ, 0xfc, !UPT ;  /* 0x0000000508047292 */ /* 0x000fe4000f8efc3f */
[----:B0-----:R-:W-:-:S04]  /*00e0*/  USHF.L.U32 UR10, UR10, 0x3, URZ ;  /* 0x000000030a0a7899 */ /* 0x001fc8000800063f */
        /* <DEDUP_REMOVED lines=8> */
[----:B------:R-:W-:Y:S05]  /*0170*/  CALL.REL.NOINC `($__internal_13_$__cuda_sm20_div_s64) ;  /* 0x00004bb000007944 */ /* 0x000fea0003c00000 */
[----:B------:R-:W-:Y:S05]  /*0180*/  BRA `(.L_x_625) ;  /* 0x0000017000007947 */ /* 0x000fea0003800000 */
.L_x_624:
        /* <DEDUP_REMOVED lines=21> */
[----:B------:R-:W-:-:S06]  /*02e0*/  @!UP0 ULOP3.LUT UR12, URZ, UR6, URZ, 0x33, !UPT ;  /* 0x000000063f0c8292 */ /* 0x000fcc000f8e333f */
[----:B------:R-:W-:-:S05]  /*02f0*/  IMAD.U32 R18, RZ, RZ, UR12 ;  /* 0x0000000cff127e24 */ /* 0x000fca000f8e00ff */
.L_x_625:
        /* <DEDUP_REMOVED lines=11> */
[----:B------:R-:W-:Y:S05]  /*03b0*/  CALL.REL.NOINC `($__internal_13_$__cuda_sm20_div_s64) ;  /* 0x0000497000007944 */ /* 0x000fea0003c00000 */
[----:B------:R-:W-:Y:S02]  /*03c0*/  MOV R8, R18 ;  /* 0x0000001200087202 */ /* 0x000fe40000000f00 */
[----:B------:R-:W-:Y:S01]  /*03d0*/  MOV R9, R19 ;  /* 0x0000001300097202 */ /* 0x000fe20000000f00 */
[----:B------:R-:W-:Y:S05]  /*03e0*/  BRA `(.L_x_628) ;  /* 0x0000013000007947 */ /* 0x000fea0003800000 */
.L_x_627:
        /* <DEDUP_REMOVED lines=19> */
.L_x_628:
[----:B------:R-:W-:Y:S05]  /*0520*/  BSYNC B0 ;  /* 0x0000000000007941 */ /* 0x000fea0003800000 */
.L_x_626:
[----:B------:R-:W-:Y:S01]  /*0530*/  IABS R5, c[0x0][0x214] ;  /* 0x0000850000057a13 */ /* 0x000fe20000000000 */
[----:B------:R-:W-:Y:S01]  /*0540*/  IMAD.MOV.U32 R0, RZ, RZ, c[0x0][0x214] ;  /* 0x00008500ff007624 */ /* 0x000fe200078e00ff */
[----:B------:R-:W-:Y:S01]  /*0550*/  BSSY B0, `(.L_x_629) ;  /* 0x000003b000007945 */ /* 0x000fe20003800000 */
[----:B------:R-:W-:Y:S01]  /*0560*/  IMAD.MOV.U32 R6, RZ, RZ, RZ ;  /* 0x000000ffff067224 */ /* 0x000fe200078e00ff */
[----:B------:R-:W0:Y:S02]  /*0570*/  I2F.RP R10, R5 ;  /* 0x00000005000a7306 */ /* 0x000e240000209400 */
[----:B------:R-:W-:-:S06]  /*0580*/  IADD3 R0, R5, -0x1, R0 ;  /* 0xffffffff05007810 */ /* 0x000fcc0007ffe000 */
[----:B0-----:R-:W0:Y:S02]  /*0590*/  MUFU.RCP R7, R10 ;  /* 0x0000000a00077308 */ /* 0x001e240000001000 */
[----:B0-----:R-:W-:-:S06]  /*05a0*/  IADD3 R7, R7, 0xffffffe, RZ ;  /* 0x0ffffffe07077810 */ /* 0x001fcc0007ffe0ff */
[----:B------:R-:W0:Y:S02]  /*05b0*/  F2I.FTZ.U32.TRUNC.NTZ R7, R7 ;  /* 0x0000000700077305 */ /* 0x000e24000021f000 */
[----:B0-----:R-:W-:-:S04]  /*05c0*/  IMAD.MOV R2, RZ, RZ, -R7 ;  /* 0x000000ffff027224 */ /* 0x001fc800078e0a07 */
        /* <DEDUP_REMOVED lines=30> */
[----:B------:R-:W-:Y:S05]  /*07b0*/  CALL.REL.NOINC `($__internal_13_$__cuda_sm20_div_s64) ;  /* 0x0000457000007944 */ /* 0x000fea0003c00000 */
[----:B------:R-:W-:Y:S05]  /*07c0*/  BRA `(.L_x_631) ;  /* 0x0000013000007947 */ /* 0x000fea0003800000 */
.L_x_630:
        /* <DEDUP_REMOVED lines=19> */
.L_x_631:
[----:B------:R-:W-:Y:S05]  /*0900*/  BSYNC B0 ;  /* 0x0000000000007941 */ /* 0x000fea0003800000 */
.L_x_629:
        /* <DEDUP_REMOVED lines=22> */
[----:B------:R-:W-:Y:S01]  /*0a70*/  IMAD R3, R4, R3, R5 ;  /* 0x0000000304037224 */ /* 0x000fe200078e0205 */
[C---:B------:R-:W-:Y:S01]  /*0a80*/  IADD3 R5, R0.reuse, -0x1, RZ ;  /* 0xffffffff00057810 */ /* 0x040fe20007ffe0ff */
[----:B------:R-:W-:-:S03]  /*0a90*/  IMAD R0, R0, c[0x0][0x214], RZ ;  /* 0x0000850000007a24 */ /* 0x000fc600078e02ff */
[----:B------:R-:W-:-:S13]  /*0aa0*/  ISETP.GT.U32.AND P1, PT, R4, R3, PT ;  /* 0x000000030400720c */ /* 0x000fda0003f24070 */
[----:B------:R-:W-:Y:S01]  /*0ab0*/  @!P1 IMAD.IADD R3, R3, 0x1, -R4 ;  /* 0x0000000103039824 */ /* 0x000fe200078e0a04 */
[----:B------:R-:W-:Y:S02]  /*0ac0*/  @!P1 IADD3 R2, R2, 0x1, RZ ;  /* 0x0000000102029810 */ /* 0x000fe40007ffe0ff */
[----:B------:R-:W-:Y:S02]  /*0ad0*/  ISETP.NE.AND P1, PT, RZ, c[0x0][0x214], PT ;  /* 0x00008500ff007a0c */ /* 0x000fe40003f25270 */
[----:B------:R-:W-:-:S13]  /*0ae0*/  ISETP.GE.U32.AND P0, PT, R3, R4, PT ;  /* 0x000000040300720c */ /* 0x000fda0003f06070 */
        /* <DEDUP_REMOVED lines=43> */
[----:B------:R-:W-:Y:S02]  /*0da0*/  MOV R34, R18 ;  /* 0x0000001200227202 */ /* 0x000fe40000000f00 */
[----:B------:R-:W-:Y:S01]  /*0db0*/  MOV R35, R19 ;  /* 0x0000001300237202 */ /* 0x000fe20000000f00 */
[----:B------:R-:W-:Y:S05]  /*0dc0*/  BRA `(.L_x_634) ;  /* 0x0000013000007947 */ /* 0x000fea0003800000 */
.L_x_633:
        /* <DEDUP_REMOVED lines=19> */
.L_x_634:
[----:B------:R-:W-:Y:S05]  /*0f00*/  BSYNC B0 ;  /* 0x0000000000007941 */ /* 0x000fea0003800000 */
.L_x_632:
        /* <DEDUP_REMOVED lines=42> */
.L_x_636:
        /* <DEDUP_REMOVED lines=19> */
.L_x_637:
[----:B------:R-:W-:Y:S05]  /*12e0*/  BSYNC B0 ;  /* 0x0000000000007941 */ /* 0x000fea0003800000 */
.L_x_635:
        /* <DEDUP_REMOVED lines=16> */
[----:B------:R-:W-:Y:S01]  /*13f0*/  IABS R6, c[0x0][0x1c0] ;  /* 0x0000700000067a13 */ /* 0x000fe20000000000 */
[----:B------:R-:W-:-:S03]  /*1400*/  IMAD.HI.U32 R9, R7, R4, RZ ;  /* 0x0000000407097227 */ /* 0x000fc600078e00ff */
[----:B------:R-:W0:Y:S01]  /*1410*/  I2F.U32.RP R17, R6 ;  /* 0x0000000600117306 */ /* 0x000e220000209000 */
[----:B------:R-:W-:-:S04]  /*1420*/  IMAD.MOV R7, RZ, RZ, -R9 ;  /* 0x000000ffff077224 */ /* 0x000fc800078e0a09 */
[----:B------:R-:W-:Y:S01]  /*1430*/  IMAD R7, R8, R7, R4 ;  /* 0x0000000708077224 */ /* 0x000fe200078e0204 */
[----:B------:R-:W-:Y:S02]  /*1440*/  SHF.R.S32.HI R4, RZ, 0x1f, R0 ;  /* 0x0000001fff047819 */ /* 0x000fe40000011400 */
[----:B------:R-:W-:Y:S02]  /*1450*/  LEA.HI.SX32 R0, R0, 0x1, 0x1 ;  /* 0x0000000100007811 */ /* 0x000fe400078f0aff */
[----:B------:R-:W-:Y:S01]  /*1460*/  ISETP.GT.U32.AND P0, PT, R8, R7, PT ;  /* 0x000000070800720c */ /* 0x000fe20003f04070 */
[----:B------:R-:W-:Y:S01]  /*1470*/  @!P3 IMAD.MOV R0, RZ, RZ, R4 ;  /* 0x000000ffff00b224 */ /* 0x000fe200078e0204 */
[----:B0-----:R-:W0:Y:S11]  /*1480*/  MUFU.RCP R24, R17 ;  /* 0x0000001100187308 */ /* 0x001e360000001000 */
[----:B------:R-:W-:Y:S01]  /*1490*/  @!P0 IMAD.IADD R7, R7, 0x1, -R8 ;  /* 0x0000000107078824 */ /* 0x000fe200078e0a08 */
[----:B------:R-:W-:-:S02]  /*14a0*/  @!P0 IADD3 R9, R9, 0x1, RZ ;  /* 0x0000000109098810 */ /* 0x000fc40007ffe0ff */
[----:B------:R-:W-:Y:S02]  /*14b0*/  ISETP.NE.AND P0, PT, RZ, c[0x0][0x214], PT ;  /* 0x00008500ff007a0c */ /* 0x000fe40003f05270 */
[----:B------:R-:W-:Y:S02]  /*14c0*/  ISETP.GE.U32.AND P2, PT, R7, R8, PT ;  /* 0x000000080700720c */ /* 0x000fe40003f46070 */
[----:B0-----:R-:W-:-:S04]  /*14d0*/  IADD3 R24, R24, 0xffffffe, RZ ;  /* 0x0ffffffe18187810 */ /* 0x001fc80007ffe0ff */
[----:B------:R-:W0:Y:S07]  /*14e0*/  F2I.FTZ.U32.TRUNC.NTZ R25, R24 ;  /* 0x0000001800197305 */ /* 0x000e2e000021f000 */
[----:B------:R-:W-:-:S05]  /*14f0*/  @P2 IADD3 R9, R9, 0x1, RZ ;  /* 0x0000000109092810 */ /* 0x000fca0007ffe0ff */
[----:B------:R-:W-:Y:S01]  /*1500*/  @!P1 IMAD.MOV R9, RZ, RZ, -R9 ;  /* 0x000000ffff099224 */ /* 0x000fe200078e0a09 */
[----:B------:R-:W-:-:S05]  /*1510*/  @!P0 LOP3.LUT R9, RZ, c[0x0][0x214], RZ, 0x33, !PT ;  /* 0x00008500ff098a12 */ /* 0x000fca00078e33ff */
[----:B------:R-:W-:Y:S02]  /*1520*/  IMAD R0, R0, R9, RZ ;  /* 0x0000000900007224 */ /* 0x000fe400078e02ff */
[----:B0-----:R-:W-:Y:S02]  /*1530*/  IMAD.MOV R7, RZ, RZ, -R25 ;  /* 0x000000ffff077224 */ /* 0x001fe400078e0a19 */
[----:B------:R-:W-:Y:S01]  /*1540*/  IMAD.MOV.U32 R24, RZ, RZ, RZ ;  /* 0x000000ffff187224 */ /* 0x000fe200078e00ff */
[-C--:B------:R-:W-:Y:S02]  /*1550*/  IABS R8, R0.reuse ;  /* 0x0000000000087213 */ /* 0x080fe40000000000 */
[----:B------:R-:W-:Y:S02]  /*1560*/  IABS R23, R0 ;  /* 0x0000000000177213 */ /* 0x000fe40000000000 */
[----:B------:R-:W0:Y:S01]  /*1570*/  I2F.RP R22, R8 ;  /* 0x0000000800167306 */ /* 0x000e220000209400 */
[----:B------:R-:W-:-:S02]  /*1580*/  IMAD.IADD R5, R5, 0x1, R8 ;  /* 0x0000000105057824 */ /* 0x000fc400078e0208 */
[----:B------:R-:W-:-:S03]  /*1590*/  IMAD.MOV R23, RZ, RZ, -R23 ;  /* 0x000000ffff177224 */ /* 0x000fc600078e0a17 */
[----:B------:R-:W-:Y:S02]  /*15a0*/  IABS R17, R5 ;  /* 0x0000000500117213 */ /* 0x000fe40000000000 */
[----:B0-----:R-:W0:Y:S02]  /*15b0*/  MUFU.RCP R4, R22 ;  /* 0x0000001600047308 */ /* 0x001e240000001000 */
[----:B0-----:R-:W-:-:S06]  /*15c0*/  IADD3 R4, R4, 0xffffffe, RZ ;  /* 0x0ffffffe04047810 */ /* 0x001fcc0007ffe0ff */
[----:B------:R-:W0:Y:S02]  /*15d0*/  F2I.FTZ.U32.TRUNC.NTZ R21, R4 ;  /* 0x0000000400157305 */ /* 0x000e24000021f000 */
[----:B0-----:R-:W-:Y:S01]  /*15e0*/  IMAD.MOV R9, RZ, RZ, -R21 ;  /* 0x000000ffff097224 */ /* 0x001fe200078e0a15 */
[----:B------:R-:W-:-:S03]  /*15f0*/  IABS R4, c[0x0][0x1c0] ;  /* 0x0000700000047a13 */ /* 0x000fc60000000000 */
[----:B------:R-:W-:Y:S02]  /*1600*/  IMAD R10, R9, R8, RZ ;  /* 0x00000008090a7224 */ /* 0x000fe400078e02ff */
[----:B------:R-:W-:Y:S02]  /*1610*/  IMAD.MOV R4, RZ, RZ, -R4 ;  /* 0x000000ffff047224 */ /* 0x000fe400078e0a04 */
[----:B------:R-:W-:Y:S01]  /*1620*/  IMAD.HI.U32 R10, R21, R10, R20 ;  /* 0x0000000a150a7227 */ /* 0x000fe200078e0014 */
[----:B------:R-:W-:Y:S02]  /*1630*/  IABS R21, R3 ;  /* 0x0000000300157213 */ /* 0x000fe40000000000 */
[----:B------:R-:W-:Y:S01]  /*1640*/  LOP3.LUT R3, R3, c[0x0][0x1c0], RZ, 0x3c, !PT ;  /* 0x0000700003037a12 */ /* 0x000fe200078e3cff */
[----:B------:R-:W-:Y:S02]  /*1650*/  IMAD R20, R7, R6, RZ ;  /* 0x0000000607147224 */ /* 0x000fe400078e02ff */
[----:B------:R-:W-:-:S04]  /*1660*/  IMAD.HI.U32 R10, R10, R17, RZ ;  /* 0x000000110a0a7227 */ /* 0x000fc800078e00ff */
[----:B------:R-:W-:-:S04]  /*1670*/  IMAD.HI.U32 R20, R25, R20, R24 ;  /* 0x0000001419147227 */ /* 0x000fc800078e0018 */
[----:B------:R-:W-:Y:S02]  /*1680*/  IMAD R23, R10, R23, R17 ;  /* 0x000000170a177224 */ /* 0x000fe400078e0211 */
[----:B------:R-:W-:-:S03]  /*1690*/  IMAD.HI.U32 R7, R20, R21, RZ ;  /* 0x0000001514077227 */ /* 0x000fc600078e00ff */
[----:B------:R-:W-:Y:S01]  /*16a0*/  ISETP.GT.U32.AND P0, PT, R8, R23, PT ;  /* 0x000000170800720c */ /* 0x000fe20003f04070 */
[----:B------:R-:W-:Y:S02]  /*16b0*/  IMAD R21, R7, R4, R21 ;  /* 0x0000000407157224 */ /* 0x000fe400078e0215 */
[----:B------:R-:W-:-:S03]  /*16c0*/  IMAD.HI.U32 R9, R20, R17, RZ ;  /* 0x0000001114097227 */ /* 0x000fc600078e00ff */
[C---:B------:R-:W-:Y:S01]  /*16d0*/  ISETP.GT.U32.AND P3, PT, R6.reuse, R21, PT ;  /* 0x000000150600720c */ /* 0x040fe20003f64070 */
        /* <DEDUP_REMOVED lines=8> */
[--C-:B------:R-:W-:Y:S01]  /*1760*/  @!P3 IMAD.IADD R21, R21, 0x1, -R6.reuse ;  /* 0x000000011515b824 */ /* 0x100fe200078e0a06 */
[----:B------:R-:W-:Y:S02]  /*1770*/  ISETP.GE.U32.AND P2, PT, R23, R8, PT ;  /* 0x000000081700720c */ /* 0x000fe40003f46070 */
[----:B------:R-:W-:Y:S02]  /*1780*/  @!P3 IADD3 R7, R7, 0x1, RZ ;  /* 0x000000010707b810 */ /* 0x000fe40007ffe0ff */
[-C--:B------:R-:W-:Y:S01]  /*1790*/  ISETP.GE.U32.AND P6, PT, R21, R6.reuse, PT ;  /* 0x000000061500720c */ /* 0x080fe20003fc6070 */
[----:B------:R-:W-:Y:S01]  /*17a0*/  @!P1 IMAD.IADD R17, R17, 0x1, -R6 ;  /* 0x0000000111119824 */ /* 0x000fe200078e0a06 */
[----:B------:R-:W-:Y:S01]  /*17b0*/  ISETP.GE.AND P0, PT, R3, RZ, PT ;  /* 0x000000ff0300720c */ /* 0x000fe20003f06270 */
[----:B------:R-:W-:Y:S01]  /*17c0*/  IMAD.MOV.U32 R3, RZ, RZ, c[0x0][0x214] ;  /* 0x00008500ff037624 */ /* 0x000fe200078e00ff */
[----:B------:R-:W-:Y:S02]  /*17d0*/  ISETP.GT.AND P3, PT, R2, RZ, PT ;  /* 0x000000ff0200720c */ /* 0x000fe40003f64270 */
[----:B------:R-:W-:-:S02]  /*17e0*/  ISETP.GE.U32.AND P5, PT, R17, R6, PT ;  /* 0x000000061100720c */ /* 0x000fc40003fa6070 */
[----:B------:R-:W-:Y:S02]  /*17f0*/  @!P1 IADD3 R9, R9, 0x1, RZ ;  /* 0x0000000109099810 */ /* 0x000fe40007ffe0ff */
[----:B------:R-:W-:Y:S02]  /*1800*/  @P2 IADD3 R10, R10, 0x1, RZ ;  /* 0x000000010a0a2810 */ /* 0x000fe40007ffe0ff */
[----:B------:R-:W-:Y:S02]  /*1810*/  ISETP.GE.AND P2, PT, R5, RZ, PT ;  /* 0x000000ff0500720c */ /* 0x000fe40003f46270 */
[----:B------:R-:W-:Y:S01]  /*1820*/  @P6 IADD3 R7, R7, 0x1, RZ ;  /* 0x0000000107076810 */ /* 0x000fe20007ffe0ff */
[----:B------:R-:W-:Y:S01]  /*1830*/  @!P4 IMAD.MOV R10, RZ, RZ, -R10 ;  /* 0x000000ffff0ac224 */ /* 0x000fe200078e0a0a */
[----:B------:R-:W-:Y:S02]  /*1840*/  ISETP.NE.AND P6, PT, R0, RZ, PT ;  /* 0x000000ff0000720c */ /* 0x000fe40003fc5270 */
[----:B------:R-:W-:Y:S01]  /*1850*/  ISETP.NE.AND P4, PT, RZ, c[0x0][0x1c0], PT ;  /* 0x00007000ff007a0c */ /* 0x000fe20003f85270 */
[----:B------:R-:W-:Y:S01]  /*1860*/  IMAD.MOV.U32 R21, RZ, RZ, R7 ;  /* 0x000000ffff157224 */ /* 0x000fe200078e0007 */
[----:B0-----:R-:W-:-:S02]  /*1870*/  SHF.R.S32.HI R7, RZ, 0x1f, R4 ;  /* 0x0000001fff077819 */ /* 0x001fc40000011404 */
[----:B------:R-:W-:Y:S01]  /*1880*/  LOP3.LUT R6, RZ, c[0x0][0x1c0], RZ, 0x33, !PT ;  /* 0x00007000ff067a12 */ /* 0x000fe200078e33ff */
[----:B------:R-:W-:Y:S01]  /*1890*/  @!P0 IMAD.MOV R21, RZ, RZ, -R21 ;  /* 0x000000ffff158224 */ /* 0x000fe200078e0a15 */
[----:B------:R-:W-:Y:S02]  /*18a0*/  @P5 IADD3 R9, R9, 0x1, RZ ;  /* 0x0000000109095810 */ /* 0x000fe40007ffe0ff */
[----:B------:R-:W-:Y:S02]  /*18b0*/  SHF.R.S32.HI R5, RZ, 0x1f, R2 ;  /* 0x0000001fff057819 */ /* 0x000fe40000011402 */
[----:B------:R-:W-:Y:S02]  /*18c0*/  LEA.HI R7, R7, R4, RZ, 0x3 ;  /* 0x0000000407077211 */ /* 0x000fe400078f18ff */
[----:B------:R-:W-:Y:S02]  /*18d0*/  @!P6 LOP3.LUT R10, RZ, R8, RZ, 0x33, !PT ;  /* 0x00000008ff0ae212 */ /* 0x000fe400078e33ff */
[----:B------:R-:W-:Y:S01]  /*18e0*/  SEL R20, R6, R21, !P4 ;  /* 0x0000001506147207 */ /* 0x000fe20006000000 */
[----:B------:R-:W-:Y:S01]  /*18f0*/  IMAD.MOV.U32 R21, RZ, RZ, R9 ;  /* 0x000000ffff157224 */ /* 0x000fe200078e0009 */
[----:B------:R-:W-:Y:S01]  /*1900*/  LEA.HI.SX32 R17, R2, 0x1, 0x1 ;  /* 0x0000000102117811 */ /* 0x000fe200078f0aff */
[----:B------:R-:W-:Y:S01]  /*1910*/  @!P3 IMAD.MOV R17, RZ, RZ, R5 ;  /* 0x000000ffff11b224 */ /* 0x000fe200078e0205 */
[----:B------:R-:W-:Y:S01]  /*1920*/  ISETP.LT.U32.AND P0, PT, R18, R10, PT ;  /* 0x0000000a1200720c */ /* 0x000fe20003f01070 */
[----:B------:R-:W-:Y:S01]  /*1930*/  @!P2 IMAD.MOV R21, RZ, RZ, -R21 ;  /* 0x000000ffff15a224 */ /* 0x000fe200078e0a15 */
[----:B------:R-:W-:-:S02]  /*1940*/  SHF.R.S32.HI R9, RZ, 0x1f, R10 ;  /* 0x0000001fff097819 */ /* 0x000fc4000001140a */
[----:B------:R-:W-:Y:S02]  /*1950*/  SHF.R.S32.HI R5, RZ, 0x3, R7 ;  /* 0x00000003ff057819 */ /* 0x000fe40000011407 */
[----:B------:R-:W-:Y:S02]  /*1960*/  ISETP.LT.AND.EX P2, PT, R19, R9, PT, P0 ;  /* 0x000000091300720c */ /* 0x000fe40003f41300 */
[----:B------:R-:W-:Y:S02]  /*1970*/  ISETP.GE.AND P0, PT, R5, c[0x0][0x314], PT ;  /* 0x0000c50005007a0c */ /* 0x000fe40003f06270 */
[----:B------:R-:W-:Y:S02]  /*1980*/  ISETP.NE.AND P1, PT, RZ, UR4, PT ;  /* 0x00000004ff007c0c */ /* 0x000fe4000bf25270 */
[----:B------:R-:W-:Y:S02]  /*1990*/  LOP3.LUT R7, R7, 0xfffffff8, RZ, 0xc0, !PT ;  /* 0xfffffff807077812 */ /* 0x000fe400078ec0ff */
[----:B------:R-:W-:-:S02]  /*19a0*/  SEL R3, R3, 0x1, !P1 ;  /* 0x0000000103037807 */ /* 0x000fc40004800000 */
[----:B------:R-:W-:Y:S02]  /*19b0*/  SEL R6, R6, R21, !P4 ;  /* 0x0000001506067207 */ /* 0x000fe40006000000 */
[----:B------:R-:W-:Y:S01]  /*19c0*/  SEL R10, R18, R10, P2 ;  /* 0x0000000a120a7207 */ /* 0x000fe20001000000 */
[----:B------:R-:W-:Y:S01]  /*19d0*/  IMAD R8, R20, R3, RZ ;  /* 0x0000000314087224 */ /* 0x000fe200078e02ff */
[----:B------:R-:W-:Y:S01]  /*19e0*/  SEL R9, R19, R9, P2 ;  /* 0x0000000913097207 */ /* 0x000fe20001000000 */
[----:B------:R-:W-:Y:S02]  /*19f0*/  IMAD.IADD R20, R4, 0x1, -R7 ;  /* 0x0000000104147824 */ /* 0x000fe400078e0a07 */
[----:B------:R-:W-:Y:S02]  /*1a00*/  IMAD R8, R17, R8, RZ ;  /* 0x0000000811087224 */ /* 0x000fe400078e02ff */
[----:B------:R-:W-:Y:S01]  /*1a10*/  IMAD.MOV.U32 R17, RZ, RZ, -0x800000 ;  /* 0xff800000ff117424 */ /* 0x000fe200078e00ff */
        /* <DEDUP_REMOVED lines=18> */
.L_x_639:
[----:B------:R-:W-:Y:S05]  /*1b40*/  BSYNC B0 ;  /* 0x0000000000007941 */ /* 0x000fea0003800000 */
.L_x_638:
[----:B------:R-:W-:Y:S01]  /*1b50*/  ISETP.GT.AND P0, PT, R4, 0xf, PT ;  /* 0x0000000f0400780c */ /* 0x000fe20003f04270 */
[----:B------:R-:W-:Y:S01]  /*1b60*/  IMAD.MOV.U32 R29, RZ, RZ, -0x800000 ;  /* 0xff800000ff1d7424 */ /* 0x000fe200078e00ff */
[----:B------:R-:W-:Y:S01]  /*1b70*/  ISETP.GT.AND P3, PT, R0, RZ, PT ;  /* 0x000000ff0000720c */ /* 0x000fe20003f64270 */
[----:B------:R-:W-:Y:S01]  /*1b80*/  IMAD R6, R6, R3, RZ ;  /* 0x0000000306067224 */ /* 0x000fe200078e02ff */
[----:B------:R-:W-:Y:S01]  /*1b90*/  BSSY B1, `(.L_x_640) ;  /* 0x00001eb000017945 */ /* 0x000fe20003800000 */
[----:B------:R-:W-:-:S08]  /*1ba0*/  IMAD.MOV.U32 R26, RZ, RZ, 0x7f800000 ;  /* 0x7f800000ff1a7424 */ /* 0x000fd000078e00ff */
[----:B------:R-:W-:Y:S01]  /*1bb0*/  @!P0 IMAD R20, R5, 0x9, R20 ;  /* 0x0000000905148824 */ /* 0x000fe200078e0214 */
[----:B------:R-:W-:-:S04]  /*1bc0*/  @!P0 LEA.HI R7, R4, R4, RZ, 0x1 ;  /* 0x0000000404078211 */ /* 0x000fc800078f08ff */
[----:B-----5:R1:W-:Y:S01]  /*1bd0*/  @!P0 STS [R20.X4], R17 ;  /* 0x0000001114008388 */ /* 0x0203e20000004800 */
[C---:B0-----:R-:W-:Y:S01]  /*1be0*/  @!P0 LOP3.LUT R19, R7.reuse, 0xfffffffe, RZ, 0xc0, !PT ;  /* 0xfffffffe07138812 */ /* 0x041fe200078ec0ff */
[----:B------:R-:W-:-:S04]  /*1bf0*/  @!P0 IMAD.SHL.U32 R7, R7, 0x2, RZ ;  /* 0x0000000207078824 */ /* 0x000fc800078e00ff */
[----:B------:R-:W-:Y:S01]  /*1c00*/  @!P0 IMAD.IADD R18, R4, 0x1, -R19 ;  /* 0x0000000104128824 */ /* 0x000fe200078e0a13 */
[----:B------:R-:W-:Y:S02]  /*1c10*/  @!P0 LOP3.LUT R7, R7, 0xfffffffc, RZ, 0xc0, !PT ;  /* 0xfffffffc07078812 */ /* 0x000fe400078ec0ff */
[----:B------:R-:W-:-:S03]  /*1c20*/  SHF.R.S32.HI R19, RZ, 0x1f, R0 ;  /* 0x0000001fff137819 */ /* 0x000fc60000011400 */
[----:B------:R-:W-:Y:S01]  /*1c30*/  @!P0 IMAD R7, R18, 0x24, R7 ;  /* 0x0000002412078824 */ /* 0x000fe200078e0207 */
[----:B------:R-:W-:Y:S01]  /*1c40*/  BAR.SYNC.DEFER_BLOCKING 0x0 ;  /* 0x0000000000007b1d */ /* 0x000fe20000010000 */
[----:B-1----:R-:W-:-:S05]  /*1c50*/  LOP3.LUT R17, R4, 0x1, RZ, 0xc0, !PT ;  /* 0x0000000104117812 */ /* 0x002fca00078ec0ff */
[----:B------:R0:W1:Y:S02]  /*1c60*/  @!P0 LDS R29, [R7] ;  /* 0x00000000071d8984 */ /* 0x0000640000000800 */
[----:B0-----:R-:W-:Y:S01]  /*1c70*/  LEA.HI.SX32 R7, R0, 0x1, 0x1 ;  /* 0x0000000100077811 */ /* 0x001fe200078f0aff */
[----:B------:R-:W-:-:S04]  /*1c80*/  @!P3 IMAD.MOV R7, RZ, RZ, R19 ;  /* 0x000000ffff07b224 */ /* 0x000fc800078e0213 */
[----:B------:R-:W-:Y:S01]  /*1c90*/  IMAD R7, R6, R7, RZ ;  /* 0x0000000706077224 */ /* 0x000fe200078e02ff */
[----:B-1----:R-:W0:Y:S02]  /*1ca0*/  SHFL.BFLY PT, R18, R29, 0x1, 0x1f ;  /* 0x0c201f001d127f89 */ /* 0x002e2400000e0000 */
[----:B0-----:R-:W-:-:S04]  /*1cb0*/  FMNMX.FTZ R18, R18, R29, !PT ;  /* 0x0000001d12127209 */ /* 0x001fc80007810000 */
[----:B------:R-:W-:-:S04]  /*1cc0*/  FSETP.NEU.FTZ.AND P0, PT, R18, -INF , PT ;  /* 0xff8000001200780b */ /* 0x000fc80003f1d000 */
[----:B------:R-:W-:Y:S02]  /*1cd0*/  FSEL R18, R18, RZ, P0 ;  /* 0x000000ff12127208 */ /* 0x000fe40000000000 */
[----:B------:R-:W-:-:S03]  /*1ce0*/  ISETP.NE.U32.AND P0, PT, R17, 0x1, PT ;  /* 0x000000011100780c */ /* 0x000fc60003f05070 */
[----:B------:R-:W-:Y:S01]  /*1cf0*/  FADD.FTZ R22, -R18, R29 ;  /* 0x0000001d12167221 */ /* 0x000fe20000010100 */
[----:B------:R-:W-:-:S03]  /*1d00*/  ISETP.GT.OR P0, PT, R4, 0xf, !P0 ;  /* 0x0000000f0400780c */ /* 0x000fc60004704670 */
[----:B------:R-:W-:-:S06]  /*1d10*/  FMUL.FTZ R22, R22, 1.4426950216293334961 ;  /* 0x3fb8aa3b16167820 */ /* 0x000fcc0000410000 */
[----:B------:R-:W0:Y:S02]  /*1d20*/  MUFU.EX2 R22, R22 ;  /* 0x0000001600167308 */ /* 0x000e240000000800 */
[----:B0-----:R-:W0:Y:S02]  /*1d30*/  SHFL.BFLY PT, R5, R22, 0x1, 0x1f ;  /* 0x0c201f0016057f89 */ /* 0x001e2400000e0000 */
[----:B0-----:R-:W-:-:S05]  /*1d40*/  FADD.FTZ R5, R22, R5 ;  /* 0x0000000516057221 */ /* 0x001fca0000010000 */
[----:B------:R-:W-:-:S13]  /*1d50*/  FSETP.NE.FTZ.AND P2, PT, R5, RZ, PT ;  /* 0x000000ff0500720b */ /* 0x000fda0003f55000 */
        /* <DEDUP_REMOVED lines=41> */
[----:B------:R-:W-:Y:S05]  /*1ff0*/  CALL.REL.NOINC `($__internal_13_$__cuda_sm20_div_s64) ;  /* 0x00002d3000007944 */ /* 0x000fea0003c00000 */
        /* <DEDUP_REMOVED lines=10> */
.L_x_644:
        /* <DEDUP_REMOVED lines=22> */
.L_x_645:
[----:B------:R-:W-:Y:S05]  /*2200*/  BSYNC B0 ;  /* 0x0000000000007941 */ /* 0x000fea0003800000 */
.L_x_643:
        /* <DEDUP_REMOVED lines=8> */
[----:B------:R-:W-:Y:S05]  /*2290*/  CALL.REL.NOINC `($__internal_13_$__cuda_sm20_div_s64) ;  /* 0x00002a9000007944 */ /* 0x000fea0003c00000 */
[----:B------:R-:W-:Y:S01]  /*22a0*/  IADD3 R5, P0, RZ, -R18, RZ ;  /* 0x80000012ff057210 */ /* 0x000fe20007f1e0ff */
[----:B------:R-:W-:Y:S01]  /*22b0*/  IMAD.MOV.U32 R33, RZ, RZ, R19 ;  /* 0x000000ffff217224 */ /* 0x000fe200078e0013 */
[----:B------:R-:W-:Y:S02]  /*22c0*/  MOV R20, R30 ;  /* 0x0000001e00147202 */ /* 0x000fe40000000f00 */
[----:B------:R-:W-:Y:S02]  /*22d0*/  IADD3.X R4, RZ, ~R19, RZ, P0, !PT ;  /* 0x80000013ff047210 */ /* 0x000fe400007fe4ff */
[----:B------:R-:W-:Y:S01]  /*22e0*/  MOV R32, R18 ;  /* 0x0000001200207202 */ /* 0x000fe20000000f00 */
[----:B------:R-:W-:-:S04]  /*22f0*/  IMAD.WIDE.U32 R20, R5, UR6, R20 ;  /* 0x0000000605147c25 */ /* 0x000fc8000f8e0014 */
[----:B------:R-:W-:Y:S01]  /*2300*/  IMAD R4, R4, UR6, RZ ;  /* 0x0000000604047c24 */ /* 0x000fe2000f8e02ff */
[----:B------:R-:W-:-:S03]  /*2310*/  MOV R30, R20 ;  /* 0x00000014001e7202 */ /* 0x000fc60000000f00 */
[----:B------:R-:W-:-:S04]  /*2320*/  IMAD R4, R5, UR5, R4 ;  /* 0x0000000505047c24 */ /* 0x000fc8000f8e0204 */
[----:B------:R-:W-:Y:S01]  /*2330*/  IMAD.IADD R6, R21, 0x1, R4 ;  /* 0x0000000115067824 */ /* 0x000fe200078e0204 */
[----:B------:R-:W-:Y:S05]  /*2340*/  BRA `(.L_x_648) ;  /* 0x0000016000007947 */ /* 0x000fea0003800000 */
.L_x_647:
[----:B------:R-:W0:Y:S01]  /*2350*/  I2F.U32.RP R6, UR6 ;  /* 0x0000000600067d06 */ /* 0x000e220008209000 */
[----:B------:R-:W-:Y:S01]  /*2360*/  ISETP.NE.U32.AND P0, PT, RZ, UR6, PT ;  /* 0x00000006ff007c0c */ /* 0x000fe2000bf05070 */
[----:B------:R-:W-:-:S06]  /*2370*/  IMAD.MOV.U32 R33, RZ, RZ, RZ ;  /* 0x000000ffff217224 */ /* 0x000fcc00078e00ff */
[----:B0-----:R-:W0:Y:S02]  /*2380*/  MUFU.RCP R18, R6 ;  /* 0x0000000600127308 */ /* 0x001e240000001000 */
[----:B0-----:R-:W-:Y:S01]  /*2390*/  IADD3 R18, R18, 0xffffffe, RZ ;  /* 0x0ffffffe12127810 */ /* 0x001fe20007ffe0ff */
[----:B------:R-:W-:-:S05]  /*23a0*/  HFMA2.MMA R6, -RZ, RZ, 0, 0 ;  /* 0x00000000ff067435 */ /* 0x000fca00000001ff */
[----:B------:R-:W0:Y:S02]  /*23b0*/  F2I.FTZ.U32.TRUNC.NTZ R19, R18 ;  /* 0x0000001200137305 */ /* 0x000e24000021f000 */
[----:B0-----:R-:W-:Y:S02]  /*23c0*/  IMAD.MOV R4, RZ, RZ, -R19 ;  /* 0x000000ffff047224 */ /* 0x001fe400078e0a13 */
[----:B------:R-:W-:Y:S02]  /*23d0*/  IMAD.MOV.U32 R18, RZ, RZ, RZ ;  /* 0x000000ffff127224 */ /* 0x000fe400078e00ff */
[----:B------:R-:W-:-:S04]  /*23e0*/  IMAD R4, R4, UR6, RZ ;  /* 0x0000000604047c24 */ /* 0x000fc8000f8e02ff */
[----:B------:R-:W-:-:S06]  /*23f0*/  IMAD.HI.U32 R19, R19, R4, R18 ;  /* 0x0000000413137227 */ /* 0x000fcc00078e0012 */
        /* <DEDUP_REMOVED lines=11> */
.L_x_648:
[----:B------:R-:W-:Y:S05]  /*24b0*/  BSYNC B0 ;  /* 0x0000000000007941 */ /* 0x000fea0003800000 */
.L_x_646:
[----:B------:R-:W-:Y:S01]  /*24c0*/  LOP3.LUT R4, R33, R3, RZ, 0xfc, !PT ;  /* 0x0000000321047212 */ /* 0x000fe200078efcff */
[----:B------:R-:W-:Y:S01]  /*24d0*/  IMAD.MOV.U32 R23, RZ, RZ, c[0x0][0x210] ;  /* 0x00008400ff177624 */ /* 0x000fe200078e00ff */
[----:B------:R-:W-:Y:S02]  /*24e0*/  BSSY B0, `(.L_x_649) ;  /* 0x000002a000007945 */ /* 0x000fe40003800000 */
[----:B------:R-:W-:Y:S01]  /*24f0*/  ISETP.NE.U32.AND P0, PT, R4, RZ, PT ;  /* 0x000000ff0400720c */ /* 0x000fe20003f05070 */
[C---:B------:R-:W-:Y:S01]  /*2500*/  IMAD R5, R23.reuse, c[0x0][0x214], RZ ;  /* 0x0000850017057a24 */ /* 0x040fe200078e02ff */
[----:B------:R-:W-:-:S11]  /*2510*/  SEL R23, R23, 0x1, P1 ;  /* 0x0000000117177807 */ /* 0x000fd60000800000 */
[----:B------:R-:W-:Y:S05]  /*2520*/  @!P0 BRA `(.L_x_650) ;  /* 0x000000f000008947 */ /* 0x000fea0003800000 */
[----:B------:R-:W-:Y:S01]  /*2530*/  IMAD.MOV.U32 R28, RZ, RZ, R32 ;  /* 0x000000ffff1c7224 */ /* 0x000fe200078e0020 */
[----:B------:R-:W-:Y:S01]  /*2540*/  MOV R24, R31 ;  /* 0x0000001f00187202 */ /* 0x000fe20000000f00 */
[----:B------:R-:W-:Y:S01]  /*2550*/  IMAD.MOV.U32 R21, RZ, RZ, R33 ;  /* 0x000000ffff157224 */ /* 0x000fe200078e0021 */
[----:B------:R-:W-:Y:S02]  /*2560*/  MOV R4, R3 ;  /* 0x0000000300047202 */ /* 0x000fe40000000f00 */
[----:B------:R-:W-:Y:S02]  /*2570*/  MOV R22, 0x2590 ;  /* 0x0000259000167802 */ /* 0x000fe40000000f00 */
[----:B------:R-:W-:Y:S05]  /*2580*/  CALL.REL.NOINC `($__internal_13_$__cuda_sm20_div_s64) ;  /* 0x000027a000007944 */ /* 0x000fea0003c00000 */
        /* <DEDUP_REMOVED lines=9> */
.L_x_650:
        /* <DEDUP_REMOVED lines=22> */
.L_x_651:
[----:B------:R-:W-:Y:S05]  /*2780*/  BSYNC B0 ;  /* 0x0000000000007941 */ /* 0x000fea0003800000 */
.L_x_649:
[-C--:B------:R-:W-:Y:S01]  /*2790*/  IMAD R3, R35, R16.reuse, RZ ;  /* 0x0000001023037224 */ /* 0x080fe200078e02ff */
[----:B------:R-:W-:Y:S01]  /*27a0*/  ULDC.U8 UR9, c[0x0][0x329] ;  /* 0x0000ca4000097ab9 */ /* 0x000fe20000000000 */
[C---:B------:R-:W-:Y:S01]  /*27b0*/  IMAD.WIDE.U32 R32, R34.reuse, R16, RZ ;  /* 0x0000001022207225 */ /* 0x040fe200078e00ff */
[----:B------:R-:W-:Y:S01]  /*27c0*/  UISETP.NE.AND UP0, UPT, UR9, URZ, UPT ;  /* 0x0000003f0900728c */ /* 0x000fe2000bf05270 */
[----:B------:R-:W-:Y:S01]  /*27d0*/  SHF.R.S32.HI R17, RZ, 0x1f, R23 ;  /* 0x0000001fff117819 */ /* 0x000fe20000011417 */
[----:B------:R-:W-:Y:S01]  /*27e0*/  ULDC UR4, c[0x0][0x214] ;  /* 0x0000850000047ab9 */ /* 0x000fe20000000800 */
[----:B------:R-:W-:Y:S01]  /*27f0*/  IMAD R3, R34, R15, R3 ;  /* 0x0000000f22037224 */ /* 0x000fe200078e0203 */
[----:B------:R-:W-:Y:S01]  /*2800*/  USEL UR4, UR4, 0x1, !UP0 ;  /* 0x0000000104047887 */ /* 0x000fe2000c000000 */
[----:B------:R-:W-:Y:S01]  /*2810*/  IMAD R21, R4, R5, RZ ;  /* 0x0000000504157224 */ /* 0x000fe200078e02ff */
[----:B------:R-:W-:Y:S01]  /*2820*/  BSSY B0, `(.L_x_652) ;  /* 0x000003f000007945 */ /* 0x000fe20003800000 */
[----:B------:R-:W-:Y:S01]  /*2830*/  IMAD R6, R6, R23, RZ ;  /* 0x0000001706067224 */ /* 0x000fe200078e02ff */
[----:B------:R-:W-:Y:S01]  /*2840*/  IADD3 R3, R33, R3, RZ ;  /* 0x0000000321037210 */ /* 0x000fe20007ffe0ff */
[----:B------:R-:W-:Y:S01]  /*2850*/  USHF.R.S32.HI UR9, URZ, 0x1f, UR4 ;  /* 0x0000001f3f097899 */ /* 0x000fe20008011404 */
[----:B------:R-:W-:-:S02]  /*2860*/  IMAD R19, R19, UR4, RZ ;  /* 0x0000000413137c24 */ /* 0x000fc4000f8e02ff */
[----:B------:R-:W-:Y:S02]  /*2870*/  IMAD R17, R17, R30, R6 ;  /* 0x0000001e11117224 */ /* 0x000fe400078e0206 */
[----:B------:R-:W-:Y:S01]  /*2880*/  IMAD R20, R3, R14, RZ ;  /* 0x0000000e03147224 */ /* 0x000fe200078e02ff */
[----:B------:R-:W-:Y:S01]  /*2890*/  SHF.R.S32.HI R3, RZ, 0x1f, R5 ;  /* 0x0000001fff037819 */ /* 0x000fe20000011405 */
[----:B------:R-:W-:-:S04]  /*28a0*/  IMAD.WIDE.U32 R30, R30, R23, RZ ;  /* 0x000000171e1e7225 */ /* 0x000fc800078e00ff */
[----:B------:R-:W-:Y:S02]  /*28b0*/  IMAD R25, R13, R32, R20 ;  /* 0x000000200d197224 */ /* 0x000fe400078e0214 */
[----:B------:R-:W-:-:S04]  /*28c0*/  IMAD.WIDE.U32 R32, R32, R14, RZ ;  /* 0x0000000e20207225 */ /* 0x000fc800078e00ff */
[----:B------:R-:W-:Y:S01]  /*28d0*/  IMAD R21, R3, R36, R21 ;  /* 0x0000002403157224 */ /* 0x000fe200078e0215 */
[----:B------:R-:W-:Y:S01]  /*28e0*/  IADD3 R4, R33, R25, RZ ;  /* 0x0000001921047210 */ /* 0x000fe20007ffe0ff */
[----:B------:R-:W-:-:S03]  /*28f0*/  IMAD.WIDE.U32 R36, R36, R5, RZ ;  /* 0x0000000524247225 */ /* 0x000fc600078e00ff */
[----:B------:R-:W-:Y:S01]  /*2900*/  LOP3.LUT R3, R41, R4, RZ, 0xfc, !PT ;  /* 0x0000000429037212 */ /* 0x000fe200078efcff */
[C---:B------:R-:W-:Y:S01]  /*2910*/  IMAD R19, R18.reuse, UR9, R19 ;  /* 0x0000000912137c24 */ /* 0x040fe2000f8e0213 */
[----:B------:R-:W-:Y:S01]  /*2920*/  IADD3 R6, R37, R21, RZ ;  /* 0x0000001525067210 */ /* 0x000fe20007ffe0ff */
[----:B------:R-:W-:Y:S01]  /*2930*/  IMAD.WIDE.U32 R34, R18, UR4, RZ ;  /* 0x0000000412227c25 */ /* 0x000fe2000f8e00ff */
[----:B------:R-:W-:-:S03]  /*2940*/  ISETP.NE.U32.AND P0, PT, R3, RZ, PT ;  /* 0x000000ff0300720c */ /* 0x000fc60003f05070 */
[----:B------:R-:W-:Y:S01]  /*2950*/  IMAD R3, R0, R5, RZ ;  /* 0x0000000500037224 */ /* 0x000fe200078e02ff */
[----:B------:R-:W-:Y:S01]  /*2960*/  IADD3 R0, R31, R17, RZ ;  /* 0x000000111f007210 */ /* 0x000fe20007ffe0ff */
[----:B------:R-:W-:Y:S01]  /*2970*/  IMAD R2, R2, R5, RZ ;  /* 0x0000000502027224 */ /* 0x000fe200078e02ff */
[----:B------:R-:W-:-:S07]  /*2980*/  IADD3 R5, R35, R19, RZ ;  /* 0x0000001323057210 */ /* 0x000fce0007ffe0ff */
[----:B------:R-:W-:Y:S05]  /*2990*/  @!P0 BRA `(.L_x_653) ;  /* 0x0000010000008947 */ /* 0x000fea0003800000 */
[----:B------:R-:W-:Y:S01]  /*29a0*/  IMAD.MOV.U32 R28, RZ, RZ, R40 ;  /* 0x000000ffff1c7224 */ /* 0x000fe200078e0028 */
[----:B------:R-:W-:Y:S01]  /*29b0*/  MOV R21, R41 ;  /* 0x0000002900157202 */ /* 0x000fe20000000f00 */
[----:B------:R-:W-:Y:S01]  /*29c0*/  IMAD.MOV.U32 R24, RZ, RZ, R32 ;  /* 0x000000ffff187224 */ /* 0x000fe200078e0020 */
[----:B------:R-:W-:Y:S02]  /*29d0*/  MOV R22, 0x29f0 ;  /* 0x000029f000167802 */ /* 0x000fe40000000f00 */
[----:B------:R-:W-:Y:S05]  /*29e0*/  CALL.REL.NOINC `($__internal_13_$__cuda_sm20_div_s64) ;  /* 0x0000234000007944 */ /* 0x000fea0003c00000 */
        /* <DEDUP_REMOVED lines=11> */
.L_x_653:
        /* <DEDUP_REMOVED lines=23> */
.L_x_654:
[----:B------:R-:W-:Y:S05]  /*2c10*/  BSYNC B0 ;  /* 0x0000000000007941 */ /* 0x000fea0003800000 */
.L_x_652:
        /* <DEDUP_REMOVED lines=8> */
[----:B------:R-:W-:Y:S05]  /*2ca0*/  CALL.REL.NOINC `($__internal_13_$__cuda_sm20_div_s64) ;  /* 0x0000208000007944 */ /* 0x000fea0003c00000 */
[----:B------:R-:W-:Y:S01]  /*2cb0*/  IADD3 R4, P0, RZ, -R18, RZ ;  /* 0x80000012ff047210 */ /* 0x000fe20007f1e0ff */
[----:B------:R-:W-:Y:S01]  /*2cc0*/  IMAD.MOV.U32 R33, RZ, RZ, R19 ;  /* 0x000000ffff217224 */ /* 0x000fe200078e0013 */
[----:B------:R-:W-:Y:S02]  /*2cd0*/  MOV R20, R32 ;  /* 0x0000002000147202 */ /* 0x000fe40000000f00 */
[----:B------:R-:W-:Y:S02]  /*2ce0*/  IADD3.X R17, RZ, ~R19, RZ, P0, !PT ;  /* 0x80000013ff117210 */ /* 0x000fe400007fe4ff */
[----:B------:R-:W-:Y:S01]  /*2cf0*/  MOV R32, R18 ;  /* 0x0000001200207202 */ /* 0x000fe20000000f00 */
[----:B------:R-:W-:-:S04]  /*2d00*/  IMAD.WIDE.U32 R20, R16, R4, R20 ;  /* 0x0000000410147225 */ /* 0x000fc800078e0014 */
[----:B------:R-:W-:Y:S01]  /*2d10*/  IMAD R17, R17, R16, RZ ;  /* 0x0000001011117224 */ /* 0x000fe200078e02ff */
[----:B------:R-:W-:-:S03]  /*2d20*/  MOV R16, R20 ;  /* 0x0000001400107202 */ /* 0x000fc60000000f00 */
[----:B------:R-:W-:-:S04]  /*2d30*/  IMAD R15, R15, R4, R17 ;  /* 0x000000040f0f7224 */ /* 0x000fc800078e0211 */
[----:B------:R-:W-:Y:S01]  /*2d40*/  IMAD.IADD R15, R21, 0x1, R15 ;  /* 0x00000001150f7824 */ /* 0x000fe200078e020f */
[----:B------:R-:W-:Y:S05]  /*2d50*/  BRA `(.L_x_657) ;  /* 0x0000017000007947 */ /* 0x000fea0003800000 */
.L_x_656:
        /* <DEDUP_REMOVED lines=23> */
.L_x_657:
[----:B------:R-:W-:Y:S05]  /*2ed0*/  BSYNC B0 ;  /* 0x0000000000007941 */ /* 0x000fea0003800000 */
.L_x_655:
        /* <DEDUP_REMOVED lines=20> */
.L_x_659:
        /* <DEDUP_REMOVED lines=23> */
.L_x_660:
[----:B------:R-:W-:Y:S05]  /*3190*/  BSYNC B0 ;  /* 0x0000000000007941 */ /* 0x000fea0003800000 */
.L_x_658:
        /* <DEDUP_REMOVED lines=9> */
[----:B------:R-:W-:Y:S01]  /*3230*/  IMAD R17, R4, R18, R17 ;  /* 0x0000001204117224 */ /* 0x000fe200078e0211 */
[----:B------:R-:W-:Y:S01]  /*3240*/  SHF.R.S32.HI R19, RZ, 0x1f, R44 ;  /* 0x0000001fff137819 */ /* 0x000fe2000001142c */
[----:B------:R-:W-:-:S02]  /*3250*/  IMAD R4, R15, R44, RZ ;  /* 0x0000002c0f047224 */ /* 0x000fc400078e02ff */
[----:B------:R-:W-:Y:S02]  /*3260*/  IMAD R13, R21, R14, R13 ;  /* 0x0000000e150d7224 */ /* 0x000fe400078e020d */
[----:B------:R-:W-:-:S04]  /*3270*/  IMAD.WIDE.U32 R14, R14, R2, RZ ;  /* 0x000000020e0e7225 */ /* 0x000fc800078e00ff */
[----:B------:R-:W-:Y:S01]  /*3280*/  IMAD R19, R19, R16, R4 ;  /* 0x0000001013137224 */ /* 0x000fe200078e0204 */
[----:B------:R-:W-:Y:S01]  /*3290*/  IADD3 R8, R15, R13, RZ ;  /* 0x0000000d0f087210 */ /* 0x000fe20007ffe0ff */
        /* <DEDUP_REMOVED lines=9> */
[----:B------:R-:W-:Y:S05]  /*3330*/  CALL.REL.NOINC `($__internal_13_$__cuda_sm20_div_s64) ;  /* 0x000019f000007944 */ /* 0x000fea0003c00000 */
        /* <DEDUP_REMOVED lines=12> */
.L_x_662:
        /* <DEDUP_REMOVED lines=23> */
.L_x_663:
[----:B------:R-:W-:Y:S05]  /*3570*/  BSYNC B0 ;  /* 0x0000000000007941 */ /* 0x000fea0003800000 */
.L_x_661:
        /* <DEDUP_REMOVED lines=29> */
.L_x_665:
        /* <DEDUP_REMOVED lines=23> */
.L_x_666:
[----:B------:R-:W-:Y:S05]  /*38c0*/  BSYNC B0 ;  /* 0x0000000000007941 */ /* 0x000fea0003800000 */
.L_x_664:
        /* <DEDUP_REMOVED lines=20> */
.L_x_642:
[----:B------:R-:W-:-:S04]  /*3a10*/  LEA R2, P0, R32, c[0x0][0x200], 0x2 ;  /* 0x0000800020027a11 */ /* 0x000fc800078010ff */
[----:B------:R-:W-:-:S05]  /*3a20*/  LEA.HI.X R3, R32, c[0x0][0x204], R33, 0x2, P0 ;  /* 0x0000810020037a11 */ /* 0x000fca00000f1421 */
[----:B------:R0:W-:Y:S04]  /*3a30*/  STG.E [R2.64], R26 ;  /* 0x0000001a02007986 */ /* 0x0001e8000c10190c */
.L_x_641:
[----:B------:R-:W-:Y:S05]  /*3a40*/  BSYNC B1 ;  /* 0x0000000000017941 */ /* 0x000fea0003800000 */
.L_x_640:
[----:B------:R-:W1:Y:S01]  /*3a50*/  S2R R0, SR_TID.X ;  /* 0x0000000000007919 */ /* 0x000e620000002100 */
[----:B------:R-:W-:Y:S01]  /*3a60*/  IMAD.MOV.U32 R15, RZ, RZ, c[0x0][0x314] ;  /* 0x0000c500ff0f7624 */ /* 0x000fe200078e00ff */
[----:B------:R-:W-:Y:S01]  /*3a70*/  CS2R R6, SRZ ;  /* 0x0000000000067805 */ /* 0x000fe2000001ff00 */
[----:B------:R-:W-:Y:S01]  /*3a80*/  CS2R R10, SRZ ;  /* 0x00000000000a7805 */ /* 0x000fe2000001ff00 */
[----:B------:R-:W-:Y:S01]  /*3a90*/  IMAD.MOV.U32 R12, RZ, RZ, RZ ;  /* 0x000000ffff0c7224 */ /* 0x000fe200078e00ff */
[----:B01----:R-:W-:-:S04]  /*3aa0*/  LEA.HI R3, R0, R0, RZ, 0x1 ;  /* 0x0000000000037211 */ /* 0x003fc800078f08ff */
[----:B------:R-:W-:-:S05]  /*3ab0*/  LOP3.LUT R5, R3, 0xfffffffe, RZ, 0xc0, !PT ;  /* 0xfffffffe03057812 */ /* 0x000fca00078ec0ff */
[----:B------:R-:W-:Y:S01]  /*3ac0*/  IMAD.IADD R2, R0, 0x1, -R5 ;  /* 0x0000000100027824 */ /* 0x000fe200078e0a05 */
[----:B------:R-:W-:-:S04]  /*3ad0*/  SHF.R.S32.HI R5, RZ, 0x1f, R0 ;  /* 0x0000001fff057819 */ /* 0x000fc80000011400 */
[----:B------:R-:W-:Y:S02]  /*3ae0*/  ISETP.GE.AND P0, PT, R2, c[0x0][0x314], PT ;  /* 0x0000c50002007a0c */ /* 0x000fe40003f06270 */
[----:B------:R-:W-:Y:S02]  /*3af0*/  LEA.HI R28, R5, R0, RZ, 0x4 ;  /* 0x00000000051c7211 */ /* 0x000fe400078f20ff */
[----:B------:R-:W-:Y:S01]  /*3b00*/  ISETP.GT.OR P0, PT, R0, 0xf, P0 ;  /* 0x0000000f0000780c */ /* 0x000fe20000704670 */
[----:B------:R-:W-:-:S12]  /*3b10*/  CS2R R4, SRZ ;  /* 0x0000000000047805 */ /* 0x000fd8000001ff00 */
[----:B------:R-:W-:Y:S01]  /*3b20*/  @!P0 FADD.FTZ R8, -R26, R29 ;  /* 0x0000001d1a088221 */ /* 0x000fe20000010100 */
[----:B------:R-:W-:Y:S01]  /*3b30*/  LOP3.LUT R29, R28, 0x3ffffff0, RZ, 0xc0, !PT ;  /* 0x3ffffff01c1d7812 */ /* 0x000fe200078ec0ff */
[----:B------:R-:W-:Y:S01]  /*3b40*/  @!P0 IMAD.SHL.U32 R3, R3, 0x2, RZ ;  /* 0x0000000203038824 */ /* 0x000fe200078e00ff */
[----:B------:R-:W-:Y:S01]  /*3b50*/  SHF.R.S32.HI R28, RZ, 0x4, R28 ;  /* 0x00000004ff1c7819 */ /* 0x000fe2000001141c */
[----:B------:R-:W-:Y:S02]  /*3b60*/  @!P0 FMUL.FTZ R8, R8, 1.4426950216293334961 ;  /* 0x3fb8aa3b08088820 */ /* 0x000fe40000410000 */
[----:B------:R-:W-:Y:S01]  /*3b70*/  IMAD.IADD R29, R0, 0x1, -R29 ;  /* 0x00000001001d7824 */ /* 0x000fe200078e0a1d */
[----:B------:R-:W-:Y:S01]  /*3b80*/  @!P0 LOP3.LUT R3, R3, 0xfffffffc, RZ, 0xc0, !PT ;  /* 0xfffffffc03038812 */ /* 0x000fe200078ec0ff */
[----:B------:R-:W-:Y:S02]  /*3b90*/  IMAD.MOV.U32 R0, RZ, RZ, RZ ;  /* 0x000000ffff007224 */ /* 0x000fe400078e00ff */
[----:B------:R-:W0:Y:S01]  /*3ba0*/  @!P0 MUFU.EX2 R8, R8 ;  /* 0x0000000800088308 */ /* 0x000e220000000800 */
[----:B------:R-:W-:-:S02]  /*3bb0*/  IMAD.SHL.U32 R29, R29, 0x4, RZ ;  /* 0x000000041d1d7824 */ /* 0x000fc400078e00ff */
[----:B------:R-:W-:Y:S02]  /*3bc0*/  @!P0 IMAD R9, R2, 0x24, R3 ;  /* 0x0000002402098824 */ /* 0x000fe400078e0203 */
[----:B------:R-:W-:-:S03]  /*3bd0*/  CS2R R2, SRZ ;  /* 0x0000000000027805 */ /* 0x000fc6000001ff00 */
        /* <DEDUP_REMOVED lines=34> */
.L_x_669:
        /* <DEDUP_REMOVED lines=77> */
.L_x_668:
        /* <DEDUP_REMOVED lines=47> */
.L_x_670:
        /* <DEDUP_REMOVED lines=10> */
.L_x_672:
[----:B------:R-:W-:Y:S05]  /*4660*/  BSYNC B0 ;  /* 0x0000000000007941 */ /* 0x000fea0003800000 */
.L_x_671:
        /* <DEDUP_REMOVED lines=13> */
.L_x_667:
        /* <DEDUP_REMOVED lines=95> */
        .weak           $__internal_13_$__cuda_sm20_div_s64
        .type           $__internal_13_$__cuda_sm20_div_s64,@function
        .size           $__internal_13_$__cuda_sm20_div_s64,(.L_x_4083 - $__internal_13_$__cuda_sm20_div_s64)
$__internal_13_$__cuda_sm20_div_s64:
        /* <DEDUP_REMOVED lines=83> */
[----:B------:R-:W-:Y:S06]  /*5260*/  RET.REL.NODEC R38 `(_ZN5flash32flash_fwd_splitkv_combine_kernelI23Flash_fwd_kernel_traitsILi192ELi64ELi64ELi4ELb0ELb0EN7cutlass6half_tE19Flash_kernel_traitsILi192ELi64ELi64ELi4ES3_EELi8ELi1ELb1EEEvNS_16Flash_fwd_paramsE) ;  /* 0xffffad9026007950 */ /* 0x000fec0003c3ffff */
.L_x_673:
        /* <DEDUP_REMOVED lines=9> */
.L_x_4083:


//--------------------- .text._ZN5flash24flash_fwd_splitkv_kernelI23Flash_fwd_kernel_traitsILi192ELi64ELi64ELi4ELb0ELb0EN7cutlass6half_tE19Flash_kernel_traitsILi192ELi64ELi64ELi4ES3_EELb1ELb0ELb0ELb0ELb0ELb0ELb0ELb0EEEvNS_16Flash_fwd_paramsE --------------------------
	.section	.text._ZN5flash24flash_fwd_splitkv_kernelI23Flash_fwd_kernel_traitsILi192ELi64ELi64ELi4ELb0ELb0EN7cutlass6half_tE19Flash_kernel_traitsILi192ELi64ELi64ELi4ES3_EELb1ELb0ELb0ELb0ELb0ELb0ELb0ELb0EEEvNS_16Flash_fwd_paramsE,"ax",@progbits
	.sectioninfo	@"SHI_REGISTERS=242"
	.align	128
        .global         _ZN5flash24flash_fwd_splitkv_kernelI23Flash_fwd_kernel_traitsILi192ELi64ELi64ELi4ELb0ELb0EN7cutlass6half_tE19Flash_kernel_traitsILi192ELi64ELi64ELi4ES3_EELb1ELb0ELb0ELb0ELb0ELb0ELb0ELb0EEEvNS_16Flash_fwd_paramsE
        .type           _ZN5flash24flash_fwd_splitkv_kernelI23Flash_fwd_kernel_traitsILi192ELi64ELi64ELi4ELb0ELb0EN7cutlass6half_tE19Flash_kernel_traitsILi192ELi64ELi64ELi4ES3_EELb1ELb0ELb0ELb0ELb0ELb0ELb0ELb0EEEvNS_16Flash_fwd_paramsE,@function
        .size           _ZN5flash24flash_fwd_splitkv_kernelI23Flash_fwd_kernel_traitsILi192ELi64ELi64ELi4ELb0ELb0EN7cutlass6half_tE19Flash_kernel_traitsILi192ELi64ELi64ELi4ES3_EELb1ELb0ELb0ELb0ELb0ELb0ELb0ELb0EEEvNS_16Flash_fwd_paramsE,(.L_x_4098 - _ZN5flash24flash_fwd_splitkv_kernelI23Flash_fwd_kernel_traitsILi192ELi64ELi64ELi4ELb0ELb0EN7cutlass6half_tE19Flash_kernel_traitsILi192ELi64ELi64ELi4ES3_EELb1ELb0ELb0ELb0ELb0ELb0ELb0ELb0EEEvNS_16Flash_fwd_paramsE)
        .other          _ZN5flash24flash_fwd_splitkv_kernelI23Flash_fwd_kernel_traitsILi192ELi64ELi64ELi4ELb0ELb0EN7cutlass6half_tE19Flash_kernel_traitsILi192ELi64ELi64ELi4ES3_EELb1ELb0ELb0ELb0ELb0ELb0ELb0ELb0EEEvNS_16Flash_fwd_paramsE,@"STO_CUDA_ENTRY STV_DEFAULT"
_ZN5flash24flash_fwd_splitkv_kernelI23Flash_fwd_kernel_traitsILi192ELi64ELi64ELi4ELb0ELb0EN7cutlass6half_tE19Flash_kernel_traitsILi192ELi64ELi64ELi4ES3_EELb1ELb0ELb0ELb0ELb0ELb0ELb0ELb0EEEvNS_16Flash_fwd_paramsE:
.text._ZN5flash24flash_fwd_splitkv_kernelI23Flash_fwd_kernel_traitsILi192ELi64ELi64ELi4ELb0ELb0EN7cutlass6half_tE19Flash_kernel_traitsILi192ELi64ELi64ELi4ES3_EELb1ELb0ELb0ELb0ELb0ELb0ELb0ELb0EEEvNS_16Flash_fwd_paramsE:
[----:B------:R-:W-:Y:S02]  /*0000*/  MOV R1, c[0x0][0x28] ;  /* 0x00000a0000017a02 */ /* 0x000fe40000000f00 */
[----:B------:R-:W1:Y:S01]  /*0010*/  LDC.U8 R0, c[0x0][0x312] ;  /* 0x0000c480ff007b82 */ /* 0x000e620000000000 */
[----:B------:R-:W2:Y:S01]  /*0020*/  S2R R10, SR_CTAID.Y ;  /* 0x00000000000a7919 */ /* 0x000ea20000002600 */
[----:B------:R-:W-:Y:S01]  /*0030*/  ISETP.NE.U32.AND P2, PT, RZ, c[0x0][0x240], PT ;  /* 0x00009000ff007a0c */ /* 0x000fe20003f45070 */
[----:B------:R-:W-:Y:S01]  /*0040*/  IMAD.MOV.U32 R11, RZ, RZ, 0x4 ;  /* 0x00000004ff0b7424 */ /* 0x000fe200078e00ff */
[----:B------:R-:W-:Y:S01]  /*0050*/  ISETP.EQ.U32.AND P1, PT, RZ, c[0x0][0x248], PT ;  /* 0x00009200ff007a0c */ /* 0x000fe20003f22070 */
[----:B------:R-:W-:Y:S01]  /*0060*/  IMAD.MOV.U32 R206, RZ, RZ, -0x1 ;  /* 0xffffffffffce7424 */ /* 0x000fe200078e00ff */
[----:B------:R-:W-:Y:S01]  /*0070*/  ISETP.NE.AND.EX P2, PT, RZ, c[0x0][0x244], PT, P2 ;  /* 0x00009100ff007a0c */ /* 0x000fe20003f45320 */
[----:B------:R-:W-:Y:S01]  /*0080*/  ULDC.64 UR6, c[0x0][0x118] ;  /* 0x0000460000067ab9 */ /* 0x000fe20000000a00 */
[----:B------:R-:W-:Y:S01]  /*0090*/  IMAD.MOV.U32 R17, RZ, RZ, -0x1 ;  /* 0xffffffffff117424 */ /* 0x000fe200078e00ff */
[----:B------:R-:W-:-:S04]  /*00a0*/  ISETP.NE.U32.AND P0, PT, RZ, c[0x0][0x250], PT ;  /* 0x00009400ff007a0c */ /* 0x000fc80003f05070 */
[----:B------:R-:W-:Y:S02]  /*00b0*/  ISETP.NE.AND.EX P0, PT, RZ, c[0x0][0x254], PT, P0 ;  /* 0x00009500ff007a0c */ /* 0x000fe40003f05300 */
[----:B-1----:R-:W-:Y:S01]  /*00c0*/  ISETP.NE.AND P3, PT, R0, RZ, PT ;  /* 0x000000ff0000720c */ /* 0x002fe20003f65270 */
[----:B--2---:R-:W-:-:S03]  /*00d0*/  IMAD.WIDE R8, R10, R11, c[0x0][0x240] ;  /* 0x000090000a087625 */ /* 0x004fc600078e020b */
[----:B------:R-:W-:Y:S01]  /*00e0*/  ISETP.EQ.OR.EX P1, PT, RZ, c[0x0][0x24c], !P3, P1 ;  /* 0x00009300ff007a0c */ /* 0x000fe20005f22710 */
[CC--:B------:R-:W-:Y:S01]  /*00f0*/  IMAD.WIDE R4, R10.reuse, R11.reuse, c[0x0][0x248] ;  /* 0x000092000a047625 */ /* 0x0c0fe200078e020b */
[----:B------:R-:W2:Y:S04]  /*0100*/  @P2 LDG.E R206, [R8.64] ;  /* 0x0000000608ce2981 */ /* 0x000ea8000c1e1900 */
[----:B------:R-:W2:Y:S01]  /*0110*/  @P2 LDG.E R209, [R8.64+0x4] ;  /* 0x0000040608d12981 */ /* 0x000ea2000c1e1900 */
[----:B------:R-:W-:Y:S02]  /*0120*/  IMAD.MOV.U32 R2, RZ, RZ, RZ ;  /* 0x000000ffff027224 */ /* 0x000fe400078e00ff */
[----:B------:R-:W-:-:S04]  /*0130*/  @P0 IMAD.WIDE R6, R10, R11, c[0x0][0x250] ;  /* 0x000094000a060625 */ /* 0x000fc800078e020b */
[----:B------:R1:W5:Y:S04]  /*0140*/  @!P1 LDG.E R17, [R4.64] ;  /* 0x0000000604119981 */ /* 0x000368000c1e1900 */
[----:B------:R1:W5:Y:S01]  /*0150*/  @P0 LDG.E R2, [R6.64] ;  /* 0x0000000606020981 */ /* 0x000362000c1e1900 */
[----:B------:R-:W-:-:S03]  /*0160*/  ISETP.NE.U32.AND P0, PT, RZ, c[0x0][0x248], PT ;  /* 0x00009200ff007a0c */ /* 0x000fc60003f05070 */
[----:B------:R-:W3:Y:S04]  /*0170*/  S2R R23, SR_CTAID.X ;  /* 0x0000000000177919 */ /* 0x000ee80000002500 */
[----:B------:R-:W4:Y:S01]  /*0180*/  S2R R18, SR_CTAID.Z ;  /* 0x0000000000127919 */ /* 0x000f220000002700 */
[----:B------:R-:W-:Y:S01]  /*0190*/  ISETP.NE.AND.EX P0, PT, RZ, c[0x0][0x24c], PT, P0 ;  /* 0x00009300ff007a0c */ /* 0x000fe20003f05300 */
[----:B--2---:R-:W-:Y:S02]  /*01a0*/  @P2 IMAD.IADD R209, R209, 0x1, -R206 ;  /* 0x00000001d1d12824 */ /* 0x004fe400078e0ace */
[----:B------:R-:W-:-:S10]  /*01b0*/  @!P2 IMAD.MOV.U32 R209, RZ, RZ, c[0x0][0x214] ;  /* 0x00008500ffd1a624 */ /* 0x000fd400078e00ff */
[----:B------:R-:W-:Y:S05]  /*01c0*/  @!P0 BRA `(.L_x_674) ;  /* 0x0000004000008947 */ /* 0x000fea0003800000 */
[----:B-1-34-:R-:W2:Y:S02]  /*01d0*/  @P3 LDG.E R0, [R4.64+0x4] ;  /* 0x0000040604003981 */ /* 0x01aea4000c1e1900 */
[----:B--2--5:R-:W-:-:S06]  /*01e0*/  @P3 IADD3 R0, R0, -R17, RZ ;  /* 0x8000001100003210 */ /* 0x024fcc0007ffe0ff */
[----:B------:R1:W5:Y:S01]  /*01f0*/  @!P3 LDG.E R0, [R4.64] ;  /* 0x000000060400b981 */ /* 0x000362000c1e1900 */
[----:B------:R-:W-:Y:S05]  /*0200*/  BRA `(.L_x_675) ;  /* 0x0000001000007947 */ /* 0x000fea0003800000 */
.L_x_674:
[----:B-1-34-:R-:W-:Y:S02]  /*0210*/  MOV R0, c[0x0][0x218] ;  /* 0x0000860000007a02 */ /* 0x01afe40000000f00 */
.L_x_675:
[----:B------:R-:W-:-:S04]  /*0220*/  ISETP.NE.U32.AND P2, PT, RZ, c[0x0][0x258], PT ;  /* 0x00009600ff007a0c */ /* 0x000fc80003f45070 */
[----:B------:R-:W-:-:S13]  /*0230*/  ISETP.NE.AND.EX P2, PT, RZ, c[0x0][0x25c], PT, P2 ;  /* 0x00009700ff007a0c */ /* 0x000fda0003f45320 */
[----:B-1----:R-:W-:-:S06]  /*0240*/  @P2 IMAD.WIDE R4, R10, R11, c[0x0][0x258] ;  /* 0x000096000a042625 */ /* 0x002fcc00078e020b */
[----:B------:R-:W2:Y:S01]  /*0250*/  @P2 LDG.E R5, [R4.64] ;  /* 0x0000000604052981 */ /* 0x000ea2000c1e1900 */
[----:B------:R-:W-:Y:S01]  /*0260*/  IMAD.SHL.U32 R88, R23, 0x40, RZ ;  /* 0x0000004017587824 */ /* 0x000fe200078e00ff */
[----:B------:R-:W-:-:S04]  /*0270*/  @!P2 ISETP.NE.U32.AND P1, PT, RZ, c[0x0][0x268], PT ;  /* 0x00009a00ff00aa0c */ /* 0x000fc80003f25070 */
[----:B------:R-:W-:Y:S02]  /*0280*/  ISETP.GT.AND P0, PT, R209, R88, PT ;  /* 0x00000058d100720c */ /* 0x000fe40003f04270 */
[----:B------:R-:W-:-:S04]  /*0290*/  @!P2 ISETP.NE.AND.EX P1, PT, RZ, c[0x0][0x26c], PT, P1 ;  /* 0x00009b00ff00aa0c */ /* 0x000fc80003f25310 */
[----:B------:R-:W-:Y:S01]  /*02a0*/  @!P2 SEL R3, RZ, c[0x0][0x21c], !P1 ;  /* 0x00008700ff03aa07 */ /* 0x000fe20004800000 */
[----:B--2--5:R-:W-:-:S03]  /*02b0*/  @P2 IMAD.IADD R86, R5, 0x1, -R2 ;  /* 0x0000000105562824 */ /* 0x024fc600078e0a02 */
[----:B------:R-:W-:-:S03]  /*02c0*/  @!P2 IADD3 R86, R3, R0, -R2 ;  /* 0x000000000356a210 */ /* 0x000fc60007ffe802 */
[----:B------:R-:W-:Y:S05]  /*02d0*/  @!P0 EXIT ;  /* 0x000000000000894d */ /* 0x000fea0003800000 */
[----:B------:R-:W-:Y:S01]  /*02e0*/  IMAD.MOV.U32 R7, RZ, RZ, c[0x0][0x218] ;  /* 0x00008600ff077624 */ /* 0x000fe200078e00ff */
[----:B------:R-:W-:Y:S01]  /*02f0*/  IADD3 R3, -R209, 0x7f, R88 ;  /* 0x0000007fd1037810 */ /* 0x000fe20007ffe158 */
[----:B------:R-:W1:Y:S01]  /*0300*/  S2R R16, SR_TID.X ;  /* 0x0000000000107919 */ /* 0x000e620000002100 */
[----:B------:R-:W-:Y:S02]  /*0310*/  IADD3 R5, R86, 0x3f, RZ ;  /* 0x0000003f56057810 */ /* 0x000fe40007ffe0ff */
[----:B------:R-:W-:Y:S02]  /*0320*/  IADD3 R7, R7, 0x3f, RZ ;  /* 0x0000003f07077810 */ /* 0x000fe40007ffe0ff */
[----:B------:R-:W-:Y:S02]  /*0330*/  IADD3 R3, R3, c[0x0][0x2e8], R86 ;  /* 0x0000ba0003037a10 */ /* 0x000fe40007ffe056 */
[----:B------:R-:W-:Y:S02]  /*0340*/  SHF.R.S32.HI R4, RZ, 0x1f, R5 ;  /* 0x0000001fff047819 */ /* 0x000fe40000011405 */
[----:B------:R-:W-:-:S02]  /*0350*/  SHF.R.S32.HI R6, RZ, 0x1f, R7 ;  /* 0x0000001fff067819 */ /* 0x000fc40000011407 */
[----:B------:R-:W-:Y:S02]  /*0360*/  SHF.R.S32.HI R0, RZ, 0x1f, R3 ;  /* 0x0000001fff007819 */ /* 0x000fe40000011403 */
[----:B------:R-:W-:Y:S02]  /*0370*/  LEA.HI R4, R4, R5, RZ, 0x6 ;  /* 0x0000000504047211 */ /* 0x000fe400078f30ff */
[----:B------:R-:W-:Y:S02]  /*0380*/  LEA.HI R6, R6, R7, RZ, 0x6 ;  /* 0x0000000706067211 */ /* 0x000fe400078f30ff */
[----:B------:R-:W-:Y:S02]  /*0390*/  LEA.HI R0, R0, R3, RZ, 0x6 ;  /* 0x0000000300007211 */ /* 0x000fe400078f30ff */
[----:B------:R-:W-:Y:S02]  /*03a0*/  SHF.R.S32.HI R4, RZ, 0x6, R4 ;  /* 0x00000006ff047819 */ /* 0x000fe40000011404 */
[----:B------:R-:W-:-:S02]  /*03b0*/  SHF.R.S32.HI R3, RZ, 0x6, R6 ;  /* 0x00000006ff037819 */ /* 0x000fc40000011406 */
[----:B------:R-:W-:Y:S02]  /*03c0*/  SHF.R.S32.HI R0, RZ, 0x6, R0 ;  /* 0x00000006ff007819 */ /* 0x000fe40000011400 */
[----:B------:R-:W-:-:S04]  /*03d0*/  IMNMX R3, R3, R4, PT ;  /* 0x0000000403037217 */ /* 0x000fc80003800200 */
[----:B------:R-:W-:-:S04]  /*03e0*/  IMNMX R133, R3, R0, PT ;  /* 0x0000000003857217 */ /* 0x000fc80003800200 */
[----:B------:R-:W-:-:S13]  /*03f0*/  ISETP.GT.AND P0, PT, R133, RZ, PT ;  /* 0x000000ff8500720c */ /* 0x000fda0003f04270 */
[----:B------:R-:W-:Y:S05]  /*0400*/  @P0 BRA `(.L_x_676) ;  /* 0x0000084000000947 */ /* 0x000fea0003800000 */
[----:B-1----:R-:W-:Y:S01]  /*0410*/  SHF.R.S32.HI R3, RZ, 0x1f, R16 ;  /* 0x0000001fff037819 */ /* 0x002fe20000011410 */
[----:B------:R-:W-:Y:S01]  /*0420*/  BSSY B0, `(.L_x_677) ;  /* 0x0000031000007945 */ /* 0x000fe20003800000 */
[----:B------:R-:W-:Y:S02]  /*0430*/  ISETP.NE.AND P0, PT, R206, -0x1, PT ;  /* 0xffffffffce00780c */ /* 0x000fe40003f05270 */
[----:B------:R-:W-:Y:S02]  /*0440*/  LEA.HI R0, R3, R16, RZ, 0x3 ;  /* 0x0000001003007211 */ /* 0x000fe400078f18ff */
[----:B------:R-:W-:Y:S02]  /*0450*/  SHF.R.S32.HI R5, RZ, 0x1f, R88 ;  /* 0x0000001fff057819 */ /* 0x000fe40000011458 */
[----:B------:R-:W-:Y:S02]  /*0460*/  LOP3.LUT R3, R0, 0xfffffff8, RZ, 0xc0, !PT ;  /* 0xfffffff800037812 */ /* 0x000fe400078ec0ff */
[----:B------:R-:W-:Y:S01]  /*0470*/  IADD3 R209, -R88, R209, RZ ;  /* 0x000000d158d17210 */ /* 0x000fe20007ffe1ff */
[----:B------:R-:W-:Y:S01]  /*0480*/  IMAD R5, R5, c[0x0][0x1e8], RZ ;  /* 0x00007a0005057a24 */ /* 0x000fe200078e02ff */
[----:B------:R-:W-:Y:S01]  /*0490*/  SHF.R.S32.HI R0, RZ, 0x3, R0 ;  /* 0x00000003ff007819 */ /* 0x000fe20000011400 */
[----:B------:R-:W-:-:S02]  /*04a0*/  IMAD.IADD R16, R16, 0x1, -R3 ;  /* 0x0000000110107824 */ /* 0x000fc400078e0a03 */
[----:B------:R-:W-:Y:S01]  /*04b0*/  @!P0 SHF.R.S32.HI R7, RZ, 0x1f, R10 ;  /* 0x0000001fff078819 */ /* 0x000fe2000001140a */
[----:B------:R-:W-:Y:S02]  /*04c0*/  @P0 IMAD.WIDE.U32 R8, R206, c[0x0][0x1e8], RZ ;  /* 0x00007a00ce080a25 */ /* 0x000fe400078e00ff */
[----:B------:R-:W-:Y:S02]  /*04d0*/  SHF.L.U32 R2, R16, 0x3, RZ ;  /* 0x0000000310027819 */ /* 0x000fe400000006ff */
[----:B------:R-:W-:Y:S02]  /*04e0*/  @!P0 IMAD R7, R7, c[0x0][0x1e0], RZ ;  /* 0x0000780007078a24 */ /* 0x000fe400078e02ff */
[----:B------:R-:W-:Y:S01]  /*04f0*/  SHF.R.S32.HI R3, RZ, 0x1f, R2 ;  /* 0x0000001fff037819 */ /* 0x000fe20000011402 */
[----:B------:R-:W-:-:S04]  /*0500*/  @!P0 IMAD.WIDE.U32 R12, R10, c[0x0][0x1e0], RZ ;  /* 0x000078000a0c8a25 */ /* 0x000fc800078e00ff */
[----:B------:R-:W-:Y:S01]  /*0510*/  @P0 IMAD.MOV.U32 R4, RZ, RZ, R8 ;  /* 0x000000ffff040224 */ /* 0x000fe200078e0008 */
[----:B------:R-:W-:Y:S01]  /*0520*/  @!P0 MOV R4, R12 ;  /* 0x0000000c00048202 */ /* 0x000fe20000000f00 */
[----:B------:R-:W-:Y:S02]  /*0530*/  @!P0 IMAD R8, R10, c[0x0][0x1e4], R7 ;  /* 0x000079000a088a24 */ /* 0x000fe400078e0207 */
[----:B------:R-:W-:-:S04]  /*0540*/  IMAD.WIDE.U32 R6, R88, c[0x0][0x1e8], R2 ;  /* 0x00007a0058067a25 */ /* 0x000fc800078e0002 */
[----:B------:R-:W-:Y:S01]  /*0550*/  @P0 IMAD R206, R206, c[0x0][0x1ec], R9 ;  /* 0x00007b00cece0a24 */ /* 0x000fe200078e0209 */
[----:B------:R-:W-:Y:S01]  /*0560*/  IADD3 R9, R2, 0x40, RZ ;  /* 0x0000004002097810 */ /* 0x000fe20007ffe0ff */
[----:B------:R-:W-:Y:S01]  /*0570*/  @!P0 IMAD.IADD R206, R13, 0x1, R8 ;  /* 0x000000010dce8824 */ /* 0x000fe200078e0208 */
[----:B------:R-:W-:Y:S01]  /*0580*/  IADD3 R4, P0, R4, R6, RZ ;  /* 0x0000000604047210 */ /* 0x000fe20007f1e0ff */
[----:B------:R-:W-:Y:S01]  /*0590*/  IMAD R5, R88, c[0x0][0x1ec], R5 ;  /* 0x00007b0058057a24 */ /* 0x000fe200078e0205 */
[----:B------:R-:W-:-:S04]  /*05a0*/  SHF.R.S32.HI R13, RZ, 0x1f, R18 ;  /* 0x0000001fff0d7819 */ /* 0x000fc80000011412 */
[----:B------:R-:W-:Y:S01]  /*05b0*/  IADD3.X R5, R206, R7, R5, P0, !PT ;  /* 0x00000007ce057210 */ /* 0x000fe200007fe405 */
[----:B------:R-:W-:Y:S01]  /*05c0*/  IMAD R13, R13, c[0x0][0x1f0], RZ ;  /* 0x00007c000d0d7a24 */ /* 0x000fe200078e02ff */
[----:B------:R-:W-:Y:S01]  /*05d0*/  ISETP.GE.AND P0, PT, R0, R209, PT ;  /* 0x000000d10000720c */ /* 0x000fe20003f06270 */
[----:B------:R-:W-:Y:S02]  /*05e0*/  IMAD R7, R10, c[0x0][0x1c0], R18 ;  /* 0x000070000a077a24 */ /* 0x000fe400078e0212 */
[C---:B------:R-:W-:Y:S02]  /*05f0*/  IMAD R13, R18.reuse, c[0x0][0x1f4], R13 ;  /* 0x00007d00120d7a24 */ /* 0x040fe400078e020d */
[----:B------:R-:W-:Y:S01]  /*0600*/  IMAD.WIDE.U32 R18, R18, c[0x0][0x1f0], R4 ;  /* 0x00007c0012127a25 */ /* 0x000fe200078e0004 */
[----:B------:R-:W-:-:S03]  /*0610*/  SHF.R.S32.HI R5, RZ, 0x1f, R0 ;  /* 0x0000001fff057819 */ /* 0x000fc60000011400 */
[----:B------:R-:W-:Y:S01]  /*0620*/  IMAD R88, R7, c[0x0][0x214], R88 ;  /* 0x0000850007587a24 */ /* 0x000fe200078e0258 */
[----:B------:R-:W-:Y:S01]  /*0630*/  IADD3 R7, R2, 0x80, RZ ;  /* 0x0000008002077810 */ /* 0x000fe20007ffe0ff */
[----:B------:R-:W-:Y:S02]  /*0640*/  IMAD.IADD R13, R19, 0x1, R13 ;  /* 0x00000001130d7824 */ /* 0x000fe400078e020d */
[----:B------:R-:W-:Y:S05]  /*0650*/  @P0 BRA `(.L_x_678) ;  /* 0x000000d000000947 */ /* 0x000fea0003800000 */
[----:B------:R-:W-:Y:S01]  /*0660*/  IMAD R11, R5, c[0x0][0x1e8], RZ ;  /* 0x00007a00050b7a24 */ /* 0x000fe200078e02ff */
[----:B------:R-:W-:Y:S01]  /*0670*/  ISETP.GE.AND P3, PT, R2, c[0x0][0x220], PT ;  /* 0x0000880002007a0c */ /* 0x000fe20003f66270 */
[----:B------:R-:W-:Y:S01]  /*0680*/  IMAD.MOV.U32 R12, RZ, RZ, R18 ;  /* 0x000000ffff0c7224 */ /* 0x000fe200078e0012 */
[----:B------:R-:W-:Y:S01]  /*0690*/  ISETP.GE.AND P2, PT, R9, c[0x0][0x220], PT ;  /* 0x0000880009007a0c */ /* 0x000fe20003f46270 */
[C---:B------:R-:W-:Y:S01]  /*06a0*/  IMAD R4, R0.reuse, c[0x0][0x1ec], R11 ;  /* 0x00007b0000047a24 */ /* 0x040fe200078e020b */
[----:B------:R-:W-:Y:S01]  /*06b0*/  ISETP.GE.AND P1, PT, R7, c[0x0][0x220], PT ;  /* 0x0000880007007a0c */ /* 0x000fe20003f26270 */
[----:B------:R-:W-:-:S04]  /*06c0*/  IMAD.WIDE.U32 R14, R0, c[0x0][0x1e8], R12 ;  /* 0x00007a00000e7a25 */ /* 0x000fc800078e000c */
[----:B------:R-:W-:Y:S01]  /*06d0*/  IMAD.IADD R4, R15, 0x1, R4 ;  /* 0x000000010f047824 */ /* 0x000fe200078e0204 */
[----:B------:R-:W-:-:S04]  /*06e0*/  LEA R10, P0, R14, c[0x0][0x1d0], 0x1 ;  /* 0x000074000e0a7a11 */ /* 0x000fc800078008ff */
[----:B------:R-:W-:-:S05]  /*06f0*/  LEA.HI.X R11, R14, c[0x0][0x1d4], R4, 0x1, P0 ;  /* 0x000075000e0b7a11 */ /* 0x000fca00000f0c04 */
[----:B------:R1:W-:Y:S04]  /*0700*/  @!P3 STG.E.128 [R10.64], RZ ;  /* 0x000000ff0a00b986 */ /* 0x0003e8000c101d06 */
[----:B------:R1:W-:Y:S04]  /*0710*/  @!P2 STG.E.128 [R10.64+0x80], RZ ;  /* 0x000080ff0a00a986 */ /* 0x0003e8000c101d06 */
[----:B------:R1:W-:Y:S02]  /*0720*/  @!P1 STG.E.128 [R10.64+0x100], RZ ;  /* 0x000100ff0a009986 */ /* 0x0003e4000c101d06 */
.L_x_678:
[----:B------:R-:W-:Y:S05]  /*0730*/  BSYNC B0 ;  /* 0x0000000000007941 */ /* 0x000fea0003800000 */
.L_x_677:
[----:B-1----:R-:W-:Y:S01]  /*0740*/  IADD3 R10, R0, 0x10, RZ ;  /* 0x00000010000a7810 */ /* 0x002fe20007ffe0ff */
[----:B------:R-:W-:Y:S03]  /*0750*/  BSSY B0, `(.L_x_679) ;  /* 0x0000013000007945 */ /* 0x000fe60003800000 */
[----:B------:R-:W-:-:S13]  /*0760*/  ISETP.GE.AND P0, PT, R10, R209, PT ;  /* 0x000000d10a00720c */ /* 0x000fda0003f06270 */
[----:B------:R-:W-:Y:S05]  /*0770*/  @P0 BRA `(.L_x_680) ;  /* 0x0000010000000947 */ /* 0x000fea0003800000 */
[----:B------:R-:W-:Y:S01]  /*0780*/  IADD3 R11, P0, R0, 0x10, RZ ;  /* 0x00000010000b7810 */ /* 0x000fe20007f1e0ff */
[----:B------:R-:W-:Y:S01]  /*0790*/  IMAD.MOV.U32 R14, RZ, RZ, R18 ;  /* 0x000000ffff0e7224 */ /* 0x000fe200078e0012 */
[----:B------:R-:W-:Y:S02]  /*07a0*/  MOV R15, R13 ;  /* 0x0000000d000f7202 */ /* 0x000fe40000000f00 */
[----:B------:R-:W-:Y:S01]  /*07b0*/  ISETP.GE.AND P2, PT, R2, c[0x0][0x220], PT ;  /* 0x0000880002007a0c */ /* 0x000fe20003f46270 */
[----:B------:R-:W-:Y:S01]  /*07c0*/  IMAD.X R4, RZ, RZ, R5, P0 ;  /* 0x000000ffff047224 */ /* 0x000fe200000e0605 */
[----:B------:R-:W-:Y:S01]  /*07d0*/  ISETP.GE.AND P1, PT, R9, c[0x0][0x220], PT ;  /* 0x0000880009007a0c */ /* 0x000fe20003f26270 */
[----:B------:R-:W-:Y:S01]  /*07e0*/  IMAD.WIDE.U32 R14, R11, c[0x0][0x1e8], R14 ;  /* 0x00007a000b0e7a25 */ /* 0x000fe200078e000e */
[----:B------:R-:W-:-:S03]  /*07f0*/  ISETP.GE.AND P0, PT, R7, c[0x0][0x220], PT ;  /* 0x0000880007007a0c */ /* 0x000fc60003f06270 */
[----:B------:R-:W-:Y:S01]  /*0800*/  IMAD R4, R4, c[0x0][0x1e8], RZ ;  /* 0x00007a0004047a24 */ /* 0x000fe200078e02ff */
[----:B------:R-:W-:-:S03]  /*0810*/  LEA R20, P3, R14, c[0x0][0x1d0], 0x1 ;  /* 0x000074000e147a11 */ /* 0x000fc600078608ff */
[----:B------:R-:W-:-:S04]  /*0820*/  IMAD R4, R11, c[0x0][0x1ec], R4 ;  /* 0x00007b000b047a24 */ /* 0x000fc800078e0204 */
[----:B------:R-:W-:-:S05]  /*0830*/  IMAD.IADD R4, R15, 0x1, R4 ;  /* 0x000000010f047824 */ /* 0x000fca00078e0204 */
[----:B------:R-:W-:-:S05]  /*0840*/  LEA.HI.X R21, R14, c[0x0][0x1d4], R4, 0x1, P3 ;  /* 0x000075000e157a11 */ /* 0x000fca00018f0c04 */
[----:B------:R1:W-:Y:S04]  /*0850*/  @!P2 STG.E.128 [R20.64], RZ ;  /* 0x000000ff1400a986 */ /* 0x0003e8000c101d06 */
[----:B------:R1:W-:Y:S04]  /*0860*/  @!P1 STG.E.128 [R20.64+0x80], RZ ;  /* 0x000080ff14009986 */ /* 0x0003e8000c101d06 */
[----:B------:R1:W-:Y:S02]  /*0870*/  @!P0 STG.E.128 [R20.64+0x100], RZ ;  /* 0x000100ff14008986 */ /* 0x0003e4000c101d06 */
.L_x_680:
[----:B------:R-:W-:Y:S05]  /*0880*/  BSYNC B0 ;  /* 0x0000000000007941 */ /* 0x000fea0003800000 */
.L_x_679:
[----:B------:R-:W-:Y:S01]  /*0890*/  IADD3 R8, R0, 0x20, RZ ;  /* 0x0000002000087810 */ /* 0x000fe20007ffe0ff */
        /* <DEDUP_REMOVED lines=12> */
[----:B-1----:R-:W-:-:S03]  /*0960*/  LEA R20, P3, R14, c[0x0][0x1d0], 0x1 ;  /* 0x000074000e147a11 */ /* 0x002fc600078608ff */
[----:B------:R-:W-:-:S04]  /*0970*/  IMAD R4, R11, c[0x0][0x1ec], R4 ;  /* 0x00007b000b047a24 */ /* 0x000fc800078e0204 */
[----:B------:R-:W-:-:S05]  /*0980*/  IMAD.IADD R4, R15, 0x1, R4 ;  /* 0x000000010f047824 */ /* 0x000fca00078e0204 */
[----:B------:R-:W-:-:S05]  /*0990*/  LEA.HI.X R21, R14, c[0x0][0x1d4], R4, 0x1, P3 ;  /* 0x000075000e157a11 */ /* 0x000fca00018f0c04 */
[----:B------:R1:W-:Y:S04]  /*09a0*/  @!P2 STG.E.128 [R20.64], RZ ;  /* 0x000000ff1400a986 */ /* 0x0003e8000c101d06 */
[----:B------:R1:W-:Y:S04]  /*09b0*/  @!P1 STG.E.128 [R20.64+0x80], RZ ;  /* 0x000080ff14009986 */ /* 0x0003e8000c101d06 */
[----:B------:R1:W-:Y:S02]  /*09c0*/  @!P0 STG.E.128 [R20.64+0x100], RZ ;  /* 0x000100ff14008986 */ /* 0x0003e4000c101d06 */
.L_x_682:
[----:B------:R-:W-:Y:S05]  /*09d0*/  BSYNC B0 ;  /* 0x0000000000007941 */ /* 0x000fea0003800000 */
.L_x_681:
[----:B------:R-:W-:Y:S01]  /*09e0*/  IADD3 R6, R0, 0x30, RZ ;  /* 0x0000003000067810 */ /* 0x000fe20007ffe0ff */
[----:B------:R-:W-:Y:S03]  /*09f0*/  BSSY B0, `(.L_x_683) ;  /* 0x0000012000007945 */ /* 0x000fe60003800000 */
[----:B------:R-:W-:-:S13]  /*0a00*/  ISETP.GE.AND P0, PT, R6, R209, PT ;  /* 0x000000d10600720c */ /* 0x000fda0003f06270 */
[----:B------:R-:W-:Y:S05]  /*0a10*/  @P0 BRA `(.L_x_684) ;  /* 0x000000f000000947 */ /* 0x000fea0003800000 */
[----:B------:R-:W-:Y:S01]  /*0a20*/  IADD3 R4, P0, R0, 0x30, RZ ;  /* 0x0000003000047810 */ /* 0x000fe20007f1e0ff */
[----:B------:R-:W-:Y:S01]  /*0a30*/  IMAD.MOV.U32 R12, RZ, RZ, R18 ;  /* 0x000000ffff0c7224 */ /* 0x000fe200078e0012 */
[----:B------:R-:W-:Y:S02]  /*0a40*/  ISETP.GE.AND P2, PT, R2, c[0x0][0x220], PT ;  /* 0x0000880002007a0c */ /* 0x000fe40003f46270 */
[----:B------:R-:W-:Y:S01]  /*0a50*/  ISETP.GE.AND P1, PT, R9, c[0x0][0x220], PT ;  /* 0x0000880009007a0c */ /* 0x000fe20003f26270 */
[----:B------:R-:W-:Y:S01]  /*0a60*/  IMAD.X R3, RZ, RZ, R5, P0 ;  /* 0x000000ffff037224 */ /* 0x000fe200000e0605 */
[----:B------:R-:W-:Y:S01]  /*0a70*/  ISETP.GE.AND P0, PT, R7, c[0x0][0x220], PT ;  /* 0x0000880007007a0c */ /* 0x000fe20003f06270 */
[----:B------:R-:W-:-:S04]  /*0a80*/  IMAD.WIDE.U32 R12, R4, c[0x0][0x1e8], R12 ;  /* 0x00007a00040c7a25 */ /* 0x000fc800078e000c */
        /* <DEDUP_REMOVED lines=8> */
.L_x_684:
[----:B------:R-:W-:Y:S05]  /*0b10*/  BSYNC B0 ;  /* 0x0000000000007941 */ /* 0x000fea0003800000 */
.L_x_683:
[----:B------:R-:W-:-:S04]  /*0b20*/  ISETP.NE.AND P4, PT, R16, RZ, PT ;  /* 0x000000ff1000720c */ /* 0x000fc80003f85270 */
[-C--:B------:R-:W-:Y:S02]  /*0b30*/  ISETP.GE.OR P3, PT, R0, R209.reuse, P4 ;  /* 0x000000d10000720c */ /* 0x080fe40002766670 */
[-C--:B------:R-:W-:Y:S02]  /*0b40*/  ISETP.GE.OR P2, PT, R10, R209.reuse, P4 ;  /* 0x000000d10a00720c */ /* 0x080fe40002746670 */
[-C--:B------:R-:W-:Y:S02]  /*0b50*/  ISETP.GE.OR P1, PT, R8, R209.reuse, P4 ;  /* 0x000000d10800720c */ /* 0x080fe40002726670 */
[----:B------:R-:W-:Y:S02]  /*0b60*/  IADD3 R0, P0, R88, R0, RZ ;  /* 0x0000000058007210 */ /* 0x000fe40007f1e0ff */
[----:B------:R-:W-:Y:S02]  /*0b70*/  ISETP.GE.OR P4, PT, R6, R209, P4 ;  /* 0x000000d10600720c */ /* 0x000fe40002786670 */
[----:B------:R-:W-:-:S02]  /*0b80*/  LEA.HI.X.SX32 R5, R88, R5, 0x1, P0 ;  /* 0x0000000558057211 */ /* 0x000fc400000f0eff */
[C---:B------:R-:W-:Y:S01]  /*0b90*/  LEA R4, P0, R0.reuse, c[0x0][0x200], 0x2 ;  /* 0x0000800000047a11 */ /* 0x040fe200078010ff */
[----:B--2---:R-:W-:Y:S02]  /*0ba0*/  @!P3 IMAD.MOV.U32 R3, RZ, RZ, 0x7f800000 ;  /* 0x7f800000ff03b424 */ /* 0x004fe400078e00ff */
[----:B------:R-:W-:Y:S01]  /*0bb0*/  @!P2 IMAD.MOV.U32 R2, RZ, RZ, 0x7f800000 ;  /* 0x7f800000ff02a424 */ /* 0x000fe200078e00ff */
[----:B------:R-:W-:Y:S01]  /*0bc0*/  LEA.HI.X R5, R0, c[0x0][0x204], R5, 0x2, P0 ;  /* 0x0000810000057a11 */ /* 0x000fe200000f1405 */
[----:B------:R-:W-:-:S04]  /*0bd0*/  @!P1 IMAD.MOV.U32 R0, RZ, RZ, 0x7f800000 ;  /* 0x7f800000ff009424 */ /* 0x000fc800078e00ff */
[----:B------:R2:W-:Y:S04]  /*0be0*/  @!P3 STG.E [R4.64], R3 ;  /* 0x000000030400b986 */ /* 0x0005e8000c101906 */
[----:B------:R2:W-:Y:S04]  /*0bf0*/  @!P2 STG.E [R4.64+0x40], R2 ;  /* 0x000040020400a986 */ /* 0x0005e8000c101906 */
[----:B------:R2:W-:Y:S01]  /*0c00*/  @!P1 STG.E [R4.64+0x80], R0 ;  /* 0x0000800004009986 */ /* 0x0005e2000c101906 */
[----:B------:R-:W-:Y:S05]  /*0c10*/  @P4 EXIT ;  /* 0x000000000000494d */ /* 0x000fea0003800000 */
[----:B--2---:R-:W-:-:S05]  /*0c20*/  MOV R3, 0x7f800000 ;  /* 0x7f80000000037802 */ /* 0x004fca0000000f00 */
[----:B------:R-:W-:Y:S01]  /*0c30*/  STG.E [R4.64+0xc0], R3 ;  /* 0x0000c00304007986 */ /* 0x000fe2000c101906 */
[----:B------:R-:W-:Y:S05]  /*0c40*/  EXIT ;  /* 0x000000000000794d */ /* 0x000fea0003800000 */
.L_x_676:
[----:B-1----:R-:W-:Y:S01]  /*0c50*/  ISETP.NE.U32.AND P2, PT, RZ, c[0x0][0x2c0], PT ;  /* 0x0000b000ff007a0c */ /* 0x002fe20003f45070 */
[----:B------:R-:W-:Y:S01]  /*0c60*/  IMAD.MOV.U32 R0, RZ, RZ, R10 ;  /* 0x000000ffff007224 */ /* 0x000fe200078e000a */
[----:B------:R-:W-:Y:S02]  /*0c70*/  ISETP.NE.U32.AND P0, PT, RZ, c[0x0][0x2b8], PT ;  /* 0x0000ae00ff007a0c */ /* 0x000fe40003f05070 */
[----:B------:R-:W-:Y:S02]  /*0c80*/  ISETP.NE.AND.EX P2, PT, RZ, c[0x0][0x2c4], PT, P2 ;  /* 0x0000b100ff007a0c */ /* 0x000fe40003f45320 */
[----:B------:R-:W-:-:S11]  /*0c90*/  ISETP.NE.AND.EX P0, PT, RZ, c[0x0][0x2bc], PT, P0 ;  /* 0x0000af00ff007a0c */ /* 0x000fd60003f05300 */
[----:B------:R-:W-:Y:S01]  /*0ca0*/  @P2 SHF.R.S32.HI R3, RZ, 0x1f, R10 ;  /* 0x0000001fff032819 */ /* 0x000fe2000001140a */
[----:B------:R-:W-:-:S04]  /*0cb0*/  @P2 IMAD.WIDE.U32 R4, R10, c[0x0][0x2c8], RZ ;  /* 0x0000b2000a042a25 */ /* 0x000fc800078e00ff */
[----:B------:R-:W-:Y:S01]  /*0cc0*/  @P2 IMAD R3, R3, c[0x0][0x2c8], RZ ;  /* 0x0000b20003032a24 */ /* 0x000fe200078e02ff */
[----:B------:R-:W-:Y:S01]  /*0cd0*/  CS2R R212, SRZ ;  /* 0x0000000000d47805 */ /* 0x000fe2000001ff00 */
[----:B------:R-:W-:-:S04]  /*0ce0*/  @P0 IMAD.WIDE R6, R10, R11, c[0x0][0x2b8] ;  /* 0x0000ae000a060625 */ /* 0x000fc800078e020b */
[----:B------:R-:W-:Y:S01]  /*0cf0*/  @P2 IMAD R3, R10, c[0x0][0x2cc], R3 ;  /* 0x0000b3000a032a24 */ /* 0x000fe200078e0203 */
[----:B------:R-:W-:Y:S01]  /*0d00*/  @P2 LEA R212, P1, R4, c[0x0][0x2c0], 0x2 ;  /* 0x0000b00004d42a11 */ /* 0x000fe200078210ff */
[----:B------:R1:W5:Y:S01]  /*0d10*/  @P0 LDG.E R0, [R6.64] ;  /* 0x0000000606000981 */ /* 0x000362000c1e1900 */
[----:B------:R-:W-:Y:S01]  /*0d20*/  PLOP3.LUT P0, PT, PT, PT, PT, 0x8, 0x0 ;  /* 0x000000000000781c */ /* 0x000fe20003f0e170 */
[----:B------:R-:W-:-:S05]  /*0d30*/  @P2 IMAD.IADD R3, R5, 0x1, R3 ;  /* 0x0000000105032824 */ /* 0x000fca00078e0203 */
[----:B------:R-:W-:-:S04]  /*0d40*/  @P2 SHF.L.U64.HI R3, R4, 0x2, R3 ;  /* 0x0000000204032819 */ /* 0x000fc80000010203 */
[----:B------:R-:W-:Y:S02]  /*0d50*/  @P2 IADD3.X R213, R3, c[0x0][0x2c4], RZ, P1, !PT ;  /* 0x0000b10003d52a10 */ /* 0x000fe40000ffe4ff */
[----:B------:R-:W-:-:S04]  /*0d60*/  @P2 ISETP.NE.U32.AND P1, PT, R212, RZ, PT ;  /* 0x000000ffd400220c */ /* 0x000fc80003f25070 */
[----:B------:R-:W-:Y:S02]  /*0d70*/  @P2 ISETP.NE.AND.EX P0, PT, R213, RZ, PT, P1 ;  /* 0x000000ffd500220c */ /* 0x000fe40003f05310 */
[----:B-1----:R-:W-:-:S11]  /*0d80*/  IABS R6, c[0x0][0x2d0] ;  /* 0x0000b40000067a13 */ /* 0x002fd60000000000 */
[----:B------:R-:W-:Y:S05]  /*0d90*/  @!P0 BRA `(.L_x_685) ;  /* 0x0000047000008947 */ /* 0x000fea0003800000 */
[----:B------:R-:W1:Y:S01]  /*0da0*/  I2F.RP R8, R6 ;  /* 0x0000000600087306 */ /* 0x000e620000209400 */
[----:B------:R-:W-:-:S04]  /*0db0*/  LEA R7, R133, 0xffffffc0, 0x6 ;  /* 0xffffffc085077811 */ /* 0x000fc800078e30ff */
[----:B-----5:R-:W-:-:S03]  /*0dc0*/  IABS R0, R7 ;  /* 0x0000000700007213 */ /* 0x020fc60000000000 */
        /* <DEDUP_REMOVED lines=9> */
[----:B------:R-:W-:Y:S01]  /*0e60*/  IMAD R3, R6, R3, R0 ;  /* 0x0000000306037224 */ /* 0x000fe200078e0200 */
[----:B------:R-:W-:-:S04]  /*0e70*/  LOP3.LUT R0, R7, c[0x0][0x2d0], RZ, 0x3c, !PT ;  /* 0x0000b40007007a12 */ /* 0x000fc800078e3cff */
[----:B------:R-:W-:Y:S02]  /*0e80*/  ISETP.GT.U32.AND P2, PT, R6, R3, PT ;  /* 0x000000030600720c */ /* 0x000fe40003f44070 */
[----:B------:R-:W-:-:S11]  /*0e90*/  ISETP.GE.AND P1, PT, R0, RZ, PT ;  /* 0x000000ff0000720c */ /* 0x000fd60003f26270 */
[----:B------:R-:W-:Y:S01]  /*0ea0*/  @!P2 IMAD.IADD R3, R3, 0x1, -R6 ;  /* 0x000000010303a824 */ /* 0x000fe200078e0a06 */
[----:B------:R-:W-:Y:S02]  /*0eb0*/  @!P2 IADD3 R2, R2, 0x1, RZ ;  /* 0x000000010202a810 */ /* 0x000fe40007ffe0ff */
[----:B------:R-:W-:Y:S02]  /*0ec0*/  ISETP.NE.AND P2, PT, RZ, c[0x0][0x2d0], PT ;  /* 0x0000b400ff007a0c */ /* 0x000fe40003f45270 */
[----:B------:R-:W-:-:S13]  /*0ed0*/  ISETP.GE.U32.AND P3, PT, R3, R6, PT ;  /* 0x000000060300720c */ /* 0x000fda0003f66070 */
[----:B------:R-:W-:-:S04]  /*0ee0*/  @P3 IADD3 R2, R2, 0x1, RZ ;  /* 0x0000000102023810 */ /* 0x000fc80007ffe0ff */
[----:B------:R-:W-:-:S05]  /*0ef0*/  MOV R3, R2 ;  /* 0x0000000200037202 */ /* 0x000fca0000000f00 */
[----:B------:R-:W-:Y:S01]  /*0f00*/  @!P1 IMAD.MOV R3, RZ, RZ, -R3 ;  /* 0x000000ffff039224 */ /* 0x000fe200078e0a03 */
[----:B------:R-:W-:-:S05]  /*0f10*/  @!P2 LOP3.LUT R3, RZ, c[0x0][0x2d0], RZ, 0x33, !PT ;  /* 0x0000b400ff03aa12 */ /* 0x000fca00078e33ff */
[----:B------:R-:W-:-:S06]  /*0f20*/  IMAD.WIDE R28, R3, 0x4, R212 ;  /* 0x00000004031c7825 */ /* 0x000fcc00078e02d4 */
[----:B------:R-:W2:Y:S01]  /*0f30*/  LDG.E R28, [R28.64] ;  /* 0x000000061c1c7981 */ /* 0x000ea2000c1e1900 */
[----:B------:R-:W-:-:S04]  /*0f40*/  IABS R0, c[0x0][0x1c8] ;  /* 0x0000720000007a13 */ /* 0x000fc80000000000 */
[----:B------:R-:W1:Y:S08]  /*0f50*/  I2F.RP R5, R0 ;  /* 0x0000000000057306 */ /* 0x000e700000209400 */
[----:B-1----:R-:W1:Y:S02]  /*0f60*/  MUFU.RCP R8, R5 ;  /* 0x0000000500087308 */ /* 0x002e640000001000 */
[----:B-1----:R-:W-:-:S06]  /*0f70*/  IADD3 R8, R8, 0xffffffe, RZ ;  /* 0x0ffffffe08087810 */ /* 0x002fcc0007ffe0ff */
[----:B------:R-:W1:Y:S02]  /*0f80*/  F2I.FTZ.U32.TRUNC.NTZ R9, R8 ;  /* 0x0000000800097305 */ /* 0x000e64000021f000 */
[----:B-1----:R-:W-:Y:S01]  /*0f90*/  IADD3 R2, RZ, -R9, RZ ;  /* 0x80000009ff027210 */ /* 0x002fe20007ffe0ff */
[----:B------:R-:W-:-:S04]  /*0fa0*/  IMAD.MOV.U32 R8, RZ, RZ, RZ ;  /* 0x000000ffff087224 */ /* 0x000fc800078e00ff */
[----:B------:R-:W-:Y:S01]  /*0fb0*/  IMAD R4, R2, R0, RZ ;  /* 0x0000000002047224 */ /* 0x000fe200078e02ff */
[----:B------:R-:W-:-:S03]  /*0fc0*/  IABS R2, R18 ;  /* 0x0000001200027213 */ /* 0x000fc60000000000 */
[----:B------:R-:W-:-:S06]  /*0fd0*/  IMAD.HI.U32 R9, R9, R4, R8 ;  /* 0x0000000409097227 */ /* 0x000fcc00078e0008 */
[----:B------:R-:W-:-:S05]  /*0fe0*/  IMAD.HI.U32 R4, R9, R2, RZ ;  /* 0x0000000209047227 */ /* 0x000fca00078e00ff */
[----:B------:R-:W-:-:S05]  /*0ff0*/  IADD3 R5, -R4, RZ, RZ ;  /* 0x000000ff04057210 */ /* 0x000fca0007ffe1ff */
[----:B------:R-:W-:Y:S01]  /*1000*/  IMAD R5, R0, R5, R2 ;  /* 0x0000000500057224 */ /* 0x000fe200078e0202 */
[----:B------:R-:W-:-:S04]  /*1010*/  LOP3.LUT R2, R18, c[0x0][0x1c8], RZ, 0x3c, !PT ;  /* 0x0000720012027a12 */ /* 0x000fc800078e3cff */
[----:B------:R-:W-:-:S13]  /*1020*/  ISETP.GT.U32.AND P1, PT, R0, R5, PT ;  /* 0x000000050000720c */ /* 0x000fda0003f24070 */
[----:B------:R-:W-:Y:S01]  /*1030*/  @!P1 IMAD.IADD R5, R5, 0x1, -R0 ;  /* 0x0000000105059824 */ /* 0x000fe200078e0a00 */
[----:B------:R-:W-:Y:S02]  /*1040*/  @!P1 IADD3 R4, R4, 0x1, RZ ;  /* 0x0000000104049810 */ /* 0x000fe40007ffe0ff */
[----:B------:R-:W-:Y:S02]  /*1050*/  ISETP.GE.AND P1, PT, R2, RZ, PT ;  /* 0x000000ff0200720c */ /* 0x000fe40003f26270 */
[----:B------:R-:W-:Y:S02]  /*1060*/  ISETP.GE.U32.AND P2, PT, R5, R0, PT ;  /* 0x000000000500720c */ /* 0x000fe40003f46070 */
[----:B------:R-:W-:-:S05]  /*1070*/  IADD3 R0, -R3, RZ, RZ ;  /* 0x000000ff03007210 */ /* 0x000fca0007ffe1ff */
[----:B------:R-:W-:-:S05]  /*1080*/  IMAD R7, R0, c[0x0][0x2d0], R7 ;  /* 0x0000b40000077a24 */ /* 0x000fca00078e0207 */
[----:B------:R-:W-:Y:S02]  /*1090*/  SHF.R.S32.HI R5, RZ, 0x1f, R7 ;  /* 0x0000001fff057819 */ /* 0x000fe40000011407 */
[----:B------:R-:W-:Y:S02]  /*10a0*/  @P2 IADD3 R4, R4, 0x1, RZ ;  /* 0x0000000104042810 */ /* 0x000fe40007ffe0ff */
[----:B------:R-:W-:Y:S01]  /*10b0*/  ISETP.NE.AND P2, PT, RZ, c[0x0][0x1c8], PT ;  /* 0x00007200ff007a0c */ /* 0x000fe20003f45270 */
[----:B------:R-:W-:Y:S02]  /*10c0*/  IMAD R0, R5, c[0x0][0x198], RZ ;  /* 0x0000660005007a24 */ /* 0x000fe400078e02ff */
[----:B------:R-:W-:-:S10]  /*10d0*/  @!P1 IMAD.MOV R4, RZ, RZ, -R4 ;  /* 0x000000ffff049224 */ /* 0x000fd400078e0a04 */
[----:B------:R-:W-:Y:S02]  /*10e0*/  @!P2 LOP3.LUT R4, RZ, c[0x0][0x1c8], RZ, 0x33, !PT ;  /* 0x00007200ff04aa12 */ /* 0x000fe400078e33ff */
[----:B--2---:R-:W-:Y:S01]  /*10f0*/  SHF.R.S32.HI R17, RZ, 0x1f, R28 ;  /* 0x0000001fff117819 */ /* 0x004fe2000001141c */
[----:B------:R-:W-:-:S04]  /*1100*/  IMAD.WIDE.U32 R8, R28, c[0x0][0x180], RZ ;  /* 0x000060001c087a25 */ /* 0x000fc800078e00ff */
[C---:B------:R-:W-:Y:S02]  /*1110*/  IMAD R3, R17.reuse, c[0x0][0x180], RZ ;  /* 0x0000600011037a24 */ /* 0x040fe400078e02ff */
[----:B------:R-:W-:Y:S02]  /*1120*/  IMAD R17, R17, c[0x0][0x188], RZ ;  /* 0x0000620011117a24 */ /* 0x000fe400078e02ff */
[C---:B------:R-:W-:Y:S02]  /*1130*/  IMAD R2, R28.reuse, c[0x0][0x184], R3 ;  /* 0x000061001c027a24 */ /* 0x040fe400078e0203 */
[----:B------:R-:W-:Y:S02]  /*1140*/  IMAD R3, R7, c[0x0][0x19c], R0 ;  /* 0x0000670007037a24 */ /* 0x000fe400078e0200 */
[C---:B------:R-:W-:Y:S01]  /*1150*/  IMAD R17, R28.reuse, c[0x0][0x18c], R17 ;  /* 0x000063001c117a24 */ /* 0x040fe200078e0211 */
[----:B------:R-:W-:Y:S01]  /*1160*/  IADD3 R9, R9, R2, RZ ;  /* 0x0000000209097210 */ /* 0x000fe20007ffe0ff */
[----:B------:R-:W-:-:S04]  /*1170*/  IMAD.WIDE.U32 R28, R28, c[0x0][0x188], RZ ;  /* 0x000062001c1c7a25 */ /* 0x000fc800078e00ff */
[----:B------:R-:W-:Y:S01]  /*1180*/  IMAD.WIDE.U32 R24, R7, c[0x0][0x198], R8 ;  /* 0x0000660007187a25 */ /* 0x000fe200078e0008 */
[----:B------:R-:W-:Y:S02]  /*1190*/  SHF.R.S32.HI R9, RZ, 0x1f, R4 ;  /* 0x0000001fff097819 */ /* 0x000fe40000011404 */
[----:B------:R-:W-:Y:S01]  /*11a0*/  IADD3 R17, R29, R17, RZ ;  /* 0x000000111d117210 */ /* 0x000fe20007ffe0ff */
[----:B------:R-:W-:Y:S02]  /*11b0*/  IMAD.IADD R25, R25, 0x1, R3 ;  /* 0x0000000119197824 */ /* 0x000fe400078e0203 */
[----:B------:R-:W-:Y:S02]  /*11c0*/  IMAD R13, R9, c[0x0][0x1b0], RZ ;  /* 0x00006c00090d7a24 */ /* 0x000fe400078e02ff */
[----:B------:R-:W-:-:S04]  /*11d0*/  IMAD.WIDE.U32 R24, R4, c[0x0][0x1b0], R24 ;  /* 0x00006c0004187a25 */ /* 0x000fc800078e0018 */
[----:B------:R-:W-:-:S04]  /*11e0*/  IMAD R13, R4, c[0x0][0x1b4], R13 ;  /* 0x00006d00040d7a24 */ /* 0x000fc800078e020d */
[----:B------:R-:W-:Y:S01]  /*11f0*/  IMAD.IADD R13, R25, 0x1, R13 ;  /* 0x00000001190d7824 */ /* 0x000fe200078e020d */
[----:B------:R-:W-:Y:S05]  /*1200*/  BRA `(.L_x_686) ;  /* 0x0000042000007947 */ /* 0x000fea0003800000 */
.L_x_685:
[----:B------:R-:W-:-:S13]  /*1210*/  ISETP.NE.AND P4, PT, R17, -0x1, PT ;  /* 0xffffffff1100780c */ /* 0x000fda0003f85270 */
[----:B------:R-:W-:-:S05]  /*1220*/  @P4 IADD3 R3, R2, R17, RZ ;  /* 0x0000001102034210 */ /* 0x000fca0007ffe0ff */
[----:B------:R-:W-:-:S04]  /*1230*/  @P4 IMAD.WIDE.U32 R12, R3, c[0x0][0x198], RZ ;  /* 0x00006600030c4a25 */ /* 0x000fc800078e00ff */
[----:B------:R-:W-:Y:S01]  /*1240*/  @P4 IMAD R3, R3, c[0x0][0x19c], R13 ;  /* 0x0000670003034a24 */ /* 0x000fe200078e020d */
[----:B------:R-:W-:Y:S05]  /*1250*/  @P4 BRA `(.L_x_687) ;  /* 0x000000a000004947 */ /* 0x000fea0003800000 */
[----:B------:R-:W-:Y:S01]  /*1260*/  SHF.R.S32.HI R5, RZ, 0x1f, R2 ;  /* 0x0000001fff057819 */ /* 0x000fe20000011402 */
[----:B------:R-:W-:Y:S01]  /*1270*/  IMAD.WIDE.U32 R8, R2, c[0x0][0x198], RZ ;  /* 0x0000660002087a25 */ /* 0x000fe200078e00ff */
[----:B-----5:R-:W-:-:S03]  /*1280*/  SHF.R.S32.HI R3, RZ, 0x1f, R0 ;  /* 0x0000001fff037819 */ /* 0x020fc60000011400 */
[----:B------:R-:W-:Y:S02]  /*1290*/  IMAD R5, R5, c[0x0][0x198], RZ ;  /* 0x0000660005057a24 */ /* 0x000fe400078e02ff */
[----:B------:R-:W-:Y:S02]  /*12a0*/  IMAD R3, R3, c[0x0][0x180], RZ ;  /* 0x0000600003037a24 */ /* 0x000fe400078e02ff */
[----:B------:R-:W-:Y:S02]  /*12b0*/  IMAD R4, R2, c[0x0][0x19c], R5 ;  /* 0x0000670002047a24 */ /* 0x000fe400078e0205 */
[----:B------:R-:W-:-:S03]  /*12c0*/  IMAD R3, R0, c[0x0][0x184], R3 ;  /* 0x0000610000037a24 */ /* 0x000fc600078e0203 */
[----:B------:R-:W-:-:S05]  /*12d0*/  IADD3 R9, R9, R4, RZ ;  /* 0x0000000409097210 */ /* 0x000fca0007ffe0ff */
[----:B------:R-:W-:-:S05]  /*12e0*/  IMAD.WIDE.U32 R12, R0, c[0x0][0x180], R8 ;  /* 0x00006000000c7a25 */ /* 0x000fca00078e0008 */
[----:B------:R-:W-:Y:S02]  /*12f0*/  IADD3 R3, R13, R3, RZ ;  /* 0x000000030d037210 */ /* 0x000fe40007ffe0ff */
.L_x_687:
[----:B------:R-:W-:Y:S02]  /*1300*/  IABS R7, c[0x0][0x1c8] ;  /* 0x0000720000077a13 */ /* 0x000fe40000000000 */
[----:B------:R-:W-:Y:S02]  /*1310*/  MOV R8, RZ ;  /* 0x000000ff00087202 */ /* 0x000fe40000000f00 */
[----:B------:R-:W1:Y:S01]  /*1320*/  I2F.RP R13, R7 ;  /* 0x00000007000d7306 */ /* 0x000e620000209400 */
[----:B------:R-:W-:-:S05]  /*1330*/  @P4 IADD3 R17, R2, R17, RZ ;  /* 0x0000001102114210 */ /* 0x000fca0007ffe0ff */
[----:B------:R-:W-:-:S04]  /*1340*/  @P4 IMAD.WIDE.U32 R28, R17, c[0x0][0x1a0], RZ ;  /* 0x00006800111c4a25 */ /* 0x000fc800078e00ff */
[----:B------:R-:W-:Y:S01]  /*1350*/  @P4 IMAD R17, R17, c[0x0][0x1a4], R29 ;  /* 0x0000690011114a24 */ /* 0x000fe200078e021d */
[----:B-1----:R-:W1:Y:S02]  /*1360*/  MUFU.RCP R9, R13 ;  /* 0x0000000d00097308 */ /* 0x002e640000001000 */
[----:B-1----:R-:W-:Y:S01]  /*1370*/  IADD3 R9, R9, 0xffffffe, RZ ;  /* 0x0ffffffe09097810 */ /* 0x002fe20007ffe0ff */
[----:B------:R-:W-:-:S05]  /*1380*/  IMAD.MOV.U32 R13, RZ, RZ, R3 ;  /* 0x000000ffff0d7224 */ /* 0x000fca00078e0003 */
[----:B------:R-:W1:Y:S02]  /*1390*/  F2I.FTZ.U32.TRUNC.NTZ R9, R9 ;  /* 0x0000000900097305 */ /* 0x000e64000021f000 */
[----:B-1----:R-:W-:-:S04]  /*13a0*/  IMAD.MOV R4, RZ, RZ, -R9 ;  /* 0x000000ffff047224 */ /* 0x002fc800078e0a09 */
[----:B------:R-:W-:Y:S01]  /*13b0*/  IMAD R5, R4, R7, RZ ;  /* 0x0000000704057224 */ /* 0x000fe200078e02ff */
[----:B------:R-:W-:-:S03]  /*13c0*/  IABS R4, R18 ;  /* 0x0000001200047213 */ /* 0x000fc60000000000 */
[----:B------:R-:W-:-:S04]  /*13d0*/  IMAD.HI.U32 R8, R9, R5, R8 ;  /* 0x0000000509087227 */ /* 0x000fc800078e0008 */
[----:B------:R-:W-:-:S04]  /*13e0*/  IMAD.MOV.U32 R5, RZ, RZ, R4 ;  /* 0x000000ffff057224 */ /* 0x000fc800078e0004 */
        /* <DEDUP_REMOVED lines=9> */
[----:B------:R-:W-:Y:S02]  /*1480*/  ISETP.GE.U32.AND P3, PT, R8, R7, PT ;  /* 0x000000070800720c */ /* 0x000fe40003f66070 */
[----:B------:R-:W-:-:S04]  /*1490*/  LEA R7, R133, 0xffffffc0, 0x6 ;  /* 0xffffffc085077811 */ /* 0x000fc800078e30ff */
[----:B------:R-:W-:Y:S01]  /*14a0*/  SHF.R.S32.HI R5, RZ, 0x1f, R7 ;  /* 0x0000001fff057819 */ /* 0x000fe20000011407 */
[----:B------:R-:W-:-:S04]  /*14b0*/  IMAD.WIDE.U32 R12, R7, c[0x0][0x198], R12 ;  /* 0x00006600070c7a25 */ /* 0x000fc800078e000c */
[----:B------:R-:W-:Y:S01]  /*14c0*/  IMAD R8, R5, c[0x0][0x198], RZ ;  /* 0x0000660005087a24 */ /* 0x000fe200078e02ff */
[----:B------:R-:W-:Y:S02]  /*14d0*/  MOV R24, R12 ;  /* 0x0000000c00187202 */ /* 0x000fe40000000f00 */
[----:B------:R-:W-:Y:S01]  /*14e0*/  @P3 IADD3 R4, R4, 0x1, RZ ;  /* 0x0000000104043810 */ /* 0x000fe20007ffe0ff */
[----:B------:R-:W-:-:S03]  /*14f0*/  IMAD R3, R7, c[0x0][0x19c], R8 ;  /* 0x0000670007037a24 */ /* 0x000fc600078e0208 */
[----:B------:R-:W-:Y:S01]  /*1500*/  @!P2 IADD3 R4, -R4, RZ, RZ ;  /* 0x000000ff0404a210 */ /* 0x000fe20007ffe1ff */
[----:B------:R-:W-:Y:S01]  /*1510*/  IMAD.IADD R25, R13, 0x1, R3 ;  /* 0x000000010d197824 */ /* 0x000fe200078e0203 */
[----:B------:R-:W-:-:S04]  /*1520*/  @!P1 LOP3.LUT R4, RZ, c[0x0][0x1c8], RZ, 0x33, !PT ;  /* 0x00007200ff049a12 */ /* 0x000fc800078e33ff */
[----:B------:R-:W-:Y:S01]  /*1530*/  SHF.R.S32.HI R9, RZ, 0x1f, R4 ;  /* 0x0000001fff097819 */ /* 0x000fe20000011404 */
[----:B------:R-:W-:-:S04]  /*1540*/  IMAD.WIDE.U32 R24, R4, c[0x0][0x1b0], R24 ;  /* 0x00006c0004187a25 */ /* 0x000fc800078e0018 */
[----:B------:R-:W-:-:S04]  /*1550*/  IMAD R13, R9, c[0x0][0x1b0], RZ ;  /* 0x00006c00090d7a24 */ /* 0x000fc800078e02ff */
[----:B------:R-:W-:-:S04]  /*1560*/  IMAD R13, R4, c[0x0][0x1b4], R13 ;  /* 0x00006d00040d7a24 */ /* 0x000fc800078e020d */
[----:B------:R-:W-:Y:S01]  /*1570*/  IMAD.IADD R13, R25, 0x1, R13 ;  /* 0x00000001190d7824 */ /* 0x000fe200078e020d */
        /* <DEDUP_REMOVED lines=11> */
.L_x_686:
[----:B------:R-:W-:Y:S01]  /*1630*/  ISETP.NE.AND P1, PT, R206, -0x1, PT ;  /* 0xffffffffce00780c */ /* 0x000fe20003f25270 */
[----:B------:R-:W-:Y:S01]  /*1640*/  BSSY B0, `(.L_x_688) ;  /* 0x0000073000007945 */ /* 0x000fe20003800000 */
[----:B------:R-:W-:Y:S02]  /*1650*/  SHF.R.S32.HI R3, RZ, 0x1f, R16 ;  /* 0x0000001fff037819 */ /* 0x000fe40000011410 */
[----:B------:R-:W-:Y:S02]  /*1660*/  IADD3 R199, -R88, R209, RZ ;  /* 0x000000d158c77210 */ /* 0x000fe40007ffe1ff */
[CC--:B------:R-:W-:Y:S02]  /*1670*/  LEA.HI R21, R3.reuse, R16.reuse, RZ, 0x4 ;  /* 0x0000001003157211 */ /* 0x0c0fe400078f20ff */
[----:B------:R-:W-:Y:S02]  /*1680*/  LEA.HI R25, R3, R16, RZ, 0x3 ;  /* 0x0000001003197211 */ /* 0x000fe400078f18ff */
[----:B------:R-:W-:-:S02]  /*1690*/  SHF.R.S32.HI R8, RZ, 0x4, R21 ;  /* 0x00000004ff087819 */ /* 0x000fc40000011415 */
[----:B------:R-:W-:Y:S01]  /*16a0*/  SHF.R.S32.HI R14, RZ, 0x3, R25 ;  /* 0x00000003ff0e7819 */ /* 0x000fe20000011419 */
[----:B------:R-:W-:Y:S01]  /*16b0*/  @!P1 IMAD.WIDE.U32 R30, R10, c[0x0][0x178], RZ ;  /* 0x00005e000a1e9a25 */ /* 0x000fe200078e00ff */
[----:B-----5:R-:W-:Y:S02]  /*16c0*/  @!P1 SHF.R.S32.HI R0, RZ, 0x1f, R10 ;  /* 0x0000001fff009819 */ /* 0x020fe4000001140a */
[----:B------:R-:W-:Y:S01]  /*16d0*/  LEA.HI R2, R21, R8, RZ, 0x1 ;  /* 0x0000000815027211 */ /* 0x000fe200078f08ff */
[----:B------:R-:W-:Y:S01]  /*16e0*/  @P1 IMAD.WIDE.U32 R26, R206, c[0x0][0x190], RZ ;  /* 0x00006400ce1a1a25 */ /* 0x000fe200078e00ff */
[----:B------:R-:W-:Y:S02]  /*16f0*/  LOP3.LUT R25, R25, 0xfffffff8, RZ, 0xc0, !PT ;  /* 0xfffffff819197812 */ /* 0x000fe400078ec0ff */
[----:B------:R-:W-:Y:S01]  /*1700*/  LOP3.LUT R21, R21, 0xfffffff0, RZ, 0xc0, !PT ;  /* 0xfffffff015157812 */ /* 0x000fe200078ec0ff */
[----:B------:R-:W-:Y:S01]  /*1710*/  @!P1 IMAD R0, R0, c[0x0][0x178], RZ ;  /* 0x00005e0000009a24 */ /* 0x000fe200078e02ff */
[----:B------:R-:W-:Y:S01]  /*1720*/  LOP3.LUT R197, R2, 0xfffffffe, RZ, 0xc0, !PT ;  /* 0xfffffffe02c57812 */ /* 0x000fe200078ec0ff */
[----:B------:R-:W-:Y:S01]  /*1730*/  IMAD.IADD R2, R16, 0x1, -R25 ;  /* 0x0000000110027824 */ /* 0x000fe200078e0a19 */
[----:B------:R-:W-:Y:S01]  /*1740*/  SHF.R.S32.HI R15, RZ, 0x1f, R14 ;  /* 0x0000001fff0f7819 */ /* 0x000fe2000001140e */
[----:B------:R-:W-:Y:S01]  /*1750*/  @!P1 IMAD R0, R10, c[0x0][0x17c], R0 ;  /* 0x00005f000a009a24 */ /* 0x000fe200078e0200 */
[CC--:B------:R-:W-:Y:S01]  /*1760*/  LEA.HI R20, R3.reuse, R16.reuse, RZ, 0x6 ;  /* 0x0000001003147211 */ /* 0x0c0fe200078f30ff */
[----:B------:R-:W-:Y:S01]  /*1770*/  IMAD.IADD R10, R16, 0x1, -R21 ;  /* 0x00000001100a7824 */ /* 0x000fe200078e0a15 */
[----:B------:R-:W-:Y:S01]  /*1780*/  LEA.HI R87, R3, R16, RZ, 0x5 ;  /* 0x0000001003577211 */ /* 0x000fe200078f28ff */
[----:B------:R-:W-:-:S02]  /*1790*/  IMAD.SHL.U32 R210, R2, 0x8, RZ ;  /* 0x0000000802d27824 */ /* 0x000fc400078e00ff */
[----:B------:R-:W-:Y:S01]  /*17a0*/  IMAD.SHL.U32 R25, R14, 0x40, RZ ;  /* 0x000000400e197824 */ /* 0x000fe200078e00ff */
[----:B------:R-:W-:Y:S01]  /*17b0*/  SHF.R.S32.HI R21, RZ, 0x1f, R10 ;  /* 0x0000001fff157819 */ /* 0x000fe2000001140a */
[----:B------:R-:W-:Y:S01]  /*17c0*/  IMAD.IADD R197, R8, 0x1, -R197 ;  /* 0x0000000108c57824 */ /* 0x000fe200078e0ac5 */
[----:B------:R-:W-:Y:S01]  /*17d0*/  IADD3 R28, P2, R210, R28, RZ ;  /* 0x0000001cd21c7210 */ /* 0x000fe20007f5e0ff */
[----:B------:R-:W-:Y:S01]  /*17e0*/  @P1 IMAD R19, R206, c[0x0][0x194], R27 ;  /* 0x00006500ce131a24 */ /* 0x000fe200078e021b */
[----:B------:R-:W-:Y:S01]  /*17f0*/  SHF.R.S32.HI R8, RZ, 0x1f, R210 ;  /* 0x0000001fff087819 */ /* 0x000fe200000114d2 */
[----:B------:R-:W-:Y:S01]  /*1800*/  @!P1 IMAD.IADD R19, R31, 0x1, R0 ;  /* 0x000000011f139824 */ /* 0x000fe200078e0200 */
[----:B------:R-:W-:Y:S01]  /*1810*/  LOP3.LUT R25, R25, 0x1c0, RZ, 0xc0, !PT ;  /* 0x000001c019197812 */ /* 0x000fe200078ec0ff */
[----:B------:R-:W-:Y:S01]  /*1820*/  @!P1 IMAD.MOV.U32 R26, RZ, RZ, R30 ;  /* 0x000000ffff1a9224 */ /* 0x000fe200078e001e */
[----:B------:R-:W-:Y:S01]  /*1830*/  IADD3 R24, P3, R210, R24, RZ ;  /* 0x00000018d2187210 */ /* 0x000fe20007f7e0ff */
[----:B------:R-:W-:Y:S01]  /*1840*/  IMAD.X R29, R8, 0x1, R17, P2 ;  /* 0x00000001081d7824 */ /* 0x000fe200010e0611 */
[----:B------:R-:W-:Y:S01]  /*1850*/  LEA.HI R0, R21, R10, RZ, 0x3 ;  /* 0x0000000a15007211 */ /* 0x000fe200078f18ff */
[----:B------:R-:W-:Y:S01]  /*1860*/  IMAD.WIDE R22, R23, 0x40, R14 ;  /* 0x0000004017167825 */ /* 0x000fe200078e020e */
[----:B------:R-:W-:-:S02]  /*1870*/  LOP3.LUT R21, R25, 0x38, R210, 0xf8, !PT ;  /* 0x0000003819157812 */ /* 0x000fc400078ef8d2 */
[----:B------:R-:W-:Y:S01]  /*1880*/  SHF.R.U32.HI R12, RZ, 0x3, R25 ;  /* 0x00000003ff0c7819 */ /* 0x000fe20000011619 */
[----:B------:R-:W-:Y:S01]  /*1890*/  IMAD.X R25, R8, 0x1, R13, P3 ;  /* 0x0000000108197824 */ /* 0x000fe200018e060d */
[----:B------:R-:W-:Y:S01]  /*18a0*/  LOP3.LUT R17, R0, 0xfffffff8, RZ, 0xc0, !PT ;  /* 0xfffffff800117812 */ /* 0x000fe200078ec0ff */
[----:B------:R-:W-:Y:S01]  /*18b0*/  IMAD R13, R9, c[0x0][0x1b8], RZ ;  /* 0x00006e00090d7a24 */ /* 0x000fe200078e02ff */
[----:B------:R-:W-:Y:S01]  /*18c0*/  IADD3 R26, P1, R210, R26, RZ ;  /* 0x0000001ad21a7210 */ /* 0x000fe20007f3e0ff */
[----:B------:R-:W-:Y:S01]  /*18d0*/  IMAD.WIDE.U32 R28, R4, c[0x0][0x1b8], R28 ;  /* 0x00006e00041c7a25 */ /* 0x000fe200078e001c */
[----:B------:R-:W-:Y:S02]  /*18e0*/  SHF.R.S32.HI R9, RZ, 0x1f, R18 ;  /* 0x0000001fff097819 */ /* 0x000fe40000011412 */
[----:B------:R-:W-:Y:S01]  /*18f0*/  LOP3.LUT R12, R21, R12, RZ, 0x3c, !PT ;  /* 0x0000000c150c7212 */ /* 0x000fe200078e3cff */
[----:B------:R-:W-:Y:S01]  /*1900*/  IMAD.IADD R10, R10, 0x1, -R17 ;  /* 0x000000010a0a7824 */ /* 0x000fe200078e0a11 */
[----:B------:R-:W-:Y:S01]  /*1910*/  IADD3 R201, R210, 0x40, RZ ;  /* 0x00000040d2c97810 */ /* 0x000fe20007ffe0ff */
[----:B------:R-:W-:Y:S01]  /*1920*/  IMAD.X R27, R8, 0x1, R19, P1 ;  /* 0x00000001081b7824 */ /* 0x000fe200008e0613 */
[----:B------:R-:W-:Y:S01]  /*1930*/  IADD3 R7, P1, R14, R7, RZ ;  /* 0x000000070e077210 */ /* 0x000fe20007f3e0ff */
[----:B------:R-:W-:Y:S01]  /*1940*/  IMAD R8, R4, c[0x0][0x1bc], R13 ;  /* 0x00006f0004087a24 */ /* 0x000fe200078e020d */
[----:B------:R-:W-:Y:S01]  /*1950*/  IADD3 R200, R210, 0x80, RZ ;  /* 0x00000080d2c87810 */ /* 0x000fe20007ffe0ff */
[----:B------:R-:W-:Y:S01]  /*1960*/  IMAD R9, R9, c[0x0][0x1a8], RZ ;  /* 0x00006a0009097a24 */ /* 0x000fe200078e02ff */
[----:B------:R-:W-:Y:S01]  /*1970*/  IADD3.X R5, R15, R5, RZ, P1, !PT ;  /* 0x000000050f057210 */ /* 0x000fe20000ffe4ff */
[C---:B------:R-:W-:Y:S01]  /*1980*/  IMAD.SHL.U32 R4, R10.reuse, 0x40, RZ ;  /* 0x000000400a047824 */ /* 0x040fe200078e00ff */
[----:B------:R-:W-:Y:S01]  /*1990*/  R2P PR, R10, 0x6 ;  /* 0x000000060a007804 */ /* 0x000fe20000000000 */
[----:B------:R-:W-:Y:S01]  /*19a0*/  IMAD R21, R18, c[0x0][0x1ac], R9 ;  /* 0x00006b0012157a24 */ /* 0x000fe200078e0209 */
[----:B------:R-:W-:Y:S01]  /*19b0*/  ISETP.GE.AND P3, PT, R14, R199, PT ;  /* 0x000000c70e00720c */ /* 0x000fe20003f66270 */
[----:B------:R-:W-:Y:S01]  /*19c0*/  IMAD.SHL.U32 R9, R197, 0x8, RZ ;  /* 0x00000008c5097824 */ /* 0x000fe200078e00ff */
[----:B------:R-:W-:Y:S01]  /*19d0*/  LOP3.LUT R4, R4, 0x1c0, RZ, 0xc0, !PT ;  /* 0x000001c004047812 */ /* 0x000fe200078ec0ff */
[----:B------:R-:W-:-:S02]  /*19e0*/  IMAD R13, R15, c[0x0][0x198], RZ ;  /* 0x000066000f0d7a24 */ /* 0x000fc400078e02ff */
[----:B------:R-:W-:Y:S01]  /*19f0*/  IMAD.IADD R29, R29, 0x1, R8 ;  /* 0x000000011d1d7824 */ /* 0x000fe200078e0208 */
[----:B------:R-:W-:Y:S01]  /*1a00*/  LOP3.LUT R9, R4, 0x8, R9, 0xf8, !PT ;  /* 0x0000000804097812 */ /* 0x000fe200078ef809 */
[----:B------:R-:W-:Y:S01]  /*1a10*/  IMAD R8, R5, c[0x0][0x1a0], RZ ;  /* 0x0000680005087a24 */ /* 0x000fe200078e02ff */
[----:B------:R-:W-:Y:S01]  /*1a20*/  SHF.R.U32.HI R4, RZ, 0x3, R4 ;  /* 0x00000003ff047819 */ /* 0x000fe20000011604 */
[----:B------:R-:W-:Y:S02]  /*1a30*/  IMAD.SHL.U32 R5, R0, 0x40, RZ ;  /* 0x0000004000057824 */ /* 0x000fe400078e00ff */
[----:B------:R-:W-:Y:S01]  /*1a40*/  IMAD.SHL.U32 R19, R20, 0x8, RZ ;  /* 0x0000000814137824 */ /* 0x000fe200078e00ff */
[----:B------:R-:W-:Y:S01]  /*1a50*/  LOP3.LUT R4, R9, R4, RZ, 0x3c, !PT ;  /* 0x0000000409047212 */ /* 0x000fe200078e3cff */
[C---:B------:R-:W-:Y:S02]  /*1a60*/  IMAD R13, R14.reuse, c[0x0][0x19c], R13 ;  /* 0x000067000e0d7a24 */ /* 0x040fe400078e020d */
[----:B------:R-:W-:Y:S01]  /*1a70*/  IMAD.WIDE.U32 R134, R14, c[0x0][0x198], R24 ;  /* 0x000066000e867a25 */ /* 0x000fe200078e0018 */
[----:B------:R-:W-:-:S02]  /*1a80*/  LOP3.LUT R0, R4, 0xfffffe00, R5, 0xf8, !PT ;  /* 0xfffffe0004007812 */ /* 0x000fc400078ef805 */
[----:B------:R-:W-:Y:S01]  /*1a90*/  LOP3.LUT R208, R12, 0xfffffe00, R19, 0xf8, !PT ;  /* 0xfffffe000cd07812 */ /* 0x000fe200078ef813 */
[----:B------:R-:W-:Y:S01]  /*1aa0*/  IMAD.IADD R135, R135, 0x1, R13 ;  /* 0x0000000187877824 */ /* 0x000fe200078e020d */
[----:B------:R-:W-:Y:S01]  /*1ab0*/  LOP3.LUT R13, R87, 0xffffffe0, RZ, 0xc0, !PT ;  /* 0xffffffe0570d7812 */ /* 0x000fe200078ec0ff */
[C---:B------:R-:W-:Y:S01]  /*1ac0*/  IMAD R3, R7.reuse, c[0x0][0x1a4], R8 ;  /* 0x0000690007037a24 */ /* 0x040fe200078e0208 */
[----:B------:R-:W-:Y:S01]  /*1ad0*/  SHF.R.S32.HI R87, RZ, 0x5, R87 ;  /* 0x00000005ff577819 */ /* 0x000fe20000011457 */
[----:B------:R-:W-:-:S04]  /*1ae0*/  IMAD.WIDE.U32 R146, R7, c[0x0][0x1a0], R28 ;  /* 0x0000680007927a25 */ /* 0x000fc800078e001c */
[----:B------:R-:W-:Y:S02]  /*1af0*/  IMAD.MOV.U32 R7, RZ, RZ, 0x10 ;  /* 0x00000010ff077424 */ /* 0x000fe400078e00ff */
[----:B------:R-:W-:Y:S02]  /*1b00*/  IMAD.MOV.U32 R5, RZ, RZ, 0x20 ;  /* 0x00000020ff057424 */ /* 0x000fe400078e00ff */
[----:B------:R-:W-:Y:S01]  /*1b10*/  IMAD.WIDE.U32 R18, R18, c[0x0][0x1a8], R26 ;  /* 0x00006a0012127a25 */ /* 0x000fe200078e001a */
[----:B------:R-:W-:Y:S02]  /*1b20*/  SEL R7, R7, 0xfffffff0, !P1 ;  /* 0xfffffff007077807 */ /* 0x000fe40004800000 */
[----:B------:R-:W-:Y:S01]  /*1b30*/  SEL R5, R5, 0xffffffe0, !P2 ;  /* 0xffffffe005057807 */ /* 0x000fe20005000000 */
[----:B------:R-:W-:Y:S02]  /*1b40*/  IMAD.IADD R13, R16, 0x1, -R13 ;  /* 0x00000001100d7824 */ /* 0x000fe400078e0a0d */
[----:B------:R-:W-:-:S02]  /*1b50*/  IMAD.SHL.U32 R208, R208, 0x2, RZ ;  /* 0x00000002d0d07824 */ /* 0x000fc400078e00ff */
[----:B------:R-:W-:Y:S02]  /*1b60*/  IMAD.IADD R21, R19, 0x1, R21 ;  /* 0x0000000113157824 */ /* 0x000fe400078e0215 */
[----:B------:R-:W-:Y:S01]  /*1b70*/  IMAD.IADD R144, R147, 0x1, R3 ;  /* 0x0000000193907824 */ /* 0x000fe200078e0203 */
[----:B------:R-:W-:Y:S05]  /*1b80*/  @P3 BRA `(.L_x_689) ;  /* 0x000001e000003947 */ /* 0x000fea0003800000 */
[----:B------:R-:W-:Y:S01]  /*1b90*/  ISETP.GE.AND P5, PT, R210, c[0x0][0x220], PT ;  /* 0x00008800d2007a0c */ /* 0x000fe20003fa6270 */
[----:B------:R-:W-:Y:S01]  /*1ba0*/  IMAD R3, R23, c[0x0][0x190], RZ ;  /* 0x0000640017037a24 */ /* 0x000fe200078e02ff */
[----:B------:R-:W-:Y:S01]  /*1bb0*/  ISETP.GE.AND P4, PT, R201, c[0x0][0x220], PT ;  /* 0x00008800c9007a0c */ /* 0x000fe20003f86270 */
[----:B------:R-:W-:Y:S01]  /*1bc0*/  IMAD.MOV.U32 R20, RZ, RZ, R18 ;  /* 0x000000ffff147224 */ /* 0x000fe200078e0012 */
[----:B------:R-:W-:Y:S01]  /*1bd0*/  ISETP.GE.AND P3, PT, R200, c[0x0][0x220], PT ;  /* 0x00008800c8007a0c */ /* 0x000fe20003f66270 */
[C---:B------:R-:W-:Y:S02]  /*1be0*/  IMAD R3, R22.reuse, c[0x0][0x194], R3 ;  /* 0x0000650016037a24 */ /* 0x040fe400078e0203 */
[----:B------:R-:W-:-:S04]  /*1bf0*/  IMAD.WIDE.U32 R8, R22, c[0x0][0x190], R20 ;  /* 0x0000640016087a25 */ /* 0x000fc800078e0014 */
[----:B------:R-:W-:Y:S02]  /*1c00*/  IMAD.IADD R3, R9, 0x1, R3 ;  /* 0x0000000109037824 */ /* 0x000fe400078e0203 */
[C---:B------:R-:W-:Y:S01]  /*1c10*/  @!P5 LEA R26, P2, R8.reuse, c[0x0][0x160], 0x1 ;  /* 0x00005800081ada11 */ /* 0x040fe200078408ff */
[----:B------:R1:W-:Y:S01]  /*1c20*/  @P5 STS.128 [R208], RZ ;  /* 0x000000ffd0005388 */ /* 0x0003e20000000c00 */
[C---:B------:R-:W-:Y:S02]  /*1c30*/  @!P4 LEA R24, P1, R8.reuse, c[0x0][0x160], 0x1 ;  /* 0x000058000818ca11 */ /* 0x040fe400078208ff */
[C-C-:B------:R-:W-:Y:S02]  /*1c40*/  @!P5 LEA.HI.X R27, R8.reuse, c[0x0][0x164], R3.reuse, 0x1, P2 ;  /* 0x00005900081bda11 */ /* 0x140fe400010f0c03 */
[----:B------:R-:W-:-:S03]  /*1c50*/  @!P4 LEA.HI.X R25, R8, c[0x0][0x164], R3, 0x1, P1 ;  /* 0x000059000819ca11 */ /* 0x000fc600008f0c03 */
[----:B------:R-:W-:Y:S01]  /*1c60*/  @!PT LDS RZ, [RZ] ;  /* 0x00000000fffff984 */ /* 0x000fe20000000800 */
[----:B------:R-:W-:Y:S01]  /*1c70*/  @!PT LDS RZ, [RZ] ;  /* 0x00000000fffff984 */ /* 0x000fe20000000800 */
[----:B------:R-:W-:Y:S01]  /*1c80*/  @!PT LDS RZ, [RZ] ;  /* 0x00000000fffff984 */ /* 0x000fe20000000800 */
[----:B------:R1:W-:Y:S04]  /*1c90*/  @!P5 LDGSTS.E.BYPASS.LTC128B.128 [R208], [R26.64] ;  /* 0x000000001ad0dfae */ /* 0x0003e8000b901d46 */
[----:B------:R1:W-:Y:S04]  /*1ca0*/  @P4 STS.128 [R208+0x2000], RZ ;  /* 0x002000ffd0004388 */ /* 0x0003e80000000c00 */
[----:B------:R-:W-:Y:S01]  /*1cb0*/  @!PT LDS RZ, [RZ] ;  /* 0x00000000fffff984 */ /* 0x000fe20000000800 */
[----:B------:R-:W-:Y:S01]  /*1cc0*/  @!PT LDS RZ, [RZ] ;  /* 0x00000000fffff984 */ /* 0x000fe20000000800 */
[----:B------:R-:W-:Y:S01]  /*1cd0*/  @!PT LDS RZ, [RZ] ;  /* 0x00000000fffff984 */ /* 0x000fe20000000800 */
[----:B------:R1:W-:Y:S04]  /*1ce0*/  @!P4 LDGSTS.E.BYPASS.LTC128B.128 [R208+0x2000], [R24.64+0x80] ;  /* 0x0200008018d0cfae */ /* 0x0003e8000b901d46 */
[----:B------:R1:W-:Y:S01]  /*1cf0*/  @P3 STS.128 [R208+0x4000], RZ ;  /* 0x004000ffd0003388 */ /* 0x0003e20000000c00 */
[----:B------:R-:W-:Y:S05]  /*1d00*/  @P3 BRA `(.L_x_689) ;  /* 0x0000006000003947 */ /* 0x000fea0003800000 */
[----:B-1----:R-:W-:-:S04]  /*1d10*/  LEA R24, P1, R8, c[0x0][0x160], 0x1 ;  /* 0x0000580008187a11 */ /* 0x002fc800078208ff */
[----:B------:R-:W-:-:S05]  /*1d20*/  LEA.HI.X R25, R8, c[0x0][0x164], R3, 0x1, P1 ;  /* 0x0000590008197a11 */ /* 0x000fca00008f0c03 */
[----:B------:R-:W-:Y:S01]  /*1d30*/  @!PT LDS RZ, [RZ] ;  /* 0x00000000fffff984 */ /* 0x000fe20000000800 */
[----:B------:R-:W-:Y:S01]  /*1d40*/  @!PT LDS RZ, [RZ] ;  /* 0x00000000fffff984 */ /* 0x000fe20000000800 */
[----:B------:R-:W-:Y:S01]  /*1d50*/  @!PT LDS RZ, [RZ] ;  /* 0x00000000fffff984 */ /* 0x000fe20000000800 */
[----:B------:R1:W-:Y:S04]  /*1d60*/  LDGSTS.E.BYPASS.LTC128B.128 [R208+0x4000], [R24.64+0x100] ;  /* 0x0400010018d07fae */ /* 0x0003e8000b901d46 */
.L_x_689:
[----:B------:R-:W-:Y:S05]  /*1d70*/  BSYNC B0 ;  /* 0x0000000000007941 */ /* 0x000fea0003800000 */
.L_x_688:
[----:B------:R-:W-:Y:S01]  /*1d80*/  IADD3 R8, R14, 0x10, RZ ;  /* 0x000000100e087810 */ /* 0x000fe20007ffe0ff */
[----:B------:R-:W-:Y:S03]  /*1d90*/  BSSY B0, `(.L_x_690) ;  /* 0x0000024000007945 */ /* 0x000fe60003800000 */
[----:B------:R-:W-:-:S13]  /*1da0*/  ISETP.GE.AND P1, PT, R8, R199, PT ;  /* 0x000000c70800720c */ /* 0x000fda0003f26270 */
[----:B------:R-:W-:Y:S05]  /*1db0*/  @P1 BRA `(.L_x_691) ;  /* 0x0000021000001947 */ /* 0x000fea0003800000 */
[----:B------:R-:W-:Y:S01]  /*1dc0*/  IADD3 R4, P1, R22, 0x10, RZ ;  /* 0x0000001016047810 */ /* 0x000fe20007f3e0ff */
[----:B-1----:R-:W-:Y:S01]  /*1dd0*/  IMAD.MOV.U32 R24, RZ, RZ, R18 ;  /* 0x000000ffff187224 */ /* 0x002fe200078e0012 */
[----:B------:R-:W-:Y:S01]  /*1de0*/  ISETP.GE.AND P4, PT, R210, c[0x0][0x220], PT ;  /* 0x00008800d2007a0c */ /* 0x000fe20003f86270 */
[----:B------:R-:W-:Y:S01]  /*1df0*/  IMAD.MOV.U32 R25, RZ, RZ, R21 ;  /* 0x000000ffff197224 */ /* 0x000fe200078e0015 */
[----:B------:R-:W-:Y:S01]  /*1e00*/  ISETP.GE.AND P3, PT, R201, c[0x0][0x220], PT ;  /* 0x00008800c9007a0c */ /* 0x000fe20003f66270 */
[----:B------:R-:W-:Y:S01]  /*1e10*/  IMAD.X R3, RZ, RZ, R23, P1 ;  /* 0x000000ffff037224 */ /* 0x000fe200008e0617 */
[----:B------:R-:W-:Y:S01]  /*1e20*/  ISETP.GE.AND P1, PT, R200, c[0x0][0x220], PT ;  /* 0x00008800c8007a0c */ /* 0x000fe20003f26270 */
[----:B------:R-:W-:-:S04]  /*1e30*/  IMAD.WIDE.U32 R24, R4, c[0x0][0x190], R24 ;  /* 0x0000640004187a25 */ /* 0x000fc800078e0018 */
[----:B------:R-:W-:-:S04]  /*1e40*/  IMAD R3, R3, c[0x0][0x190], RZ ;  /* 0x0000640003037a24 */ /* 0x000fc800078e02ff */
[----:B------:R-:W-:Y:S01]  /*1e50*/  IMAD R3, R4, c[0x0][0x194], R3 ;  /* 0x0000650004037a24 */ /* 0x000fe200078e0203 */
[C---:B------:R-:W-:Y:S01]  /*1e60*/  @!P4 LEA R26, P5, R24.reuse, c[0x0][0x160], 0x1 ;  /* 0x00005800181aca11 */ /* 0x040fe200078a08ff */
[----:B------:R1:W-:Y:S01]  /*1e70*/  @P4 STS.128 [R208+0x800], RZ ;  /* 0x000800ffd0004388 */ /* 0x0003e20000000c00 */
[----:B------:R-:W-:Y:S01]  /*1e80*/  @!P3 LEA R28, P2, R24, c[0x0][0x160], 0x1 ;  /* 0x00005800181cba11 */ /* 0x000fe200078408ff */
[----:B------:R-:W-:-:S05]  /*1e90*/  IMAD.IADD R3, R25, 0x1, R3 ;  /* 0x0000000119037824 */ /* 0x000fca00078e0203 */
[C-C-:B------:R-:W-:Y:S02]  /*1ea0*/  @!P4 LEA.HI.X R27, R24.reuse, c[0x0][0x164], R3.reuse, 0x1, P5 ;  /* 0x00005900181bca11 */ /* 0x140fe400028f0c03 */
[----:B------:R-:W-:-:S03]  /*1eb0*/  @!P3 LEA.HI.X R29, R24, c[0x0][0x164], R3, 0x1, P2 ;  /* 0x00005900181dba11 */ /* 0x000fc600010f0c03 */
[----:B------:R-:W-:Y:S01]  /*1ec0*/  @!PT LDS RZ, [RZ] ;  /* 0x00000000fffff984 */ /* 0x000fe20000000800 */
[----:B------:R-:W-:Y:S01]  /*1ed0*/  @!PT LDS RZ, [RZ] ;  /* 0x00000000fffff984 */ /* 0x000fe20000000800 */
[----:B------:R-:W-:Y:S01]  /*1ee0*/  @!PT LDS RZ, [RZ] ;  /* 0x00000000fffff984 */ /* 0x000fe20000000800 */
[----:B------:R1:W-:Y:S04]  /*1ef0*/  @!P4 LDGSTS.E.BYPASS.LTC128B.128 [R208+0x800], [R26.64] ;  /* 0x008000001ad0cfae */ /* 0x0003e8000b901d46 */
        /* <DEDUP_REMOVED lines=13> */
.L_x_691:
[----:B------:R-:W-:Y:S05]  /*1fd0*/  BSYNC B0 ;  /* 0x0000000000007941 */ /* 0x000fea0003800000 */
.L_x_690:
        /* <DEDUP_REMOVED lines=37> */
.L_x_693:
[----:B------:R-:W-:Y:S05]  /*2230*/  BSYNC B0 ;  /* 0x0000000000007941 */ /* 0x000fea0003800000 */
.L_x_692:
        /* <DEDUP_REMOVED lines=30> */
[----:B--2---:R-:W-:-:S04]  /*2420*/  LEA R20, P1, R18, c[0x0][0x160], 0x1 ;  /* 0x0000580012147a11 */ /* 0x004fc800078208ff */
[----:B------:R-:W-:-:S05]  /*2430*/  LEA.HI.X R21, R18, c[0x0][0x164], R3, 0x1, P1 ;  /* 0x0000590012157a11 */ /* 0x000fca00008f0c03 */
[----:B------:R-:W-:Y:S01]  /*2440*/  @!PT LDS RZ, [RZ] ;  /* 0x00000000fffff984 */ /* 0x000fe20000000800 */
[----:B------:R-:W-:Y:S01]  /*2450*/  @!PT LDS RZ, [RZ] ;  /* 0x00000000fffff984 */ /* 0x000fe20000000800 */
[----:B------:R-:W-:Y:S01]  /*2460*/  @!PT LDS RZ, [RZ] ;  /* 0x00000000fffff984 */ /* 0x000fe20000000800 */
[----:B------:R2:W-:Y:S04]  /*2470*/  LDGSTS.E.BYPASS.LTC128B.128 [R208+0x5800], [R20.64+0x100] ;  /* 0x0580010014d07fae */ /* 0x0005e8000b901d46 */
.L_x_695:
[----:B------:R-:W-:Y:S05]  /*2480*/  BSYNC B0 ;  /* 0x0000000000007941 */ /* 0x000fea0003800000 */
.L_x_694:
[----:B------:R-:W-:Y:S01]  /*2490*/  IADD3 R207, R133, -0x1, RZ ;  /* 0xffffffff85cf7810 */ /* 0x000fe20007ffe0ff */
[----:B------:R-:W-:Y:S04]  /*24a0*/  BSSY B0, `(.L_x_696) ;  /* 0x000001e000007945 */ /* 0x000fe80003800000 */
[----:B------:R-:W-:-:S04]  /*24b0*/  IMAD.SHL.U32 R3, R207, 0x40, RZ ;  /* 0x00000040cf037824 */ /* 0x000fc800078e00ff */
[----:B------:R-:W-:-:S05]  /*24c0*/  IMAD.IADD R9, R86, 0x1, -R3 ;  /* 0x0000000156097824 */ /* 0x000fca00078e0a03 */
[----:B------:R-:W-:-:S13]  /*24d0*/  ISETP.GE.AND P1, PT, R14, R9, PT ;  /* 0x000000090e00720c */ /* 0x000fda0003f26270 */
[----:B------:R-:W-:Y:S05]  /*24e0*/  @P1 BRA `(.L_x_697) ;  /* 0x0000019000001947 */ /* 0x000fea0003800000 */
[----:B------:R-:W-:Y:S02]  /*24f0*/  ISETP.GE.AND P4, PT, R210, c[0x0][0x220], PT ;  /* 0x00008800d2007a0c */ /* 0x000fe40003f86270 */
[----:B------:R-:W-:Y:S02]  /*2500*/  ISETP.GE.AND P3, PT, R201, c[0x0][0x220], PT ;  /* 0x00008800c9007a0c */ /* 0x000fe40003f66270 */
[----:B------:R-:W-:-:S09]  /*2510*/  ISETP.GE.AND P1, PT, R200, c[0x0][0x220], PT ;  /* 0x00008800c8007a0c */ /* 0x000fd20003f26270 */
[C---:B--2---:R-:W-:Y:S01]  /*2520*/  @!P4 LEA R20, P5, R134.reuse, c[0x0][0x168], 0x1 ;  /* 0x00005a008614ca11 */ /* 0x044fe200078a08ff */
[----:B------:R2:W-:Y:S01]  /*2530*/  @P4 STS.128 [R208+0x6000], RZ ;  /* 0x006000ffd0004388 */ /* 0x0005e20000000c00 */
[C---:B------:R-:W-:Y:S02]  /*2540*/  @!P3 LEA R18, P2, R134.reuse, c[0x0][0x168], 0x1 ;  /* 0x00005a008612ba11 */ /* 0x040fe400078408ff */
        /* <DEDUP_REMOVED lines=19> */
.L_x_697:
[----:B------:R-:W-:Y:S05]  /*2680*/  BSYNC B0 ;  /* 0x0000000000007941 */ /* 0x000fea0003800000 */
.L_x_696:
[----:B------:R-:W-:Y:S01]  /*2690*/  ISETP.GE.AND P1, PT, R8, R9, PT ;  /* 0x000000090800720c */ /* 0x000fe20003f26270 */
[----:B------:R-:W-:Y:S01]  /*26a0*/  IMAD.MOV.U32 R4, RZ, RZ, c[0x0][0x198] ;  /* 0x00006600ff047624 */ /* 0x000fe200078e00ff */
[----:B------:R-:W-:Y:S03]  /*26b0*/  BSSY B0, `(.L_x_698) ;  /* 0x000001f000007945 */ /* 0x000fe60003800000 */
[C---:B------:R-:W-:Y:S01]  /*26c0*/  IMAD.SHL.U32 R203, R4.reuse, 0x10, RZ ;  /* 0x0000001004cb7824 */ /* 0x040fe200078e00ff */
[----:B------:R-:W-:-:S07]  /*26d0*/  SHF.L.U64.HI R202, R4, R11, c[0x0][0x19c] ;  /* 0x0000670004ca7619 */ /* 0x000fce000001020b */
[----:B------:R-:W-:Y:S05]  /*26e0*/  @P1 BRA `(.L_x_699) ;  /* 0x000001b000001947 */ /* 0x000fea0003800000 */
[----:B------:R-:W-:Y:S02]  /*26f0*/  ISETP.GE.AND P4, PT, R210, c[0x0][0x220], PT ;  /* 0x00008800d2007a0c */ /* 0x000fe40003f86270 */
[----:B------:R-:W-:Y:S02]  /*2700*/  ISETP.GE.AND P3, PT, R201, c[0x0][0x220], PT ;  /* 0x00008800c9007a0c */ /* 0x000fe40003f66270 */
[----:B--2---:R-:W-:Y:S02]  /*2710*/  IADD3 R18, P2, R203, R134, RZ ;  /* 0x00000086cb127210 */ /* 0x004fe40007f5e0ff */
[----:B------:R-:W-:-:S03]  /*2720*/  ISETP.GE.AND P1, PT, R200, c[0x0][0x220], PT ;  /* 0x00008800c8007a0c */ /* 0x000fc60003f26270 */
[----:B------:R-:W-:-:S04]  /*2730*/  IMAD.X R17, R202, 0x1, R135, P2 ;  /* 0x00000001ca117824 */ /* 0x000fc800010e0687 */
[C---:B------:R-:W-:Y:S01]  /*2740*/  @!P4 LEA R22, P5, R18.reuse, c[0x0][0x168], 0x1 ;  /* 0x00005a001216ca11 */ /* 0x040fe200078a08ff */
        /* <DEDUP_REMOVED lines=21> */
.L_x_699:
[----:B------:R-:W-:Y:S05]  /*28a0*/  BSYNC B0 ;  /* 0x0000000000007941 */ /* 0x000fea0003800000 */
.L_x_698:
[----:B------:R-:W-:Y:S01]  /*28b0*/  ISETP.GE.AND P1, PT, R12, R9, PT ;  /* 0x000000090c00720c */ /* 0x000fe20003f26270 */
[----:B------:R-:W-:-:S12]  /*28c0*/  BSSY B0, `(.L_x_700) ;  /* 0x000001e000007945 */ /* 0x000fd80003800000 */
[----:B------:R-:W-:Y:S05]  /*28d0*/  @P1 BRA `(.L_x_701) ;  /* 0x000001c000001947 */ /* 0x000fea0003800000 */
[----:B------:R-:W-:Y:S01]  /*28e0*/  ISETP.GE.AND P4, PT, R210, c[0x0][0x220], PT ;  /* 0x00008800d2007a0c */ /* 0x000fe20003f86270 */
[----:B------:R-:W-:Y:S01]  /*28f0*/  IMAD.MOV.U32 R17, RZ, RZ, c[0x0][0x19c] ;  /* 0x00006700ff117624 */ /* 0x000fe200078e00ff */
[----:B------:R-:W-:Y:S02]  /*2900*/  ISETP.GE.AND P3, PT, R201, c[0x0][0x220], PT ;  /* 0x00008800c9007a0c */ /* 0x000fe40003f66270 */
[----:B--2---:R-:W-:Y:S02]  /*2910*/  LEA R18, P2, R4, R134, 0x5 ;  /* 0x0000008604127211 */ /* 0x004fe400078428ff */
[----:B------:R-:W-:Y:S02]  /*2920*/  ISETP.GE.AND P1, PT, R200, c[0x0][0x220], PT ;  /* 0x00008800c8007a0c */ /* 0x000fe40003f26270 */
[----:B------:R-:W-:-:S05]  /*2930*/  LEA.HI.X R17, R4, R135, R17, 0x5, P2 ;  /* 0x0000008704117211 */ /* 0x000fca00010f2c11 */
        /* <DEDUP_REMOVED lines=22> */
.L_x_701:
[----:B------:R-:W-:Y:S05]  /*2aa0*/  BSYNC B0 ;  /* 0x0000000000007941 */ /* 0x000fea0003800000 */
.L_x_700:
[----:B------:R-:W-:Y:S01]  /*2ab0*/  ISETP.GE.AND P1, PT, R10, R9, PT ;  /* 0x000000090a00720c */ /* 0x000fe20003f26270 */
[----:B------:R-:W-:-:S12]  /*2ac0*/  BSSY B0, `(.L_x_702) ;  /* 0x000001f000007945 */ /* 0x000fd80003800000 */
[----:B------:R-:W-:Y:S05]  /*2ad0*/  @P1 BRA `(.L_x_703) ;  /* 0x000001d000001947 */ /* 0x000fea0003800000 */
[----:B------:R-:W-:Y:S01]  /*2ae0*/  ISETP.GE.AND P4, PT, R210, c[0x0][0x220], PT ;  /* 0x00008800d2007a0c */ /* 0x000fe20003f86270 */
[----:B------:R-:W-:Y:S01]  /*2af0*/  ULDC UR4, c[0x0][0x19c] ;  /* 0x0000670000047ab9 */ /* 0x000fe20000000800 */
[----:B------:R-:W-:Y:S01]  /*2b00*/  ISETP.GE.AND P3, PT, R201, c[0x0][0x220], PT ;  /* 0x00008800c9007a0c */ /* 0x000fe20003f66270 */
[----:B------:R-:W-:Y:S01]  /*2b10*/  UIMAD UR4, UR4, 0x30, URZ ;  /* 0x00000030040478a4 */ /* 0x000fe2000f8e023f */
[----:B--2---:R-:W-:Y:S01]  /*2b20*/  IMAD.WIDE.U32 R20, R4, 0x30, R134 ;  /* 0x0000003004147825 */ /* 0x004fe200078e0086 */
[----:B------:R-:W-:-:S04]  /*2b30*/  ISETP.GE.AND P1, PT, R200, c[0x0][0x220], PT ;  /* 0x00008800c8007a0c */ /* 0x000fc80003f26270 */
[----:B------:R-:W-:-:S04]  /*2b40*/  IADD3 R17, R21, UR4, RZ ;  /* 0x0000000415117c10 */ /* 0x000fc8000fffe0ff */
        /* <DEDUP_REMOVED lines=22> */
.L_x_703:
[----:B------:R-:W-:Y:S05]  /*2cb0*/  BSYNC B0 ;  /* 0x0000000000007941 */ /* 0x000fea0003800000 */
.L_x_702:
[----:B------:R-:W0:Y:S01]  /*2cc0*/  LDGDEPBAR ;  /* 0x00000000000079af */ /* 0x000e220000000000 */
[----:B------:R-:W-:Y:S01]  /*2cd0*/  ISETP.GE.AND P2, PT, R14, R9, PT ;  /* 0x000000090e00720c */ /* 0x000fe20003f46270 */
[----:B------:R-:W-:Y:S01]  /*2ce0*/  IMAD.SHL.U32 R84, R16, 0x2, RZ ;  /* 0x0000000210547824 */ /* 0x000fe200078e00ff */
[----:B------:R-:W-:Y:S01]  /*2cf0*/  LEA R222, P1, R146, c[0x0][0x170], 0x1 ;  /* 0x00005c0092de7a11 */ /* 0x000fe200078208ff */
[----:B------:R-:W-:Y:S03]  /*2d00*/  BSSY B0, `(.L_x_704) ;  /* 0x000001e000007945 */ /* 0x000fe60003800000 */
[----:B------:R-:W-:Y:S02]  /*2d10*/  LOP3.LUT R84, R84, 0x6, RZ, 0xc0, !PT ;  /* 0x0000000654547812 */ /* 0x000fe400078ec0ff */
[----:B------:R-:W-:Y:S01]  /*2d20*/  LEA.HI.X R223, R146, c[0x0][0x174], R144, 0x1, P1 ;  /* 0x00005d0092df7a11 */ /* 0x000fe200008f0c90 */
[----:B------:R-:W-:-:S04]  /*2d30*/  DEPBAR.LE SB0, 0x0 ;  /* 0x000080000000791a */ /* 0x000fc80000000000 */
[----:B------:R-:W-:Y:S06]  /*2d40*/  BAR.SYNC.DEFER_BLOCKING 0x0 ;  /* 0x0000000000007b1d */ /* 0x000fec0000010000 */
[----:B------:R3:W-:Y:S04]  /*2d50*/  @P2 STS.128 [R208+0xc000], RZ ;  /* 0x00c000ffd0002388 */ /* 0x0007e80000000c00 */
[----:B------:R3:W-:Y:S04]  /*2d60*/  @P2 STS.128 [R208+0xe000], RZ ;  /* 0x00e000ffd0002388 */ /* 0x0007e80000000c00 */
[----:B------:R3:W-:Y:S01]  /*2d70*/  @P2 STS.128 [R208+0x10000], RZ ;  /* 0x010000ffd0002388 */ /* 0x0007e20000000c00 */
[----:B------:R-:W-:Y:S05]  /*2d80*/  @P2 BRA `(.L_x_705) ;  /* 0x0000015000002947 */ /* 0x000fea0003800000 */
[----:B------:R-:W-:Y:S02]  /*2d90*/  ISETP.GE.AND P3, PT, R210, c[0x0][0x220], PT ;  /* 0x00008800d2007a0c */ /* 0x000fe40003f66270 */
[----:B------:R-:W-:-:S02]  /*2da0*/  ISETP.GE.AND P2, PT, R201, c[0x0][0x220], PT ;  /* 0x00008800c9007a0c */ /* 0x000fc40003f46270 */
[----:B------:R-:W-:-:S09]  /*2db0*/  ISETP.GE.AND P1, PT, R200, c[0x0][0x220], PT ;  /* 0x00008800c8007a0c */ /* 0x000fd20003f26270 */
[----:B------:R-:W-:Y:S01]  /*2dc0*/  @!P3 IMAD.MOV.U32 R16, RZ, RZ, R222 ;  /* 0x000000ffff10b224 */ /* 0x000fe200078e00de */
[----:B------:R4:W-:Y:S01]  /*2dd0*/  @P3 STS.128 [R208+0xc000], RZ ;  /* 0x00c000ffd0003388 */ /* 0x0009e20000000c00 */
[----:B------:R-:W-:-:S05]  /*2de0*/  @!P3 IMAD.MOV.U32 R17, RZ, RZ, R223 ;  /* 0x000000ffff11b224 */ /* 0x000fca00078e00df */
        /* <DEDUP_REMOVED lines=11> */
[----:B------:R-:W-:Y:S01]  /*2ea0*/  @!PT LDS RZ, [RZ] ;  /* 0x00000000fffff984 */ /* 0x000fe20000000800 */
[----:B------:R-:W-:Y:S01]  /*2eb0*/  @!PT LDS RZ, [RZ] ;  /* 0x00000000fffff984 */ /* 0x000fe20000000800 */
[----:B------:R-:W-:Y:S01]  /*2ec0*/  @!PT LDS RZ, [RZ] ;  /* 0x00000000fffff984 */ /* 0x000fe20000000800 */
[----:B------:R1:W-:Y:S02]  /*2ed0*/  LDGSTS.E.BYPASS.LTC128B.128 [R208+0x10000], [R222.64+0x100] ;  /* 0x10000100ded07fae */ /* 0x0003e4000b901d46 */
.L_x_705:
[----:B------:R-:W-:Y:S05]  /*2ee0*/  BSYNC B0 ;  /* 0x0000000000007941 */ /* 0x000fea0003800000 */
.L_x_704:
[----:B------:R-:W-:Y:S01]  /*2ef0*/  ISETP.GE.AND P1, PT, R8, R9, PT ;  /* 0x000000090800720c */ /* 0x000fe20003f26270 */
[----:B------:R-:W-:Y:S01]  /*2f00*/  IMAD.MOV.U32 R8, RZ, RZ, c[0x0][0x1a0] ;  /* 0x00006800ff087624 */ /* 0x000fe200078e00ff */
[----:B------:R-:W-:Y:S03]  /*2f10*/  BSSY B0, `(.L_x_706) ;  /* 0x0000020000007945 */ /* 0x000fe60003800000 */
[C---:B------:R-:W-:Y:S01]  /*2f20*/  IMAD.SHL.U32 R205, R8.reuse, 0x10, RZ ;  /* 0x0000001008cd7824 */ /* 0x040fe200078e00ff */
[----:B------:R-:W-:-:S07]  /*2f30*/  SHF.L.U64.HI R204, R8, R11, c[0x0][0x1a4] ;  /* 0x0000690008cc7619 */ /* 0x000fce000001020b */
[----:B------:R1:W-:Y:S04]  /*2f40*/  @P1 STS.128 [R208+0xc800], RZ ;  /* 0x00c800ffd0001388 */ /* 0x0003e80000000c00 */
[----:B------:R1:W-:Y:S04]  /*2f50*/  @P1 STS.128 [R208+0xe800], RZ ;  /* 0x00e800ffd0001388 */ /* 0x0003e80000000c00 */
[----:B------:R1:W-:Y:S01]  /*2f60*/  @P1 STS.128 [R208+0x10800], RZ ;  /* 0x010800ffd0001388 */ /* 0x0003e20000000c00 */
[----:B------:R-:W-:Y:S05]  /*2f70*/  @P1 BRA `(.L_x_707) ;  /* 0x0000019000001947 */ /* 0x000fea0003800000 */
[----:B------:R-:W-:Y:S02]  /*2f80*/  ISETP.GE.AND P4, PT, R210, c[0x0][0x220], PT ;  /* 0x00008800d2007a0c */ /* 0x000fe40003f86270 */
[----:B------:R-:W-:-:S02]  /*2f90*/  ISETP.GE.AND P3, PT, R201, c[0x0][0x220], PT ;  /* 0x00008800c9007a0c */ /* 0x000fc40003f66270 */
[----:B------:R-:W-:-:S09]  /*2fa0*/  ISETP.GE.AND P1, PT, R200, c[0x0][0x220], PT ;  /* 0x00008800c8007a0c */ /* 0x000fd20003f26270 */
[CC--:B--2---:R-:W-:Y:S01]  /*2fb0*/  @!P4 LEA R18, P5, R205.reuse, R222.reuse, 0x1 ;  /* 0x000000decd12c211 */ /* 0x0c4fe200078a08ff */
[----:B------:R2:W-:Y:S01]  /*2fc0*/  @P4 STS.128 [R208+0xc800], RZ ;  /* 0x00c800ffd0004388 */ /* 0x0005e20000000c00 */
[C---:B----4-:R-:W-:Y:S02]  /*2fd0*/  @!P3 LEA R16, P2, R205.reuse, R222, 0x1 ;  /* 0x000000decd10b211 */ /* 0x050fe400078408ff */
[CCC-:B------:R-:W-:Y:S02]  /*2fe0*/  @!P4 LEA.HI.X R19, R205.reuse, R223.reuse, R204.reuse, 0x1, P5 ;  /* 0x000000dfcd13c211 */ /* 0x1c0fe400028f0ccc */
[----:B------:R-:W-:-:S03]  /*2ff0*/  @!P3 LEA.HI.X R17, R205, R223, R204, 0x1, P2 ;  /* 0x000000dfcd11b211 */ /* 0x000fc600010f0ccc */
        /* <DEDUP_REMOVED lines=11> */
[----:B--2---:R-:W-:-:S04]  /*30b0*/  LEA R16, P1, R205, R222, 0x1 ;  /* 0x000000decd107211 */ /* 0x004fc800078208ff */
[----:B------:R-:W-:-:S05]  /*30c0*/  LEA.HI.X R17, R205, R223, R204, 0x1, P1 ;  /* 0x000000dfcd117211 */ /* 0x000fca00008f0ccc */
[----:B------:R-:W-:Y:S01]  /*30d0*/  @!PT LDS RZ, [RZ] ;  /* 0x00000000fffff984 */ /* 0x000fe20000000800 */
[----:B------:R-:W-:Y:S01]  /*30e0*/  @!PT LDS RZ, [RZ] ;  /* 0x00000000fffff984 */ /* 0x000fe20000000800 */
[----:B------:R-:W-:Y:S01]  /*30f0*/  @!PT LDS RZ, [RZ] ;  /* 0x00000000fffff984 */ /* 0x000fe20000000800 */
[----:B------:R2:W-:Y:S04]  /*3100*/  LDGSTS.E.BYPASS.LTC128B.128 [R208+0x10800], [R16.64+0x100] ;  /* 0x1080010010d07fae */ /* 0x0005e8000b901d46 */
.L_x_707:
[----:B------:R-:W-:Y:S05]  /*3110*/  BSYNC B0 ;  /* 0x0000000000007941 */ /* 0x000fea0003800000 */
.L_x_706:
[----:B------:R-:W-:Y:S01]  /*3120*/  ISETP.GE.AND P1, PT, R12, R9, PT ;  /* 0x000000090c00720c */ /* 0x000fe20003f26270 */
[----:B------:R-:W-:-:S12]  /*3130*/  BSSY B0, `(.L_x_708) ;  /* 0x0000021000007945 */ /* 0x000fd80003800000 */
[----:B------:R1:W-:Y:S04]  /*3140*/  @P1 STS.128 [R208+0xd000], RZ ;  /* 0x00d000ffd0001388 */ /* 0x0003e80000000c00 */
[----:B------:R1:W-:Y:S04]  /*3150*/  @P1 STS.128 [R208+0xf000], RZ ;  /* 0x00f000ffd0001388 */ /* 0x0003e80000000c00 */
[----:B------:R1:W-:Y:S01]  /*3160*/  @P1 STS.128 [R208+0x11000], RZ ;  /* 0x011000ffd0001388 */ /* 0x0003e20000000c00 */
[----:B------:R-:W-:Y:S05]  /*3170*/  @P1 BRA `(.L_x_709) ;  /* 0x000001c000001947 */ /* 0x000fea0003800000 */
[----:B------:R-:W-:Y:S01]  /*3180*/  ISETP.GE.AND P4, PT, R210, c[0x0][0x220], PT ;  /* 0x00008800d2007a0c */ /* 0x000fe20003f86270 */
[----:B------:R-:W-:Y:S01]  /*3190*/  IMAD.MOV.U32 R11, RZ, RZ, 0x5 ;  /* 0x00000005ff0b7424 */ /* 0x000fe200078e00ff */
[----:B------:R-:W-:Y:S01]  /*31a0*/  ISETP.GE.AND P3, PT, R201, c[0x0][0x220], PT ;  /* 0x00008800c9007a0c */ /* 0x000fe20003f66270 */
[----:B------:R-:W-:Y:S01]  /*31b0*/  IMAD.SHL.U32 R12, R8, 0x20, RZ ;  /* 0x00000020080c7824 */ /* 0x000fe200078e00ff */
[----:B------:R-:W-:-:S02]  /*31c0*/  ISETP.GE.AND P1, PT, R200, c[0x0][0x220], PT ;  /* 0x00008800c8007a0c */ /* 0x000fc40003f26270 */
[----:B------:R-:W-:-:S07]  /*31d0*/  SHF.L.U64.HI R11, R8, R11, c[0x0][0x1a4] ;  /* 0x00006900080b7619 */ /* 0x000fce000001020b */
        /* <DEDUP_REMOVED lines=22> */
.L_x_709:
[----:B------:R-:W-:Y:S05]  /*3340*/  BSYNC B0 ;  /* 0x0000000000007941 */ /* 0x000fea0003800000 */
.L_x_708:
[----:B------:R-:W-:Y:S01]  /*3350*/  ISETP.GE.AND P1, PT, R10, R9, PT ;  /* 0x000000090a00720c */ /* 0x000fe20003f26270 */
[----:B------:R-:W-:Y:S01]  /*3360*/  BSSY B0, `(.L_x_710) ;  /* 0x0000029000007945 */ /* 0x000fe20003800000 */
[----:B------:R-:W-:-:S04]  /*3370*/  SHF.R.S32.HI R10, RZ, 0x1f, R13 ;  /* 0x0000001fff0a7819 */ /* 0x000fc8000001140d */
[----:B------:R-:W-:-:S04]  /*3380*/  LEA.HI R10, R10, R13, RZ, 0x2 ;  /* 0x0000000d0a0a7211 */ /* 0x000fc800078f10ff */
[----:B------:R-:W-:-:S03]  /*3390*/  SHF.R.S32.HI R85, RZ, 0x2, R10 ;  /* 0x00000002ff557819 */ /* 0x000fc6000001140a */
[----:B------:R1:W-:Y:S04]  /*33a0*/  @P1 STS.128 [R208+0xd800], RZ ;  /* 0x00d800ffd0001388 */ /* 0x0003e80000000c00 */
[----:B------:R1:W-:Y:S04]  /*33b0*/  @P1 STS.128 [R208+0xf800], RZ ;  /* 0x00f800ffd0001388 */ /* 0x0003e80000000c00 */
[----:B------:R1:W-:Y:S01]  /*33c0*/  @P1 STS.128 [R208+0x11800], RZ ;  /* 0x011800ffd0001388 */ /* 0x0003e20000000c00 */
[----:B------:R-:W-:Y:S05]  /*33d0*/  @P1 BRA `(.L_x_711) ;  /* 0x0000021000001947 */ /* 0x000fea0003800000 */
[----:B------:R-:W-:Y:S02]  /*33e0*/  ISETP.GE.AND P3, PT, R210, c[0x0][0x220], PT ;  /* 0x00008800d2007a0c */ /* 0x000fe40003f66270 */
[----:B------:R-:W-:-:S02]  /*33f0*/  ISETP.GE.AND P2, PT, R201, c[0x0][0x220], PT ;  /* 0x00008800c9007a0c */ /* 0x000fc40003f46270 */
[----:B------:R-:W-:-:S09]  /*3400*/  ISETP.GE.AND P1, PT, R200, c[0x0][0x220], PT ;  /* 0x00008800c8007a0c */ /* 0x000fd20003f26270 */
[----:B------:R-:W-:Y:S01]  /*3410*/  @!P3 MOV R10, c[0x0][0x1a4] ;  /* 0x00006900000aba02 */ /* 0x000fe20000000f00 */
[--C-:B------:R-:W-:Y:S01]  /*3420*/  @!P3 IMAD.MOV.U32 R13, RZ, RZ, R223.reuse ;  /* 0x000000ffff0db224 */ /* 0x100fe200078e00df */
[----:B------:R-:W-:Y:S01]  /*3430*/  @!P3 MOV R12, R222 ;  /* 0x000000de000cb202 */ /* 0x000fe20000000f00 */
[C---:B--2-4-:R-:W-:Y:S01]  /*3440*/  @!P2 IMAD.WIDE.U32 R16, R8.reuse, 0x60, R222 ;  /* 0x000000600810a825 */ /* 0x054fe200078e00de */
[----:B------:R-:W-:Y:S01]  /*3450*/  @!P2 MOV R9, c[0x0][0x1a4] ;  /* 0x000069000009aa02 */ /* 0x000fe20000000f00 */
[----:B------:R2:W-:Y:S02]  /*3460*/  @P3 STS.128 [R208+0xd800], RZ ;  /* 0x00d800ffd0003388 */ /* 0x0005e40000000c00 */
[----:B------:R-:W-:-:S04]  /*3470*/  @!P3 IMAD.WIDE.U32 R12, R8, 0x60, R12 ;  /* 0x00000060080cb825 */ /* 0x000fc800078e000c */
[----:B------:R-:W-:Y:S02]  /*3480*/  @!P3 IMAD R10, R10, 0x60, RZ ;  /* 0x000000600a0ab824 */ /* 0x000fe400078e02ff */
[----:B------:R-:W-:-:S03]  /*3490*/  @!P2 IMAD R9, R9, 0x60, RZ ;  /* 0x000000600909a824 */ /* 0x000fc600078e02ff */
[----:B------:R-:W-:Y:S01]  /*34a0*/  @!P3 IADD3 R13, R13, R10, RZ ;  /* 0x0000000a0d0db210 */ /* 0x000fe20007ffe0ff */
[----:B------:R-:W-:-:S04]  /*34b0*/  @!P2 IMAD.IADD R17, R17, 0x1, R9 ;  /* 0x000000011111a824 */ /* 0x000fc800078e0209 */
        /* <DEDUP_REMOVED lines=11> */
[----:B------:R-:W-:Y:S01]  /*3570*/  ULDC UR4, c[0x0][0x1a4] ;  /* 0x0000690000047ab9 */ /* 0x000fe20000000800 */
[----:B------:R-:W-:Y:S01]  /*3580*/  IMAD.WIDE.U32 R8, R8, 0x60, R222 ;  /* 0x0000006008087825 */ /* 0x000fe200078e00de */
[----:B------:R-:W-:-:S06]  /*3590*/  UIMAD UR4, UR4, 0x60, URZ ;  /* 0x00000060040478a4 */ /* 0x000fcc000f8e023f */
[----:B------:R-:W-:-:S05]  /*35a0*/  IADD3 R9, R9, UR4, RZ ;  /* 0x0000000409097c10 */ /* 0x000fca000fffe0ff */
[----:B------:R-:W-:Y:S01]  /*35b0*/  @!PT LDS RZ, [RZ] ;  /* 0x00000000fffff984 */ /* 0x000fe20000000800 */
[----:B------:R-:W-:Y:S01]  /*35c0*/  @!PT LDS RZ, [RZ] ;  /* 0x00000000fffff984 */ /* 0x000fe20000000800 */
[----:B------:R-:W-:Y:S01]  /*35d0*/  @!PT LDS RZ, [RZ] ;  /* 0x00000000fffff984 */ /* 0x000fe20000000800 */
[----:B------:R4:W-:Y:S02]  /*35e0*/  LDGSTS.E.BYPASS.LTC128B.128 [R208+0x11800], [R8.64+0x100] ;  /* 0x1180010008d07fae */ /* 0x0009e4000b901d46 */
.L_x_711:
[----:B------:R-:W-:Y:S05]  /*35f0*/  BSYNC B0 ;  /* 0x0000000000007941 */ /* 0x000fea0003800000 */
.L_x_710:
[C---:B----4-:R-:W-:Y:S01]  /*3600*/  IMAD.SHL.U32 R8, R2.reuse, 0x40, RZ ;  /* 0x0000004002087824 */ /* 0x050fe200078e00ff */
[----:B------:R-:W-:Y:S01]  /*3610*/  R2P PR, R2, 0x6 ;  /* 0x0000000602007804 */ /* 0x000fe20000000000 */
[----:B------:R-:W-:Y:S01]  /*3620*/  IMAD.SHL.U32 R14, R14, 0x8, RZ ;  /* 0x000000080e0e7824 */ /* 0x000fe200078e00ff */
[----:B------:R-:W0:Y:S01]  /*3630*/  LDGDEPBAR ;  /* 0x00000000000079af */ /* 0x000e220000000000 */
[C---:B------:R-:W-:Y:S01]  /*3640*/  IMAD R198, R87.reuse, 0x400, R0 ;  /* 0x0000040057c67824 */ /* 0x040fe200078e0200 */
[----:B------:R-:W-:Y:S01]  /*3650*/  LOP3.LUT R9, R8, 0x1c0, RZ, 0xc0, !PT ;  /* 0x000001c008097812 */ /* 0x000fe200078ec0ff */
[----:B------:R-:W-:Y:S01]  /*3660*/  IMAD R88, R87, 0x10, R88 ;  /* 0x0000001057587824 */ /* 0x000fe200078e0258 */
[----:B------:R-:W-:Y:S01]  /*3670*/  ISETP.GE.AND P6, PT, R133, 0x2, PT ;  /* 0x000000028500780c */ /* 0x000fe20003fc6270 */
[----:B------:R-:W-:Y:S01]  /*3680*/  IMAD.SHL.U32 R198, R198, 0x2, RZ ;  /* 0x00000002c6c67824 */ /* 0x000fe200078e00ff */
[----:B------:R-:W-:Y:S02]  /*3690*/  LOP3.LUT R8, R9, 0x8, R14, 0xf8, !PT ;  /* 0x0000000809087812 */ /* 0x000fe400078ef80e */
[----:B------:R-:W-:Y:S01]  /*36a0*/  SHF.R.U32.HI R9, RZ, 0x3, R9 ;  /* 0x00000003ff097819 */ /* 0x000fe20000011609 */
[--C-:B------:R-:W-:Y:S01]  /*36b0*/  IMAD R196, R7, 0x2, R198.reuse ;  /* 0x0000000207c47824 */ /* 0x100fe200078e02c6 */
[----:B------:R-:W-:Y:S01]  /*36c0*/  LDSM.16.M88.4 R32, [R198] ;  /* 0x00000000c620783b */ /* 0x000fe20000000200 */
[C---:B------:R-:W-:Y:S01]  /*36d0*/  IMAD R194, R5.reuse, 0x2, R198 ;  /* 0x0000000205c27824 */ /* 0x040fe200078e02c6 */
[----:B------:R-:W-:Y:S01]  /*36e0*/  LOP3.LUT R8, R8, R9, RZ, 0x3c, !PT ;  /* 0x0000000908087212 */ /* 0x000fe200078e3cff */
[----:B------:R-:W-:Y:S01]  /*36f0*/  IMAD R193, R5, 0x2, R196 ;  /* 0x0000000205c17824 */ /* 0x000fe200078e02c4 */
[----:B------:R-:W-:Y:S03]  /*3700*/  LDSM.16.M88.4 R56, [R196] ;  /* 0x00000000c438783b */ /* 0x000fe60000000200 */
[----:B------:R-:W-:Y:S01]  /*3710*/  IMAD R197, R197, 0x200, R8 ;  /* 0x00000200c5c57824 */ /* 0x000fe200078e0208 */
[----:B-1----:R-:W-:Y:S03]  /*3720*/  LDSM.16.M88.4 R28, [R194] ;  /* 0x00000000c21c783b */ /* 0x002fe60000000200 */
[----:B------:R-:W-:-:S05]  /*3730*/  IMAD.SHL.U32 R197, R197, 0x2, RZ ;  /* 0x00000002c5c57824 */ /* 0x000fca00078e00ff */
[----:B--2---:R-:W1:Y:S01]  /*3740*/  LDSM.16.M88.4 R12, [R197+0x6000] ;  /* 0x00600000c50c783b */ /* 0x004e620000000200 */
[C---:B------:R-:W-:Y:S02]  /*3750*/  IADD3 R2, R197.reuse, 0x6000, RZ ;  /* 0x00006000c5027810 */ /* 0x040fe40007ffe0ff */
[----:B------:R-:W-:Y:S01]  /*3760*/  IADD3 R195, R197, 0x6020, RZ ;  /* 0x00006020c5c37810 */ /* 0x000fe20007ffe0ff */
[----:B------:R-:W2:Y:S01]  /*3770*/  LDSM.16.M88.4 R72, [R197+0x6800] ;  /* 0x00680000c548783b */ /* 0x000ea20000000200 */
[----:B------:R-:W-:Y:S01]  /*3780*/  @P1 IADD3 R195, R2, -0x20, RZ ;  /* 0xffffffe002c31810 */ /* 0x000fe20007ffe0ff */
[----:B------:R-:W-:Y:S02]  /*3790*/  IMAD.MOV.U32 R2, RZ, RZ, 0x40 ;  /* 0x00000040ff027424 */ /* 0x000fe400078e00ff */
[----:B------:R-:W4:Y:S01]  /*37a0*/  LDSM.16.M88.4 R40, [R197+0x7000] ;  /* 0x00700000c528783b */ /* 0x000f220000000200 */
[C---:B------:R-:W-:Y:S02]  /*37b0*/  IADD3 R187, R195.reuse, 0x800, RZ ;  /* 0x00000800c3bb7810 */ /* 0x040fe40007ffe0ff */
[----:B------:R-:W-:Y:S01]  /*37c0*/  SEL R2, R2, 0xffffffc0, !P2 ;  /* 0xffffffc002027807 */ /* 0x000fe20005000000 */
[----:B------:R-:W5:Y:S01]  /*37d0*/  LDSM.16.M88.4 R68, [R197+0x7800] ;  /* 0x00780000c544783b */ /* 0x000f620000000200 */
[----:B------:R-:W-:-:S02]  /*37e0*/  IADD3 R186, R195, 0x1000, RZ ;  /* 0x00001000c3ba7810 */ /* 0x000fc40007ffe0ff */
[----:B------:R-:W-:Y:S01]  /*37f0*/  IADD3 R185, R195, 0x1800, RZ ;  /* 0x00001800c3b97810 */ /* 0x000fe20007ffe0ff */
[----:B------:R-:W3:Y:S01]  /*3800*/  LDSM.16.M88.4 R64, [R195] ;  /* 0x00000000c340783b */ /* 0x000ee20000000200 */
[----:B------:R-:W-:Y:S01]  /*3810*/  IMAD.IADD R191, R197, 0x1, R2 ;  /* 0x00000001c5bf7824 */ /* 0x000fe200078e0202 */
[C---:B------:R-:W-:Y:S01]  /*3820*/  IADD3 R183, R195.reuse, 0x2000, RZ ;  /* 0x00002000c3b77810 */ /* 0x040fe20007ffe0ff */
[----:B------:R-:W-:Y:S01]  /*3830*/  IMAD.IADD R184, R2, 0x1, R195 ;  /* 0x0000000102b87824 */ /* 0x000fe200078e02c3 */
[----:B------:R-:W3:Y:S01]  /*3840*/  LDSM.16.M88.4 R60, [R195+0x800] ;  /* 0x00080000c33c783b */ /* 0x000ee20000000200 */
[----:B------:R-:W-:Y:S02]  /*3850*/  IADD3 R2, R88, 0x1, R85 ;  /* 0x0000000158027810 */ /* 0x000fe40007ffe055 */
[----:B------:R-:W-:Y:S01]  /*3860*/  IADD3 R182, R195, 0x2800, RZ ;  /* 0x00002800c3b67810 */ /* 0x000fe20007ffe0ff */
[----:B------:R-:W3:Y:S01]  /*3870*/  LDSM.16.M88.4 R52, [R195+0x1000] ;  /* 0x00100000c334783b */ /* 0x000ee20000000200 */
[----:B------:R-:W-:-:S02]  /*3880*/  IADD3 R2, R86, R2, -R209 ;  /* 0x0000000256027210 */ /* 0x000fc40007ffe8d1 */
[C---:B------:R-:W-:Y:S01]  /*3890*/  IADD3 R181, R195.reuse, 0x3000, RZ ;  /* 0x00003000c3b57810 */ /* 0x040fe20007ffe0ff */
[----:B------:R-:W3:Y:S01]  /*38a0*/  LDSM.16.M88.4 R48, [R195+0x1800] ;  /* 0x00180000c330783b */ /* 0x000ee20000000200 */
[C---:B------:R-:W-:Y:S02]  /*38b0*/  IADD3 R180, R195.reuse, 0x3800, RZ ;  /* 0x00003800c3b47810 */ /* 0x040fe40007ffe0ff */
[C---:B------:R-:W-:Y:S01]  /*38c0*/  IADD3 R179, R195.reuse, 0x4000, RZ ;  /* 0x00004000c3b37810 */ /* 0x040fe20007ffe0ff */
[----:B------:R-:W3:Y:S01]  /*38d0*/  LDSM.16.M88.4 R24, [R191+0x6000] ;  /* 0x00600000bf18783b */ /* 0x000ee20000000200 */
[C---:B------:R-:W-:Y:S02]  /*38e0*/  IADD3 R178, R195.reuse, 0x4800, RZ ;  /* 0x00004800c3b27810 */ /* 0x040fe40007ffe0ff */
[C---:B------:R-:W-:Y:S01]  /*38f0*/  IADD3 R177, R195.reuse, 0x5000, RZ ;  /* 0x00005000c3b17810 */ /* 0x040fe20007ffe0ff */
[----:B------:R-:W3:Y:S01]  /*3900*/  LDSM.16.M88.4 R20, [R191+0x6800] ;  /* 0x00680000bf14783b */ /* 0x000ee20000000200 */
[----:B------:R-:W-:Y:S01]  /*3910*/  IADD3 R176, R195, 0x5800, RZ ;  /* 0x00005800c3b07810 */ /* 0x000fe20007ffe0ff */
[C---:B-1----:R-:W-:Y:S02]  /*3920*/  HMMA.16816.F32 R16, R32.reuse, R12, RZ ;  /* 0x0000000c2010723c */ /* 0x042fe400000018ff */
[----:B------:R-:W1:Y:S04]  /*3930*/  LDSM.16.M88.4 R80, [R191+0x7000] ;  /* 0x00700000bf50783b */ /* 0x000e680000000200 */
[----:B------:R-:W1:Y:S02]  /*3940*/  LDSM.16.M88.4 R76, [R191+0x7800] ;  /* 0x00780000bf4c783b */ /* 0x000e640000000200 */
[C---:B------:R-:W-:Y:S08]  /*3950*/  HMMA.16816.F32 R12, R32.reuse, R14, RZ ;  /* 0x0000000e200c723c */ /* 0x040ff000000018ff */
[C---:B--2---:R-:W-:Y:S08]  /*3960*/  HMMA.16816.F32 R8, R32.reuse, R72, RZ ;  /* 0x000000482008723c */ /* 0x044ff000000018ff */
[C---:B------:R-:W-:Y:S08]  /*3970*/  HMMA.16816.F32 R72, R32.reuse, R74, RZ ;  /* 0x0000004a2048723c */ /* 0x040ff000000018ff */
[C---:B----4-:R-:W-:Y:S08]  /*3980*/  HMMA.16816.F32 R44, R32.reuse, R40, RZ ;  /* 0x00000028202c723c */ /* 0x050ff000000018ff */
[C---:B------:R-:W-:Y:S08]  /*3990*/  HMMA.16816.F32 R40, R32.reuse, R42, RZ ;  /* 0x0000002a2028723c */ /* 0x040ff000000018ff */
[C---:B-----5:R-:W-:Y:S08]  /*39a0*/  HMMA.16816.F32 R36, R32.reuse, R68, RZ ;  /* 0x000000442024723c */ /* 0x060ff000000018ff */
[----:B------:R-:W-:Y:S01]  /*39b0*/  HMMA.16816.F32 R32, R32, R70, RZ ;  /* 0x000000462020723c */ /* 0x000fe200000018ff */
[----:B------:R-:W-:Y:S07]  /*39c0*/  LDSM.16.M88.4 R68, [R193] ;  /* 0x00000000c144783b */ /* 0x000fee0000000200 */
[C---:B---3--:R-:W-:Y:S08]  /*39d0*/  HMMA.16816.F32 R16, R56.reuse, R64, R16 ;  /* 0x000000403810723c */ /* 0x048ff00000001810 */
[C---:B------:R-:W-:Y:S01]  /*39e0*/  HMMA.16816.F32 R12, R56.reuse, R66, R12 ;  /* 0x00000042380c723c */ /* 0x040fe2000000180c */
[----:B------:R-:W2:Y:S07]  /*39f0*/  LDSM.16.M88.4 R64, [R184] ;  /* 0x00000000b840783b */ /* 0x000eae0000000200 */
[C---:B------:R-:W-:Y:S08]  /*3a00*/  HMMA.16816.F32 R8, R56.reuse, R60, R8 ;  /* 0x0000003c3808723c */ /* 0x040ff00000001808 */
[C---:B------:R-:W-:Y:S01]  /*3a10*/  HMMA.16816.F32 R72, R56.reuse, R62, R72 ;  /* 0x0000003e3848723c */ /* 0x040fe20000001848 */
[----:B------:R-:W3:Y:S07]  /*3a20*/  LDSM.16.M88.4 R60, [R184+0x800] ;  /* 0x00080000b83c783b */ /* 0x000eee0000000200 */
[C---:B------:R-:W-:Y:S08]  /*3a30*/  HMMA.16816.F32 R44, R56.reuse, R52, R44 ;  /* 0x00000034382c723c */ /* 0x040ff0000000182c */
[C---:B------:R-:W-:Y:S01]  /*3a40*/  HMMA.16816.F32 R40, R56.reuse, R54, R40 ;  /* 0x000000363828723c */ /* 0x040fe20000001828 */
[----:B------:R-:W-:Y:S07]  /*3a50*/  LDSM.16.M88.4 R52, [R184+0x1800] ;  /* 0x00180000b834783b */ /* 0x000fee0000000200 */
[C---:B------:R-:W-:Y:S08]  /*3a60*/  HMMA.16816.F32 R36, R56.reuse, R48, R36 ;  /* 0x000000303824723c */ /* 0x040ff00000001824 */
[----:B------:R-:W-:Y:S01]  /*3a70*/  HMMA.16816.F32 R32, R56, R50, R32 ;  /* 0x000000323820723c */ /* 0x000fe20000001820 */
[----:B------:R-:W4:Y:S07]  /*3a80*/  LDSM.16.M88.4 R56, [R184+0x1000] ;  /* 0x00100000b838783b */ /* 0x000f2e0000000200 */
[C---:B------:R-:W-:Y:S08]  /*3a90*/  HMMA.16816.F32 R16, R28.reuse, R24, R16 ;  /* 0x000000181c10723c */ /* 0x040ff00000001810 */
[C---:B------:R-:W-:Y:S01]  /*3aa0*/  HMMA.16816.F32 R12, R28.reuse, R26, R12 ;  /* 0x0000001a1c0c723c */ /* 0x040fe2000000180c */
[----:B------:R-:W-:Y:S07]  /*3ab0*/  LDSM.16.M88.4 R24, [R198+0x2000] ;  /* 0x00200000c618783b */ /* 0x000fee0000000200 */
[C---:B------:R-:W-:Y:S01]  /*3ac0*/  HMMA.16816.F32 R48, R28.reuse, R20, R8 ;  /* 0x000000141c30723c */ /* 0x040fe20000001808 */
[----:B------:R-:W5:Y:S07]  /*3ad0*/  LDSM.16.M88.4 R8, [R197+0x8000] ;  /* 0x00800000c508783b */ /* 0x000f6e0000000200 */
[C---:B------:R-:W-:Y:S01]  /*3ae0*/  HMMA.16816.F32 R72, R28.reuse, R22, R72 ;  /* 0x000000161c48723c */ /* 0x040fe20000001848 */
[----:B------:R-:W3:Y:S07]  /*3af0*/  LDSM.16.M88.4 R20, [R197+0x8800] ;  /* 0x00880000c514783b */ /* 0x000eee0000000200 */
[C---:B-1----:R-:W-:Y:S08]  /*3b00*/  HMMA.16816.F32 R44, R28.reuse, R80, R44 ;  /* 0x000000501c2c723c */ /* 0x042ff0000000182c */
[C---:B------:R-:W-:Y:S01]  /*3b10*/  HMMA.16816.F32 R40, R28.reuse, R82, R40 ;  /* 0x000000521c28723c */ /* 0x040fe20000001828 */
[----:B------:R-:W1:Y:S07]  /*3b20*/  LDSM.16.M88.4 R80, [R197+0x9000] ;  /* 0x00900000c550783b */ /* 0x000e6e0000000200 */
[C---:B------:R-:W-:Y:S08]  /*3b30*/  HMMA.16816.F32 R36, R28.reuse, R76, R36 ;  /* 0x0000004c1c24723c */ /* 0x040ff00000001824 */
[----:B------:R-:W-:Y:S01]  /*3b40*/  HMMA.16816.F32 R32, R28, R78, R32 ;  /* 0x0000004e1c20723c */ /* 0x000fe20000001820 */
[----:B------:R-:W1:Y:S04]  /*3b50*/  LDSM.16.M88.4 R76, [R197+0x9800] ;  /* 0x00980000c54c783b */ /* 0x000e680000000200 */
[----:B------:R-:W-:Y:S03]  /*3b60*/  LDSM.16.M88.4 R28, [R195+0x2000] ;  /* 0x00200000c31c783b */ /* 0x000fe60000000200 */
[C---:B--2---:R-:W-:Y:S08]  /*3b70*/  HMMA.16816.F32 R16, R68.reuse, R64, R16 ;  /* 0x000000404410723c */ /* 0x044ff00000001810 */
[C---:B------:R-:W-:Y:S08]  /*3b80*/  HMMA.16816.F32 R12, R68.reuse, R66, R12 ;  /* 0x00000042440c723c */ /* 0x040ff0000000180c */
[C---:B---3--:R-:W-:Y:S01]  /*3b90*/  HMMA.16816.F32 R64, R68.reuse, R60, R48 ;  /* 0x0000003c4440723c */ /* 0x048fe20000001830 */
[----:B------:R-:W2:Y:S07]  /*3ba0*/  LDSM.16.M88.4 R48, [R196+0x2000] ;  /* 0x00200000c430783b */ /* 0x000eae0000000200 */
[C---:B------:R-:W-:Y:S01]  /*3bb0*/  HMMA.16816.F32 R72, R68.reuse, R62, R72 ;  /* 0x0000003e4448723c */ /* 0x040fe20000001848 */
[----:B------:R-:W3:Y:S07]  /*3bc0*/  LDSM.16.M88.4 R60, [R195+0x2800] ;  /* 0x00280000c33c783b */ /* 0x000eee0000000200 */
[C---:B----4-:R-:W-:Y:S08]  /*3bd0*/  HMMA.16816.F32 R44, R68.reuse, R56, R44 ;  /* 0x00000038442c723c */ /* 0x050ff0000000182c */
[C---:B------:R-:W-:Y:S01]  /*3be0*/  HMMA.16816.F32 R40, R68.reuse, R58, R40 ;  /* 0x0000003a4428723c */ /* 0x040fe20000001828 */
[----:B------:R-:W-:Y:S07]  /*3bf0*/  LDSM.16.M88.4 R56, [R195+0x3800] ;  /* 0x00380000c338783b */ /* 0x000fee0000000200 */
[C---:B------:R-:W-:Y:S08]  /*3c00*/  HMMA.16816.F32 R36, R68.reuse, R52, R36 ;  /* 0x000000344424723c */ /* 0x040ff00000001824 */
[----:B------:R-:W-:Y:S01]  /*3c10*/  HMMA.16816.F32 R32, R68, R54, R32 ;  /* 0x000000364420723c */ /* 0x000fe20000001820 */
[----:B------:R-:W4:Y:S04]  /*3c20*/  LDSM.16.M88.4 R68, [R195+0x3000] ;  /* 0x00300000c344783b */ /* 0x000f280000000200 */
[----:B------:R-:W-:Y:S03]  /*3c30*/  LDSM.16.M88.4 R52, [R194+0x2000] ;  /* 0x00200000c234783b */ /* 0x000fe60000000200 */
[C---:B-----5:R-:W-:Y:S08]  /*3c40*/  HMMA.16816.F32 R16, R24.reuse, R8, R16 ;  /* 0x000000081810723c */ /* 0x060ff00000001810 */
[C---:B------:R-:W-:Y:S01]  /*3c50*/  HMMA.16816.F32 R12, R24.reuse, R10, R12 ;  /* 0x0000000a180c723c */ /* 0x040fe2000000180c */
[----:B------:R-:W5:Y:S07]  /*3c60*/  LDSM.16.M88.4 R8, [R191+0x8000] ;  /* 0x00800000bf08783b */ /* 0x000f6e0000000200 */
[C---:B------:R-:W-:Y:S08]  /*3c70*/  HMMA.16816.F32 R64, R24.reuse, R20, R64 ;  /* 0x000000141840723c */ /* 0x040ff00000001840 */
        /* <DEDUP_REMOVED lines=10> */
[C---:B------:R-:W-:Y:S01]  /*3d20*/  HMMA.16816.F32 R12, R48.reuse, R30, R12 ;  /* 0x0000001e300c723c */ /* 0x040fe2000000180c */
[----:B------:R-:W2:Y:S07]  /*3d30*/  LDSM.16.M88.4 R28, [R193+0x2000] ;  /* 0x00200000c11c783b */ /* 0x000eae0000000200 */
[C---:B---3--:R-:W-:Y:S08]  /*3d40*/  HMMA.16816.F32 R64, R48.reuse, R60, R64 ;  /* 0x0000003c3040723c */ /* 0x048ff00000001840 */
[C---:B------:R-:W-:Y:S01]  /*3d50*/  HMMA.16816.F32 R72, R48.reuse, R62, R72 ;  /* 0x0000003e3048723c */ /* 0x040fe20000001848 */
[----:B------:R-:W3:Y:S07]  /*3d60*/  LDSM.16.M88.4 R60, [R184+0x2800] ;  /* 0x00280000b83c783b */ /* 0x000eee0000000200 */
[C---:B----4-:R-:W-:Y:S08]  /*3d70*/  HMMA.16816.F32 R44, R48.reuse, R68, R44 ;  /* 0x00000044302c723c */ /* 0x050ff0000000182c */
[C---:B------:R-:W-:Y:S01]  /*3d80*/  HMMA.16816.F32 R40, R48.reuse, R70, R40 ;  /* 0x000000463028723c */ /* 0x040fe20000001828 */
[----:B------:R-:W4:Y:S07]  /*3d90*/  LDSM.16.M88.4 R68, [R184+0x3000] ;  /* 0x00300000b844783b */ /* 0x000f2e0000000200 */
[C---:B------:R-:W-:Y:S08]  /*3da0*/  HMMA.16816.F32 R36, R48.reuse, R56, R36 ;  /* 0x000000383024723c */ /* 0x040ff00000001824 */
[----:B------:R-:W-:Y:S01]  /*3db0*/  HMMA.16816.F32 R32, R48, R58, R32 ;  /* 0x0000003a3020723c */ /* 0x000fe20000001820 */
[----:B------:R-:W2:Y:S04]  /*3dc0*/  LDSM.16.M88.4 R56, [R184+0x3800] ;  /* 0x00380000b838783b */ /* 0x000ea80000000200 */
        /* <DEDUP_REMOVED lines=19> */
[----:B------:R-:W-:Y:S07]  /*3f00*/  LDSM.16.M88.4 R60, [R194+0x4000] ;  /* 0x00400000c23c783b */ /* 0x000fee0000000200 */
[C---:B----4-:R-:W-:Y:S08]  /*3f10*/  HMMA.16816.F32 R44, R28.reuse, R68, R44 ;  /* 0x000000441c2c723c */ /* 0x050ff0000000182c */
[C---:B------:R-:W-:Y:S01]  /*3f20*/  HMMA.16816.F32 R40, R28.reuse, R70, R40 ;  /* 0x000000461c28723c */ /* 0x040fe20000001828 */
[----:B------:R-:W-:Y:S07]  /*3f30*/  LDSM.16.M88.4 R68, [R193+0x4000] ;  /* 0x00400000c144783b */ /* 0x000fee0000000200 */
[C---:B------:R-:W-:Y:S08]  /*3f40*/  HMMA.16816.F32 R36, R28.reuse, R56, R36 ;  /* 0x000000381c24723c */ /* 0x040ff00000001824 */
[----:B------:R-:W-:Y:S01]  /*3f50*/  HMMA.16816.F32 R32, R28, R58, R32 ;  /* 0x0000003a1c20723c */ /* 0x000fe20000001820 */
[----:B------:R-:W-:Y:S04]  /*3f60*/  LDSM.16.M88.4 R28, [R195+0x5000] ;  /* 0x00500000c31c783b */ /* 0x000fe80000000200 */
[----:B------:R-:W-:Y:S03]  /*3f70*/  LDSM.16.M88.4 R56, [R191+0xa000] ;  /* 0x00a00000bf38783b */ /* 0x000fe60000000200 */
[C---:B-----5:R-:W-:Y:S08]  /*3f80*/  HMMA.16816.F32 R16, R48.reuse, R8, R16 ;  /* 0x000000083010723c */ /* 0x060ff00000001810 */
[C---:B------:R-:W-:Y:S01]  /*3f90*/  HMMA.16816.F32 R12, R48.reuse, R10, R12 ;  /* 0x0000000a300c723c */ /* 0x040fe2000000180c */
[----:B------:R-:W3:Y:S07]  /*3fa0*/  LDSM.16.M88.4 R8, [R195+0x4800] ;  /* 0x00480000c308783b */ /* 0x000eee0000000200 */
[C---:B------:R-:W-:Y:S08]  /*3fb0*/  HMMA.16816.F32 R64, R48.reuse, R20, R64 ;  /* 0x000000143040723c */ /* 0x040ff00000001840 */
[C---:B------:R-:W-:Y:S01]  /*3fc0*/  HMMA.16816.F32 R72, R48.reuse, R22, R72 ;  /* 0x000000163048723c */ /* 0x040fe20000001848 */
[----:B------:R-:W4:Y:S07]  /*3fd0*/  LDSM.16.M88.4 R20, [R195+0x5800] ;  /* 0x00580000c314783b */ /* 0x000f2e0000000200 */
[C---:B-1----:R-:W-:Y:S08]  /*3fe0*/  HMMA.16816.F32 R44, R48.reuse, R80, R44 ;  /* 0x00000050302c723c */ /* 0x042ff0000000182c */
[C---:B------:R-:W-:Y:S08]  /*3ff0*/  HMMA.16816.F32 R40, R48.reuse, R82, R40 ;  /* 0x000000523028723c */ /* 0x040ff00000001828 */
[C---:B------:R-:W-:Y:S08]  /*4000*/  HMMA.16816.F32 R36, R48.reuse, R76, R36 ;  /* 0x0000004c3024723c */ /* 0x040ff00000001824 */
[----:B------:R-:W-:Y:S01]  /*4010*/  HMMA.16816.F32 R32, R48, R78, R32 ;  /* 0x0000004e3020723c */ /* 0x000fe20000001820 */
[----:B------:R-:W1:Y:S07]  /*4020*/  LDSM.16.M88.4 R48, [R191+0xa800] ;  /* 0x00a80000bf30783b */ /* 0x000e6e0000000200 */
[C---:B--2---:R-:W-:Y:S08]  /*4030*/  HMMA.16816.F32 R16, R52.reuse, R24, R16 ;  /* 0x000000183410723c */ /* 0x044ff00000001810 */
[C---:B------:R-:W-:Y:S01]  /*4040*/  HMMA.16816.F32 R12, R52.reuse, R26, R12 ;  /* 0x0000001a340c723c */ /* 0x040fe2000000180c */
[----:B------:R-:W2:Y:S07]  /*4050*/  LDSM.16.M88.4 R24, [R191+0xb000] ;  /* 0x00b00000bf18783b */ /* 0x000eae0000000200 */
[C---:B---3--:R-:W-:Y:S08]  /*4060*/  HMMA.16816.F32 R64, R52.reuse, R8, R64 ;  /* 0x000000083440723c */ /* 0x048ff00000001840 */
[C---:B------:R-:W-:Y:S01]  /*4070*/  HMMA.16816.F32 R72, R52.reuse, R10, R72 ;  /* 0x0000000a3448723c */ /* 0x040fe20000001848 */
[----:B------:R-:W3:Y:S07]  /*4080*/  LDSM.16.M88.4 R8, [R191+0xb800] ;  /* 0x00b80000bf08783b */ /* 0x000eee0000000200 */
[C---:B------:R-:W-:Y:S08]  /*4090*/  HMMA.16816.F32 R44, R52.reuse, R28, R44 ;  /* 0x0000001c342c723c */ /* 0x040ff0000000182c */
[C---:B------:R-:W-:Y:S01]  /*40a0*/  HMMA.16816.F32 R40, R52.reuse, R30, R40 ;  /* 0x0000001e3428723c */ /* 0x040fe20000001828 */
[----:B------:R-:W-:Y:S07]  /*40b0*/  LDSM.16.M88.4 R28, [R184+0x4800] ;  /* 0x00480000b81c783b */ /* 0x000fee0000000200 */
[C---:B----4-:R-:W-:Y:S01]  /*40c0*/  HMMA.16816.F32 R76, R52.reuse, R20, R36 ;  /* 0x00000014344c723c */ /* 0x050fe20000001824 */
[----:B------:R-:W4:Y:S07]  /*40d0*/  LDSM.16.M88.4 R36, [R184+0x4000] ;  /* 0x00400000b824783b */ /* 0x000f2e0000000200 */
[----:B------:R-:W-:Y:S01]  /*40e0*/  HMMA.16816.F32 R32, R52, R22, R32 ;  /* 0x000000163420723c */ /* 0x000fe20000001820 */
[----:B------:R-:W5:Y:S07]  /*40f0*/  LDSM.16.M88.4 R20, [R184+0x5000] ;  /* 0x00500000b814783b */ /* 0x000f6e0000000200 */
[C---:B-1----:R-:W-:Y:S08]  /*4100*/  HMMA.16816.F32 R64, R60.reuse, R48, R64 ;  /* 0x000000303c40723c */ /* 0x042ff00000001840 */
[----:B------:R-:W-:Y:S01]  /*4110*/  HMMA.16816.F32 R72, R60, R50, R72 ;  /* 0x000000323c48723c */ /* 0x000fe20000001848 */
[----:B------:R-:W1:Y:S01]  /*4120*/  LDSM.16.M88.4 R48, [R184+0x5800] ;  /* 0x00580000b830783b */ /* 0x000e620000000200 */
[----:B------:R-:W-:-:S06]  /*4130*/  DEPBAR.LE SB0, 0x0 ;  /* 0x000080000000791a */ /* 0x000fcc0000000000 */
[C---:B------:R-:W-:Y:S08]  /*4140*/  HMMA.16816.F32 R16, R60.reuse, R56, R16 ;  /* 0x000000383c10723c */ /* 0x040ff00000001810 */
[C---:B------:R-:W-:Y:S08]  /*4150*/  HMMA.16816.F32 R12, R60.reuse, R58, R12 ;  /* 0x0000003a3c0c723c */ /* 0x040ff0000000180c */
[C---:B--2---:R-:W-:Y:S08]  /*4160*/  HMMA.16816.F32 R44, R60.reuse, R24, R44 ;  /* 0x000000183c2c723c */ /* 0x044ff0000000182c */
[C---:B------:R-:W-:Y:S08]  /*4170*/  HMMA.16816.F32 R40, R60.reuse, R26, R40 ;  /* 0x0000001a3c28723c */ /* 0x040ff00000001828 */
[C---:B---3--:R-:W-:Y:S08]  /*4180*/  HMMA.16816.F32 R76, R60.reuse, R8, R76 ;  /* 0x000000083c4c723c */ /* 0x048ff0000000184c */
[----:B------:R-:W-:Y:S07]  /*4190*/  HMMA.16816.F32 R32, R60, R10, R32 ;  /* 0x0000000a3c20723c */ /* 0x000fee0000001820 */
[----:B------:R-:W-:Y:S01]  /*41a0*/  IADD3 R11, R2, c[0x0][0x2e8], RZ ;  /* 0x0000ba00020b7a10 */ /* 0x000fe20007ffe0ff */
[----:B----4-:R-:W-:Y:S03]  /*41b0*/  HMMA.16816.F32 R16, R68, R36, R16 ;  /* 0x000000244410723c */ /* 0x010fe60000001810 */
[----:B------:R-:W-:-:S02]  /*41c0*/  IADD3 R9, R11, 0x8, RZ ;  /* 0x000000080b097810 */ /* 0x000fc40007ffe0ff */
[-C--:B------:R-:W-:Y:S02]  /*41d0*/  IMNMX R214, R11, R86.reuse, PT ;  /* 0x000000560bd67217 */ /* 0x080fe40003800200 */
[----:B------:R-:W-:Y:S01]  /*41e0*/  IMNMX R2, R9, R86, PT ;  /* 0x0000005609027217 */ /* 0x000fe20003800200 */
[C---:B------:R-:W-:Y:S08]  /*41f0*/  HMMA.16816.F32 R12, R68.reuse, R38, R12 ;  /* 0x00000026440c723c */ /* 0x040ff0000000180c */
[C---:B------:R-:W-:Y:S08]  /*4200*/  HMMA.16816.F32 R64, R68.reuse, R28, R64 ;  /* 0x0000001c4440723c */ /* 0x040ff00000001840 */
[C---:B------:R-:W-:Y:S08]  /*4210*/  HMMA.16816.F32 R72, R68.reuse, R30, R72 ;  /* 0x0000001e4448723c */ /* 0x040ff00000001848 */
[C---:B-----5:R-:W-:Y:S08]  /*4220*/  HMMA.16816.F32 R44, R68.reuse, R20, R44 ;  /* 0x00000014442c723c */ /* 0x060ff0000000182c */
[C---:B------:R-:W-:Y:S08]  /*4230*/  HMMA.16816.F32 R40, R68.reuse, R22, R40 ;  /* 0x000000164428723c */ /* 0x040ff00000001828 */
[C---:B-1----:R-:W-:Y:S08]  /*4240*/  HMMA.16816.F32 R76, R68.reuse, R48, R76 ;  /* 0x00000030444c723c */ /* 0x042ff0000000184c */
[----:B------:R-:W-:Y:S01]  /*4250*/  HMMA.16816.F32 R32, R68, R50, R32 ;  /* 0x000000324420723c */ /* 0x000fe20000001820 */
[----:B------:R-:W-:Y:S06]  /*4260*/  BAR.SYNC.DEFER_BLOCKING 0x0 ;  /* 0x0000000000007b1d */ /* 0x000fec0000010000 */
[----:B------:R-:W-:Y:S01]  /*4270*/  @!UPT UIADD3 URZ, URZ, URZ, URZ ;  /* 0x0000003f3f3ff290 */ /* 0x000fe2000fffe03f */
[----:B------:R-:W-:Y:S11]  /*4280*/  @!P6 BRA `(.L_x_712) ;  /* 0x00000b700000e947 */ /* 0x000ff60003800000 */
[----:B------:R-:W-:Y:S05]  /*4290*/  @!P0 BRA `(.L_x_713) ;  /* 0x0000039000008947 */ /* 0x000fea0003800000 */
[----:B------:R-:W1:Y:S01]  /*42a0*/  I2F.RP R21, R6 ;  /* 0x0000000600157306 */ /* 0x000e620000209400 */
[----:B------:R-:W-:-:S02]  /*42b0*/  IADD3 R20, R3, -0x40, RZ ;  /* 0xffffffc003147810 */ /* 0x000fc40007ffe0ff */
[----:B------:R-:W-:Y:S02]  /*42c0*/  IABS R8, R3 ;  /* 0x0000000300087213 */ /* 0x000fe40000000000 */
[----:B------:R-:W-:Y:S02]  /*42d0*/  IABS R4, R20 ;  /* 0x0000001400047213 */ /* 0x000fe40000000000 */
[----:B------:R-:W-:Y:S01]  /*42e0*/  LOP3.LUT R20, R20, c[0x0][0x2d0], RZ, 0x3c, !PT ;  /* 0x0000b40014147a12 */ /* 0x000fe200078e3cff */
[----:B-1----:R-:W1:Y:S02]  /*42f0*/  MUFU.RCP R10, R21 ;  /* 0x00000015000a7308 */ /* 0x002e640000001000 */
[----:B-1----:R-:W-:-:S06]  /*4300*/  IADD3 R10, R10, 0xffffffe, RZ ;  /* 0x0ffffffe0a0a7810 */ /* 0x002fcc0007ffe0ff */
[----:B------:R-:W1:Y:S02]  /*4310*/  F2I.FTZ.U32.TRUNC.NTZ R11, R10 ;  /* 0x0000000a000b7305 */ /* 0x000e64000021f000 */
[----:B-1----:R-:W-:Y:S02]  /*4320*/  IMAD.MOV R9, RZ, RZ, -R11 ;  /* 0x000000ffff097224 */ /* 0x002fe400078e0a0b */
[----:B------:R-:W-:Y:S02]  /*4330*/  IMAD.MOV.U32 R10, RZ, RZ, RZ ;  /* 0x000000ffff0a7224 */ /* 0x000fe400078e00ff */
[----:B------:R-:W-:-:S04]  /*4340*/  IMAD R9, R9, R6, RZ ;  /* 0x0000000609097224 */ /* 0x000fc800078e02ff */
[----:B------:R-:W-:-:S06]  /*4350*/  IMAD.HI.U32 R9, R11, R9, R10 ;  /* 0x000000090b097227 */ /* 0x000fcc00078e000a */
[----:B------:R-:W-:-:S04]  /*4360*/  IMAD.HI.U32 R21, R9, R8, RZ ;  /* 0x0000000809157227 */ /* 0x000fc800078e00ff */
[----:B------:R-:W-:Y:S01]  /*4370*/  IMAD.HI.U32 R10, R9, R4, RZ ;  /* 0x00000004090a7227 */ /* 0x000fe200078e00ff */
[----:B------:R-:W-:-:S03]  /*4380*/  IADD3 R11, -R21, RZ, RZ ;  /* 0x000000ff150b7210 */ /* 0x000fc60007ffe1ff */
[----:B------:R-:W-:Y:S02]  /*4390*/  IMAD.MOV R9, RZ, RZ, -R10 ;  /* 0x000000ffff097224 */ /* 0x000fe400078e0a0a */
[C---:B------:R-:W-:Y:S02]  /*43a0*/  IMAD R11, R6.reuse, R11, R8 ;  /* 0x0000000b060b7224 */ /* 0x040fe400078e0208 */
[C---:B------:R-:W-:Y:S01]  /*43b0*/  IMAD R9, R6.reuse, R9, R4 ;  /* 0x0000000906097224 */ /* 0x040fe200078e0204 */
[----:B------:R-:W-:Y:S02]  /*43c0*/  LOP3.LUT R4, R3, c[0x0][0x2d0], RZ, 0x3c, !PT ;  /* 0x0000b40003047a12 */ /* 0x000fe400078e3cff */
[C---:B------:R-:W-:Y:S02]  /*43d0*/  ISETP.GT.U32.AND P1, PT, R6.reuse, R11, PT ;  /* 0x0000000b0600720c */ /* 0x040fe40003f24070 */
[----:B------:R-:W-:Y:S02]  /*43e0*/  ISETP.GT.U32.AND P2, PT, R6, R9, PT ;  /* 0x000000090600720c */ /* 0x000fe40003f44070 */
[----:B------:R-:W-:-:S02]  /*43f0*/  ISETP.GE.AND P3, PT, R4, RZ, PT ;  /* 0x000000ff0400720c */ /* 0x000fc40003f66270 */
[----:B------:R-:W-:-:S07]  /*4400*/  LOP3.LUT R4, RZ, c[0x0][0x2d0], RZ, 0x33, !PT ;  /* 0x0000b400ff047a12 */ /* 0x000fce00078e33ff */
[----:B------:R-:W-:Y:S01]  /*4410*/  @!P1 IMAD.IADD R11, R11, 0x1, -R6 ;  /* 0x000000010b0b9824 */ /* 0x000fe200078e0a06 */
[----:B------:R-:W-:Y:S02]  /*4420*/  @!P1 IADD3 R21, R21, 0x1, RZ ;  /* 0x0000000115159810 */ /* 0x000fe40007ffe0ff */
[-C--:B------:R-:W-:Y:S02]  /*4430*/  @!P2 IADD3 R9, R9, -R6.reuse, RZ ;  /* 0x800000060909a210 */ /* 0x080fe40007ffe0ff */
[-C--:B------:R-:W-:Y:S02]  /*4440*/  ISETP.GE.U32.AND P5, PT, R11, R6.reuse, PT ;  /* 0x000000060b00720c */ /* 0x080fe40003fa6070 */
[----:B------:R-:W-:Y:S02]  /*4450*/  ISETP.GE.U32.AND P4, PT, R9, R6, PT ;  /* 0x000000060900720c */ /* 0x000fe40003f86070 */
[----:B------:R-:W-:Y:S02]  /*4460*/  ISETP.GE.AND P1, PT, R20, RZ, PT ;  /* 0x000000ff1400720c */ /* 0x000fe40003f26270 */
[----:B------:R-:W-:-:S02]  /*4470*/  @!P2 IADD3 R10, R10, 0x1, RZ ;  /* 0x000000010a0aa810 */ /* 0x000fc40007ffe0ff */
[----:B------:R-:W-:-:S05]  /*4480*/  ISETP.NE.AND P2, PT, RZ, c[0x0][0x2d0], PT ;  /* 0x0000b400ff007a0c */ /* 0x000fca0003f45270 */
[----:B------:R-:W-:Y:S02]  /*4490*/  @P5 IADD3 R21, R21, 0x1, RZ ;  /* 0x0000000115155810 */ /* 0x000fe40007ffe0ff */
[----:B------:R-:W-:-:S03]  /*44a0*/  @P4 IADD3 R10, R10, 0x1, RZ ;  /* 0x000000010a0a4810 */ /* 0x000fc60007ffe0ff */
[----:B------:R-:W-:Y:S02]  /*44b0*/  @!P3 IMAD.MOV R21, RZ, RZ, -R21 ;  /* 0x000000ffff15b224 */ /* 0x000fe400078e0a15 */
[----:B------:R-:W-:-:S03]  /*44c0*/  @!P1 IMAD.MOV R10, RZ, RZ, -R10 ;  /* 0x000000ffff0a9224 */ /* 0x000fc600078e0a0a */
[C---:B------:R-:W-:Y:S02]  /*44d0*/  SEL R9, R4.reuse, R21, !P2 ;  /* 0x0000001504097207 */ /* 0x040fe40005000000 */
[----:B------:R-:W-:-:S03]  /*44e0*/  SEL R4, R4, R10, !P2 ;  /* 0x0000000a04047207 */ /* 0x000fc60005000000 */
[----:B------:R-:W-:-:S04]  /*44f0*/  IMAD.WIDE R22, R9, 0x4, R212 ;  /* 0x0000000409167825 */ /* 0x000fc800078e02d4 */
[----:B------:R-:W-:Y:S01]  /*4500*/  IMAD.WIDE R20, R4, 0x4, R212 ;  /* 0x0000000404147825 */ /* 0x000fe200078e02d4 */
[----:B------:R-:W2:Y:S04]  /*4510*/  LDG.E R11, [R22.64] ;  /* 0x00000006160b7981 */ /* 0x000ea8000c1e1900 */
[----:B------:R-:W2:Y:S01]  /*4520*/  LDG.E R8, [R20.64] ;  /* 0x0000000614087981 */ /* 0x000ea2000c1e1900 */
[----:B------:R-:W-:Y:S01]  /*4530*/  IADD3 R4, R9, -R4, RZ ;  /* 0x8000000409047210 */ /* 0x000fe20007ffe0ff */
[----:B------:R-:W-:-:S04]  /*4540*/  IMAD.MOV.U32 R9, RZ, RZ, 0x40 ;  /* 0x00000040ff097424 */ /* 0x000fc800078e00ff */
[----:B------:R-:W-:-:S05]  /*4550*/  IMAD R9, R4, c[0x0][0x2d0], -R9 ;  /* 0x0000b40004097a24 */ /* 0x000fca00078e0a09 */
[----:B------:R-:W-:-:S05]  /*4560*/  SHF.R.S32.HI R4, RZ, 0x1f, R9 ;  /* 0x0000001fff047819 */ /* 0x000fca0000011409 */
[----:B------:R-:W-:-:S04]  /*4570*/  IMAD R4, R4, c[0x0][0x198], RZ ;  /* 0x0000660004047a24 */ /* 0x000fc800078e02ff */
[C---:B------:R-:W-:Y:S02]  /*4580*/  IMAD R4, R9.reuse, c[0x0][0x19c], R4 ;  /* 0x0000670009047a24 */ /* 0x040fe400078e0204 */
[----:B--2---:R-:W-:Y:S02]  /*4590*/  IMAD.IADD R8, R8, 0x1, -R11 ;  /* 0x0000000108087824 */ /* 0x004fe400078e0a0b */
[----:B------:R-:W-:-:S03]  /*45a0*/  IMAD.WIDE.U32 R10, R9, c[0x0][0x198], RZ ;  /* 0x00006600090a7a25 */ /* 0x000fc600078e00ff */
[----:B------:R-:W-:Y:S02]  /*45b0*/  SHF.R.S32.HI R6, RZ, 0x1f, R8 ;  /* 0x0000001fff067819 */ /* 0x000fe40000011408 */
[----:B------:R-:W-:-:S03]  /*45c0*/  IADD3 R11, R11, R4, RZ ;  /* 0x000000040b0b7210 */ /* 0x000fc60007ffe0ff */
[----:B------:R-:W-:Y:S02]  /*45d0*/  IMAD R9, R6, c[0x0][0x180], RZ ;  /* 0x0000600006097a24 */ /* 0x000fe400078e02ff */
[----:B------:R-:W-:-:S04]  /*45e0*/  IMAD.WIDE.U32 R20, R8, c[0x0][0x180], R10 ;  /* 0x0000600008147a25 */ /* 0x000fc800078e000a */
[----:B------:R-:W-:-:S04]  /*45f0*/  IMAD R9, R8, c[0x0][0x184], R9 ;  /* 0x0000610008097a24 */ /* 0x000fc800078e0209 */
[----:B------:R-:W-:Y:S01]  /*4600*/  IMAD.IADD R10, R21, 0x1, R9 ;  /* 0x00000001150a7824 */ /* 0x000fe200078e0209 */
[----:B------:R-:W-:Y:S01]  /*4610*/  MOV R21, R20 ;  /* 0x0000001400157202 */ /* 0x000fe20000000f00 */
[----:B------:R-:W-:Y:S05]  /*4620*/  BRA `(.L_x_714) ;  /* 0x0000002000007947 */ /* 0x000fea0003800000 */
.L_x_713:
[----:B------:R-:W-:-:S04]  /*4630*/  LEA R21, -R4, RZ, 0x6 ;  /* 0x000000ff04157211 */ /* 0x000fc800078e31ff */
[----:B------:R-:W-:Y:S02]  /*4640*/  SHF.R.S32.HI R10, RZ, 0x1f, R21 ;  /* 0x0000001fff0a7819 */ /* 0x000fe40000011415 */
.L_x_714:
[----:B------:R-:W-:Y:S01]  /*4650*/  ISETP.GE.AND P5, PT, R210, c[0x0][0x220], PT ;  /* 0x00008800d2007a0c */ /* 0x000fe20003fa6270 */
[----:B------:R-:W-:Y:S01]  /*4660*/  BSSY B0, `(.L_x_715) ;  /* 0x0000076000007945 */ /* 0x000fe20003800000 */
[----:B------:R-:W-:Y:S02]  /*4670*/  ISETP.GE.AND P4, PT, R201, c[0x0][0x220], PT ;  /* 0x00008800c9007a0c */ /* 0x000fe40003f86270 */
[----:B------:R-:W-:-:S09]  /*4680*/  ISETP.GE.AND P3, PT, R200, c[0x0][0x220], PT ;  /* 0x00008800c8007a0c */ /* 0x000fd20003f66270 */
[CC--:B------:R-:W-:Y:S01]  /*4690*/  @!P5 IADD3 R9, P1, R21.reuse, R134.reuse, RZ ;  /* 0x000000861509d210 */ /* 0x0c0fe20007f3e0ff */
[----:B------:R1:W-:Y:S01]  /*46a0*/  @P5 STS.128 [R208+0x6000], RZ ;  /* 0x006000ffd0005388 */ /* 0x0003e20000000c00 */
[----:B------:R-:W-:-:S03]  /*46b0*/  @!P4 IADD3 R11, P2, R21, R134, RZ ;  /* 0x00000086150bc210 */ /* 0x000fc60007f5e0ff */
[C-C-:B------:R-:W-:Y:S01]  /*46c0*/  @!P5 IMAD.X R4, R10.reuse, 0x1, R135.reuse, P1 ;  /* 0x000000010a04d824 */ /* 0x140fe200008e0687 */
[----:B------:R-:W-:Y:S01]  /*46d0*/  @!P5 LEA R38, P1, R9, c[0x0][0x168], 0x1 ;  /* 0x00005a000926da11 */ /* 0x000fe200078208ff */
[C-C-:B------:R-:W-:Y:S01]  /*46e0*/  @!P4 IMAD.X R6, R10.reuse, 0x1, R135.reuse, P2 ;  /* 0x000000010a06c824 */ /* 0x140fe200010e0687 */
[----:B------:R-:W-:Y:S02]  /*46f0*/  @!P4 LEA R30, P2, R11, c[0x0][0x168], 0x1 ;  /* 0x00005a000b1eca11 */ /* 0x000fe400078408ff */
[----:B------:R-:W-:Y:S02]  /*4700*/  @!P5 LEA.HI.X R39, R9, c[0x0][0x16c], R4, 0x1, P1 ;  /* 0x00005b000927da11 */ /* 0x000fe400008f0c04 */
[-C--:B------:R-:W-:Y:S02]  /*4710*/  @!P3 IADD3 R9, P1, R21, R134.reuse, RZ ;  /* 0x000000861509b210 */ /* 0x080fe40007f3e0ff */
[----:B------:R-:W-:Y:S01]  /*4720*/  @!P4 LEA.HI.X R31, R11, c[0x0][0x16c], R6, 0x1, P2 ;  /* 0x00005b000b1fca11 */ /* 0x000fe200010f0c06 */
[----:B------:R-:W-:Y:S01]  /*4730*/  @!PT LDS RZ, [RZ] ;  /* 0x00000000fffff984 */ /* 0x000fe20000000800 */
[----:B------:R-:W-:Y:S01]  /*4740*/  @!PT LDS RZ, [RZ] ;  /* 0x00000000fffff984 */ /* 0x000fe20000000800 */
[----:B------:R-:W-:Y:S01]  /*4750*/  @!PT LDS RZ, [RZ] ;  /* 0x00000000fffff984 */ /* 0x000fe20000000800 */
[----:B------:R1:W-:Y:S01]  /*4760*/  @!P5 LDGSTS.E.BYPASS.LTC128B.128 [R208+0x6000], [R38.64] ;  /* 0x0600000026d0dfae */ /* 0x0003e2000b901d46 */
[----:B------:R-:W-:Y:S01]  /*4770*/  IADD3 R11, P2, R203, R21, RZ ;  /* 0x00000015cb0b7210 */ /* 0x000fe20007f5e0ff */
[----:B------:R-:W-:Y:S01]  /*4780*/  @!P3 IMAD.X R4, R10, 0x1, R135, P1 ;  /* 0x000000010a04b824 */ /* 0x000fe200008e0687 */
[C---:B------:R-:W-:Y:S01]  /*4790*/  @!P3 LEA R28, P1, R9.reuse, c[0x0][0x168], 0x1 ;  /* 0x00005a00091cba11 */ /* 0x040fe200078208ff */
[----:B------:R1:W-:Y:S02]  /*47a0*/  @P4 STS.128 [R208+0x8000], RZ ;  /* 0x008000ffd0004388 */ /* 0x0003e40000000c00 */
[----:B------:R-:W-:Y:S01]  /*47b0*/  IMAD.X R8, R202, 0x1, R10, P2 ;  /* 0x00000001ca087824 */ /* 0x000fe200010e060a */
[----:B------:R-:W-:Y:S01]  /*47c0*/  @!P3 LEA.HI.X R29, R9, c[0x0][0x16c], R4, 0x1, P1 ;  /* 0x00005b00091dba11 */ /* 0x000fe200008f0c04 */
[----:B------:R-:W-:Y:S01]  /*47d0*/  @!PT LDS RZ, [RZ] ;  /* 0x00000000fffff984 */ /* 0x000fe20000000800 */
[----:B------:R-:W-:Y:S01]  /*47e0*/  @!PT LDS RZ, [RZ] ;  /* 0x00000000fffff984 */ /* 0x000fe20000000800 */
[----:B------:R-:W-:Y:S01]  /*47f0*/  @!PT LDS RZ, [RZ] ;  /* 0x00000000fffff984 */ /* 0x000fe20000000800 */
[----:B------:R1:W-:Y:S01]  /*4800*/  @!P4 LDGSTS.E.BYPASS.LTC128B.128 [R208+0x8000], [R30.64+0x80] ;  /* 0x080000801ed0cfae */ /* 0x0003e2000b901d46 */
[----:B------:R-:W-:-:S03]  /*4810*/  @!P5 IADD3 R9, P1, R11, R134, RZ ;  /* 0x000000860b09d210 */ /* 0x000fc60007f3e0ff */
[----:B------:R1:W-:Y:S01]  /*4820*/  @P3 STS.128 [R208+0xa000], RZ ;  /* 0x00a000ffd0003388 */ /* 0x0003e20000000c00 */
[----:B------:R-:W-:Y:S01]  /*4830*/  @!P5 LEA R36, P2, R9, c[0x0][0x168], 0x1 ;  /* 0x00005a000924da11 */ /* 0x000fe200078408ff */
[C-C-:B------:R-:W-:Y:S01]  /*4840*/  @!P5 IMAD.X R4, R8.reuse, 0x1, R135.reuse, P1 ;  /* 0x000000010804d824 */ /* 0x140fe200008e0687 */
[-C--:B------:R-:W-:Y:S01]  /*4850*/  @!P4 IADD3 R23, P1, R11, R134.reuse, RZ ;  /* 0x000000860b17c210 */ /* 0x080fe20007f3e0ff */
[----:B------:R-:W-:Y:S01]  /*4860*/  @!PT LDS RZ, [RZ] ;  /* 0x00000000fffff984 */ /* 0x000fe20000000800 */
[----:B------:R-:W-:Y:S01]  /*4870*/  @!PT LDS RZ, [RZ] ;  /* 0x00000000fffff984 */ /* 0x000fe20000000800 */
[----:B------:R-:W-:Y:S01]  /*4880*/  @!PT LDS RZ, [RZ] ;  /* 0x00000000fffff984 */ /* 0x000fe20000000800 */
[----:B------:R1:W-:Y:S03]  /*4890*/  @!P3 LDGSTS.E.BYPASS.LTC128B.128 [R208+0xa000], [R28.64+0x100] ;  /* 0x0a0001001cd0bfae */ /* 0x0003e6000b901d46 */
[----:B------:R-:W-:Y:S01]  /*48a0*/  @!P5 LEA.HI.X R37, R9, c[0x0][0x16c], R4, 0x1, P2 ;  /* 0x00005b000925da11 */ /* 0x000fe200010f0c04 */
[----:B------:R-:W-:Y:S01]  /*48b0*/  @!P4 IMAD.X R4, R8, 0x1, R135, P1 ;  /* 0x000000010804c824 */ /* 0x000fe200008e0687 */
[----:B------:R-:W-:Y:S01]  /*48c0*/  @!P4 LEA R26, P2, R23, c[0x0][0x168], 0x1 ;  /* 0x00005a00171aca11 */ /* 0x000fe200078408ff */
[----:B------:R1:W-:Y:S01]  /*48d0*/  @P5 STS.128 [R208+0x6800], RZ ;  /* 0x006800ffd0005388 */ /* 0x0003e20000000c00 */
[----:B------:R-:W-:-:S02]  /*48e0*/  @!P3 IADD3 R9, P1, R11, R134, RZ ;  /* 0x000000860b09b210 */ /* 0x000fc40007f3e0ff */
        /* <DEDUP_REMOVED lines=36> */
[----:B------:R-:W-:Y:S01]  /*4b30*/  @!P3 LEA R50, P1, R4, c[0x0][0x168], 0x1 ;  /* 0x00005a000432ba11 */ /* 0x000fe200078208ff */
        /* <DEDUP_REMOVED lines=11> */
[----:B------:R-:W-:Y:S01]  /*4bf0*/  @!P4 IADD3 R4, P1, R11, R134, RZ ;  /* 0x000000860b04c210 */ /* 0x000fe20007f3e0ff */
[----:B------:R-:W-:Y:S01]  /*4c00*/  @!PT LDS RZ, [RZ] ;  /* 0x00000000fffff984 */ /* 0x000fe20000000800 */
[----:B------:R-:W-:Y:S01]  /*4c10*/  @!PT LDS RZ, [RZ] ;  /* 0x00000000fffff984 */ /* 0x000fe20000000800 */
[----:B------:R-:W-:Y:S01]  /*4c20*/  @!PT LDS RZ, [RZ] ;  /* 0x00000000fffff984 */ /* 0x000fe20000000800 */
[----:B------:R1:W-:Y:S03]  /*4c30*/  @!P3 LDGSTS.E.BYPASS.LTC128B.128 [R208+0xb000], [R50.64+0x100] ;  /* 0x0b00010032d0bfae */ /* 0x0003e6000b901d46 */
[----:B------:R-:W-:Y:S01]  /*4c40*/  @!P5 LEA.HI.X R53, R9, c[0x0][0x16c], R6, 0x1, P2 ;  /* 0x00005b000935da11 */ /* 0x000fe200010f0c06 */
[----:B------:R-:W-:Y:S01]  /*4c50*/  @!P4 IMAD.X R9, R8, 0x1, R135, P1 ;  /* 0x000000010809c824 */ /* 0x000fe200008e0687 */
[C---:B------:R-:W-:Y:S01]  /*4c60*/  @!P4 LEA R54, P1, R4.reuse, c[0x0][0x168], 0x1 ;  /* 0x00005a000436ca11 */ /* 0x040fe200078208ff */
[----:B------:R1:W-:Y:S03]  /*4c70*/  @P5 STS.128 [R208+0x7800], RZ ;  /* 0x007800ffd0005388 */ /* 0x0003e60000000c00 */
[----:B------:R-:W-:Y:S01]  /*4c80*/  @!P4 LEA.HI.X R55, R4, c[0x0][0x16c], R9, 0x1, P1 ;  /* 0x00005b000437ca11 */ /* 0x000fe200008f0c09 */
        /* <DEDUP_REMOVED lines=11> */
[----:B------:R-:W-:-:S05]  /*4d40*/  IADD3 R11, P1, R11, R134, RZ ;  /* 0x000000860b0b7210 */ /* 0x000fca0007f3e0ff */
[----:B------:R-:W-:Y:S01]  /*4d50*/  IMAD.X R8, R8, 0x1, R135, P1 ;  /* 0x0000000108087824 */ /* 0x000fe200008e0687 */
[----:B-1----:R-:W-:-:S04]  /*4d60*/  LEA R22, P1, R11, c[0x0][0x168], 0x1 ;  /* 0x00005a000b167a11 */ /* 0x002fc800078208ff */
[----:B------:R-:W-:-:S05]  /*4d70*/  LEA.HI.X R23, R11, c[0x0][0x16c], R8, 0x1, P1 ;  /* 0x00005b000b177a11 */ /* 0x000fca00008f0c08 */
[----:B------:R-:W-:Y:S01]  /*4d80*/  @!PT LDS RZ, [RZ] ;  /* 0x00000000fffff984 */ /* 0x000fe20000000800 */
[----:B------:R-:W-:Y:S01]  /*4d90*/  @!PT LDS RZ, [RZ] ;  /* 0x00000000fffff984 */ /* 0x000fe20000000800 */
[----:B------:R-:W-:Y:S01]  /*4da0*/  @!PT LDS RZ, [RZ] ;  /* 0x00000000fffff984 */ /* 0x000fe20000000800 */
[----:B------:R1:W-:Y:S04]  /*4db0*/  LDGSTS.E.BYPASS.LTC128B.128 [R208+0xb800], [R22.64+0x100] ;  /* 0x0b80010016d07fae */ /* 0x0003e8000b901d46 */
.L_x_716:
[----:B------:R-:W-:Y:S05]  /*4dc0*/  BSYNC B0 ;  /* 0x0000000000007941 */ /* 0x000fea0003800000 */
.L_x_715:
[----:B------:R-:W0:Y:S01]  /*4dd0*/  LDGDEPBAR ;  /* 0x00000000000079af */ /* 0x000e220000000000 */
[----:B------:R-:W-:-:S04]  /*4de0*/  IADD3 R134, P1, R21, R134, RZ ;  /* 0x0000008615867210 */ /* 0x000fc80007f3e0ff */
[----:B------:R-:W-:Y:S02]  /*4df0*/  IADD3.X R135, R10, R135, RZ, P1, !PT ;  /* 0x000000870a877210 */ /* 0x000fe40000ffe4ff */
.L_x_712:
[----:B------:R-:W-:Y:S02]  /*4e00*/  IMAD.IADD R3, R3, 0x1, R84 ;  /* 0x0000000103037824 */ /* 0x000fe400078e0254 */
[----:B------:R-:W-:-:S03]  /*4e10*/  IMAD.SHL.U32 R192, R0, 0x2, RZ ;  /* 0x0000000200c07824 */ /* 0x000fc600078e00ff */
[----:B------:R-:W-:Y:S01]  /*4e20*/  IADD3 R9, R3, 0x1, RZ ;  /* 0x0000000103097810 */ /* 0x000fe20007ffe0ff */
[--C-:B------:R-:W-:Y:S01]  /*4e30*/  IMAD R190, R7, 0x2, R192.reuse ;  /* 0x0000000207be7824 */ /* 0x100fe200078e02c0 */
[----:B------:R-:W-:Y:S01]  /*4e40*/  IADD3 R11, R3, 0x8, RZ ;  /* 0x00000008030b7810 */ /* 0x000fe20007ffe0ff */
[----:B------:R-:W-:Y:S01]  /*4e50*/  LDSM.16.MT88.4 R68, [R192+0xe000] ;  /* 0x00e00000c044783b */ /* 0x000fe20000004200 */
[----:B------:R-:W-:Y:S01]  /*4e60*/  ISETP.GE.AND P5, PT, R9, R214, PT ;  /* 0x000000d60900720c */ /* 0x000fe20003fa6270 */
[----:B------:R-:W-:Y:S01]  /*4e70*/  IMAD R189, R5, 0x2, R192 ;  /* 0x0000000205bd7824 */ /* 0x000fe200078e02c0 */
[----:B------:R-:W-:Y:S01]  /*4e80*/  ISETP.GE.AND P2, PT, R9, R2, PT ;  /* 0x000000020900720c */ /* 0x000fe20003f46270 */
[----:B------:R-:W-:Y:S01]  /*4e90*/  IMAD R188, R5, 0x2, R190 ;  /* 0x0000000205bc7824 */ /* 0x000fe200078e02be */
[----:B------:R-:W-:Y:S01]  /*4ea0*/  ISETP.GE.AND P1, PT, R11, R214, PT ;  /* 0x000000d60b00720c */ /* 0x000fe20003f26270 */
[----:B------:R-:W-:Y:S01]  /*4eb0*/  LDSM.16.MT88.4 R100, [R192+0x10000] ;  /* 0x01000000c064783b */ /* 0x000fe20000004200 */
[----:B------:R-:W-:-:S02]  /*4ec0*/  IADD3 R9, R3, 0x9, RZ ;  /* 0x0000000903097810 */ /* 0x000fc40007ffe0ff */
[----:B------:R-:W-:Y:S01]  /*4ed0*/  ISETP.GE.AND P3, PT, R11, R2, PT ;  /* 0x000000020b00720c */ /* 0x000fe20003f66270 */
[----:B-1----:R-:W-:Y:S01]  /*4ee0*/  LDSM.16.MT88.4 R52, [R189+0xc000] ;  /* 0x00c00000bd34783b */ /* 0x002fe20000004200 */
[----:B------:R-:W-:Y:S02]  /*4ef0*/  IADD3 R11, R3, 0x10, RZ ;  /* 0x00000010030b7810 */ /* 0x000fe40007ffe0ff */
[----:B------:R-:W-:Y:S01]  /*4f00*/  FSEL R31, R12, -INF , !P1 ;  /* 0xff8000000c1f7808 */ /* 0x000fe20004800000 */
[----:B------:R-:W-:Y:S01]  /*4f10*/  LDSM.16.MT88.4 R60, [R188+0xc000] ;  /* 0x00c00000bc3c783b */ /* 0x000fe20000004200 */
[C---:B------:R-:W-:Y:S02]  /*4f20*/  ISETP.GE.AND P4, PT, R9.reuse, R214, PT ;  /* 0x000000d60900720c */ /* 0x040fe40003f86270 */
[----:B------:R-:W-:Y:S01]  /*4f30*/  ISETP.GE.AND P1, PT, R9, R2, PT ;  /* 0x000000020900720c */ /* 0x000fe20003f26270 */
[----:B------:R-:W-:Y:S01]  /*4f40*/  LDSM.16.MT88.4 R84, [R189+0xe000] ;  /* 0x00e00000bd54783b */ /* 0x000fe20000004200 */
[----:B------:R-:W-:-:S02]  /*4f50*/  IADD3 R9, R3, 0x11, RZ ;  /* 0x0000001103097810 */ /* 0x000fc40007ffe0ff */
[----:B------:R-:W-:Y:S01]  /*4f60*/  FSEL R27, R14, -INF , !P3 ;  /* 0xff8000000e1b7808 */ /* 0x000fe20005800000 */
[----:B------:R-:W-:Y:S01]  /*4f70*/  LDSM.16.MT88.4 R92, [R188+0xe000] ;  /* 0x00e00000bc5c783b */ /* 0x000fe20000004200 */
[----:B------:R-:W-:Y:S02]  /*4f80*/  FSEL R39, R17, -INF , !P5 ;  /* 0xff80000011277808 */ /* 0x000fe40006800000 */
[-C--:B------:R-:W-:Y:S01]  /*4f90*/  ISETP.GE.AND P3, PT, R11, R214.reuse, PT ;  /* 0x000000d60b00720c */ /* 0x080fe20003f66270 */
[----:B------:R-:W-:Y:S01]  /*4fa0*/  LDSM.16.MT88.4 R124, [R190+0x10000] ;  /* 0x01000000be7c783b */ /* 0x000fe20000004200 */
[----:B------:R-:W-:Y:S02]  /*4fb0*/  ISETP.GE.AND P5, PT, R3, R214, PT ;  /* 0x000000d60300720c */ /* 0x000fe40003fa6270 */
[----:B------:R-:W-:Y:S01]  /*4fc0*/  FSEL R29, R13, -INF , !P4 ;  /* 0xff8000000d1d7808 */ /* 0x000fe20006000000 */
[----:B------:R-:W-:Y:S01]  /*4fd0*/  LDSM.16.MT88.4 R112, [R189+0x10000] ;  /* 0x01000000bd70783b */ /* 0x000fe20000004200 */
[----:B------:R-:W-:-:S02]  /*4fe0*/  FSEL R25, R15, -INF , !P1 ;  /* 0xff8000000f197808 */ /* 0x000fc40004800000 */
[----:B------:R-:W-:Y:S01]  /*4ff0*/  ISETP.GE.AND P4, PT, R11, R2, PT ;  /* 0x000000020b00720c */ /* 0x000fe20003f86270 */
[----:B------:R-:W-:Y:S01]  /*5000*/  LDSM.16.MT88.4 R136, [R190+0xc800] ;  /* 0x00c80000be88783b */ /* 0x000fe20000004200 */
[----:B------:R-:W-:Y:S02]  /*5010*/  ISETP.GE.AND P1, PT, R9, R214, PT ;  /* 0x000000d60900720c */ /* 0x000fe40003f26270 */
[----:B------:R-:W-:Y:S02]  /*5020*/  IADD3 R11, R3, 0x18, RZ ;  /* 0x00000018030b7810 */ /* 0x000fe40007ffe0ff */
[----:B------:R-:W-:Y:S02]  /*5030*/  FSEL R23, R64, -INF , !P3 ;  /* 0xff80000040177808 */ /* 0x000fe40005800000 */
[----:B------:R-:W-:Y:S02]  /*5040*/  FSEL R16, R16, -INF , !P5 ;  /* 0xff80000010107808 */ /* 0x000fe40006800000 */
[----:B------:R-:W-:-:S02]  /*5050*/  ISETP.GE.AND P3, PT, R9, R2, PT ;  /* 0x000000020900720c */ /* 0x000fc40003f66270 */
[----:B------:R-:W-:Y:S02]  /*5060*/  IADD3 R9, R3, 0x19, RZ ;  /* 0x0000001903097810 */ /* 0x000fe40007ffe0ff */
[----:B------:R-:W-:Y:S02]  /*5070*/  FSEL R15, R66, -INF , !P4 ;  /* 0xff800000420f7808 */ /* 0x000fe40006000000 */
[----:B------:R-:W-:Y:S02]  /*5080*/  FSEL R21, R65, -INF , !P1 ;  /* 0xff80000041157808 */ /* 0x000fe40004800000 */
[C---:B------:R-:W-:Y:S02]  /*5090*/  ISETP.GE.AND P4, PT, R11.reuse, R214, PT ;  /* 0x000000d60b00720c */ /* 0x040fe40003f86270 */
[----:B------:R-:W-:Y:S02]  /*50a0*/  ISETP.GE.AND P1, PT, R11, R2, PT ;  /* 0x000000020b00720c */ /* 0x000fe40003f26270 */
[----:B------:R-:W-:-:S02]  /*50b0*/  FMNMX.FTZ R4, R16, R39, !PT ;  /* 0x0000002710047209 */ /* 0x000fc40007810000 */
[----:B------:R-:W-:Y:S02]  /*50c0*/  FSEL R13, R67, -INF , !P3 ;  /* 0xff800000430d7808 */ /* 0x000fe40005800000 */
[----:B------:R-:W-:Y:S02]  /*50d0*/  FSEL R37, R19, -INF , !P2 ;  /* 0xff80000013257808 */ /* 0x000fe40005000000 */
[----:B------:R-:W-:Y:S02]  /*50e0*/  IADD3 R17, R3, 0x20, RZ ;  /* 0x0000002003117810 */ /* 0x000fe40007ffe0ff */
[C---:B------:R-:W-:Y:S02]  /*50f0*/  ISETP.GE.AND P2, PT, R9.reuse, R214, PT ;  /* 0x000000d60900720c */ /* 0x040fe40003f46270 */
[----:B------:R-:W-:Y:S02]  /*5100*/  ISETP.GE.AND P3, PT, R9, R2, PT ;  /* 0x000000020900720c */ /* 0x000fe40003f66270 */
[----:B------:R-:W-:-:S02]  /*5110*/  IADD3 R9, R3, 0x21, RZ ;  /* 0x0000002103097810 */ /* 0x000fc40007ffe0ff */
[----:B------:R-:W-:Y:S02]  /*5120*/  FSEL R19, R72, -INF , !P4 ;  /* 0xff80000048137808 */ /* 0x000fe40006000000 */
[----:B------:R-:W-:Y:S02]  /*5130*/  FSEL R11, R74, -INF , !P1 ;  /* 0xff8000004a0b7808 */ /* 0x000fe40004800000 */
[----:B------:R-:W-:Y:S02]  /*5140*/  FMNMX.FTZ R4, R31, R4, !PT ;  /* 0x000000041f047209 */ /* 0x000fe40007810000 */
[C---:B------:R-:W-:Y:S02]  /*5150*/  ISETP.GE.AND P4, PT, R17.reuse, R214, PT ;  /* 0x000000d61100720c */ /* 0x040fe40003f86270 */
[----:B------:R-:W-:Y:S02]  /*5160*/  ISETP.GE.AND P1, PT, R17, R2, PT ;  /* 0x000000021100720c */ /* 0x000fe40003f26270 */
[----:B------:R-:W-:-:S02]  /*5170*/  FSEL R17, R73, -INF , !P2 ;  /* 0xff80000049117808 */ /* 0x000fc40005000000 */
[C---:B------:R-:W-:Y:S02]  /*5180*/  ISETP.GE.AND P5, PT, R9.reuse, R214, PT ;  /* 0x000000d60900720c */ /* 0x040fe40003fa6270 */
[----:B------:R-:W-:Y:S02]  /*5190*/  ISETP.GE.AND P2, PT, R9, R2, PT ;  /* 0x000000020900720c */ /* 0x000fe40003f46270 */
[----:B------:R-:W-:Y:S02]  /*51a0*/  FSEL R9, R75, -INF , !P3 ;  /* 0xff8000004b097808 */ /* 0x000fe40005800000 */
[----:B------:R-:W-:Y:S02]  /*51b0*/  FMNMX.FTZ R4, R29, R4, !PT ;  /* 0x000000041d047209 */ /* 0x000fe40007810000 */
[----:B------:R-:W-:Y:S02]  /*51c0*/  ISETP.GE.AND P3, PT, R3, R2, PT ;  /* 0x000000020300720c */ /* 0x000fe40003f66270 */
[----:B------:R-:W-:-:S02]  /*51d0*/  FMNMX.FTZ R4, R23, R4, !PT ;  /* 0x0000000417047209 */ /* 0x000fc40007810000 */
[----:B------:R-:W-:Y:S02]  /*51e0*/  FSEL R18, R18, -INF , !P3 ;  /* 0xff80000012127808 */ /* 0x000fe40005800000 */
[----:B------:R-:W-:Y:S02]  /*51f0*/  FMNMX.FTZ R6, R21, R4, !PT ;  /* 0x0000000415067209 */ /* 0x000fe40007810000 */
[----:B------:R-:W-:Y:S02]  /*5200*/  FMNMX.FTZ R4, R18, R37, !PT ;  /* 0x0000002512047209 */ /* 0x000fe40007810000 */
[----:B------:R-:W-:Y:S02]  /*5210*/  FMNMX.FTZ R6, R19, R6, !PT ;  /* 0x0000000613067209 */ /* 0x000fe40007810000 */
[----:B------:R-:W-:Y:S02]  /*5220*/  FMNMX.FTZ R4, R27, R4, !PT ;  /* 0x000000041b047209 */ /* 0x000fe40007810000 */
[----:B------:R-:W-:-:S02]  /*5230*/  IADD3 R49, R3, 0x28, RZ ;  /* 0x0000002803317810 */ /* 0x000fc40007ffe0ff */
[----:B------:R-:W-:Y:S02]  /*5240*/  FMNMX.FTZ R4, R25, R4, !PT ;  /* 0x0000000419047209 */ /* 0x000fe40007810000 */
[----:B------:R-:W-:Y:S02]  /*5250*/  FSEL R165, R44, -INF , !P4 ;  /* 0xff8000002ca57808 */ /* 0x000fe40006000000 */
[----:B------:R-:W-:Y:S02]  /*5260*/  FMNMX.FTZ R4, R15, R4, !PT ;  /* 0x000000040f047209 */ /* 0x000fe40007810000 */
[----:B------:R-:W-:Y:S02]  /*5270*/  FSEL R225, R46, -INF , !P1 ;  /* 0xff8000002ee17808 */ /* 0x000fe40004800000 */
[----:B------:R-:W-:Y:S02]  /*5280*/  FMNMX.FTZ R4, R13, R4, !PT ;  /* 0x000000040d047209 */ /* 0x000fe40007810000 */
[----:B------:R-:W-:-:S02]  /*5290*/  FMNMX.FTZ R6, R17, R6, !PT ;  /* 0x0000000611067209 */ /* 0x000fc40007810000 */
[C---:B------:R-:W-:Y:S02]  /*52a0*/  ISETP.GE.AND P4, PT, R49.reuse, R214, PT ;  /* 0x000000d63100720c */ /* 0x040fe40003f86270 */
[----:B------:R-:W-:Y:S02]  /*52b0*/  ISETP.GE.AND P1, PT, R49, R2, PT ;  /* 0x000000023100720c */ /* 0x000fe40003f26270 */
[----:B------:R-:W-:Y:S02]  /*52c0*/  FMNMX.FTZ R4, R11, R4, !PT ;  /* 0x000000040b047209 */ /* 0x000fe40007810000 */
[----:B------:R-:W-:Y:S02]  /*52d0*/  IADD3 R49, R3, 0x29, RZ ;  /* 0x0000002903317810 */ /* 0x000fe40007ffe0ff */
[----:B------:R-:W-:Y:S02]  /*52e0*/  FSEL R229, R45, -INF , !P5 ;  /* 0xff8000002de57808 */ /* 0x000fe40006800000 */
[----:B------:R-:W-:-:S02]  /*52f0*/  FMNMX.FTZ R6, R165, R6, !PT ;  /* 0x00000006a5067209 */ /* 0x000fc40007810000 */
[----:B------:R-:W-:Y:S02]  /*5300*/  FMNMX.FTZ R4, R9, R4, !PT ;  /* 0x0000000409047209 */ /* 0x000fe40007810000 */
[C---:B------:R-:W-:Y:S02]  /*5310*/  ISETP.GE.AND P5, PT, R49.reuse, R214, PT ;  /* 0x000000d63100720c */ /* 0x040fe40003fa6270 */
[----:B------:R-:W-:Y:S02]  /*5320*/  ISETP.GE.AND P3, PT, R49, R2, PT ;  /* 0x000000023100720c */ /* 0x000fe40003f66270 */
[----:B------:R-:W-:Y:S02]  /*5330*/  IADD3 R49, R3, 0x30, RZ ;  /* 0x0000003003317810 */ /* 0x000fe40007ffe0ff */
[----:B------:R-:W-:Y:S02]  /*5340*/  FSEL R163, R40, -INF , !P4 ;  /* 0xff80000028a37808 */ /* 0x000fe40006000000 */
[----:B------:R-:W-:-:S02]  /*5350*/  FMNMX.FTZ R6, R229, R6, !PT ;  /* 0x00000006e5067209 */ /* 0x000fc40007810000 */
[----:B------:R-:W-:Y:S02]  /*5360*/  FSEL R169, R47, -INF , !P2 ;  /* 0xff8000002fa97808 */ /* 0x000fe40005000000 */
[----:B------:R-:W-:Y:S02]  /*5370*/  FMNMX.FTZ R4, R225, R4, !PT ;  /* 0x00000004e1047209 */ /* 0x000fe40007810000 */
[----:B------:R-:W-:Y:S02]  /*5380*/  ISETP.GE.AND P2, PT, R49, R214, PT ;  /* 0x000000d63100720c */ /* 0x000fe40003f46270 */
[C---:B------:R-:W-:Y:S02]  /*5390*/  IADD3 R47, R3.reuse, 0x31, RZ ;  /* 0x00000031032f7810 */ /* 0x040fe40007ffe0ff */
[----:B------:R-:W-:Y:S02]  /*53a0*/  IADD3 R45, R3, 0x38, RZ ;  /* 0x00000038032d7810 */ /* 0x000fe40007ffe0ff */
[----:B------:R-:W-:-:S02]  /*53b0*/  FSEL R227, R41, -INF , !P5 ;  /* 0xff80000029e37808 */ /* 0x000fc40006800000 */
[----:B------:R-:W-:Y:S02]  /*53c0*/  FMNMX.FTZ R6, R163, R6, !PT ;  /* 0x00000006a3067209 */ /* 0x000fe40007810000 */
[----:B------:R-:W-:Y:S02]  /*53d0*/  FSEL R221, R42, -INF , !P1 ;  /* 0xff8000002add7808 */ /* 0x000fe40004800000 */
[----:B------:R-:W-:Y:S02]  /*53e0*/  FMNMX.FTZ R4, R169, R4, !PT ;  /* 0x00000004a9047209 */ /* 0x000fe40007810000 */
[----:B------:R-:W-:Y:S02]  /*53f0*/  FSEL R219, R76, -INF , !P2 ;  /* 0xff8000004cdb7808 */ /* 0x000fe40005000000 */
[----:B------:R-:W-:Y:S02]  /*5400*/  ISETP.GE.AND P4, PT, R47, R214, PT ;  /* 0x000000d62f00720c */ /* 0x000fe40003f86270 */
[----:B------:R-:W-:-:S02]  /*5410*/  FMNMX.FTZ R6, R227, R6, !PT ;  /* 0x00000006e3067209 */ /* 0x000fc40007810000 */
[----:B------:R-:W-:Y:S02]  /*5420*/  ISETP.GE.AND P2, PT, R45, R214, PT ;  /* 0x000000d62d00720c */ /* 0x000fe40003f46270 */
[----:B------:R-:W-:Y:S02]  /*5430*/  ISETP.GE.AND P1, PT, R49, R2, PT ;  /* 0x000000023100720c */ /* 0x000fe40003f26270 */
[----:B------:R-:W-:Y:S02]  /*5440*/  FSEL R175, R43, -INF , !P3 ;  /* 0xff8000002baf7808 */ /* 0x000fe40005800000 */
[----:B------:R-:W-:Y:S02]  /*5450*/  FMNMX.FTZ R8, R221, R4, !PT ;  /* 0x00000004dd087209 */ /* 0x000fe40007810000 */
[----:B------:R-:W-:Y:S02]  /*5460*/  IADD3 R3, R3, 0x39, RZ ;  /* 0x0000003903037810 */ /* 0x000fe40007ffe0ff */
[----:B------:R-:W-:-:S02]  /*5470*/  FSEL R217, R77, -INF , !P4 ;  /* 0xff8000004dd97808 */ /* 0x000fc40006000000 */
[----:B------:R-:W-:Y:S02]  /*5480*/  FMNMX.FTZ R6, R219, R6, !PT ;  /* 0x00000006db067209 */ /* 0x000fe40007810000 */
[----:B------:R-:W-:Y:S02]  /*5490*/  FSEL R215, R32, -INF , !P2 ;  /* 0xff80000020d77808 */ /* 0x000fe40005000000 */
[----:B------:R-:W-:Y:S02]  /*54a0*/  ISETP.GE.AND P2, PT, R47, R2, PT ;  /* 0x000000022f00720c */ /* 0x000fe40003f46270 */
[----:B------:R-:W-:Y:S02]  /*54b0*/  FSEL R171, R78, -INF , !P1 ;  /* 0xff8000004eab7808 */ /* 0x000fe40004800000 */
[----:B------:R-:W-:Y:S02]  /*54c0*/  FMNMX.FTZ R8, R175, R8, !PT ;  /* 0x00000008af087209 */ /* 0x000fe40007810000 */
[----:B------:R-:W-:-:S02]  /*54d0*/  ISETP.GE.AND P4, PT, R3, R214, PT ;  /* 0x000000d60300720c */ /* 0x000fc40003f86270 */
[----:B------:R-:W-:Y:S02]  /*54e0*/  FMNMX.FTZ R6, R217, R6, !PT ;  /* 0x00000006d9067209 */ /* 0x000fe40007810000 */
[----:B------:R-:W-:Y:S02]  /*54f0*/  ISETP.GE.AND P1, PT, R45, R2, PT ;  /* 0x000000022d00720c */ /* 0x000fe40003f26270 */
[----:B------:R-:W-:Y:S01]  /*5500*/  FSEL R143, R79, -INF , !P2 ;  /* 0xff8000004f8f7808 */ /* 0x000fe20005000000 */
[----:B------:R-:W-:Y:S01]  /*5510*/  LDSM.16.MT88.4 R44, [R190+0xc000] ;  /* 0x00c00000be2c783b */ /* 0x000fe20000004200 */
[----:B------:R-:W-:Y:S02]  /*5520*/  FMNMX.FTZ R8, R171, R8, !PT ;  /* 0x00000008ab087209 */ /* 0x000fe40007810000 */
[----:B------:R-:W-:Y:S01]  /*5530*/  FSEL R173, R33, -INF , !P4 ;  /* 0xff80000021ad7808 */ /* 0x000fe20006000000 */
[----:B------:R-:W-:Y:S01]  /*5540*/  LDSM.16.MT88.4 R76, [R190+0xe000] ;  /* 0x00e00000be4c783b */ /* 0x000fe20000004200 */
[----:B------:R-:W-:-:S02]  /*5550*/  FMNMX.FTZ R6, R215, R6, !PT ;  /* 0x00000006d7067209 */ /* 0x000fc40007810000 */
[----:B------:R-:W-:Y:S02]  /*5560*/  ISETP.GE.AND P2, PT, R3, R2, PT ;  /* 0x000000020300720c */ /* 0x000fe40003f46270 */
[----:B------:R-:W-:Y:S02]  /*5570*/  FSEL R141, R34, -INF , !P1 ;  /* 0xff800000228d7808 */ /* 0x000fe40004800000 */
[----:B------:R-:W-:Y:S02]  /*5580*/  FMNMX.FTZ R8, R143, R8, !PT ;  /* 0x000000088f087209 */ /* 0x000fe40007810000 */
[----:B------:R-:W-:Y:S02]  /*5590*/  FMNMX.FTZ R4, R173, R6, !PT ;  /* 0x00000006ad047209 */ /* 0x000fe40007810000 */
[----:B------:R-:W-:Y:S02]  /*55a0*/  FSEL R167, R35, -INF , !P2 ;  /* 0xff80000023a77808 */ /* 0x000fe40005000000 */
[----:B------:R-:W-:Y:S01]  /*55b0*/  FMNMX.FTZ R6, R141, R8, !PT ;  /* 0x000000088d067209 */ /* 0x000fe20007810000 */
[----:B------:R-:W1:Y:S03]  /*55c0*/  SHFL.BFLY PT, R33, R4, 0x2, 0x1f ;  /* 0x0c401f0004217f89 */ /* 0x000e6600000e0000 */
[----:B------:R-:W-:-:S05]  /*55d0*/  FMNMX.FTZ R6, R167, R6, !PT ;  /* 0x00000006a7067209 */ /* 0x000fca0007810000 */
[----:B------:R-:W2:Y:S01]  /*55e0*/  SHFL.BFLY PT, R3, R6, 0x2, 0x1f ;  /* 0x0c401f0006037f89 */ /* 0x000ea200000e0000 */
[----:B-1----:R-:W-:-:S05]  /*55f0*/  FMNMX.FTZ R33, R4, R33, !PT ;  /* 0x0000002104217209 */ /* 0x002fca0007810000 */
[----:B------:R-:W1:Y:S01]  /*5600*/  SHFL.BFLY PT, R132, R33, 0x1, 0x1f ;  /* 0x0c201f0021847f89 */ /* 0x000e6200000e0000 */
[----:B--2---:R-:W-:-:S05]  /*5610*/  FMNMX.FTZ R4, R6, R3, !PT ;  /* 0x0000000306047209 */ /* 0x004fca0007810000 */
[----:B------:R-:W2:Y:S01]  /*5620*/  SHFL.BFLY PT, R3, R4, 0x1, 0x1f ;  /* 0x0c201f0004037f89 */ /* 0x000ea200000e0000 */
[----:B-1----:R-:W-:-:S03]  /*5630*/  FMNMX.FTZ R132, R33, R132, !PT ;  /* 0x0000008421847209 */ /* 0x002fc60007810000 */
[----:B------:R-:W-:Y:S01]  /*5640*/  LDSM.16.MT88.4 R32, [R189+0xc800] ;  /* 0x00c80000bd20783b */ /* 0x000fe20000004200 */
[C---:B------:R-:W-:Y:S01]  /*5650*/  FSETP.NEU.FTZ.AND P1, PT, R132.reuse, -INF , PT ;  /* 0xff8000008400780b */ /* 0x040fe20003f3d000 */
[----:B------:R-:W-:Y:S01]  /*5660*/  FMUL.FTZ R140, R132, c[0x0][0x23c] ;  /* 0x00008f00848c7a20 */ /* 0x000fe20000410000 */
[----:B--2---:R-:W-:-:S04]  /*5670*/  FMNMX.FTZ R3, R4, R3, !PT ;  /* 0x0000000304037209 */ /* 0x004fc80007810000 */
[----:B------:R-:W-:Y:S01]  /*5680*/  FSEL R140, R140, RZ, P1 ;  /* 0x000000ff8c8c7208 */ /* 0x000fe20000800000 */
[----:B------:R-:W-:Y:S01]  /*5690*/  LDSM.16.MT88.4 R4, [R188+0x10000] ;  /* 0x01000000bc04783b */ /* 0x000fe20000004200 */
[C---:B------:R-:W-:Y:S01]  /*56a0*/  FSETP.NEU.FTZ.AND P1, PT, R3.reuse, -INF , PT ;  /* 0xff8000000300780b */ /* 0x040fe20003f3d000 */
[----:B------:R-:W-:Y:S02]  /*56b0*/  FMUL.FTZ R166, R3, c[0x0][0x23c] ;  /* 0x00008f0003a67a20 */ /* 0x000fe40000410000 */
[--C-:B------:R-:W-:Y:S02]  /*56c0*/  FFMA.FTZ R161, R16, c[0x0][0x23c], -R140.reuse ;  /* 0x00008f0010a17a23 */ /* 0x100fe4000001088c */
[--C-:B------:R-:W-:Y:S01]  /*56d0*/  FFMA.FTZ R160, R39, c[0x0][0x23c], -R140.reuse ;  /* 0x00008f0027a07a23 */ /* 0x100fe2000001088c */
[----:B------:R-:W-:Y:S01]  /*56e0*/  FSEL R166, R166, RZ, P1 ;  /* 0x000000ffa6a67208 */ /* 0x000fe20000800000 */
[--C-:B------:R-:W-:Y:S02]  /*56f0*/  FFMA.FTZ R156, R31, c[0x0][0x23c], -R140.reuse ;  /* 0x00008f001f9c7a23 */ /* 0x100fe4000001088c */
[----:B------:R-:W-:Y:S01]  /*5700*/  FFMA.FTZ R155, R29, c[0x0][0x23c], -R140 ;  /* 0x00008f001d9b7a23 */ /* 0x000fe2000001088c */
[----:B------:R-:W-:Y:S01]  /*5710*/  MUFU.EX2 R161, R161 ;  /* 0x000000a100a17308 */ /* 0x000fe20000000800 */
[--C-:B------:R-:W-:Y:S01]  /*5720*/  FFMA.FTZ R157, R18, c[0x0][0x23c], -R166.reuse ;  /* 0x00008f00129d7a23 */ /* 0x100fe200000108a6 */
[----:B------:R-:W-:Y:S01]  /*5730*/  LDSM.16.MT88.4 R28, [R188+0xc800] ;  /* 0x00c80000bc1c783b */ /* 0x000fe20000004200 */
[----:B------:R-:W-:-:S02]  /*5740*/  FFMA.FTZ R158, R37, c[0x0][0x23c], -R166 ;  /* 0x00008f00259e7a23 */ /* 0x000fc400000108a6 */
[--C-:B------:R-:W-:Y:S01]  /*5750*/  FFMA.FTZ R159, R27, c[0x0][0x23c], -R166.reuse ;  /* 0x00008f001b9f7a23 */ /* 0x100fe200000108a6 */
[----:B------:R-:W1:Y:S01]  /*5760*/  LDSM.16.MT88.4 R36, [R192+0xc000] ;  /* 0x00c00000c024783b */ /* 0x000e620000004200 */
[--C-:B------:R-:W-:Y:S01]  /*5770*/  FFMA.FTZ R152, R25, c[0x0][0x23c], -R166.reuse ;  /* 0x00008f0019987a23 */ /* 0x100fe200000108a6 */
[----:B------:R-:W2:Y:S01]  /*5780*/  MUFU.EX2 R160, R160 ;  /* 0x000000a000a07308 */ /* 0x000ea20000000800 */
[--C-:B------:R-:W-:Y:S01]  /*5790*/  FFMA.FTZ R151, R11, c[0x0][0x23c], -R166.reuse ;  /* 0x00008f000b977a23 */ /* 0x100fe200000108a6 */
[----:B------:R-:W-:Y:S01]  /*57a0*/  LDSM.16.MT88.4 R24, [R190+0xe800] ;  /* 0x00e80000be18783b */ /* 0x000fe20000004200 */
[----:B------:R-:W-:Y:S02]  /*57b0*/  FFMA.FTZ R0, R9, c[0x0][0x23c], -R166 ;  /* 0x00008f0009007a23 */ /* 0x000fe400000108a6 */
[--C-:B------:R-:W-:Y:S01]  /*57c0*/  FFMA.FTZ R154, R23, c[0x0][0x23c], -R140.reuse ;  /* 0x00008f00179a7a23 */ /* 0x100fe2000001088c */
[----:B------:R-:W3:Y:S01]  /*57d0*/  LDSM.16.MT88.4 R8, [R192+0xe800] ;  /* 0x00e80000c008783b */ /* 0x000ee20000004200 */
[--C-:B------:R-:W-:Y:S01]  /*57e0*/  FFMA.FTZ R153, R21, c[0x0][0x23c], -R140.reuse ;  /* 0x00008f0015997a23 */ /* 0x100fe2000001088c */
[----:B------:R-:W-:Y:S01]  /*57f0*/  MUFU.EX2 R156, R156 ;  /* 0x0000009c009c7308 */ /* 0x000fe20000000800 */
[--C-:B------:R-:W-:Y:S01]  /*5800*/  FFMA.FTZ R149, R19, c[0x0][0x23c], -R140.reuse ;  /* 0x00008f0013957a23 */ /* 0x100fe2000001088c */
[----:B------:R-:W-:Y:S01]  /*5810*/  LDSM.16.MT88.4 R20, [R192+0xc800] ;  /* 0x00c80000c014783b */ /* 0x000fe20000004200 */
[----:B------:R-:W-:-:S02]  /*5820*/  FFMA.FTZ R148, R17, c[0x0][0x23c], -R140 ;  /* 0x00008f0011947a23 */ /* 0x000fc4000001088c */
[--C-:B------:R-:W-:Y:S01]  /*5830*/  FFMA.FTZ R150, R15, c[0x0][0x23c], -R166.reuse ;  /* 0x00008f000f967a23 */ /* 0x100fe200000108a6 */
[----:B------:R-:W4:Y:S01]  /*5840*/  LDSM.16.MT88.4 R16, [R189+0xe800] ;  /* 0x00e80000bd10783b */ /* 0x000f220000004200 */
[----:B------:R-:W-:Y:S01]  /*5850*/  FFMA.FTZ R145, R13, c[0x0][0x23c], -R166 ;  /* 0x00008f000d917a23 */ /* 0x000fe200000108a6 */
[----:B------:R-:W5:Y:S01]  /*5860*/  MUFU.EX2 R155, R155 ;  /* 0x0000009b009b7308 */ /* 0x000f620000000800 */
[----:B--2---:R-:W-:Y:S01]  /*5870*/  F2FP.PACK_AB R116, R160, R161 ;  /* 0x000000a1a074723e */ /* 0x004fe200000000ff */
[----:B------:R-:W2:Y:S01]  /*5880*/  LDSM.16.MT88.4 R12, [R188+0xe800] ;  /* 0x00e80000bc0c783b */ /* 0x000ea20000004200 */
[--C-:B------:R-:W-:Y:S02]  /*5890*/  FFMA.FTZ R162, R165, c[0x0][0x23c], -R140.reuse ;  /* 0x00008f00a5a27a23 */ /* 0x100fe4000001088c */
[--C-:B------:R-:W-:Y:S02]  /*58a0*/  FFMA.FTZ R165, R229, c[0x0][0x23c], -R140.reuse ;  /* 0x00008f00e5a57a23 */ /* 0x100fe4000001088c */
[--C-:B------:R-:W-:Y:S01]  /*58b0*/  FFMA.FTZ R163, R163, c[0x0][0x23c], -R140.reuse ;  /* 0x00008f00a3a37a23 */ /* 0x100fe2000001088c */
[----:B------:R-:W-:Y:S01]  /*58c0*/  MUFU.EX2 R157, R157 ;  /* 0x0000009d009d7308 */ /* 0x000fe20000000800 */
[----:B------:R-:W-:-:S02]  /*58d0*/  FFMA.FTZ R164, R227, c[0x0][0x23c], -R140 ;  /* 0x00008f00e3a47a23 */ /* 0x000fc4000001088c */
[--C-:B------:R-:W-:Y:S02]  /*58e0*/  FFMA.FTZ R168, R225, c[0x0][0x23c], -R166.reuse ;  /* 0x00008f00e1a87a23 */ /* 0x100fe400000108a6 */
[--C-:B------:R-:W-:Y:S02]  /*58f0*/  FFMA.FTZ R169, R169, c[0x0][0x23c], -R166.reuse ;  /* 0x00008f00a9a97a23 */ /* 0x100fe400000108a6 */
[--C-:B------:R-:W-:Y:S01]  /*5900*/  FFMA.FTZ R170, R221, c[0x0][0x23c], -R166.reuse ;  /* 0x00008f00ddaa7a23 */ /* 0x100fe200000108a6 */
[----:B------:R-:W1:Y:S01]  /*5910*/  MUFU.EX2 R158, R158 ;  /* 0x0000009e009e7308 */ /* 0x000e620000000800 */
[----:B-----5:R-:W-:Y:S01]  /*5920*/  F2FP.PACK_AB R118, R155, R156 ;  /* 0x0000009c9b76723e */ /* 0x020fe200000000ff */
[----:B------:R-:W-:Y:S02]  /*5930*/  FFMA.FTZ R175, R175, c[0x0][0x23c], -R166 ;  /* 0x00008f00afaf7a23 */ /* 0x000fe400000108a6 */
[----:B------:R-:W-:Y:S02]  /*5940*/  FFMA.FTZ R221, R173, c[0x0][0x23c], -R140 ;  /* 0x00008f00addd7a23 */ /* 0x000fe4000001088c */
[----:B------:R-:W-:-:S02]  /*5950*/  FFMA.FTZ R171, R171, c[0x0][0x23c], -R166 ;  /* 0x00008f00abab7a23 */ /* 0x000fc400000108a6 */
[----:B------:R-:W-:Y:S01]  /*5960*/  MUFU.EX2 R159, R159 ;  /* 0x0000009f009f7308 */ /* 0x000fe20000000800 */
[--C-:B------:R-:W-:Y:S02]  /*5970*/  FFMA.FTZ R216, R143, c[0x0][0x23c], -R166.reuse ;  /* 0x00008f008fd87a23 */ /* 0x100fe400000108a6 */
[----:B------:R-:W-:Y:S02]  /*5980*/  FFMA.FTZ R173, R141, c[0x0][0x23c], -R166 ;  /* 0x00008f008dad7a23 */ /* 0x000fe400000108a6 */
[--C-:B------:R-:W-:Y:S02]  /*5990*/  FFMA.FTZ R172, R219, c[0x0][0x23c], -R140.reuse ;  /* 0x00008f00dbac7a23 */ /* 0x100fe4000001088c */
[--C-:B------:R-:W-:Y:S01]  /*59a0*/  FFMA.FTZ R217, R217, c[0x0][0x23c], -R140.reuse ;  /* 0x00008f00d9d97a23 */ /* 0x100fe2000001088c */
[----:B------:R-:W5:Y:S01]  /*59b0*/  MUFU.EX2 R152, R152 ;  /* 0x0000009800987308 */ /* 0x000f620000000800 */
[----:B-1----:R-:W-:Y:S01]  /*59c0*/  F2FP.PACK_AB R117, R158, R157 ;  /* 0x0000009d9e75723e */ /* 0x002fe200000000ff */
[----:B------:R-:W-:-:S02]  /*59d0*/  FFMA.FTZ R174, R215, c[0x0][0x23c], -R140 ;  /* 0x00008f00d7ae7a23 */ /* 0x000fc4000001088c */
[----:B------:R-:W-:Y:S01]  /*59e0*/  FFMA.FTZ R166, R167, c[0x0][0x23c], -R166 ;  /* 0x00008f00a7a67a23 */ /* 0x000fe200000108a6 */
[----:B------:R-:W-:Y:S01]  /*59f0*/  LDSM.16.MT88.4 R140, [R190+0xd800] ;  /* 0x00d80000be8c783b */ /* 0x000fe20000004200 */
[----:B------:R-:W-:Y:S02]  /*5a00*/  FADD.FTZ R161, R161, R160 ;  /* 0x000000a0a1a17221 */ /* 0x000fe40000010000 */
[----:B------:R-:W-:Y:S01]  /*5a10*/  MUFU.EX2 R154, R154 ;  /* 0x0000009a009a7308 */ /* 0x000fe20000000800 */
[----:B------:R-:W-:Y:S02]  /*5a20*/  FADD.FTZ R158, R157, R158 ;  /* 0x0000009e9d9e7221 */ /* 0x000fe40000010000 */
[----:B------:R-:W-:-:S04]  /*5a30*/  FADD.FTZ R156, R156, R161 ;  /* 0x000000a19c9c7221 */ /* 0x000fc80000010000 */
[----:B------:R-:W-:Y:S01]  /*5a40*/  FADD.FTZ R155, R155, R156 ;  /* 0x0000009c9b9b7221 */ /* 0x000fe20000010000 */
[----:B-----5:R-:W-:Y:S01]  /*5a50*/  F2FP.PACK_AB R119, R152, R159 ;  /* 0x0000009f9877723e */ /* 0x020fe200000000ff */
[----:B------:R-:W1:Y:S01]  /*5a60*/  MUFU.EX2 R153, R153 ;  /* 0x0000009900997308 */ /* 0x000e620000000800 */
[----:B------:R-:W-:-:S04]  /*5a70*/  FADD.FTZ R159, R159, R158 ;  /* 0x0000009e9f9f7221 */ /* 0x000fc80000010000 */
[----:B------:R-:W-:Y:S01]  /*5a80*/  FADD.FTZ R159, R152, R159 ;  /* 0x0000009f989f7221 */ /* 0x000fe20000010000 */
[C---:B------:R-:W-:Y:S02]  /*5a90*/  HMMA.16816.F32 R64, R116.reuse, R68, RZ ;  /* 0x000000447440723c */ /* 0x040fe400000018ff */
[----:B------:R-:W-:Y:S06]  /*5aa0*/  MUFU.EX2 R149, R149 ;  /* 0x0000009500957308 */ /* 0x000fec0000000800 */
[C---:B------:R-:W-:Y:S02]  /*5ab0*/  HMMA.16816.F32 R68, R116.reuse, R70, RZ ;  /* 0x000000467444723c */ /* 0x040fe400000018ff */
[----:B------:R-:W-:Y:S06]  /*5ac0*/  MUFU.EX2 R148, R148 ;  /* 0x0000009400947308 */ /* 0x000fec0000000800 */
[C---:B------:R-:W-:Y:S02]  /*5ad0*/  HMMA.16816.F32 R128, R116.reuse, R36, RZ ;  /* 0x000000247480723c */ /* 0x040fe400000018ff */
[----:B------:R-:W-:Y:S06]  /*5ae0*/  MUFU.EX2 R150, R150 ;  /* 0x0000009600967308 */ /* 0x000fec0000000800 */
[C---:B------:R-:W-:Y:S02]  /*5af0*/  HMMA.16816.F32 R40, R116.reuse, R44, RZ ;  /* 0x0000002c7428723c */ /* 0x040fe400000018ff */
[----:B------:R-:W5:Y:S06]  /*5b00*/  MUFU.EX2 R145, R145 ;  /* 0x0000009100917308 */ /* 0x000f6c0000000800 */
[C---:B------:R-:W-:Y:S02]  /*5b10*/  HMMA.16816.F32 R48, R116.reuse, R52, RZ ;  /* 0x000000347430723c */ /* 0x040fe400000018ff */
[----:B------:R-:W-:Y:S06]  /*5b20*/  MUFU.EX2 R151, R151 ;  /* 0x0000009700977308 */ /* 0x000fec0000000800 */
[C---:B------:R-:W-:Y:S02]  /*5b30*/  HMMA.16816.F32 R56, R116.reuse, R60, RZ ;  /* 0x0000003c7438723c */ /* 0x040fe400000018ff */
[----:B------:R-:W1:Y:S06]  /*5b40*/  MUFU.EX2 R0, R0 ;  /* 0x0000000000007308 */ /* 0x000e6c0000000800 */
        /* <DEDUP_REMOVED lines=31> */
[----:B------:R-:W2:Y:S06]  /*5d40*/  MUFU.EX2 R166, R166 ;  /* 0x000000a600a67308 */ /* 0x000eac0000000800 */
[C---:B------:R-:W-:Y:S07]  /*5d50*/  HMMA.16816.F32 R120, R116.reuse, R4, RZ ;  /* 0x000000047478723c */ /* 0x040fee00000018ff */
[----:B-1----:R-:W-:Y:S01]  /*5d60*/  F2FP.PACK_AB R4, R153, R154 ;  /* 0x0000009a9904723e */ /* 0x002fe200000000ff */
[----:B------:R-:W-:Y:S01]  /*5d70*/  HMMA.16816.F32 R116, R116, R6, RZ ;  /* 0x000000067474723c */ /* 0x000fe200000018ff */
[----:B-----5:R-:W-:Y:S01]  /*5d80*/  F2FP.PACK_AB R5, R145, R150 ;  /* 0x000000969105723e */ /* 0x020fe200000000ff */
[----:B------:R-:W-:-:S04]  /*5d90*/  FADD.FTZ R150, R150, R159 ;  /* 0x0000009f96967221 */ /* 0x000fc80000010000 */
[----:B------:R-:W-:Y:S01]  /*5da0*/  FADD.FTZ R150, R145, R150 ;  /* 0x0000009691967221 */ /* 0x000fe20000010000 */
[----:B------:R-:W-:Y:S02]  /*5db0*/  F2FP.PACK_AB R6, R148, R149 ;  /* 0x000000959406723e */ /* 0x000fe400000000ff */
[----:B------:R-:W-:Y:S01]  /*5dc0*/  F2FP.PACK_AB R7, R0, R151 ;  /* 0x000000970007723e */ /* 0x000fe200000000ff */
[----:B------:R-:W-:-:S04]  /*5dd0*/  FADD.FTZ R151, R151, R150 ;  /* 0x0000009697977221 */ /* 0x000fc80000010000 */
[----:B------:R-:W-:Y:S02]  /*5de0*/  FADD.FTZ R151, R0, R151 ;  /* 0x0000009700977221 */ /* 0x000fe40000010000 */
[C---:B---3--:R-:W-:Y:S08]  /*5df0*/  HMMA.16816.F32 R64, R4.reuse, R8, R64 ;  /* 0x000000080440723c */ /* 0x048ff00000001840 */
[C---:B------:R-:W-:Y:S01]  /*5e00*/  HMMA.16816.F32 R68, R4.reuse, R10, R68 ;  /* 0x0000000a0444723c */ /* 0x040fe20000001844 */
[----:B------:R-:W1:Y:S07]  /*5e10*/  LDSM.16.MT88.4 R8, [R190+0x10800] ;  /* 0x01080000be08783b */ /* 0x000e6e0000004200 */
[C---:B----4-:R-:W-:Y:S08]  /*5e20*/  HMMA.16816.F32 R80, R4.reuse, R16, R80 ;  /* 0x000000100450723c */ /* 0x050ff00000001850 */
[C---:B------:R-:W-:Y:S01]  /*5e30*/  HMMA.16816.F32 R84, R4.reuse, R18, R84 ;  /* 0x000000120454723c */ /* 0x040fe20000001854 */
[----:B------:R-:W3:Y:S07]  /*5e40*/  LDSM.16.MT88.4 R16, [R189+0x10800] ;  /* 0x01080000bd10783b */ /* 0x000eee0000004200 */
[C---:B------:R-:W-:Y:S08]  /*5e50*/  HMMA.16816.F32 R128, R4.reuse, R20, R128 ;  /* 0x000000140480723c */ /* 0x040ff00000001880 */
[C---:B------:R-:W-:Y:S01]  /*5e60*/  HMMA.16816.F32 R36, R4.reuse, R22, R36 ;  /* 0x000000160424723c */ /* 0x040fe20000001824 */
[----:B------:R-:W4:Y:S07]  /*5e70*/  LDSM.16.MT88.4 R20, [R192+0x10800] ;  /* 0x01080000c014783b */ /* 0x000f2e0000004200 */
[C---:B--2---:R-:W-:Y:S08]  /*5e80*/  HMMA.16816.F32 R88, R4.reuse, R12, R88 ;  /* 0x0000000c0458723c */ /* 0x044ff00000001858 */
[C---:B------:R-:W-:Y:S01]  /*5e90*/  HMMA.16816.F32 R92, R4.reuse, R14, R92 ;  /* 0x0000000e045c723c */ /* 0x040fe2000000185c */
[----:B------:R-:W2:Y:S07]  /*5ea0*/  LDSM.16.MT88.4 R12, [R188+0x10800] ;  /* 0x01080000bc0c783b */ /* 0x000eae0000004200 */
[C---:B-1----:R-:W-:Y:S08]  /*5eb0*/  HMMA.16816.F32 R104, R4.reuse, R8, R104 ;  /* 0x000000080468723c */ /* 0x042ff00000001868 */
[C---:B------:R-:W-:Y:S01]  /*5ec0*/  HMMA.16816.F32 R124, R4.reuse, R10, R124 ;  /* 0x0000000a047c723c */ /* 0x040fe2000000187c */
[----:B------:R-:W1:Y:S07]  /*5ed0*/  LDSM.16.MT88.4 R8, [R192+0xd000] ;  /* 0x00d00000c008783b */ /* 0x000e6e0000004200 */
[C---:B---3--:R-:W-:Y:S08]  /*5ee0*/  HMMA.16816.F32 R108, R4.reuse, R16, R108 ;  /* 0x00000010046c723c */ /* 0x048ff0000000186c */
[C---:B------:R-:W-:Y:S01]  /*5ef0*/  HMMA.16816.F32 R112, R4.reuse, R18, R112 ;  /* 0x000000120470723c */ /* 0x040fe20000001870 */
[----:B------:R-:W3:Y:S07]  /*5f00*/  LDSM.16.MT88.4 R16, [R190+0xd000] ;  /* 0x00d00000be10783b */ /* 0x000eee0000004200 */
[C---:B------:R-:W-:Y:S08]  /*5f10*/  HMMA.16816.F32 R40, R4.reuse, R136, R40 ;  /* 0x000000880428723c */ /* 0x040ff00000001828 */
[C---:B------:R-:W-:Y:S01]  /*5f20*/  HMMA.16816.F32 R44, R4.reuse, R138, R44 ;  /* 0x0000008a042c723c */ /* 0x040fe2000000182c */
[----:B------:R-:W-:Y:S07]  /*5f30*/  LDSM.16.MT88.4 R136, [R189+0xd800] ;  /* 0x00d80000bd88783b */ /* 0x000fee0000004200 */
        /* <DEDUP_REMOVED lines=9> */
[C---:B----4-:R-:W-:Y:S08]  /*5fd0*/  HMMA.16816.F32 R96, R4.reuse, R20, R96 ;  /* 0x000000140460723c */ /* 0x050ff00000001860 */
[C---:B------:R-:W-:Y:S01]  /*5fe0*/  HMMA.16816.F32 R100, R4.reuse, R22, R100 ;  /* 0x000000160464723c */ /* 0x040fe20000001864 */
[----:B------:R-:W-:Y:S07]  /*5ff0*/  LDSM.16.MT88.4 R20, [R192+0x11000] ;  /* 0x01100000c014783b */ /* 0x000fee0000004200 */
[C---:B--2---:R-:W-:Y:S08]  /*6000*/  HMMA.16816.F32 R120, R4.reuse, R12, R120 ;  /* 0x0000000c0478723c */ /* 0x044ff00000001878 */
[----:B------:R-:W-:Y:S01]  /*6010*/  HMMA.16816.F32 R116, R4, R14, R116 ;  /* 0x0000000e0474723c */ /* 0x000fe20000001874 */
[----:B------:R-:W2:Y:S06]  /*6020*/  LDSM.16.MT88.4 R12, [R192+0xf000] ;  /* 0x00f00000c00c783b */ /* 0x000eac0000004200 */
[----:B------:R-:W-:-:S02]  /*6030*/  F2FP.PACK_AB R4, R165, R162 ;  /* 0x000000a2a504723e */ /* 0x000fc400000000ff */
[----:B------:R-:W-:Y:S02]  /*6040*/  F2FP.PACK_AB R6, R164, R163 ;  /* 0x000000a3a406723e */ /* 0x000fe400000000ff */
[----:B------:R-:W-:Y:S01]  /*6050*/  F2FP.PACK_AB R5, R169, R168 ;  /* 0x000000a8a905723e */ /* 0x000fe200000000ff */
[----:B------:R-:W-:Y:S01]  /*6060*/  FADD.FTZ R168, R168, R151 ;  /* 0x00000097a8a87221 */ /* 0x000fe20000010000 */
[----:B------:R-:W-:-:S03]  /*6070*/  F2FP.PACK_AB R7, R175, R170 ;  /* 0x000000aaaf07723e */ /* 0x000fc600000000ff */
[----:B------:R-:W-:-:S04]  /*6080*/  FADD.FTZ R169, R169, R168 ;  /* 0x000000a8a9a97221 */ /* 0x000fc80000010000 */
[----:B-1----:R-:W-:Y:S01]  /*6090*/  HMMA.16816.F32 R128, R4, R8, R128 ;  /* 0x000000080480723c */ /* 0x002fe20000001880 */
[----:B------:R-:W-:-:S04]  /*60a0*/  FADD.FTZ R170, R170, R169 ;  /* 0x000000a9aaaa7221 */ /* 0x000fc80000010000 */
[----:B------:R-:W-:-:S03]  /*60b0*/  FADD.FTZ R170, R175, R170 ;  /* 0x000000aaafaa7221 */ /* 0x000fc60000010000 */
[C---:B------:R-:W-:Y:S01]  /*60c0*/  HMMA.16816.F32 R36, R4.reuse, R10, R36 ;  /* 0x0000000a0424723c */ /* 0x040fe20000001824 */
[----:B------:R-:W1:Y:S07]  /*60d0*/  LDSM.16.MT88.4 R8, [R189+0xf000] ;  /* 0x00f00000bd08783b */ /* 0x000e6e0000004200 */
[C---:B---3--:R-:W-:Y:S08]  /*60e0*/  HMMA.16816.F32 R40, R4.reuse, R16, R40 ;  /* 0x000000100428723c */ /* 0x048ff00000001828 */
[C---:B------:R-:W-:Y:S01]  /*60f0*/  HMMA.16816.F32 R44, R4.reuse, R18, R44 ;  /* 0x00000012042c723c */ /* 0x040fe2000000182c */
[----:B------:R-:W3:Y:S07]  /*6100*/  LDSM.16.MT88.4 R16, [R188+0xf000] ;  /* 0x00f00000bc10783b */ /* 0x000eee0000004200 */
[C---:B--2---:R-:W-:Y:S08]  /*6110*/  HMMA.16816.F32 R64, R4.reuse, R12, R64 ;  /* 0x0000000c0440723c */ /* 0x044ff00000001840 */
[C---:B------:R-:W-:Y:S01]  /*6120*/  HMMA.16816.F32 R68, R4.reuse, R14, R68 ;  /* 0x0000000e0444723c */ /* 0x040fe20000001844 */
[----:B------:R-:W2:Y:S07]  /*6130*/  LDSM.16.MT88.4 R12, [R190+0x11000] ;  /* 0x01100000be0c783b */ /* 0x000eae0000004200 */
[C---:B------:R-:W-:Y:S08]  /*6140*/  HMMA.16816.F32 R48, R4.reuse, R32, R48 ;  /* 0x000000200430723c */ /* 0x040ff00000001830 */
[C---:B-1----:R-:W-:Y:S08]  /*6150*/  HMMA.16816.F32 R80, R4.reuse, R8, R80 ;  /* 0x000000080450723c */ /* 0x042ff00000001850 */
        /* <DEDUP_REMOVED lines=8> */
[C---:B------:R-:W-:Y:S01]  /*61e0*/  HMMA.16816.F32 R52, R4.reuse, R34, R52 ;  /* 0x000000220434723c */ /* 0x040fe20000001834 */
[----:B------:R-:W-:Y:S07]  /*61f0*/  LDSM.16.MT88.4 R32, [R188+0xd800] ;  /* 0x00d80000bc20783b */ /* 0x000fee0000004200 */
[C---:B-1----:R-:W-:Y:S08]  /*6200*/  HMMA.16816.F32 R108, R4.reuse, R8, R108 ;  /* 0x00000008046c723c */ /* 0x042ff0000000186c */
[C---:B------:R-:W-:Y:S01]  /*6210*/  HMMA.16816.F32 R112, R4.reuse, R10, R112 ;  /* 0x0000000a0470723c */ /* 0x040fe20000001870 */
[----:B------:R-:W1:Y:S07]  /*6220*/  LDSM.16.MT88.4 R8, [R192+0xf800] ;  /* 0x00f80000c008783b */ /* 0x000e6e0000004200 */
        /* <DEDUP_REMOVED lines=9> */
[C---:B---3--:R-:W-:Y:S08]  /*62c0*/  HMMA.16816.F32 R120, R4.reuse, R16, R120 ;  /* 0x000000100478723c */ /* 0x048ff00000001878 */
[----:B------:R-:W-:Y:S01]  /*62d0*/  HMMA.16816.F32 R116, R4, R18, R116 ;  /* 0x000000120474723c */ /* 0x000fe20000001874 */
[----:B------:R-:W3:Y:S06]  /*62e0*/  LDSM.16.MT88.4 R16, [R192+0x11800] ;  /* 0x01180000c010783b */ /* 0x000eec0000004200 */
[----:B------:R-:W-:-:S02]  /*62f0*/  F2FP.PACK_AB R4, R217, R172 ;  /* 0x000000acd904723e */ /* 0x000fc400000000ff */
[----:B------:R-:W-:Y:S02]  /*6300*/  F2FP.PACK_AB R6, R221, R174 ;  /* 0x000000aedd06723e */ /* 0x000fe400000000ff */
[----:B------:R-:W-:Y:S01]  /*6310*/  F2FP.PACK_AB R5, R216, R171 ;  /* 0x000000abd805723e */ /* 0x000fe200000000ff */
[----:B------:R-:W-:Y:S01]  /*6320*/  FADD.FTZ R171, R171, R170 ;  /* 0x000000aaabab7221 */ /* 0x000fe20000010000 */
[----:B------:R-:W-:-:S07]  /*6330*/  F2FP.PACK_AB R7, R166, R173 ;  /* 0x000000ada607723e */ /* 0x000fce00000000ff */
        /* <DEDUP_REMOVED lines=10> */
[C---:B--2---:R-:W-:Y:S07]  /*63e0*/  HMMA.16816.F32 R104, R4.reuse, R12, R104 ;  /* 0x0000000c0468723c */ /* 0x044fee0000001868 */
[----:B------:R-:W-:Y:S01]  /*63f0*/  FADD.FTZ R12, R154, R155 ;  /* 0x0000009b9a0c7221 */ /* 0x000fe20000010000 */
[----:B------:R-:W-:Y:S03]  /*6400*/  HMMA.16816.F32 R44, R4, R142, R44 ;  /* 0x0000008e042c723c */ /* 0x000fe6000000182c */
[----:B------:R-:W-:-:S05]  /*6410*/  FADD.FTZ R12, R153, R12 ;  /* 0x0000000c990c7221 */ /* 0x000fca0000010000 */
[C---:B-1----:R-:W-:Y:S07]  /*6420*/  HMMA.16816.F32 R108, R4.reuse, R8, R108 ;  /* 0x00000008046c723c */ /* 0x042fee000000186c */
[----:B------:R-:W-:Y:S01]  /*6430*/  FADD.FTZ R9, R149, R12 ;  /* 0x0000000c95097221 */ /* 0x000fe20000010000 */
[----:B------:R-:W-:Y:S03]  /*6440*/  HMMA.16816.F32 R48, R4, R136, R48 ;  /* 0x000000880430723c */ /* 0x000fe60000001830 */
[----:B------:R-:W-:-:S04]  /*6450*/  FADD.FTZ R9, R148, R9 ;  /* 0x0000000994097221 */ /* 0x000fc80000010000 */
[----:B------:R-:W-:Y:S01]  /*6460*/  FADD.FTZ R0, R162, R9 ;  /* 0x00000009a2007221 */ /* 0x000fe20000010000 */
[----:B------:R-:W-:Y:S03]  /*6470*/  HMMA.16816.F32 R52, R4, R138, R52 ;  /* 0x0000008a0434723c */ /* 0x000fe60000001834 */
[----:B------:R-:W-:-:S04]  /*6480*/  FADD.FTZ R0, R165, R0 ;  /* 0x00000000a5007221 */ /* 0x000fc80000010000 */
[----:B------:R-:W-:Y:S01]  /*6490*/  FADD.FTZ R9, R163, R0 ;  /* 0x00000000a3097221 */ /* 0x000fe20000010000 */
[C---:B------:R-:W-:Y:S01]  /*64a0*/  HMMA.16816.F32 R56, R4.reuse, R32, R56 ;  /* 0x000000200438723c */ /* 0x040fe20000001838 */
[----:B------:R-:W-:Y:S01]  /*64b0*/  FADD.FTZ R0, R216, R171 ;  /* 0x000000abd8007221 */ /* 0x000fe20000010000 */
[----:B------:R-:W-:Y:S01]  /*64c0*/  LEA R216, P1, R134, c[0x0][0x168], 0x1 ;  /* 0x00005a0086d87a11 */ /* 0x000fe200078208ff */
[----:B------:R-:W-:Y:S02]  /*64d0*/  FADD.FTZ R9, R164, R9 ;  /* 0x00000009a4097221 */ /* 0x000fe40000010000 */
[----:B------:R-:W-:Y:S02]  /*64e0*/  FADD.FTZ R173, R173, R0 ;  /* 0x00000000adad7221 */ /* 0x000fe40000010000 */
[----:B------:R-:W-:Y:S01]  /*64f0*/  FADD.FTZ R172, R172, R9 ;  /* 0x00000009acac7221 */ /* 0x000fe20000010000 */
[----:B------:R-:W-:Y:S01]  /*6500*/  HMMA.16816.F32 R60, R4, R34, R60 ;  /* 0x00000022043c723c */ /* 0x000fe2000000183c */
[----:B------:R-:W-:-:S02]  /*6510*/  FADD.FTZ R219, R166, R173 ;  /* 0x000000ada6db7221 */ /* 0x000fc40000010000 */
[----:B------:R-:W-:-:S04]  /*6520*/  FADD.FTZ R217, R217, R172 ;  /* 0x000000acd9d97221 */ /* 0x000fc80000010000 */
[----:B------:R-:W-:Y:S01]  /*6530*/  FADD.FTZ R174, R174, R217 ;  /* 0x000000d9aeae7221 */ /* 0x000fe20000010000 */
[----:B------:R-:W-:Y:S01]  /*6540*/  HMMA.16816.F32 R72, R4, R28, R72 ;  /* 0x0000001c0448723c */ /* 0x000fe20000001848 */
[----:B------:R-:W-:Y:S02]  /*6550*/  LEA.HI.X R217, R134, c[0x0][0x16c], R135, 0x1, P1 ;  /* 0x00005b0086d97a11 */ /* 0x000fe400008f0c87 */
[----:B------:R-:W-:-:S05]  /*6560*/  FADD.FTZ R221, R221, R174 ;  /* 0x000000aedddd7221 */ /* 0x000fca0000010000 */
[C---:B------:R-:W-:Y:S08]  /*6570*/  HMMA.16816.F32 R76, R4.reuse, R30, R76 ;  /* 0x0000001e044c723c */ /* 0x040ff0000000184c */
[C---:B------:R-:W-:Y:S08]  /*6580*/  HMMA.16816.F32 R80, R4.reuse, R24, R80 ;  /* 0x000000180450723c */ /* 0x040ff00000001850 */
[C---:B------:R-:W-:Y:S08]  /*6590*/  HMMA.16816.F32 R84, R4.reuse, R26, R84 ;  /* 0x0000001a0454723c */ /* 0x040ff00000001854 */
[C---:B------:R-:W-:Y:S08]  /*65a0*/  HMMA.16816.F32 R88, R4.reuse, R20, R88 ;  /* 0x000000140458723c */ /* 0x040ff00000001858 */
[C---:B------:R-:W-:Y:S08]  /*65b0*/  HMMA.16816.F32 R92, R4.reuse, R22, R92 ;  /* 0x00000016045c723c */ /* 0x040ff0000000185c */
[C---:B------:R-:W-:Y:S08]  /*65c0*/  HMMA.16816.F32 R124, R4.reuse, R14, R124 ;  /* 0x0000000e047c723c */ /* 0x040ff0000000187c */
[C---:B------:R-:W-:Y:S08]  /*65d0*/  HMMA.16816.F32 R112, R4.reuse, R10, R112 ;  /* 0x0000000a0470723c */ /* 0x040ff00000001870 */
[C---:B---3--:R-:W-:Y:S08]  /*65e0*/  HMMA.16816.F32 R120, R4.reuse, R16, R120 ;  /* 0x000000100478723c */ /* 0x048ff00000001878 */
[----:B------:R-:W-:Y:S01]  /*65f0*/  HMMA.16816.F32 R116, R4, R18, R116 ;  /* 0x000000120474723c */ /* 0x000fe20000001874 */
[----:B------:R-:W-:Y:S07]  /*6600*/  @!P6 BRA `(.L_x_717) ;  /* 0x00003eb00000e947 */ /* 0x000fee0003800000 */
[----:B------:R-:W-:-:S04]  /*6610*/  DEPBAR.LE SB0, 0x0 ;  /* 0x000080000000791a */ /* 0x000fc80000000000 */
[----:B------:R-:W-:Y:S01]  /*6620*/  ULDC.64 UR4, c[0x0][0x118] ;  /* 0x0000460000047ab9 */ /* 0x000fe20000000a00 */
[----:B------:R-:W-:Y:S02]  /*6630*/  IABS R0, c[0x0][0x2d0] ;  /* 0x0000b40000007a13 */ /* 0x000fe40000000000 */
[----:B------:R-:W-:Y:S01]  /*6640*/  IADD3 R207, R133, -0x2, RZ ;  /* 0xfffffffe85cf7810 */ /* 0x000fe20007ffe0ff */
[----:B------:R-:W-:Y:S06]  /*6650*/  BAR.SYNC.DEFER_BLOCKING 0x0 ;  /* 0x0000000000007b1d */ /* 0x000fec0000010000 */
[----:B------:R-:W-:Y:S05]  /*6660*/  @!P0 BRA `(.L_x_718) ;  /* 0x0000039000008947 */ /* 0x000fea0003800000 */
[----:B------:R-:W1:Y:S01]  /*6670*/  I2F.RP R5, R0 ;  /* 0x0000000000057306 */ /* 0x000e620000209400 */
[----:B------:R-:W-:-:S05]  /*6680*/  IMAD.SHL.U32 R4, R207, 0x40, RZ ;  /* 0x00000040cf047824 */ /* 0x000fca00078e00ff */
[C---:B------:R-:W-:Y:S02]  /*6690*/  IADD3 R11, R4.reuse, 0x40, RZ ;  /* 0x00000040040b7810 */ /* 0x040fe40007ffe0ff */
[----:B------:R-:W-:Y:S02]  /*66a0*/  IABS R6, R4 ;  /* 0x0000000400067213 */ /* 0x000fe40000000000 */
[----:B------:R-:W-:Y:S02]  /*66b0*/  IABS R8, R11 ;  /* 0x0000000b00087213 */ /* 0x000fe40000000000 */
[----:B------:R-:W-:Y:S02]  /*66c0*/  LOP3.LUT R11, R11, c[0x0][0x2d0], RZ, 0x3c, !PT ;  /* 0x0000b4000b0b7a12 */ /* 0x000fe400078e3cff */
[----:B------:R-:W-:Y:S01]  /*66d0*/  LOP3.LUT R4, R4, c[0x0][0x2d0], RZ, 0x3c, !PT ;  /* 0x0000b40004047a12 */ /* 0x000fe200078e3cff */
[----:B-1----:R-:W1:Y:S01]  /*66e0*/  MUFU.RCP R12, R5 ;  /* 0x00000005000c7308 */ /* 0x002e620000001000 */
[----:B------:R-:W-:-:S02]  /*66f0*/  ISETP.GE.AND P3, PT, R11, RZ, PT ;  /* 0x000000ff0b00720c */ /* 0x000fc40003f66270 */
[----:B------:R-:W-:Y:S02]  /*6700*/  ISETP.GE.AND P1, PT, R4, RZ, PT ;  /* 0x000000ff0400720c */ /* 0x000fe40003f26270 */
[----:B------:R-:W-:Y:S02]  /*6710*/  LOP3.LUT R4, RZ, c[0x0][0x2d0], RZ, 0x33, !PT ;  /* 0x0000b400ff047a12 */ /* 0x000fe400078e33ff */
[----:B-1----:R-:W-:-:S04]  /*6720*/  IADD3 R12, R12, 0xffffffe, RZ ;  /* 0x0ffffffe0c0c7810 */ /* 0x002fc80007ffe0ff */
[----:B------:R-:W1:Y:S02]  /*6730*/  F2I.FTZ.U32.TRUNC.NTZ R13, R12 ;  /* 0x0000000c000d7305 */ /* 0x000e64000021f000 */
[----:B-1----:R-:W-:Y:S01]  /*6740*/  IMAD.MOV R9, RZ, RZ, -R13 ;  /* 0x000000ffff097224 */ /* 0x002fe200078e0a0d */
[----:B------:R-:W-:-:S03]  /*6750*/  MOV R12, RZ ;  /* 0x000000ff000c7202 */ /* 0x000fc60000000f00 */
[----:B------:R-:W-:-:S04]  /*6760*/  IMAD R9, R9, R0, RZ ;  /* 0x0000000009097224 */ /* 0x000fc800078e02ff */
[----:B------:R-:W-:-:S06]  /*6770*/  IMAD.HI.U32 R9, R13, R9, R12 ;  /* 0x000000090d097227 */ /* 0x000fcc00078e000c */
[----:B------:R-:W-:-:S04]  /*6780*/  IMAD.HI.U32 R10, R9, R8, RZ ;  /* 0x00000008090a7227 */ /* 0x000fc800078e00ff */
[----:B------:R-:W-:-:S04]  /*6790*/  IMAD.HI.U32 R9, R9, R6, RZ ;  /* 0x0000000609097227 */ /* 0x000fc800078e00ff */
[----:B------:R-:W-:Y:S02]  /*67a0*/  IMAD.MOV R7, RZ, RZ, -R10 ;  /* 0x000000ffff077224 */ /* 0x000fe400078e0a0a */
[----:B------:R-:W-:Y:S02]  /*67b0*/  IMAD.MOV R5, RZ, RZ, -R9 ;  /* 0x000000ffff057224 */ /* 0x000fe400078e0a09 */
[C---:B------:R-:W-:Y:S02]  /*67c0*/  IMAD R7, R0.reuse, R7, R8 ;  /* 0x0000000700077224 */ /* 0x040fe400078e0208 */
[----:B------:R-:W-:-:S03]  /*67d0*/  IMAD R5, R0, R5, R6 ;  /* 0x0000000500057224 */ /* 0x000fc600078e0206 */
[C---:B------:R-:W-:Y:S02]  /*67e0*/  ISETP.GT.U32.AND P4, PT, R0.reuse, R7, PT ;  /* 0x000000070000720c */ /* 0x040fe40003f84070 */
[----:B------:R-:W-:-:S11]  /*67f0*/  ISETP.GT.U32.AND P2, PT, R0, R5, PT ;  /* 0x000000050000720c */ /* 0x000fd60003f44070 */
[-C--:B------:R-:W-:Y:S02]  /*6800*/  @!P4 IADD3 R7, R7, -R0.reuse, RZ ;  /* 0x800000000707c210 */ /* 0x080fe40007ffe0ff */
[----:B------:R-:W-:Y:S01]  /*6810*/  @!P2 IMAD.IADD R5, R5, 0x1, -R0 ;  /* 0x000000010505a824 */ /* 0x000fe200078e0a00 */
[----:B------:R-:W-:Y:S02]  /*6820*/  @!P4 IADD3 R10, R10, 0x1, RZ ;  /* 0x000000010a0ac810 */ /* 0x000fe40007ffe0ff */
[-C--:B------:R-:W-:Y:S02]  /*6830*/  ISETP.GE.U32.AND P6, PT, R7, R0.reuse, PT ;  /* 0x000000000700720c */ /* 0x080fe40003fc6070 */
[----:B------:R-:W-:Y:S02]  /*6840*/  ISETP.GE.U32.AND P5, PT, R5, R0, PT ;  /* 0x000000000500720c */ /* 0x000fe40003fa6070 */
[----:B------:R-:W-:Y:S02]  /*6850*/  @!P2 IADD3 R9, R9, 0x1, RZ ;  /* 0x000000010909a810 */ /* 0x000fe40007ffe0ff */
[----:B------:R-:W-:-:S07]  /*6860*/  ISETP.NE.AND P2, PT, RZ, c[0x0][0x2d0], PT ;  /* 0x0000b400ff007a0c */ /* 0x000fce0003f45270 */
[----:B------:R-:W-:Y:S02]  /*6870*/  @P6 IADD3 R10, R10, 0x1, RZ ;  /* 0x000000010a0a6810 */ /* 0x000fe40007ffe0ff */
[----:B------:R-:W-:-:S03]  /*6880*/  @P5 IADD3 R9, R9, 0x1, RZ ;  /* 0x0000000109095810 */ /* 0x000fc60007ffe0ff */
[----:B------:R-:W-:Y:S01]  /*6890*/  @!P3 IMAD.MOV R10, RZ, RZ, -R10 ;  /* 0x000000ffff0ab224 */ /* 0x000fe200078e0a0a */
[----:B------:R-:W-:-:S04]  /*68a0*/  @!P1 IADD3 R9, -R9, RZ, RZ ;  /* 0x000000ff09099210 */ /* 0x000fc80007ffe1ff */
[C---:B------:R-:W-:Y:S02]  /*68b0*/  SEL R7, R4.reuse, R10, !P2 ;  /* 0x0000000a04077207 */ /* 0x040fe40005000000 */
[----:B------:R-:W-:-:S03]  /*68c0*/  SEL R4, R4, R9, !P2 ;  /* 0x0000000904047207 */ /* 0x000fc60005000000 */
[----:B------:R-:W-:-:S04]  /*68d0*/  IMAD.WIDE R12, R7, 0x4, R212 ;  /* 0x00000004070c7825 */ /* 0x000fc800078e02d4 */
[----:B------:R-:W-:Y:S01]  /*68e0*/  IMAD.WIDE R10, R4, 0x4, R212 ;  /* 0x00000004040a7825 */ /* 0x000fe200078e02d4 */
[----:B------:R-:W2:Y:S04]  /*68f0*/  LDG.E R5, [R12.64] ;  /* 0x000000040c057981 */ /* 0x000ea8000c1e1900 */
[----:B------:R-:W2:Y:S01]  /*6900*/  LDG.E R6, [R10.64] ;  /* 0x000000040a067981 */ /* 0x000ea2000c1e1900 */
[----:B------:R-:W-:Y:S02]  /*6910*/  IMAD.IADD R4, R7, 0x1, -R4 ;  /* 0x0000000107047824 */ /* 0x000fe400078e0a04 */
[----:B------:R-:W-:-:S04]  /*6920*/  IMAD.MOV.U32 R7, RZ, RZ, 0x40 ;  /* 0x00000040ff077424 */ /* 0x000fc800078e00ff */
[----:B------:R-:W-:-:S04]  /*6930*/  IMAD R7, R4, c[0x0][0x2d0], -R7 ;  /* 0x0000b40004077a24 */ /* 0x000fc800078e0a07 */
[----:B------:R-:W-:Y:S01]  /*6940*/  IMAD.WIDE.U32 R8, R7, c[0x0][0x1a0], RZ ;  /* 0x0000680007087a25 */ /* 0x000fe200078e00ff */
[----:B------:R-:W-:-:S05]  /*6950*/  SHF.R.S32.HI R4, RZ, 0x1f, R7 ;  /* 0x0000001fff047819 */ /* 0x000fca0000011407 */
[----:B------:R-:W-:-:S04]  /*6960*/  IMAD R4, R4, c[0x0][0x1a0], RZ ;  /* 0x0000680004047a24 */ /* 0x000fc800078e02ff */
[----:B------:R-:W-:-:S04]  /*6970*/  IMAD R4, R7, c[0x0][0x1a4], R4 ;  /* 0x0000690007047a24 */ /* 0x000fc800078e0204 */
[----:B------:R-:W-:Y:S01]  /*6980*/  IMAD.IADD R9, R9, 0x1, R4 ;  /* 0x0000000109097824 */ /* 0x000fe200078e0204 */
[----:B--2---:R-:W-:-:S04]  /*6990*/  IADD3 R6, -R5, R6, RZ ;  /* 0x0000000605067210 */ /* 0x004fc80007ffe1ff */
[----:B------:R-:W-:Y:S01]  /*69a0*/  SHF.R.S32.HI R5, RZ, 0x1f, R6 ;  /* 0x0000001fff057819 */ /* 0x000fe20000011406 */
[----:B------:R-:W-:-:S04]  /*69b0*/  IMAD.WIDE.U32 R8, R6, c[0x0][0x188], R8 ;  /* 0x0000620006087a25 */ /* 0x000fc800078e0008 */
[----:B------:R-:W-:-:S04]  /*69c0*/  IMAD R5, R5, c[0x0][0x188], RZ ;  /* 0x0000620005057a24 */ /* 0x000fc800078e02ff */
[----:B------:R-:W-:-:S05]  /*69d0*/  IMAD R5, R6, c[0x0][0x18c], R5 ;  /* 0x0000630006057a24 */ /* 0x000fca00078e0205 */
[----:B------:R-:W-:Y:S01]  /*69e0*/  IADD3 R7, R9, R5, RZ ;  /* 0x0000000509077210 */ /* 0x000fe20007ffe0ff */
[----:B------:R-:W-:Y:S05]  /*69f0*/  BRA `(.L_x_719) ;  /* 0x0000003000007947 */ /* 0x000fea0003800000 */
.L_x_718:
[----:B------:R-:W-:-:S05]  /*6a00*/  IMAD.MOV.U32 R8, RZ, RZ, c[0x0][0x1a0] ;  /* 0x00006800ff087624 */ /* 0x000fca00078e00ff */
[----:B------:R-:W-:-:S04]  /*6a10*/  LEA R8, -R8, RZ, 0x6 ;  /* 0x000000ff08087211 */ /* 0x000fc800078e31ff */
[----:B------:R-:W-:Y:S02]  /*6a20*/  SHF.R.S32.HI R7, RZ, 0x1f, R8 ;  /* 0x0000001fff077819 */ /* 0x000fe40000011408 */
.L_x_719:
[----:B------:R-:W-:Y:S02]  /*6a30*/  ISETP.GE.AND P3, PT, R201, c[0x0][0x220], PT ;  /* 0x00008800c9007a0c */ /* 0x000fe40003f66270 */
[----:B------:R-:W-:Y:S02]  /*6a40*/  ISETP.GE.AND P2, PT, R200, c[0x0][0x220], PT ;  /* 0x00008800c8007a0c */ /* 0x000fe40003f46270 */
[----:B------:R-:W-:Y:S02]  /*6a50*/  ISETP.GE.AND P4, PT, R210, c[0x0][0x220], PT ;  /* 0x00008800d2007a0c */ /* 0x000fe40003f86270 */
[----:B------:R-:W-:-:S04]  /*6a60*/  LEA R236, P6, R8, R222, 0x1 ;  /* 0x000000de08ec7211 */ /* 0x000fc800078c08ff */
[----:B------:R-:W-:-:S03]  /*6a70*/  LEA.HI.X R237, R8, R223, R7, 0x1, P6 ;  /* 0x000000df08ed7211 */ /* 0x000fc600030f0c07 */
[CC--:B------:R-:W-:Y:S02]  /*6a80*/  @!P3 IADD3 R9, P5, R8.reuse, R146.reuse, RZ ;  /* 0x000000920809b210 */ /* 0x0c0fe40007fbe0ff */
[----:B------:R-:W-:Y:S02]  /*6a90*/  @!P2 IADD3 R5, P1, R8, R146, RZ ;  /* 0x000000920805a210 */ /* 0x000fe40007f3e0ff */
[----:B------:R-:W-:Y:S01]  /*6aa0*/  @P4 STS.128 [R208+0xc000], RZ ;  /* 0x00c000ffd0004388 */ /* 0x000fe20000000c00 */
[--C-:B------:R-:W-:Y:S01]  /*6ab0*/  @!P3 IMAD.X R6, R7, 0x1, R144.reuse, P5 ;  /* 0x000000010706b824 */ /* 0x100fe200028e0690 */
[----:B------:R-:W-:Y:S01]  /*6ac0*/  @!P3 LEA R18, P5, R9, c[0x0][0x170], 0x1 ;  /* 0x00005c000912ba11 */ /* 0x000fe200078a08ff */
[----:B------:R-:W-:Y:S01]  /*6ad0*/  @!P2 IMAD.X R4, R7, 0x1, R144, P1 ;  /* 0x000000010704a824 */ /* 0x000fe200008e0690 */
[----:B------:R-:W-:Y:S01]  /*6ae0*/  @!P2 LEA R12, P1, R5, c[0x0][0x170], 0x1 ;  /* 0x00005c00050caa11 */ /* 0x000fe200078208ff */
[----:B------:R-:W-:Y:S01]  /*6af0*/  @!PT LDS RZ, [RZ] ;  /* 0x00000000fffff984 */ /* 0x000fe20000000800 */
[----:B------:R-:W-:Y:S01]  /*6b00*/  @!PT LDS RZ, [RZ] ;  /* 0x00000000fffff984 */ /* 0x000fe20000000800 */
[----:B------:R-:W-:Y:S01]  /*6b10*/  @!PT LDS RZ, [RZ] ;  /* 0x00000000fffff984 */ /* 0x000fe20000000800 */
[----:B------:R1:W-:Y:S01]  /*6b20*/  @!P4 LDGSTS.E.BYPASS.LTC128B.128 [R208+0xc000], [R236.64] ;  /* 0x0c000000ecd0cfae */ /* 0x0003e2000b901d44 */
[----:B------:R-:W-:-:S02]  /*6b30*/  @!P3 LEA.HI.X R19, R9, c[0x0][0x174], R6, 0x1, P5 ;  /* 0x00005d000913ba11 */ /* 0x000fc400028f0c06 */
[----:B------:R-:W-:Y:S01]  /*6b40*/  IADD3 R6, P5, R205, R8, RZ ;  /* 0x00000008cd067210 */ /* 0x000fe20007fbe0ff */
[----:B------:R-:W-:Y:S01]  /*6b50*/  @P3 STS.128 [R208+0xe000], RZ ;  /* 0x00e000ffd0003388 */ /* 0x000fe20000000c00 */
[----:B------:R-:W-:Y:S02]  /*6b60*/  @!P2 LEA.HI.X R13, R5, c[0x0][0x174], R4, 0x1, P1 ;  /* 0x00005d00050daa11 */ /* 0x000fe400008f0c04 */
[----:B------:R-:W-:Y:S01]  /*6b70*/  @!P3 IADD3 R9, P1, R6, R146, RZ ;  /* 0x000000920609b210 */ /* 0x000fe20007f3e0ff */
[----:B------:R-:W-:Y:S01]  /*6b80*/  IMAD.X R7, R204, 0x1, R7, P5 ;  /* 0x00000001cc077824 */ /* 0x000fe200028e0607 */
[C---:B------:R-:W-:Y:S01]  /*6b90*/  @!P4 LEA R16, P5, R6.reuse, R222, 0x1 ;  /* 0x000000de0610c211 */ /* 0x040fe200078a08ff */
[----:B------:R-:W-:Y:S01]  /*6ba0*/  @!PT LDS RZ, [RZ] ;  /* 0x00000000fffff984 */ /* 0x000fe20000000800 */
[----:B------:R-:W-:Y:S01]  /*6bb0*/  @!PT LDS RZ, [RZ] ;  /* 0x00000000fffff984 */ /* 0x000fe20000000800 */
[----:B------:R-:W-:Y:S01]  /*6bc0*/  @!PT LDS RZ, [RZ] ;  /* 0x00000000fffff984 */ /* 0x000fe20000000800 */
[----:B------:R2:W-:Y:S01]  /*6bd0*/  @!P3 LDGSTS.E.BYPASS.LTC128B.128 [R208+0xe000], [R18.64+0x80] ;  /* 0x0e00008012d0bfae */ /* 0x0005e2000b901d44 */
[----:B------:R-:W-:Y:S01]  /*6be0*/  @!P3 LEA R14, P6, R9, c[0x0][0x170], 0x1 ;  /* 0x00005c00090eba11 */ /* 0x000fe200078c08ff */
[----:B------:R-:W-:Y:S01]  /*6bf0*/  @!P3 IMAD.X R4, R7, 0x1, R144, P1 ;  /* 0x000000010704b824 */ /* 0x000fe200008e0690 */
[C---:B------:R-:W-:Y:S01]  /*6c00*/  @!P4 LEA.HI.X R17, R6.reuse, R223, R7, 0x1, P5 ;  /* 0x000000df0611c211 */ /* 0x040fe200028f0c07 */
[----:B------:R-:W-:Y:S01]  /*6c10*/  @P2 STS.128 [R208+0x10000], RZ ;  /* 0x010000ffd0002388 */ /* 0x000fe20000000c00 */
[----:B------:R-:W-:-:S02]  /*6c20*/  @!P2 IADD3 R5, P1, R6, R146, RZ ;  /* 0x000000920605a210 */ /* 0x000fc40007f3e0ff */
[----:B------:R-:W-:Y:S01]  /*6c30*/  IADD3 R6, P5, R205, R6, RZ ;  /* 0x00000006cd067210 */ /* 0x000fe20007fbe0ff */
[----:B------:R-:W-:Y:S01]  /*6c40*/  @!PT LDS RZ, [RZ] ;  /* 0x00000000fffff984 */ /* 0x000fe20000000800 */
[----:B------:R-:W-:Y:S01]  /*6c50*/  @!PT LDS RZ, [RZ] ;  /* 0x00000000fffff984 */ /* 0x000fe20000000800 */
[----:B------:R-:W-:Y:S01]  /*6c60*/  @!PT LDS RZ, [RZ] ;  /* 0x00000000fffff984 */ /* 0x000fe20000000800 */
[----:B------:R3:W-:Y:S01]  /*6c70*/  @!P2 LDGSTS.E.BYPASS.LTC128B.128 [R208+0x10000], [R12.64+0x100] ;  /* 0x100001000cd0afae */ /* 0x0007e2000b901d44 */
[----:B------:R-:W-:Y:S01]  /*6c80*/  @!P3 LEA.HI.X R15, R9, c[0x0][0x174], R4, 0x1, P6 ;  /* 0x00005d00090fba11 */ /* 0x000fe200030f0c04 */
[----:B------:R-:W-:Y:S01]  /*6c90*/  @!P2 IMAD.X R4, R7, 0x1, R144, P1 ;  /* 0x000000010704a824 */ /* 0x000fe200008e0690 */
[C---:B------:R-:W-:Y:S01]  /*6ca0*/  @!P2 LEA R10, P1, R5.reuse, c[0x0][0x170], 0x1 ;  /* 0x00005c00050aaa11 */ /* 0x040fe200078208ff */
[----:B------:R-:W-:Y:S01]  /*6cb0*/  IMAD.X R7, R204, 0x1, R7, P5 ;  /* 0x00000001cc077824 */ /* 0x000fe200028e0607 */
[CC--:B------:R-:W-:Y:S01]  /*6cc0*/  @!P3 IADD3 R8, P5, R6.reuse, R146.reuse, RZ ;  /* 0x000000920608b210 */ /* 0x0c0fe20007fbe0ff */
[----:B------:R-:W-:Y:S01]  /*6cd0*/  @P4 STS.128 [R208+0xc800], RZ ;  /* 0x00c800ffd0004388 */ /* 0x000fe20000000c00 */
[----:B------:R-:W-:Y:S02]  /*6ce0*/  @!P2 LEA.HI.X R11, R5, c[0x0][0x174], R4, 0x1, P1 ;  /* 0x00005d00050baa11 */ /* 0x000fe400008f0c04 */
[----:B------:R-:W-:Y:S01]  /*6cf0*/  @!P2 IADD3 R4, P1, R6, R146, RZ ;  /* 0x000000920604a210 */ /* 0x000fe20007f3e0ff */
[----:B------:R-:W-:Y:S01]  /*6d00*/  @!P3 IMAD.X R5, R7, 0x1, R144, P5 ;  /* 0x000000010705b824 */ /* 0x000fe200028e0690 */
[----:B------:R-:W-:Y:S01]  /*6d10*/  @!P3 LEA R20, P5, R8, c[0x0][0x170], 0x1 ;  /* 0x00005c000814ba11 */ /* 0x000fe200078a08ff */
[----:B------:R-:W-:Y:S01]  /*6d20*/  @!PT LDS RZ, [RZ] ;  /* 0x00000000fffff984 */ /* 0x000fe20000000800 */
[----:B------:R-:W-:Y:S01]  /*6d30*/  @!PT LDS RZ, [RZ] ;  /* 0x00000000fffff984 */ /* 0x000fe20000000800 */
[----:B------:R-:W-:Y:S01]  /*6d40*/  @!PT LDS RZ, [RZ] ;  /* 0x00000000fffff984 */ /* 0x000fe20000000800 */
[----:B------:R2:W-:Y:S01]  /*6d50*/  @!P4 LDGSTS.E.BYPASS.LTC128B.128 [R208+0xc800], [R16.64] ;  /* 0x0c80000010d0cfae */ /* 0x0005e2000b901d44 */
[----:B------:R-:W-:-:S02]  /*6d60*/  IADD3 R9, P6, R205, R6, RZ ;  /* 0x00000006cd097210 */ /* 0x000fc40007fde0ff */
[----:B------:R-:W-:Y:S01]  /*6d70*/  @!P3 LEA.HI.X R21, R8, c[0x0][0x174], R5, 0x1, P5 ;  /* 0x00005d000815ba11 */ /* 0x000fe200028f0c05 */
[----:B------:R-:W-:Y:S01]  /*6d80*/  @!P2 IMAD.X R5, R7, 0x1, R144, P1 ;  /* 0x000000010705a824 */ /* 0x000fe200008e0690 */
[----:B------:R-:W-:Y:S01]  /*6d90*/  @!P2 LEA R22, P1, R4, c[0x0][0x170], 0x1 ;  /* 0x00005c000416aa11 */ /* 0x000fe200078208ff */
[----:B------:R-:W-:Y:S01]  /*6da0*/  @P3 STS.128 [R208+0xe800], RZ ;  /* 0x00e800ffd0003388 */ /* 0x000fe20000000c00 */
[----:B------:R-:W-:Y:S02]  /*6db0*/  @!P4 LEA R24, P5, R6, R222, 0x1 ;  /* 0x000000de0618c211 */ /* 0x000fe400078a08ff */
[----:B------:R-:W-:Y:S01]  /*6dc0*/  @!P2 LEA.HI.X R23, R4, c[0x0][0x174], R5, 0x1, P1 ;  /* 0x00005d000417aa11 */ /* 0x000fe200008f0c05 */
[----:B------:R-:W-:Y:S01]  /*6dd0*/  @!PT LDS RZ, [RZ] ;  /* 0x00000000fffff984 */ /* 0x000fe20000000800 */
[----:B------:R-:W-:Y:S01]  /*6de0*/  @!PT LDS RZ, [RZ] ;  /* 0x00000000fffff984 */ /* 0x000fe20000000800 */
[----:B------:R-:W-:Y:S01]  /*6df0*/  @!PT LDS RZ, [RZ] ;  /* 0x00000000fffff984 */ /* 0x000fe20000000800 */
[----:B------:R3:W-:Y:S01]  /*6e00*/  @!P3 LDGSTS.E.BYPASS.LTC128B.128 [R208+0xe800], [R14.64+0x80] ;  /* 0x0e8000800ed0bfae */ /* 0x0007e2000b901d44 */
[--C-:B------:R-:W-:Y:S01]  /*6e10*/  @!P4 LEA.HI.X R25, R6, R223, R7.reuse, 0x1, P5 ;  /* 0x000000df0619c211 */ /* 0x100fe200028f0c07 */
[----:B------:R-:W-:Y:S01]  /*6e20*/  IMAD.X R7, R204, 0x1, R7, P6 ;  /* 0x00000001cc077824 */ /* 0x000fe200030e0607 */
[CC--:B------:R-:W-:Y:S01]  /*6e30*/  @!P3 IADD3 R4, P5, R9.reuse, R146.reuse, RZ ;  /* 0x000000920904b210 */ /* 0x0c0fe20007fbe0ff */
[----:B------:R-:W-:Y:S01]  /*6e40*/  @P2 STS.128 [R208+0x10800], RZ ;  /* 0x010800ffd0002388 */ /* 0x000fe20000000c00 */
[----:B------:R-:W-:-:S02]  /*6e50*/  @!P2 IADD3 R146, P1, R9, R146, RZ ;  /* 0x000000920992a210 */ /* 0x000fc40007f3e0ff */
[----:B------:R-:W-:Y:S01]  /*6e60*/  @!P4 LEA R8, P6, R9, R222, 0x1 ;  /* 0x000000de0908c211 */ /* 0x000fe200078c08ff */
[----:B------:R-:W-:Y:S01]  /*6e70*/  @!P3 IMAD.X R5, R7, 0x1, R144, P5 ;  /* 0x000000010705b824 */ /* 0x000fe200028e0690 */
[----:B------:R-:W-:Y:S01]  /*6e80*/  @!PT LDS RZ, [RZ] ;  /* 0x00000000fffff984 */ /* 0x000fe20000000800 */
[----:B------:R-:W-:Y:S01]  /*6e90*/  @!PT LDS RZ, [RZ] ;  /* 0x00000000fffff984 */ /* 0x000fe20000000800 */
[----:B------:R-:W-:Y:S01]  /*6ea0*/  @!PT LDS RZ, [RZ] ;  /* 0x00000000fffff984 */ /* 0x000fe20000000800 */
[----:B------:R4:W-:Y:S01]  /*6eb0*/  @!P2 LDGSTS.E.BYPASS.LTC128B.128 [R208+0x10800], [R10.64+0x100] ;  /* 0x108001000ad0afae */ /* 0x0009e2000b901d44 */
[----:B------:R-:W-:Y:S01]  /*6ec0*/  @!P3 LEA R28, P5, R4, c[0x0][0x170], 0x1 ;  /* 0x00005c00041cba11 */ /* 0x000fe200078a08ff */
[----:B------:R-:W-:Y:S01]  /*6ed0*/  IMAD.MOV.U32 R222, RZ, RZ, R236 ;  /* 0x000000ffffde7224 */ /* 0x000fe200078e00ec */
[----:B------:R-:W-:Y:S01]  /*6ee0*/  @!P4 LEA.HI.X R9, R9, R223, R7, 0x1, P6 ;  /* 0x000000df0909c211 */ /* 0x000fe200030f0c07 */
[----:B------:R-:W-:Y:S01]  /*6ef0*/  @P4 STS.128 [R208+0xd000], RZ ;  /* 0x00d000ffd0004388 */ /* 0x000fe20000000c00 */
[----:B------:R-:W-:Y:S01]  /*6f00*/  @!P2 IMAD.X R7, R7, 0x1, R144, P1 ;  /* 0x000000010707a824 */ /* 0x000fe200008e0690 */
[----:B------:R-:W-:Y:S01]  /*6f10*/  @!P2 LEA R26, P1, R146, c[0x0][0x170], 0x1 ;  /* 0x00005c00921aaa11 */ /* 0x000fe200078208ff */
[----:B------:R-:W-:Y:S01]  /*6f20*/  IMAD.MOV.U32 R223, RZ, RZ, R237 ;  /* 0x000000ffffdf7224 */ /* 0x000fe200078e00ed */
[----:B------:R-:W-:Y:S01]  /*6f30*/  @!PT LDS RZ, [RZ] ;  /* 0x00000000fffff984 */ /* 0x000fe20000000800 */
[----:B------:R-:W-:Y:S01]  /*6f40*/  @!PT LDS RZ, [RZ] ;  /* 0x00000000fffff984 */ /* 0x000fe20000000800 */
[----:B------:R-:W-:Y:S01]  /*6f50*/  @!PT LDS RZ, [RZ] ;  /* 0x00000000fffff984 */ /* 0x000fe20000000800 */
[----:B------:R5:W-:Y:S01]  /*6f60*/  @!P4 LDGSTS.E.BYPASS.LTC128B.128 [R208+0xd000], [R24.64] ;  /* 0x0d00000018d0cfae */ /* 0x000be2000b901d44 */
[----:B------:R-:W-:-:S02]  /*6f70*/  @!P3 LEA.HI.X R29, R4, c[0x0][0x174], R5, 0x1, P5 ;  /* 0x00005d00041dba11 */ /* 0x000fc400028f0c05 */
[----:B------:R-:W-:Y:S01]  /*6f80*/  @!P2 LEA.HI.X R27, R146, c[0x0][0x174], R7, 0x1, P1 ;  /* 0x00005d00921baa11 */ /* 0x000fe200008f0c07 */
[----:B------:R-:W-:Y:S04]  /*6f90*/  @P3 STS.128 [R208+0xf000], RZ ;  /* 0x00f000ffd0003388 */ /* 0x000fe80000000c00 */
[----:B------:R-:W-:Y:S01]  /*6fa0*/  @!PT LDS RZ, [RZ] ;  /* 0x00000000fffff984 */ /* 0x000fe20000000800 */
[----:B------:R-:W-:Y:S01]  /*6fb0*/  @!PT LDS RZ, [RZ] ;  /* 0x00000000fffff984 */ /* 0x000fe20000000800 */
[----:B------:R-:W-:Y:S01]  /*6fc0*/  @!PT LDS RZ, [RZ] ;  /* 0x00000000fffff984 */ /* 0x000fe20000000800 */
[----:B------:R1:W-:Y:S04]  /*6fd0*/  @!P3 LDGSTS.E.BYPASS.LTC128B.128 [R208+0xf000], [R20.64+0x80] ;  /* 0x0f00008014d0bfae */ /* 0x0003e8000b901d44 */
        /* <DEDUP_REMOVED lines=9> */
[----:B------:R4:W-:Y:S04]  /*7070*/  @!P4 LDGSTS.E.BYPASS.LTC128B.128 [R208+0xd800], [R8.64] ;  /* 0x0d80000008d0cfae */ /* 0x0009e8000b901d44 */
        /* <DEDUP_REMOVED lines=10> */
[----:B------:R-:W-:Y:S04]  /*7120*/  LDSM.16.M88.4 R224, [R198] ;  /* 0x00000000c6e0783b */ /* 0x000fe80000000200 */
[----:B---3--:R-:W2:Y:S04]  /*7130*/  LDSM.16.M88.4 R12, [R197+0x6000] ;  /* 0x00600000c50c783b */ /* 0x008ea80000000200 */
[----:B------:R-:W3:Y:S04]  /*7140*/  LDSM.16.M88.4 R144, [R197+0x7000] ;  /* 0x00700000c590783b */ /* 0x000ee80000000200 */
[----:B------:R-:W3:Y:S04]  /*7150*/  LDSM.16.M88.4 R152, [R197+0x6800] ;  /* 0x00680000c598783b */ /* 0x000ee80000000200 */
[----:B------:R-:W-:Y:S04]  /*7160*/  LDSM.16.M88.4 R172, [R196] ;  /* 0x00000000c4ac783b */ /* 0x000fe80000000200 */
[----:B------:R-:W3:Y:S04]  /*7170*/  LDSM.16.M88.4 R4, [R195] ;  /* 0x00000000c304783b */ /* 0x000ee80000000200 */
[----:B------:R-:W3:Y:S04]  /*7180*/  LDSM.16.M88.4 R136, [R187] ;  /* 0x00000000bb88783b */ /* 0x000ee80000000200 */
[----:B------:R-:W3:Y:S04]  /*7190*/  LDSM.16.M88.4 R32, [R186] ;  /* 0x00000000ba20783b */ /* 0x000ee80000000200 */
[----:B------:R-:W3:Y:S04]  /*71a0*/  LDSM.16.M88.4 R160, [R197+0x7800] ;  /* 0x00780000c5a0783b */ /* 0x000ee80000000200 */
[----:B------:R-:W-:Y:S04]  /*71b0*/  LDSM.16.M88.4 R164, [R194] ;  /* 0x00000000c2a4783b */ /* 0x000fe80000000200 */
[----:B-1----:R-:W1:Y:S01]  /*71c0*/  LDSM.16.M88.4 R28, [R191+0x6000] ;  /* 0x00600000bf1c783b */ /* 0x002e620000000200 */
[C---:B--2---:R-:W-:Y:S03]  /*71d0*/  HMMA.16816.F32 R16, R224.reuse, R12, RZ ;  /* 0x0000000ce010723c */ /* 0x044fe600000018ff */
[----:B------:R-:W2:Y:S04]  /*71e0*/  LDSM.16.M88.4 R20, [R191+0x6800] ;  /* 0x00680000bf14783b */ /* 0x000ea80000000200 */
[----:B----4-:R-:W4:Y:S01]  /*71f0*/  LDSM.16.M88.4 R8, [R191+0x7000] ;  /* 0x00700000bf08783b */ /* 0x010f220000000200 */
[C---:B------:R-:W-:Y:S03]  /*7200*/  HMMA.16816.F32 R12, R224.reuse, R14, RZ ;  /* 0x0000000ee00c723c */ /* 0x040fe600000018ff */
[----:B------:R-:W1:Y:S04]  /*7210*/  LDSM.16.M88.4 R228, [R185] ;  /* 0x00000000b9e4783b */ /* 0x000e680000000200 */
[----:B-----5:R-:W-:Y:S01]  /*7220*/  LDSM.16.M88.4 R24, [R193] ;  /* 0x00000000c118783b */ /* 0x020fe20000000200 */
[C---:B---3--:R-:W-:Y:S03]  /*7230*/  HMMA.16816.F32 R148, R224.reuse, R144, RZ ;  /* 0x00000090e094723c */ /* 0x048fe600000018ff */
[----:B------:R-:W-:Y:S04]  /*7240*/  LDSM.16.M88.4 R232, [R191+0x7800] ;  /* 0x00780000bfe8783b */ /* 0x000fe80000000200 */
[----:B------:R-:W-:Y:S01]  /*7250*/  LDSM.16.M88.4 R168, [R184+0x1800] ;  /* 0x00180000b8a8783b */ /* 0x000fe20000000200 */
[C---:B------:R-:W-:Y:S03]  /*7260*/  HMMA.16816.F32 R156, R224.reuse, R152, RZ ;  /* 0x00000098e09c723c */ /* 0x040fe600000018ff */
[----:B------:R-:W0:Y:S05]  /*7270*/  LDGDEPBAR ;  /* 0x00000000000079af */ /* 0x000e2a0000000000 */
[----:B------:R-:W-:Y:S08]  /*7280*/  HMMA.16816.F32 R144, R224, R146, RZ ;  /* 0x00000092e090723c */ /* 0x000ff000000018ff */
[----:B------:R-:W-:Y:S08]  /*7290*/  HMMA.16816.F32 R16, R172, R4, R16 ;  /* 0x00000004ac10723c */ /* 0x000ff00000001810 */
[----:B------:R-:W-:Y:S08]  /*72a0*/  HMMA.16816.F32 R152, R224, R154, RZ ;  /* 0x0000009ae098723c */ /* 0x000ff000000018ff */
[C---:B------:R-:W-:Y:S01]  /*72b0*/  HMMA.16816.F32 R12, R172.reuse, R6, R12 ;  /* 0x00000006ac0c723c */ /* 0x040fe2000000180c */
[----:B------:R-:W3:Y:S07]  /*72c0*/  LDSM.16.M88.4 R4, [R184] ;  /* 0x00000000b804783b */ /* 0x000eee0000000200 */
[C---:B------:R-:W-:Y:S08]  /*72d0*/  HMMA.16816.F32 R156, R172.reuse, R136, R156 ;  /* 0x00000088ac9c723c */ /* 0x040ff0000000189c */
[C---:B------:R-:W-:Y:S08]  /*72e0*/  HMMA.16816.F32 R148, R172.reuse, R32, R148 ;  /* 0x00000020ac94723c */ /* 0x040ff00000001894 */
[----:B------:R-:W-:Y:S01]  /*72f0*/  HMMA.16816.F32 R144, R172, R34, R144 ;  /* 0x00000022ac90723c */ /* 0x000fe20000001890 */
[----:B------:R-:W-:Y:S07]  /*7300*/  LDSM.16.M88.4 R32, [R184+0x1000] ;  /* 0x00100000b820783b */ /* 0x000fee0000000200 */
[----:B------:R-:W-:Y:S08]  /*7310*/  HMMA.16816.F32 R140, R224, R160, RZ ;  /* 0x000000a0e08c723c */ /* 0x000ff000000018ff */
[----:B-1----:R-:W-:Y:S08]  /*7320*/  HMMA.16816.F32 R16, R164, R28, R16 ;  /* 0x0000001ca410723c */ /* 0x002ff00000001810 */
[----:B------:R-:W-:Y:S01]  /*7330*/  HMMA.16816.F32 R224, R224, R162, RZ ;  /* 0x000000a2e0e0723c */ /* 0x000fe200000018ff */
[----:B------:R-:W-:Y:S07]  /*7340*/  LDSM.16.M88.4 R160, [R198+0x2000] ;  /* 0x00200000c6a0783b */ /* 0x000fee0000000200 */
[----:B------:R-:W-:Y:S01]  /*7350*/  HMMA.16816.F32 R152, R172, R138, R152 ;  /* 0x0000008aac98723c */ /* 0x000fe20000001898 */
[----:B------:R-:W1:Y:S07]  /*7360*/  LDSM.16.M88.4 R136, [R184+0x800] ;  /* 0x00080000b888783b */ /* 0x000e6e0000000200 */
[C---:B------:R-:W-:Y:S01]  /*7370*/  HMMA.16816.F32 R12, R164.reuse, R30, R12 ;  /* 0x0000001ea40c723c */ /* 0x040fe2000000180c */
[----:B------:R-:W5:Y:S07]  /*7380*/  LDSM.16.M88.4 R28, [R197+0x8000] ;  /* 0x00800000c51c783b */ /* 0x000f6e0000000200 */
[C---:B--2---:R-:W-:Y:S08]  /*7390*/  HMMA.16816.F32 R156, R164.reuse, R20, R156 ;  /* 0x00000014a49c723c */ /* 0x044ff0000000189c */
[C---:B----4-:R-:W-:Y:S08]  /*73a0*/  HMMA.16816.F32 R148, R164.reuse, R8, R148 ;  /* 0x00000008a494723c */ /* 0x050ff00000001894 */
[----:B------:R-:W-:Y:S01]  /*73b0*/  HMMA.16816.F32 R144, R164, R10, R144 ;  /* 0x0000000aa490723c */ /* 0x000fe20000001890 */
[----:B------:R-:W-:Y:S07]  /*73c0*/  LDSM.16.M88.4 R8, [R197+0x9000] ;  /* 0x00900000c508783b */ /* 0x000fee0000000200 */
[----:B------:R-:W-:Y:S08]  /*73d0*/  HMMA.16816.F32 R140, R172, R228, R140 ;  /* 0x000000e4ac8c723c */ /* 0x000ff0000000188c */
[----:B---3--:R-:W-:Y:S08]  /*73e0*/  HMMA.16816.F32 R16, R24, R4, R16 ;  /* 0x000000041810723c */ /* 0x008ff00000001810 */
[----:B------:R-:W-:Y:S01]  /*73f0*/  HMMA.16816.F32 R224, R172, R230, R224 ;  /* 0x000000e6ace0723c */ /* 0x000fe200000018e0 */
[----:B------:R-:W-:Y:S04]  /*7400*/  LDSM.16.M88.4 R172, [R196+0x2000] ;  /* 0x00200000c4ac783b */ /* 0x000fe80000000200 */
[----:B------:R-:W-:Y:S03]  /*7410*/  LDSM.16.M88.4 R228, [R197+0x9800] ;  /* 0x00980000c5e4783b */ /* 0x000fe60000000200 */
[----:B------:R-:W-:Y:S01]  /*7420*/  HMMA.16816.F32 R152, R164, R22, R152 ;  /* 0x00000016a498723c */ /* 0x000fe20000001898 */
[----:B------:R-:W2:Y:S07]  /*7430*/  LDSM.16.M88.4 R20, [R197+0x8800] ;  /* 0x00880000c514783b */ /* 0x000eae0000000200 */
[C---:B------:R-:W-:Y:S01]  /*7440*/  HMMA.16816.F32 R12, R24.reuse, R6, R12 ;  /* 0x00000006180c723c */ /* 0x040fe2000000180c */
[----:B------:R-:W3:Y:S07]  /*7450*/  LDSM.16.M88.4 R4, [R183] ;  /* 0x00000000b704783b */ /* 0x000eee0000000200 */
[C---:B-1----:R-:W-:Y:S08]  /*7460*/  HMMA.16816.F32 R156, R24.reuse, R136, R156 ;  /* 0x00000088189c723c */ /* 0x042ff0000000189c */
[C---:B------:R-:W-:Y:S08]  /*7470*/  HMMA.16816.F32 R148, R24.reuse, R32, R148 ;  /* 0x000000201894723c */ /* 0x040ff00000001894 */
[----:B------:R-:W-:Y:S01]  /*7480*/  HMMA.16816.F32 R144, R24, R34, R144 ;  /* 0x000000221890723c */ /* 0x000fe20000001890 */
[----:B------:R-:W-:Y:S07]  /*7490*/  LDSM.16.M88.4 R32, [R181] ;  /* 0x00000000b520783b */ /* 0x000fee0000000200 */
[----:B------:R-:W-:Y:S08]  /*74a0*/  HMMA.16816.F32 R140, R164, R232, R140 ;  /* 0x000000e8a48c723c */ /* 0x000ff0000000188c */
[----:B-----5:R-:W-:Y:S08]  /*74b0*/  HMMA.16816.F32 R16, R160, R28, R16 ;  /* 0x0000001ca010723c */ /* 0x020ff00000001810 */
[----:B------:R-:W-:Y:S01]  /*74c0*/  HMMA.16816.F32 R224, R164, R234, R224 ;  /* 0x000000eaa4e0723c */ /* 0x000fe200000018e0 */
[----:B------:R-:W-:Y:S04]  /*74d0*/  LDSM.16.M88.4 R164, [R194+0x2000] ;  /* 0x00200000c2a4783b */ /* 0x000fe80000000200 */
[----:B------:R-:W-:Y:S03]  /*74e0*/  LDSM.16.M88.4 R232, [R180] ;  /* 0x00000000b4e8783b */ /* 0x000fe60000000200 */
[----:B------:R-:W-:Y:S01]  /*74f0*/  HMMA.16816.F32 R152, R24, R138, R152 ;  /* 0x0000008a1898723c */ /* 0x000fe20000001898 */
[----:B------:R-:W1:Y:S07]  /*7500*/  LDSM.16.M88.4 R136, [R182] ;  /* 0x00000000b688783b */ /* 0x000e6e0000000200 */
[C---:B------:R-:W-:Y:S01]  /*7510*/  HMMA.16816.F32 R12, R160.reuse, R30, R12 ;  /* 0x0000001ea00c723c */ /* 0x040fe2000000180c */
[----:B------:R-:W4:Y:S07]  /*7520*/  LDSM.16.M88.4 R28, [R191+0x8000] ;  /* 0x00800000bf1c783b */ /* 0x000f2e0000000200 */
[C---:B--2---:R-:W-:Y:S08]  /*7530*/  HMMA.16816.F32 R156, R160.reuse, R20, R156 ;  /* 0x00000014a09c723c */ /* 0x044ff0000000189c */
[C---:B------:R-:W-:Y:S08]  /*7540*/  HMMA.16816.F32 R148, R160.reuse, R8, R148 ;  /* 0x00000008a094723c */ /* 0x040ff00000001894 */
        /* <DEDUP_REMOVED lines=10> */
[----:B------:R-:W3:Y:S07]  /*75f0*/  LDSM.16.M88.4 R4, [R184+0x2000] ;  /* 0x00200000b804783b */ /* 0x000eee0000000200 */
[C---:B-1----:R-:W-:Y:S08]  /*7600*/  HMMA.16816.F32 R156, R172.reuse, R136, R156 ;  /* 0x00000088ac9c723c */ /* 0x042ff0000000189c */
[C---:B------:R-:W-:Y:S08]  /*7610*/  HMMA.16816.F32 R148, R172.reuse, R32, R148 ;  /* 0x00000020ac94723c */ /* 0x040ff00000001894 */
[----:B------:R-:W-:Y:S01]  /*7620*/  HMMA.16816.F32 R144, R172, R34, R144 ;  /* 0x00000022ac90723c */ /* 0x000fe20000001890 */
[----:B------:R-:W-:Y:S07]  /*7630*/  LDSM.16.M88.4 R32, [R197+0xa000] ;  /* 0x00a00000c520783b */ /* 0x000fee0000000200 */
[----:B------:R-:W-:Y:S08]  /*7640*/  HMMA.16816.F32 R140, R160, R228, R140 ;  /* 0x000000e4a08c723c */ /* 0x000ff0000000188c */
[----:B----4-:R-:W-:Y:S08]  /*7650*/  HMMA.16816.F32 R16, R164, R28, R16 ;  /* 0x0000001ca410723c */ /* 0x010ff00000001810 */
[----:B------:R-:W-:Y:S01]  /*7660*/  HMMA.16816.F32 R224, R160, R230, R224 ;  /* 0x000000e6a0e0723c */ /* 0x000fe200000018e0 */
[----:B------:R-:W1:Y:S04]  /*7670*/  LDSM.16.M88.4 R160, [R184+0x2800] ;  /* 0x00280000b8a0783b */ /* 0x000e680000000200 */
[----:B------:R-:W-:Y:S03]  /*7680*/  LDSM.16.M88.4 R228, [R198+0x4000] ;  /* 0x00400000c6e4783b */ /* 0x000fe60000000200 */
[----:B------:R-:W-:Y:S01]  /*7690*/  HMMA.16816.F32 R152, R172, R138, R152 ;  /* 0x0000008aac98723c */ /* 0x000fe20000001898 */
[----:B------:R-:W4:Y:S07]  /*76a0*/  LDSM.16.M88.4 R136, [R184+0x3000] ;  /* 0x00300000b888783b */ /* 0x000f2e0000000200 */
[C---:B------:R-:W-:Y:S01]  /*76b0*/  HMMA.16816.F32 R12, R164.reuse, R30, R12 ;  /* 0x0000001ea40c723c */ /* 0x040fe2000000180c */
[----:B------:R-:W-:Y:S07]  /*76c0*/  LDSM.16.M88.4 R28, [R184+0x3800] ;  /* 0x00380000b81c783b */ /* 0x000fee0000000200 */
        /* <DEDUP_REMOVED lines=14> */
[C---:B----4-:R-:W-:Y:S08]  /*77b0*/  HMMA.16816.F32 R148, R24.reuse, R136, R148 ;  /* 0x000000881894723c */ /* 0x050ff00000001894 */
[----:B------:R-:W-:Y:S01]  /*77c0*/  HMMA.16816.F32 R144, R24, R138, R144 ;  /* 0x0000008a1890723c */ /* 0x000fe20000001890 */
[----:B------:R-:W-:Y:S07]  /*77d0*/  LDSM.16.M88.4 R136, [R194+0x4000] ;  /* 0x00400000c288783b */ /* 0x000fee0000000200 */
[----:B------:R-:W-:Y:S08]  /*77e0*/  HMMA.16816.F32 R140, R164, R168, R140 ;  /* 0x000000a8a48c723c */ /* 0x000ff0000000188c */
[----:B------:R-:W-:Y:S08]  /*77f0*/  HMMA.16816.F32 R16, R228, R32, R16 ;  /* 0x00000020e410723c */ /* 0x000ff00000001810 */
[----:B------:R-:W-:Y:S01]  /*7800*/  HMMA.16816.F32 R224, R164, R170, R224 ;  /* 0x000000aaa4e0723c */ /* 0x000fe200000018e0 */
[----:B------:R-:W1:Y:S04]  /*7810*/  LDSM.16.M88.4 R168, [R178] ;  /* 0x00000000b2a8783b */ /* 0x000e680000000200 */
[----:B------:R-:W4:Y:S03]  /*7820*/  LDSM.16.M88.4 R164, [R177] ;  /* 0x00000000b1a4783b */ /* 0x000f260000000200 */
[----:B------:R-:W-:Y:S01]  /*7830*/  HMMA.16816.F32 R152, R24, R162, R152 ;  /* 0x000000a21898723c */ /* 0x000fe20000001898 */
[----:B------:R-:W-:Y:S07]  /*7840*/  LDSM.16.M88.4 R160, [R176] ;  /* 0x00000000b0a0783b */ /* 0x000fee0000000200 */
[C---:B------:R-:W-:Y:S01]  /*7850*/  HMMA.16816.F32 R12, R228.reuse, R34, R12 ;  /* 0x00000022e40c723c */ /* 0x040fe2000000180c */
[----:B------:R-:W5:Y:S07]  /*7860*/  LDSM.16.M88.4 R32, [R191+0xa000] ;  /* 0x00a00000bf20783b */ /* 0x000f6e0000000200 */
[C---:B--2---:R-:W-:Y:S08]  /*7870*/  HMMA.16816.F32 R156, R228.reuse, R20, R156 ;  /* 0x00000014e49c723c */ /* 0x044ff0000000189c */
[C---:B------:R-:W-:Y:S08]  /*7880*/  HMMA.16816.F32 R148, R228.reuse, R8, R148 ;  /* 0x00000008e494723c */ /* 0x040ff00000001894 */
[----:B------:R-:W-:Y:S01]  /*7890*/  HMMA.16816.F32 R144, R228, R10, R144 ;  /* 0x0000000ae490723c */ /* 0x000fe20000001890 */
[----:B------:R-:W-:Y:S07]  /*78a0*/  LDSM.16.M88.4 R8, [R193+0x4000] ;  /* 0x00400000c108783b */ /* 0x000fee0000000200 */
[----:B------:R-:W-:Y:S08]  /*78b0*/  HMMA.16816.F32 R140, R24, R28, R140 ;  /* 0x0000001c188c723c */ /* 0x000ff0000000188c */
[----:B---3--:R-:W-:Y:S08]  /*78c0*/  HMMA.16816.F32 R16, R172, R4, R16 ;  /* 0x00000004ac10723c */ /* 0x008ff00000001810 */
[----:B------:R-:W-:Y:S01]  /*78d0*/  HMMA.16816.F32 R224, R24, R30, R224 ;  /* 0x0000001e18e0723c */ /* 0x000fe200000018e0 */
[----:B------:R-:W2:Y:S04]  /*78e0*/  LDSM.16.M88.4 R28, [R191+0xa800] ;  /* 0x00a80000bf1c783b */ /* 0x000ea80000000200 */
[----:B------:R-:W3:Y:S03]  /*78f0*/  LDSM.16.M88.4 R24, [R191+0xb000] ;  /* 0x00b00000bf18783b */ /* 0x000ee60000000200 */
[----:B------:R-:W-:Y:S01]  /*7900*/  HMMA.16816.F32 R152, R228, R22, R152 ;  /* 0x00000016e498723c */ /* 0x000fe20000001898 */
[----:B------:R-:W-:Y:S07]  /*7910*/  LDSM.16.M88.4 R20, [R191+0xb800] ;  /* 0x00b80000bf14783b */ /* 0x000fee0000000200 */
[C---:B------:R-:W-:Y:S01]  /*7920*/  HMMA.16816.F32 R12, R172.reuse, R6, R12 ;  /* 0x00000006ac0c723c */ /* 0x040fe2000000180c */
[----:B------:R-:W2:Y:S07]  /*7930*/  LDSM.16.M88.4 R4, [R184+0x4000] ;  /* 0x00400000b804783b */ /* 0x000eae0000000200 */
[C---:B-1----:R-:W-:Y:S08]  /*7940*/  HMMA.16816.F32 R156, R172.reuse, R168, R156 ;  /* 0x000000a8ac9c723c */ /* 0x042ff0000000189c */
[C---:B----4-:R-:W-:Y:S08]  /*7950*/  HMMA.16816.F32 R148, R172.reuse, R164, R148 ;  /* 0x000000a4ac94723c */ /* 0x050ff00000001894 */
[----:B------:R-:W-:Y:S01]  /*7960*/  HMMA.16816.F32 R144, R172, R166, R144 ;  /* 0x000000a6ac90723c */ /* 0x000fe20000001890 */
[----:B------:R-:W1:Y:S07]  /*7970*/  LDSM.16.M88.4 R164, [R184+0x4800] ;  /* 0x00480000b8a4783b */ /* 0x000e6e0000000200 */
[----:B------:R-:W-:Y:S08]  /*7980*/  HMMA.16816.F32 R140, R228, R232, R140 ;  /* 0x000000e8e48c723c */ /* 0x000ff0000000188c */
[----:B-----5:R-:W-:Y:S01]  /*7990*/  HMMA.16816.F32 R16, R136, R32, R16 ;  /* 0x000000208810723c */ /* 0x020fe20000001810 */
[----:B------:R-:W4:Y:S07]  /*79a0*/  S2R R32, SR_TID.X ;  /* 0x0000000000207919 */ /* 0x000f2e0000002100 */
[----:B------:R-:W-:Y:S08]  /*79b0*/  HMMA.16816.F32 R152, R172, R170, R152 ;  /* 0x000000aaac98723c */ /* 0x000ff00000001898 */
[----:B------:R-:W-:Y:S08]  /*79c0*/  HMMA.16816.F32 R224, R228, R234, R224 ;  /* 0x000000eae4e0723c */ /* 0x000ff000000018e0 */
[C---:B------:R-:W-:Y:S08]  /*79d0*/  HMMA.16816.F32 R12, R136.reuse, R34, R12 ;  /* 0x00000022880c723c */ /* 0x040ff0000000180c */
[C---:B--2---:R-:W-:Y:S08]  /*79e0*/  HMMA.16816.F32 R156, R136.reuse, R28, R156 ;  /* 0x0000001c889c723c */ /* 0x044ff0000000189c */
[C---:B---3--:R-:W-:Y:S08]  /*79f0*/  HMMA.16816.F32 R148, R136.reuse, R24, R148 ;  /* 0x000000188894723c */ /* 0x048ff00000001894 */
[----:B------:R-:W-:Y:S01]  /*7a00*/  HMMA.16816.F32 R144, R136, R26, R144 ;  /* 0x0000001a8890723c */ /* 0x000fe20000001890 */
[----:B------:R-:W2:Y:S07]  /*7a10*/  LDSM.16.M88.4 R24, [R184+0x5000] ;  /* 0x00500000b818783b */ /* 0x000eae0000000200 */
[----:B------:R-:W-:Y:S08]  /*7a20*/  HMMA.16816.F32 R140, R172, R160, R140 ;  /* 0x000000a0ac8c723c */ /* 0x000ff0000000188c */
[----:B------:R-:W-:Y:S07]  /*7a30*/  HMMA.16816.F32 R16, R8, R4, R16 ;  /* 0x000000040810723c */ /* 0x000fee0000001810 */
[----:B----4-:R-:W-:Y:S01]  /*7a40*/  IMAD.SHL.U32 R4, R32, 0x2, RZ ;  /* 0x0000000220047824 */ /* 0x010fe200078e00ff */
[----:B------:R-:W-:Y:S04]  /*7a50*/  HMMA.16816.F32 R152, R136, R30, R152 ;  /* 0x0000001e8898723c */ /* 0x000fe80000001898 */
[----:B------:R-:W-:-:S04]  /*7a60*/  LOP3.LUT R4, R4, 0x6, RZ, 0xc0, !PT ;  /* 0x0000000604047812 */ /* 0x000fc800078ec0ff */
[----:B------:R-:W-:Y:S01]  /*7a70*/  HMMA.16816.F32 R224, R172, R162, R224 ;  /* 0x000000a2ace0723c */ /* 0x000fe200000018e0 */
[----:B------:R-:W-:-:S07]  /*7a80*/  IMAD R29, R207, 0x40, R4 ;  /* 0x00000040cf1d7824 */ /* 0x000fce00078e0204 */
[----:B------:R-:W-:Y:S01]  /*7a90*/  HMMA.16816.F32 R12, R8, R6, R12 ;  /* 0x00000006080c723c */ /* 0x000fe2000000180c */
[----:B------:R-:W3:Y:S01]  /*7aa0*/  LDSM.16.M88.4 R4, [R184+0x5800] ;  /* 0x00580000b804783b */ /* 0x000ee20000000200 */
[----:B------:R-:W-:-:S06]  /*7ab0*/  DEPBAR.LE SB0, 0x0 ;  /* 0x000080000000791a */ /* 0x000fcc0000000000 */
[----:B-1----:R-:W-:Y:S08]  /*7ac0*/  HMMA.16816.F32 R156, R8, R164, R156 ;  /* 0x000000a4089c723c */ /* 0x002ff0000000189c */
[----:B------:R-:W-:Y:S07]  /*7ad0*/  HMMA.16816.F32 R140, R136, R20, R140 ;  /* 0x00000014888c723c */ /* 0x000fee000000188c */
[----:B------:R-:W-:Y:S01]  /*7ae0*/  IADD3 R21, R29, 0x1, RZ ;  /* 0x000000011d157810 */ /* 0x000fe20007ffe0ff */
[----:B------:R-:W-:Y:S01]  /*7af0*/  HMMA.16816.F32 R152, R8, R166, R152 ;  /* 0x000000a60898723c */ /* 0x000fe20000001898 */
[----:B------:R-:W-:Y:S02]  /*7b00*/  BAR.SYNC.DEFER_BLOCKING 0x0 ;  /* 0x0000000000007b1d */ /* 0x000fe40000010000 */
[----:B------:R-:W-:-:S02]  /*7b10*/  ISETP.GE.AND P1, PT, R21, R214, PT ;  /* 0x000000d61500720c */ /* 0x000fc40003f26270 */
[----:B------:R-:W-:Y:S02]  /*7b20*/  ISETP.GE.AND P6, PT, R21, R2, PT ;  /* 0x000000021500720c */ /* 0x000fe40003fc6270 */
[----:B------:R-:W-:Y:S01]  /*7b30*/  FSEL R28, R17, -INF , !P1 ;  /* 0xff800000111c7808 */ /* 0x000fe20004800000 */
[----:B------:R-:W-:Y:S01]  /*7b40*/  HMMA.16816.F32 R224, R136, R22, R224 ;  /* 0x0000001688e0723c */ /* 0x000fe200000018e0 */
[----:B------:R-:W-:Y:S02]  /*7b50*/  IADD3 R17, R29, 0x9, RZ ;  /* 0x000000091d117810 */ /* 0x000fe40007ffe0ff */
[----:B------:R-:W-:Y:S02]  /*7b60*/  FSEL R19, R19, -INF , !P6 ;  /* 0xff80000013137808 */ /* 0x000fe40007000000 */
[C---:B------:R-:W-:Y:S02]  /*7b70*/  IADD3 R21, R29.reuse, 0x10, RZ ;  /* 0x000000101d157810 */ /* 0x040fe40007ffe0ff */
[----:B------:R-:W-:Y:S01]  /*7b80*/  IADD3 R23, R29, 0x8, RZ ;  /* 0x000000081d177810 */ /* 0x000fe20007ffe0ff */
[----:B--2---:R-:W-:Y:S01]  /*7b90*/  HMMA.16816.F32 R148, R8, R24, R148 ;  /* 0x000000180894723c */ /* 0x004fe20000001894 */
[----:B------:R-:W-:-:S02]  /*7ba0*/  ISETP.GE.AND P6, PT, R17, R214, PT ;  /* 0x000000d61100720c */ /* 0x000fc40003fc6270 */
[C---:B------:R-:W-:Y:S02]  /*7bb0*/  ISETP.GE.AND P5, PT, R23.reuse, R214, PT ;  /* 0x000000d61700720c */ /* 0x040fe40003fa6270 */
[-C--:B------:R-:W-:Y:S02]  /*7bc0*/  ISETP.GE.AND P1, PT, R23, R2.reuse, PT ;  /* 0x000000021700720c */ /* 0x080fe40003f26270 */
[----:B------:R-:W-:Y:S01]  /*7bd0*/  FSEL R30, R12, -INF , !P5 ;  /* 0xff8000000c1e7808 */ /* 0x000fe20006800000 */
[----:B------:R-:W-:Y:S01]  /*7be0*/  HMMA.16816.F32 R144, R8, R26, R144 ;  /* 0x0000001a0890723c */ /* 0x000fe20000001890 */
[----:B------:R-:W-:Y:S02]  /*7bf0*/  ISETP.GE.AND P5, PT, R17, R2, PT ;  /* 0x000000021100720c */ /* 0x000fe40003fa6270 */
[----:B------:R-:W-:Y:S02]  /*7c00*/  FSEL R17, R14, -INF , !P1 ;  /* 0xff8000000e117808 */ /* 0x000fe40004800000 */
[----:B------:R-:W-:-:S02]  /*7c10*/  ISETP.GE.AND P1, PT, R21, R214, PT ;  /* 0x000000d61500720c */ /* 0x000fc40003f26270 */
[----:B------:R-:W-:Y:S01]  /*7c20*/  FSEL R12, R13, -INF , !P6 ;  /* 0xff8000000d0c7808 */ /* 0x000fe20007000000 */
[C---:B---3--:R-:W-:Y:S01]  /*7c30*/  HMMA.16816.F32 R140, R8.reuse, R4, R140 ;  /* 0x00000004088c723c */ /* 0x048fe2000000188c */
[----:B------:R-:W-:Y:S02]  /*7c40*/  IADD3 R13, R29, 0x11, RZ ;  /* 0x000000111d0d7810 */ /* 0x000fe40007ffe0ff */
[----:B------:R-:W-:Y:S02]  /*7c50*/  ISETP.GE.AND P6, PT, R21, R2, PT ;  /* 0x000000021500720c */ /* 0x000fe40003fc6270 */
[----:B------:R-:W-:Y:S02]  /*7c60*/  IADD3 R21, R29, 0x18, RZ ;  /* 0x000000181d157810 */ /* 0x000fe40007ffe0ff */
[----:B------:R-:W-:Y:S01]  /*7c70*/  FSEL R15, R15, -INF , !P5 ;  /* 0xff8000000f0f7808 */ /* 0x000fe20006800000 */
[----:B------:R-:W-:Y:S01]  /*7c80*/  HMMA.16816.F32 R224, R8, R6, R224 ;  /* 0x0000000608e0723c */ /* 0x000fe200000018e0 */
[----:B------:R-:W-:-:S02]  /*7c90*/  FSEL R156, R156, -INF , !P1 ;  /* 0xff8000009c9c7808 */ /* 0x000fc40004800000 */
[C---:B------:R-:W-:Y:S02]  /*7ca0*/  ISETP.GE.AND P5, PT, R13.reuse, R214, PT ;  /* 0x000000d60d00720c */ /* 0x040fe40003fa6270 */
[----:B------:R-:W-:Y:S02]  /*7cb0*/  ISETP.GE.AND P1, PT, R13, R2, PT ;  /* 0x000000020d00720c */ /* 0x000fe40003f26270 */
[----:B------:R-:W-:Y:S02]  /*7cc0*/  FSEL R25, R158, -INF , !P6 ;  /* 0xff8000009e197808 */ /* 0x000fe40007000000 */
[----:B------:R-:W-:Y:S02]  /*7cd0*/  IADD3 R13, R29, 0x19, RZ ;  /* 0x000000191d0d7810 */ /* 0x000fe40007ffe0ff */
[----:B------:R-:W-:Y:S02]  /*7ce0*/  ISETP.GE.AND P6, PT, R21, R214, PT ;  /* 0x000000d61500720c */ /* 0x000fe40003fc6270 */
[----:B------:R-:W-:-:S02]  /*7cf0*/  FSEL R24, R157, -INF , !P5 ;  /* 0xff8000009d187808 */ /* 0x000fc40006800000 */
[----:B------:R-:W-:Y:S02]  /*7d00*/  FSEL R27, R159, -INF , !P1 ;  /* 0xff8000009f1b7808 */ /* 0x000fe40004800000 */
[----:B------:R-:W-:Y:S02]  /*7d10*/  ISETP.GE.AND P5, PT, R21, R2, PT ;  /* 0x000000021500720c */ /* 0x000fe40003fa6270 */
[----:B------:R-:W-:Y:S02]  /*7d20*/  ISETP.GE.AND P1, PT, R13, R214, PT ;  /* 0x000000d60d00720c */ /* 0x000fe40003f26270 */
[----:B------:R-:W-:Y:S02]  /*7d30*/  IADD3 R21, R29, 0x20, RZ ;  /* 0x000000201d157810 */ /* 0x000fe40007ffe0ff */
[----:B------:R-:W-:Y:S02]  /*7d40*/  FSEL R22, R152, -INF , !P6 ;  /* 0xff80000098167808 */ /* 0x000fe40007000000 */
[----:B------:R-:W-:-:S02]  /*7d50*/  ISETP.GE.AND P6, PT, R13, R2, PT ;  /* 0x000000020d00720c */ /* 0x000fc40003fc6270 */
[----:B------:R-:W-:Y:S02]  /*7d60*/  IADD3 R13, R29, 0x21, RZ ;  /* 0x000000211d0d7810 */ /* 0x000fe40007ffe0ff */
[----:B------:R-:W-:Y:S02]  /*7d70*/  FSEL R23, R154, -INF , !P5 ;  /* 0xff8000009a177808 */ /* 0x000fe40006800000 */
[----:B------:R-:W-:Y:S02]  /*7d80*/  FSEL R20, R153, -INF , !P1 ;  /* 0xff80000099147808 */ /* 0x000fe40004800000 */
[C---:B------:R-:W-:Y:S02]  /*7d90*/  ISETP.GE.AND P5, PT, R21.reuse, R214, PT ;  /* 0x000000d61500720c */ /* 0x040fe40003fa6270 */
[----:B------:R-:W-:Y:S02]  /*7da0*/  ISETP.GE.AND P1, PT, R21, R2, PT ;  /* 0x000000021500720c */ /* 0x000fe40003f26270 */
[----:B------:R-:W-:-:S02]  /*7db0*/  FSEL R21, R155, -INF , !P6 ;  /* 0xff8000009b157808 */ /* 0x000fc40007000000 */
[----:B------:R-:W-:Y:S02]  /*7dc0*/  ISETP.GE.AND P6, PT, R13, R214, PT ;  /* 0x000000d60d00720c */ /* 0x000fe40003fc6270 */
[----:B------:R-:W-:Y:S02]  /*7dd0*/  IADD3 R5, R29, 0x28, RZ ;  /* 0x000000281d057810 */ /* 0x000fe40007ffe0ff */
[----:B------:R-:W-:Y:S02]  /*7de0*/  FSEL R164, R148, -INF , !P5 ;  /* 0xff80000094a47808 */ /* 0x000fe40006800000 */
[----:B------:R-:W-:Y:S02]  /*7df0*/  FSEL R165, R150, -INF , !P1 ;  /* 0xff80000096a57808 */ /* 0x000fe40004800000 */
[----:B------:R-:W-:Y:S02]  /*7e00*/  FSEL R166, R149, -INF , !P6 ;  /* 0xff80000095a67808 */ /* 0x000fe40007000000 */
[----:B------:R-:W-:-:S02]  /*7e10*/  ISETP.GE.AND P5, PT, R13, R2, PT ;  /* 0x000000020d00720c */ /* 0x000fc40003fa6270 */
[C---:B------:R-:W-:Y:S02]  /*7e20*/  ISETP.GE.AND P1, PT, R5.reuse, R214, PT ;  /* 0x000000d60500720c */ /* 0x040fe40003f26270 */
[----:B------:R-:W-:Y:S02]  /*7e30*/  ISETP.GE.AND P6, PT, R5, R2, PT ;  /* 0x000000020500720c */ /* 0x000fe40003fc6270 */
[----:B------:R-:W-:Y:S02]  /*7e40*/  IADD3 R5, R29, 0x29, RZ ;  /* 0x000000291d057810 */ /* 0x000fe40007ffe0ff */
[----:B------:R-:W-:Y:S02]  /*7e50*/  FSEL R169, R151, -INF , !P5 ;  /* 0xff80000097a97808 */ /* 0x000fe40006800000 */
[----:B------:R-:W-:Y:S02]  /*7e60*/  FSEL R170, R144, -INF , !P1 ;  /* 0xff80000090aa7808 */ /* 0x000fe40004800000 */
[----:B------:R-:W-:-:S02]  /*7e70*/  ISETP.GE.AND P5, PT, R5, R214, PT ;  /* 0x000000d60500720c */ /* 0x000fc40003fa6270 */
[----:B------:R-:W-:Y:S02]  /*7e80*/  ISETP.GE.AND P1, PT, R5, R2, PT ;  /* 0x000000020500720c */ /* 0x000fe40003f26270 */
[C---:B------:R-:W-:Y:S02]  /*7e90*/  IADD3 R7, R29.reuse, 0x30, RZ ;  /* 0x000000301d077810 */ /* 0x040fe40007ffe0ff */
[----:B------:R-:W-:Y:S02]  /*7ea0*/  IADD3 R5, R29, 0x31, RZ ;  /* 0x000000311d057810 */ /* 0x000fe40007ffe0ff */
[----:B------:R-:W-:Y:S02]  /*7eb0*/  FSEL R167, R146, -INF , !P6 ;  /* 0xff80000092a77808 */ /* 0x000fe40007000000 */
[----:B------:R-:W-:Y:S02]  /*7ec0*/  FSEL R168, R145, -INF , !P5 ;  /* 0xff80000091a87808 */ /* 0x000fe40006800000 */
[----:B------:R-:W-:-:S02]  /*7ed0*/  FSEL R163, R147, -INF , !P1 ;  /* 0xff80000093a37808 */ /* 0x000fc40004800000 */
[C---:B------:R-:W-:Y:S02]  /*7ee0*/  ISETP.GE.AND P6, PT, R7.reuse, R214, PT ;  /* 0x000000d60700720c */ /* 0x040fe40003fc6270 */
[----:B------:R-:W-:Y:S02]  /*7ef0*/  ISETP.GE.AND P5, PT, R7, R2, PT ;  /* 0x000000020700720c */ /* 0x000fe40003fa6270 */
[----:B------:R-:W-:Y:S02]  /*7f00*/  ISETP.GE.AND P1, PT, R5, R214, PT ;  /* 0x000000d60500720c */ /* 0x000fe40003f26270 */
[----:B------:R-:W-:Y:S02]  /*7f10*/  IADD3 R7, R29, 0x38, RZ ;  /* 0x000000381d077810 */ /* 0x000fe40007ffe0ff */
[----:B------:R-:W-:Y:S02]  /*7f20*/  FSEL R152, R141, -INF , !P1 ;  /* 0xff8000008d987808 */ /* 0x000fe40004800000 */
[----:B------:R-:W-:-:S02]  /*7f30*/  ISETP.GE.AND P1, PT, R7, R2, PT ;  /* 0x000000020700720c */ /* 0x000fc40003f26270 */
[----:B------:R-:W-:Y:S02]  /*7f40*/  FSEL R154, R140, -INF , !P6 ;  /* 0xff8000008c9a7808 */ /* 0x000fe40007000000 */
[----:B------:R-:W-:Y:S02]  /*7f50*/  FSEL R139, R226, -INF , !P1 ;  /* 0xff800000e28b7808 */ /* 0x000fe40004800000 */
[----:B------:R-:W-:Y:S02]  /*7f60*/  FSEL R151, R142, -INF , !P5 ;  /* 0xff8000008e977808 */ /* 0x000fe40006800000 */
[----:B------:R-:W-:Y:S02]  /*7f70*/  ISETP.GE.AND P1, PT, R133, 0x3, PT ;  /* 0x000000038500780c */ /* 0x000fe40003f26270 */
[----:B------:R-:W-:Y:S02]  /*7f80*/  ISETP.GE.AND P6, PT, R5, R2, PT ;  /* 0x000000020500720c */ /* 0x000fe40003fc6270 */
[----:B------:R-:W-:-:S02]  /*7f90*/  ISETP.GE.AND P5, PT, R7, R214, PT ;  /* 0x000000d60700720c */ /* 0x000fc40003fa6270 */
[----:B------:R-:W-:Y:S02]  /*7fa0*/  IADD3 R5, R29, 0x39, RZ ;  /* 0x000000391d057810 */ /* 0x000fe40007ffe0ff */
[----:B------:R-:W-:Y:S02]  /*7fb0*/  FSEL R137, R143, -INF , !P6 ;  /* 0xff8000008f897808 */ /* 0x000fe40007000000 */
[----:B------:R-:W-:Y:S02]  /*7fc0*/  FSEL R138, R224, -INF , !P5 ;  /* 0xff800000e08a7808 */ /* 0x000fe40006800000 */
[-C--:B------:R-:W-:Y:S02]  /*7fd0*/  ISETP.GE.AND P6, PT, R29, R214.reuse, PT ;  /* 0x000000d61d00720c */ /* 0x080fe40003fc6270 */
[----:B------:R-:W-:Y:S02]  /*7fe0*/  ISETP.GE.AND P5, PT, R5, R214, PT ;  /* 0x000000d60500720c */ /* 0x000fe40003fa6270 */
[----:B------:R-:W-:-:S02]  /*7ff0*/  FSEL R16, R16, -INF , !P6 ;  /* 0xff80000010107808 */ /* 0x000fc40007000000 */
[----:B------:R-:W-:Y:S02]  /*8000*/  FSEL R136, R225, -INF , !P5 ;  /* 0xff800000e1887808 */ /* 0x000fe40006800000 */
[-C--:B------:R-:W-:Y:S02]  /*8010*/  ISETP.GE.AND P6, PT, R29, R2.reuse, PT ;  /* 0x000000021d00720c */ /* 0x080fe40003fc6270 */
[----:B------:R-:W-:Y:S02]  /*8020*/  ISETP.GE.AND P5, PT, R5, R2, PT ;  /* 0x000000020500720c */ /* 0x000fe40003fa6270 */
[----:B------:R-:W-:Y:S02]  /*8030*/  FSEL R18, R18, -INF , !P6 ;  /* 0xff80000012127808 */ /* 0x000fe40007000000 */
[----:B------:R-:W-:Y:S01]  /*8040*/  FSEL R149, R227, -INF , !P5 ;  /* 0xff800000e3957808 */ /* 0x000fe20006800000 */
[----:B------:R-:W-:Y:S05]  /*8050*/  @!P1 BRA `(.L_x_720) ;  /* 0x00000ae000009947 */ /* 0x000fea0003800000 */
[----:B------:R-:W-:Y:S05]  /*8060*/  @!P0 BRA `(.L_x_721) ;  /* 0x000003a000008947 */ /* 0x000fea0003800000 */
[----:B------:R-:W1:Y:S01]  /*8070*/  I2F.RP R7, R0 ;  /* 0x0000000000077306 */ /* 0x000e620000209400 */
[----:B------:R-:W-:-:S05]  /*8080*/  IMAD.SHL.U32 R4, R207, 0x40, RZ ;  /* 0x00000040cf047824 */ /* 0x000fca00078e00ff */
[----:B------:R-:W-:Y:S02]  /*8090*/  IABS R9, R4 ;  /* 0x0000000400097213 */ /* 0x000fe40000000000 */
[C---:B------:R-:W-:Y:S02]  /*80a0*/  IADD3 R6, R4.reuse, -0x40, RZ ;  /* 0xffffffc004067810 */ /* 0x040fe40007ffe0ff */
[----:B------:R-:W-:Y:S01]  /*80b0*/  LOP3.LUT R4, R4, c[0x0][0x2d0], RZ, 0x3c, !PT ;  /* 0x0000b40004047a12 */ /* 0x000fe200078e3cff */
[----:B-1----:R-:W1:Y:S02]  /*80c0*/  MUFU.RCP R10, R7 ;  /* 0x00000007000a7308 */ /* 0x002e640000001000 */
[----:B-1----:R-:W-:-:S06]  /*80d0*/  IADD3 R10, R10, 0xffffffe, RZ ;  /* 0x0ffffffe0a0a7810 */ /* 0x002fcc0007ffe0ff */
[----:B------:R-:W1:Y:S02]  /*80e0*/  F2I.FTZ.U32.TRUNC.NTZ R11, R10 ;  /* 0x0000000a000b7305 */ /* 0x000e64000021f000 */
[--C-:B-1----:R-:W-:Y:S02]  /*80f0*/  IMAD.MOV R5, RZ, RZ, -R11.reuse ;  /* 0x000000ffff057224 */ /* 0x102fe400078e0a0b */
[----:B------:R-:W-:Y:S02]  /*8100*/  IMAD.MOV.U32 R10, RZ, RZ, RZ ;  /* 0x000000ffff0a7224 */ /* 0x000fe400078e00ff */
[----:B------:R-:W-:Y:S01]  /*8110*/  IMAD R2, R5, R0, RZ ;  /* 0x0000000005027224 */ /* 0x000fe200078e02ff */
[----:B------:R-:W-:Y:S02]  /*8120*/  IABS R5, R6 ;  /* 0x0000000600057213 */ /* 0x000fe40000000000 */
[----:B------:R-:W-:Y:S01]  /*8130*/  LOP3.LUT R6, R6, c[0x0][0x2d0], RZ, 0x3c, !PT ;  /* 0x0000b40006067a12 */ /* 0x000fe200078e3cff */
[----:B------:R-:W-:-:S06]  /*8140*/  IMAD.HI.U32 R2, R11, R2, R10 ;  /* 0x000000020b027227 */ /* 0x000fcc00078e000a */
[----:B------:R-:W-:-:S04]  /*8150*/  IMAD.HI.U32 R8, R2, R9, RZ ;  /* 0x0000000902087227 */ /* 0x000fc800078e00ff */
[----:B------:R-:W-:Y:S01]  /*8160*/  IMAD.HI.U32 R2, R2, R5, RZ ;  /* 0x0000000502027227 */ /* 0x000fe200078e00ff */
[----:B------:R-:W-:-:S05]  /*8170*/  IADD3 R7, -R8, RZ, RZ ;  /* 0x000000ff08077210 */ /* 0x000fca0007ffe1ff */
[----:B------:R-:W-:Y:S02]  /*8180*/  IMAD R9, R0, R7, R9 ;  /* 0x0000000700097224 */ /* 0x000fe400078e0209 */
[----:B------:R-:W-:-:S03]  /*8190*/  IMAD.MOV R7, RZ, RZ, -R2 ;  /* 0x000000ffff077224 */ /* 0x000fc600078e0a02 */
[C---:B------:R-:W-:Y:S01]  /*81a0*/  ISETP.GT.U32.AND P1, PT, R0.reuse, R9, PT ;  /* 0x000000090000720c */ /* 0x040fe20003f24070 */
[----:B------:R-:W-:-:S05]  /*81b0*/  IMAD R5, R0, R7, R5 ;  /* 0x0000000700057224 */ /* 0x000fca00078e0205 */
[----:B------:R-:W-:-:S07]  /*81c0*/  ISETP.GT.U32.AND P5, PT, R0, R5, PT ;  /* 0x000000050000720c */ /* 0x000fce0003fa4070 */
[----:B------:R-:W-:Y:S01]  /*81d0*/  @!P1 IMAD.IADD R9, R9, 0x1, -R0 ;  /* 0x0000000109099824 */ /* 0x000fe200078e0a00 */
[----:B------:R-:W-:-:S04]  /*81e0*/  @!P1 IADD3 R8, R8, 0x1, RZ ;  /* 0x0000000108089810 */ /* 0x000fc80007ffe0ff */
[-C--:B------:R-:W-:Y:S02]  /*81f0*/  ISETP.GE.U32.AND P6, PT, R9, R0.reuse, PT ;  /* 0x000000000900720c */ /* 0x080fe40003fc6070 */
[-C--:B------:R-:W-:Y:S02]  /*8200*/  @!P5 IADD3 R5, R5, -R0.reuse, RZ ;  /* 0x800000000505d210 */ /* 0x080fe40007ffe0ff */
[----:B------:R-:W-:Y:S02]  /*8210*/  @!P5 IADD3 R2, R2, 0x1, RZ ;  /* 0x000000010202d810 */ /* 0x000fe40007ffe0ff */
[----:B------:R-:W-:Y:S02]  /*8220*/  ISETP.GE.U32.AND P1, PT, R5, R0, PT ;  /* 0x000000000500720c */ /* 0x000fe40003f26070 */
[----:B------:R-:W-:Y:S02]  /*8230*/  ISETP.GE.AND P5, PT, R6, RZ, PT ;  /* 0x000000ff0600720c */ /* 0x000fe40003fa6270 */
[----:B------:R-:W-:-:S03]  /*8240*/  LOP3.LUT R0, RZ, c[0x0][0x2d0], RZ, 0x33, !PT ;  /* 0x0000b400ff007a12 */ /* 0x000fc600078e33ff */
[----:B------:R-:W-:Y:S02]  /*8250*/  @P6 IADD3 R8, R8, 0x1, RZ ;  /* 0x0000000108086810 */ /* 0x000fe40007ffe0ff */
[----:B------:R-:W-:-:S04]  /*8260*/  ISETP.GE.AND P6, PT, R4, RZ, PT ;  /* 0x000000ff0400720c */ /* 0x000fc80003fc6270 */
[----:B------:R-:W-:Y:S02]  /*8270*/  @P1 IADD3 R2, R2, 0x1, RZ ;  /* 0x0000000102021810 */ /* 0x000fe40007ffe0ff */
[----:B------:R-:W-:-:S03]  /*8280*/  ISETP.NE.AND P1, PT, RZ, c[0x0][0x2d0], PT ;  /* 0x0000b400ff007a0c */ /* 0x000fc60003f25270 */
[----:B------:R-:W-:-:S04]  /*8290*/  @!P5 IMAD.MOV R2, RZ, RZ, -R2 ;  /* 0x000000ffff02d224 */ /* 0x000fc800078e0a02 */
[----:B------:R-:W-:-:S05]  /*82a0*/  @!P6 IMAD.MOV R8, RZ, RZ, -R8 ;  /* 0x000000ffff08e224 */ /* 0x000fca00078e0a08 */
        /* <DEDUP_REMOVED lines=18> */
[----:B------:R-:W-:Y:S01]  /*83d0*/  IMAD R5, R4, c[0x0][0x184], R5 ;  /* 0x0000610004057a24 */ /* 0x000fe200078e0205 */
[----:B------:R-:W-:-:S03]  /*83e0*/  MOV R9, R6 ;  /* 0x0000000600097202 */ /* 0x000fc60000000f00 */
[----:B------:R-:W-:Y:S01]  /*83f0*/  IMAD.IADD R4, R7, 0x1, R5 ;  /* 0x0000000107047824 */ /* 0x000fe200078e0205 */
[----:B------:R-:W-:Y:S05]  /*8400*/  BRA `(.L_x_722) ;  /* 0x0000003000007947 */ /* 0x000fea0003800000 */
.L_x_721:
[----:B------:R-:W-:-:S05]  /*8410*/  IMAD.MOV.U32 R9, RZ, RZ, c[0x0][0x198] ;  /* 0x00006600ff097624 */ /* 0x000fca00078e00ff */
[----:B------:R-:W-:-:S04]  /*8420*/  LEA R9, -R9, RZ, 0x6 ;  /* 0x000000ff09097211 */ /* 0x000fc800078e31ff */
[----:B------:R-:W-:Y:S02]  /*8430*/  SHF.R.S32.HI R4, RZ, 0x1f, R9 ;  /* 0x0000001fff047819 */ /* 0x000fe40000011409 */
.L_x_722:
[CC--:B------:R-:W-:Y:S01]  /*8440*/  @!P3 IADD3 R5, P1, R134.reuse, R9.reuse, RZ ;  /* 0x000000098605b210 */ /* 0x0c0fe20007f3e0ff */
[----:B------:R1:W-:Y:S01]  /*8450*/  @P4 STS.128 [R208+0x6000], RZ ;  /* 0x006000ffd0004388 */ /* 0x0003e20000000c00 */
[----:B------:R-:W-:Y:S01]  /*8460*/  @!P2 IADD3 R7, P5, R134, R9, RZ ;  /* 0x000000098607a210 */ /* 0x000fe20007fbe0ff */
[----:B------:R-:W-:Y:S02]  /*8470*/  BSSY B0, `(.L_x_723) ;  /* 0x0000069000007945 */ /* 0x000fe40003800000 */
[--C-:B------:R-:W-:Y:S01]  /*8480*/  @!P3 IMAD.X R2, R135, 0x1, R4.reuse, P1 ;  /* 0x000000018702b824 */ /* 0x100fe200008e0604 */
[----:B------:R-:W-:Y:S01]  /*8490*/  @!P3 LEA R144, P1, R5, c[0x0][0x168], 0x1 ;  /* 0x00005a000590ba11 */ /* 0x000fe200078208ff */
[----:B------:R-:W-:Y:S01]  /*84a0*/  @!P2 IMAD.X R0, R135, 0x1, R4, P5 ;  /* 0x000000018700a824 */ /* 0x000fe200028e0604 */
[----:B------:R-:W-:Y:S02]  /*84b0*/  @!P2 LEA R34, P5, R7, c[0x0][0x168], 0x1 ;  /* 0x00005a000722aa11 */ /* 0x000fe400078a08ff */
[----:B------:R-:W-:-:S02]  /*84c0*/  @!P3 LEA.HI.X R145, R5, c[0x0][0x16c], R2, 0x1, P1 ;  /* 0x00005b000591ba11 */ /* 0x000fc400008f0c02 */
[-C--:B------:R-:W-:Y:S02]  /*84d0*/  @!P4 IADD3 R5, P1, R203, R9.reuse, RZ ;  /* 0x00000009cb05c210 */ /* 0x080fe40007f3e0ff */
[----:B------:R-:W-:Y:S02]  /*84e0*/  @!P2 LEA.HI.X R35, R7, c[0x0][0x16c], R0, 0x1, P5 ;  /* 0x00005b000723aa11 */ /* 0x000fe400028f0c00 */
[-CC-:B------:R-:W-:Y:S01]  /*84f0*/  @!P3 IADD3 R11, P6, P5, R134, R9.reuse, R203.reuse ;  /* 0x00000009860bb210 */ /* 0x180fe20007dde0cb */
[----:B------:R-:W-:Y:S01]  /*8500*/  @!P4 IMAD.X R2, R202, 0x1, R4, P1 ;  /* 0x00000001ca02c824 */ /* 0x000fe200008e0604 */
[----:B------:R-:W-:Y:S02]  /*8510*/  @!P4 LEA R142, P1, R5, R216, 0x1 ;  /* 0x000000d8058ec211 */ /* 0x000fe400078208ff */
[----:B------:R-:W-:Y:S02]  /*8520*/  @!P3 IADD3.X R0, R135, R4, R202, P6, P5 ;  /* 0x000000048700b210 */ /* 0x000fe400037ea4ca */
[----:B------:R-:W-:-:S02]  /*8530*/  @!P2 IADD3 R7, P6, P5, R134, R9, R203 ;  /* 0x000000098607a210 */ /* 0x000fc40007dde0cb */
[----:B------:R-:W-:Y:S02]  /*8540*/  @!P4 LEA.HI.X R143, R5, R217, R2, 0x1, P1 ;  /* 0x000000d9058fc211 */ /* 0x000fe400008f0c02 */
[----:B------:R-:W-:Y:S02]  /*8550*/  @!P3 LEA R140, P1, R11, c[0x0][0x168], 0x1 ;  /* 0x00005a000b8cba11 */ /* 0x000fe400078208ff */
[-C--:B------:R-:W-:Y:S02]  /*8560*/  @!P2 IADD3.X R6, R135, R4.reuse, R202, P6, P5 ;  /* 0x000000048706a210 */ /* 0x080fe400037ea4ca */
[----:B------:R-:W-:Y:S02]  /*8570*/  IADD3 R5, P6, P5, R203, R9, R203 ;  /* 0x00000009cb057210 */ /* 0x000fe40007dde0cb */
[----:B------:R-:W-:Y:S02]  /*8580*/  @!P3 LEA.HI.X R141, R11, c[0x0][0x16c], R0, 0x1, P1 ;  /* 0x00005b000b8dba11 */ /* 0x000fe400008f0c00 */
[----:B------:R-:W-:-:S02]  /*8590*/  IADD3.X R0, R202, R4, R202, P6, P5 ;  /* 0x00000004ca007210 */ /* 0x000fc400037ea4ca */
[-C--:B------:R-:W-:Y:S02]  /*85a0*/  @!P3 IADD3 R2, P5, R134, R5.reuse, RZ ;  /* 0x000000058602b210 */ /* 0x080fe40007fbe0ff */
[----:B------:R-:W-:Y:S02]  /*85b0*/  @!P2 LEA R32, P1, R7, c[0x0][0x168], 0x1 ;  /* 0x00005a000720aa11 */ /* 0x000fe400078208ff */
[----:B------:R-:W-:Y:S01]  /*85c0*/  @!P4 LEA R146, P6, R9, R216, 0x1 ;  /* 0x000000d80992c211 */ /* 0x000fe200078c08ff */
[----:B------:R-:W-:Y:S01]  /*85d0*/  @!P3 IMAD.X R11, R135, 0x1, R0, P5 ;  /* 0x00000001870bb824 */ /* 0x000fe200028e0600 */
[----:B------:R-:W-:Y:S02]  /*85e0*/  @!P2 LEA.HI.X R33, R7, c[0x0][0x16c], R6, 0x1, P1 ;  /* 0x00005b000721aa11 */ /* 0x000fe400008f0c06 */
[----:B------:R-:W-:Y:S02]  /*85f0*/  @!P3 LEA R158, P5, R2, c[0x0][0x168], 0x1 ;  /* 0x00005a00029eba11 */ /* 0x000fe400078a08ff */
[----:B------:R-:W-:-:S02]  /*8600*/  IADD3 R7, P1, R203, R5, RZ ;  /* 0x00000005cb077210 */ /* 0x000fc40007f3e0ff */
[----:B------:R-:W-:Y:S02]  /*8610*/  @!P4 LEA.HI.X R147, R9, R217, R4, 0x1, P6 ;  /* 0x000000d90993c211 */ /* 0x000fe400030f0c04 */
[C---:B------:R-:W-:Y:S02]  /*8620*/  @!P4 LEA R160, P6, R5.reuse, R216, 0x1 ;  /* 0x000000d805a0c211 */ /* 0x040fe400078c08ff */
[----:B------:R-:W-:Y:S01]  /*8630*/  @!P3 LEA.HI.X R159, R2, c[0x0][0x16c], R11, 0x1, P5 ;  /* 0x00005b00029fba11 */ /* 0x000fe200028f0c0b */
[--C-:B------:R-:W-:Y:S01]  /*8640*/  IMAD.X R2, R202, 0x1, R0.reuse, P1 ;  /* 0x00000001ca027824 */ /* 0x100fe200008e0600 */
[C---:B------:R-:W-:Y:S01]  /*8650*/  @!P3 IADD3 R11, P1, R134.reuse, R7, RZ ;  /* 0x00000007860bb210 */ /* 0x040fe20007f3e0ff */
[----:B------:R-:W-:Y:S01]  /*8660*/  @!PT LDS RZ, [RZ] ;  /* 0x00000000fffff984 */ /* 0x000fe20000000800 */
[----:B------:R-:W-:Y:S01]  /*8670*/  @!PT LDS RZ, [RZ] ;  /* 0x00000000fffff984 */ /* 0x000fe20000000800 */
[----:B------:R-:W-:Y:S01]  /*8680*/  @!PT LDS RZ, [RZ] ;  /* 0x00000000fffff984 */ /* 0x000fe20000000800 */
[----:B------:R2:W-:Y:S01]  /*8690*/  @!P4 LDGSTS.E.BYPASS.LTC128B.128 [R208+0x6000], [R146.64] ;  /* 0x0600000092d0cfae */ /* 0x0005e2000b901d44 */
[----:B------:R-:W-:Y:S02]  /*86a0*/  @!P4 LEA.HI.X R161, R5, R217, R0, 0x1, P6 ;  /* 0x000000d905a1c211 */ /* 0x000fe400030f0c00 */
[----:B------:R-:W-:Y:S01]  /*86b0*/  @!P2 IADD3 R5, P5, R134, R5, RZ ;  /* 0x000000058605a210 */ /* 0x000fe20007fbe0ff */
[----:B------:R1:W-:Y:S01]  /*86c0*/  @P3 STS.128 [R208+0x8000], RZ ;  /* 0x008000ffd0003388 */ /* 0x0003e20000000c00 */
[----:B------:R-:W-:Y:S01]  /*86d0*/  @!P3 IMAD.X R6, R135, 0x1, R2, P1 ;  /* 0x000000018706b824 */ /* 0x000fe200008e0602 */
[----:B------:R-:W-:-:S02]  /*86e0*/  @!P3 LEA R10, P1, R11, c[0x0][0x168], 0x1 ;  /* 0x00005a000b0aba11 */ /* 0x000fc400078208ff */
[----:B------:R-:W-:Y:S01]  /*86f0*/  @!PT LDS RZ, [RZ] ;  /* 0x00000000fffff984 */ /* 0x000fe20000000800 */
[----:B------:R-:W-:Y:S01]  /*8700*/  @!PT LDS RZ, [RZ] ;  /* 0x00000000fffff984 */ /* 0x000fe20000000800 */
[----:B------:R-:W-:Y:S01]  /*8710*/  @!PT LDS RZ, [RZ] ;  /* 0x00000000fffff984 */ /* 0x000fe20000000800 */
[----:B------:R1:W-:Y:S01]  /*8720*/  @!P3 LDGSTS.E.BYPASS.LTC128B.128 [R208+0x8000], [R144.64+0x80] ;  /* 0x0800008090d0bfae */ /* 0x0003e2000b901d44 */
[----:B------:R-:W-:Y:S01]  /*8730*/  @!P2 IMAD.X R0, R135, 0x1, R0, P5 ;  /* 0x000000018700a824 */ /* 0x000fe200028e0600 */
[----:B------:R-:W-:Y:S02]  /*8740*/  @!P2 LEA R172, P5, R5, c[0x0][0x168], 0x1 ;  /* 0x00005a0005acaa11 */ /* 0x000fe400078a08ff */
[----:B------:R1:W-:Y:S01]  /*8750*/  @P2 STS.128 [R208+0xa000], RZ ;  /* 0x00a000ffd0002388 */ /* 0x0003e20000000c00 */
[----:B------:R-:W-:Y:S02]  /*8760*/  @!P3 LEA.HI.X R11, R11, c[0x0][0x16c], R6, 0x1, P1 ;  /* 0x00005b000b0bba11 */ /* 0x000fe400008f0c06 */
[----:B------:R-:W-:Y:S01]  /*8770*/  @!P2 LEA.HI.X R173, R5, c[0x0][0x16c], R0, 0x1, P5 ;  /* 0x00005b0005adaa11 */ /* 0x000fe200028f0c00 */
[----:B------:R-:W-:Y:S01]  /*8780*/  @!PT LDS RZ, [RZ] ;  /* 0x00000000fffff984 */ /* 0x000fe20000000800 */
[----:B------:R-:W-:Y:S01]  /*8790*/  @!PT LDS RZ, [RZ] ;  /* 0x00000000fffff984 */ /* 0x000fe20000000800 */
[----:B------:R-:W-:Y:S01]  /*87a0*/  @!PT LDS RZ, [RZ] ;  /* 0x00000000fffff984 */ /* 0x000fe20000000800 */
[----:B------:R1:W-:Y:S04]  /*87b0*/  @!P2 LDGSTS.E.BYPASS.LTC128B.128 [R208+0xa000], [R34.64+0x100] ;  /* 0x0a00010022d0afae */ /* 0x0003e8000b901d44 */
[----:B------:R1:W-:Y:S04]  /*87c0*/  @P4 STS.128 [R208+0x6800], RZ ;  /* 0x006800ffd0004388 */ /* 0x0003e80000000c00 */
[----:B------:R-:W-:Y:S01]  /*87d0*/  @!PT LDS RZ, [RZ] ;  /* 0x00000000fffff984 */ /* 0x000fe20000000800 */
[----:B------:R-:W-:Y:S01]  /*87e0*/  @!PT LDS RZ, [RZ] ;  /* 0x00000000fffff984 */ /* 0x000fe20000000800 */
[----:B------:R-:W-:Y:S01]  /*87f0*/  @!PT LDS RZ, [RZ] ;  /* 0x00000000fffff984 */ /* 0x000fe20000000800 */
[----:B------:R1:W-:Y:S01]  /*8800*/  @!P4 LDGSTS.E.BYPASS.LTC128B.128 [R208+0x6800], [R142.64] ;  /* 0x068000008ed0cfae */ /* 0x0003e2000b901d44 */
[----:B--2---:R-:W-:-:S03]  /*8810*/  @!P4 LEA R146, P1, R7, R216, 0x1 ;  /* 0x000000d80792c211 */ /* 0x004fc600078208ff */
[----:B------:R1:W-:Y:S01]  /*8820*/  @P3 STS.128 [R208+0x8800], RZ ;  /* 0x008800ffd0003388 */ /* 0x0003e20000000c00 */
[----:B------:R-:W-:-:S03]  /*8830*/  @!P4 LEA.HI.X R147, R7, R217, R2, 0x1, P1 ;  /* 0x000000d90793c211 */ /* 0x000fc600008f0c02 */
        /* <DEDUP_REMOVED lines=38> */
[----:B------:R-:W-:-:S04]  /*8aa0*/  LEA R6, P1, R7, c[0x0][0x168], 0x1 ;  /* 0x00005a0007067a11 */ /* 0x000fc800078208ff */
[----:B------:R-:W-:-:S05]  /*8ab0*/  LEA.HI.X R7, R7, c[0x0][0x16c], R2, 0x1, P1 ;  /* 0x00005b0007077a11 */ /* 0x000fca00008f0c02 */
[----:B------:R-:W-:Y:S01]  /*8ac0*/  @!PT LDS RZ, [RZ] ;  /* 0x00000000fffff984 */ /* 0x000fe20000000800 */
[----:B------:R-:W-:Y:S01]  /*8ad0*/  @!PT LDS RZ, [RZ] ;  /* 0x00000000fffff984 */ /* 0x000fe20000000800 */
[----:B------:R-:W-:Y:S01]  /*8ae0*/  @!PT LDS RZ, [RZ] ;  /* 0x00000000fffff984 */ /* 0x000fe20000000800 */
[----:B------:R2:W-:Y:S04]  /*8af0*/  LDGSTS.E.BYPASS.LTC128B.128 [R208+0xb800], [R6.64+0x100] ;  /* 0x0b80010006d07fae */ /* 0x0005e8000b901d44 */
.L_x_724:
[----:B------:R-:W-:Y:S05]  /*8b00*/  BSYNC B0 ;  /* 0x0000000000007941 */ /* 0x000fea0003800000 */
.L_x_723:
[----:B------:R-:W0:Y:S01]  /*8b10*/  LDGDEPBAR ;  /* 0x00000000000079af */ /* 0x000e220000000000 */
[----:B------:R-:W-:-:S04]  /*8b20*/  LEA R216, P1, R9, R216, 0x1 ;  /* 0x000000d809d87211 */ /* 0x000fc800078208ff */
[----:B------:R-:W-:Y:S02]  /*8b30*/  LEA.HI.X R217, R9, R217, R4, 0x1, P1 ;  /* 0x000000d909d97211 */ /* 0x000fe400008f0c04 */
.L_x_720:
[----:B------:R-:W-:Y:S01]  /*8b40*/  FMNMX.FTZ R5, R132, R16, !PT ;  /* 0x0000001084057209 */ /* 0x000fe20007810000 */
[----:B-1----:R-:W-:Y:S01]  /*8b50*/  LDSM.16.MT88.4 R8, [R189+0xc000] ;  /* 0x00c00000bd08783b */ /* 0x002fe20000004200 */
[----:B------:R-:W-:Y:S02]  /*8b60*/  FMNMX.FTZ R0, R3, R18, !PT ;  /* 0x0000001203007209 */ /* 0x000fe40007810000 */
[----:B------:R-:W-:Y:S01]  /*8b70*/  FMNMX.FTZ R5, R28, R5, !PT ;  /* 0x000000051c057209 */ /* 0x000fe20007810000 */
[----:B------:R-:W-:Y:S01]  /*8b80*/  LDSM.16.MT88.4 R32, [R189+0xc800] ;  /* 0x00c80000bd20783b */ /* 0x000fe20000004200 */
[----:B------:R-:W-:Y:S02]  /*8b90*/  FMNMX.FTZ R0, R19, R0, !PT ;  /* 0x0000000013007209 */ /* 0x000fe40007810000 */
[----:B------:R-:W-:Y:S02]  /*8ba0*/  FMNMX.FTZ R5, R30, R5, !PT ;  /* 0x000000051e057209 */ /* 0x000fe40007810000 */
[----:B------:R-:W-:-:S02]  /*8bb0*/  FMNMX.FTZ R0, R17, R0, !PT ;  /* 0x0000000011007209 */ /* 0x000fc40007810000 */
[----:B------:R-:W-:Y:S02]  /*8bc0*/  FMNMX.FTZ R5, R12, R5, !PT ;  /* 0x000000050c057209 */ /* 0x000fe40007810000 */
[----:B------:R-:W-:Y:S02]  /*8bd0*/  FMNMX.FTZ R0, R15, R0, !PT ;  /* 0x000000000f007209 */ /* 0x000fe40007810000 */
[----:B------:R-:W-:Y:S02]  /*8be0*/  FMNMX.FTZ R5, R156, R5, !PT ;  /* 0x000000059c057209 */ /* 0x000fe40007810000 */
        /* <DEDUP_REMOVED lines=22> */
[----:B--2---:R-:W-:-:S03]  /*8d50*/  FMNMX.FTZ R7, R149, R0, !PT ;  /* 0x0000000095077209 */ /* 0x004fc60007810000 */
[----:B------:R-:W1:Y:S04]  /*8d60*/  SHFL.BFLY PT, R5, R2, 0x2, 0x1f ;  /* 0x0c401f0002057f89 */ /* 0x000e6800000e0000 */
[----:B------:R-:W2:Y:S01]  /*8d70*/  SHFL.BFLY PT, R0, R7, 0x2, 0x1f ;  /* 0x0c401f0007007f89 */ /* 0x000ea200000e0000 */
[----:B-1----:R-:W-:Y:S02]  /*8d80*/  FMNMX.FTZ R5, R2, R5, !PT ;  /* 0x0000000502057209 */ /* 0x002fe40007810000 */
[----:B--2---:R-:W-:-:S03]  /*8d90*/  FMNMX.FTZ R0, R7, R0, !PT ;  /* 0x0000000007007209 */ /* 0x004fc60007810000 */
[----:B------:R-:W1:Y:S04]  /*8da0*/  SHFL.BFLY PT, R146, R5, 0x1, 0x1f ;  /* 0x0c201f0005927f89 */ /* 0x000e6800000e0000 */
[----:B------:R-:W2:Y:S01]  /*8db0*/  SHFL.BFLY PT, R145, R0, 0x1, 0x1f ;  /* 0x0c201f0000917f89 */ /* 0x000ea200000e0000 */
[----:B-1----:R-:W-:Y:S02]  /*8dc0*/  FMNMX.FTZ R146, R5, R146, !PT ;  /* 0x0000009205927209 */ /* 0x002fe40007810000 */
[----:B--2---:R-:W-:-:S03]  /*8dd0*/  FMNMX.FTZ R145, R0, R145, !PT ;  /* 0x0000009100917209 */ /* 0x004fc60007810000 */
[C---:B------:R-:W-:Y:S01]  /*8de0*/  FMUL.FTZ R153, R146.reuse, c[0x0][0x23c] ;  /* 0x00008f0092997a20 */ /* 0x040fe20000410000 */
[C---:B------:R-:W-:Y:S02]  /*8df0*/  FSETP.NEU.FTZ.AND P2, PT, R146.reuse, -INF , PT ;  /* 0xff8000009200780b */ /* 0x040fe40003f5d000 */
[C---:B------:R-:W-:Y:S01]  /*8e00*/  FSETP.NEU.FTZ.AND P1, PT, R145.reuse, -INF , PT ;  /* 0xff8000009100780b */ /* 0x040fe20003f3d000 */
[----:B------:R-:W-:Y:S01]  /*8e10*/  FMUL.FTZ R150, R145, c[0x0][0x23c] ;  /* 0x00008f0091967a20 */ /* 0x000fe20000410000 */
[----:B------:R-:W-:Y:S02]  /*8e20*/  FSEL R153, R153, RZ, P2 ;  /* 0x000000ff99997208 */ /* 0x000fe40001000000 */
[----:B------:R-:W-:Y:S02]  /*8e30*/  FSEL R5, R146, RZ, P2 ;  /* 0x000000ff92057208 */ /* 0x000fe40001000000 */
[----:B------:R-:W-:Y:S01]  /*8e40*/  FSEL R150, R150, RZ, P1 ;  /* 0x000000ff96967208 */ /* 0x000fe20000800000 */
[----:B------:R-:W-:Y:S01]  /*8e50*/  FFMA.FTZ R141, R12, c[0x0][0x23c], -R153 ;  /* 0x00008f000c8d7a23 */ /* 0x000fe20000010899 */
[----:B------:R-:W-:Y:S01]  /*8e60*/  FSEL R6, R145, RZ, P1 ;  /* 0x000000ff91067208 */ /* 0x000fe20000800000 */
[----:B------:R-:W-:-:S02]  /*8e70*/  FADD.FTZ R4, R132, -R5 ;  /* 0x8000000584047221 */ /* 0x000fc40000010000 */
[----:B------:R-:W-:Y:S01]  /*8e80*/  FFMA.FTZ R147, R15, c[0x0][0x23c], -R150 ;  /* 0x00008f000f937a23 */ /* 0x000fe20000010896 */
[----:B------:R-:W-:Y:S01]  /*8e90*/  LDSM.16.MT88.4 R132, [R190+0xc800] ;  /* 0x00c80000be84783b */ /* 0x000fe20000004200 */
[----:B------:R-:W-:Y:S01]  /*8ea0*/  FADD.FTZ R6, R3, -R6 ;  /* 0x8000000603067221 */ /* 0x000fe20000010000 */
[----:B------:R-:W-:Y:S01]  /*8eb0*/  MUFU.EX2 R141, R141 ;  /* 0x0000008d008d7308 */ /* 0x000fe20000000800 */
[--C-:B------:R-:W-:Y:S01]  /*8ec0*/  FFMA.FTZ R144, R16, c[0x0][0x23c], -R153.reuse ;  /* 0x00008f0010907a23 */ /* 0x100fe20000010899 */
[----:B------:R-:W1:Y:S01]  /*8ed0*/  LDSM.16.MT88.4 R12, [R190+0xc000] ;  /* 0x00c00000be0c783b */ /* 0x000e620000004200 */
[--C-:B------:R-:W-:Y:S02]  /*8ee0*/  FFMA.FTZ R143, R28, c[0x0][0x23c], -R153.reuse ;  /* 0x00008f001c8f7a23 */ /* 0x100fe40000010899 */
[----:B------:R-:W-:Y:S02]  /*8ef0*/  FFMA.FTZ R142, R30, c[0x0][0x23c], -R153 ;  /* 0x00008f001e8e7a23 */ /* 0x000fe40000010899 */
[--C-:B------:R-:W-:Y:S01]  /*8f00*/  FFMA.FTZ R140, R18, c[0x0][0x23c], -R150.reuse ;  /* 0x00008f00128c7a23 */ /* 0x100fe20000010896 */
[----:B------:R-:W-:Y:S01]  /*8f10*/  MUFU.EX2 R144, R144 ;  /* 0x0000009000907308 */ /* 0x000fe20000000800 */
[--C-:B------:R-:W-:Y:S01]  /*8f20*/  FFMA.FTZ R2, R19, c[0x0][0x23c], -R150.reuse ;  /* 0x00008f0013027a23 */ /* 0x100fe20000010896 */
[----:B------:R-:W-:Y:S01]  /*8f30*/  LDSM.16.MT88.4 R28, [R188+0xc800] ;  /* 0x00c80000bc1c783b */ /* 0x000fe20000004200 */
[----:B------:R-:W-:-:S02]  /*8f40*/  FFMA.FTZ R0, R17, c[0x0][0x23c], -R150 ;  /* 0x00008f0011007a23 */ /* 0x000fc40000010896 */
[----:B------:R-:W-:Y:S01]  /*8f50*/  FMUL.FTZ R148, R4, c[0x0][0x23c] ;  /* 0x00008f0004947a20 */ /* 0x000fe20000410000 */
[----:B------:R-:W2:Y:S01]  /*8f60*/  LDSM.16.MT88.4 R16, [R192+0xc000] ;  /* 0x00c00000c010783b */ /* 0x000ea20000004200 */
[----:B------:R-:W-:Y:S01]  /*8f70*/  FMUL.FTZ R3, R6, c[0x0][0x23c] ;  /* 0x00008f0006037a20 */ /* 0x000fe20000410000 */
[----:B------:R-:W3:Y:S01]  /*8f80*/  MUFU.EX2 R143, R143 ;  /* 0x0000008f008f7308 */ /* 0x000ee20000000800 */
[--C-:B------:R-:W-:Y:S02]  /*8f90*/  FFMA.FTZ R155, R156, c[0x0][0x23c], -R153.reuse ;  /* 0x00008f009c9b7a23 */ /* 0x100fe40000010899 */
[--C-:B------:R-:W-:Y:S02]  /*8fa0*/  FFMA.FTZ R156, R24, c[0x0][0x23c], -R153.reuse ;  /* 0x00008f00189c7a23 */ /* 0x100fe40000010899 */
[--C-:B------:R-:W-:Y:S02]  /*8fb0*/  FFMA.FTZ R157, R22, c[0x0][0x23c], -R153.reuse ;  /* 0x00008f00169d7a23 */ /* 0x100fe40000010899 */
[----:B------:R-:W-:Y:S01]  /*8fc0*/  FFMA.FTZ R158, R20, c[0x0][0x23c], -R153 ;  /* 0x00008f00149e7a23 */ /* 0x000fe20000010899 */
[----:B------:R-:W4:Y:S01]  /*8fd0*/  MUFU.EX2 R142, R142 ;  /* 0x0000008e008e7308 */ /* 0x000f220000000800 */
[----:B------:R-:W-:-:S02]  /*8fe0*/  FFMA.FTZ R159, R25, c[0x0][0x23c], -R150 ;  /* 0x00008f00199f7a23 */ /* 0x000fc40000010896 */
[--C-:B------:R-:W-:Y:S02]  /*8ff0*/  FFMA.FTZ R162, R27, c[0x0][0x23c], -R150.reuse ;  /* 0x00008f001ba27a23 */ /* 0x100fe40000010896 */
[--C-:B------:R-:W-:Y:S01]  /*9000*/  FFMA.FTZ R160, R23, c[0x0][0x23c], -R150.reuse ;  /* 0x00008f0017a07a23 */ /* 0x100fe20000010896 */
[----:B------:R-:W-:Y:S01]  /*9010*/  LDSM.16.MT88.4 R24, [R192+0xe800] ;  /* 0x00e80000c018783b */ /* 0x000fe20000004200 */
[----:B------:R-:W-:Y:S01]  /*9020*/  FFMA.FTZ R161, R21, c[0x0][0x23c], -R150 ;  /* 0x00008f0015a17a23 */ /* 0x000fe20000010896 */
[----:B------:R-:W-:Y:S01]  /*9030*/  MUFU.EX2 R140, R140 ;  /* 0x0000008c008c7308 */ /* 0x000fe20000000800 */
[----:B---3--:R-:W-:Y:S01]  /*9040*/  F2FP.PACK_AB R4, R143, R144 ;  /* 0x000000908f04723e */ /* 0x008fe200000000ff */
[----:B------:R-:W-:Y:S01]  /*9050*/  LDSM.16.MT88.4 R20, [R190+0xe800] ;  /* 0x00e80000be14783b */ /* 0x000fe20000004200 */
[--C-:B------:R-:W-:Y:S02]  /*9060*/  FFMA.FTZ R171, R166, c[0x0][0x23c], -R153.reuse ;  /* 0x00008f00a6ab7a23 */ /* 0x100fe40000010899 */
[----:B------:R-:W-:-:S02]  /*9070*/  FFMA.FTZ R166, R170, c[0x0][0x23c], -R153 ;  /* 0x00008f00aaa67a23 */ /* 0x000fc40000010899 */
[--C-:B------:R-:W-:Y:S01]  /*9080*/  FFMA.FTZ R173, R168, c[0x0][0x23c], -R153.reuse ;  /* 0x00008f00a8ad7a23 */ /* 0x100fe20000010899 */
[----:B------:R-:W3:Y:S01]  /*9090*/  MUFU.EX2 R2, R2 ;  /* 0x0000000200027308 */ /* 0x000ee20000000800 */
[----:B----4-:R-:W-:Y:S01]  /*90a0*/  F2FP.PACK_AB R6, R141, R142 ;  /* 0x0000008e8d06723e */ /* 0x010fe200000000ff */
[----:B------:R-:W-:Y:S02]  /*90b0*/  FFMA.FTZ R164, R164, c[0x0][0x23c], -R153 ;  /* 0x00008f00a4a47a23 */ /* 0x000fe40000010899 */
[--C-:B------:R-:W-:Y:S02]  /*90c0*/  FFMA.FTZ R165, R165, c[0x0][0x23c], -R150.reuse ;  /* 0x00008f00a5a57a23 */ /* 0x100fe40000010896 */
[--C-:B------:R-:W-:Y:S02]  /*90d0*/  FFMA.FTZ R168, R169, c[0x0][0x23c], -R150.reuse ;  /* 0x00008f00a9a87a23 */ /* 0x100fe40000010896 */
[----:B------:R-:W-:Y:S01]  /*90e0*/  MUFU.EX2 R0, R0 ;  /* 0x0000000000007308 */ /* 0x000fe20000000800 */
[----:B------:R-:W-:-:S02]  /*90f0*/  FFMA.FTZ R167, R167, c[0x0][0x23c], -R150 ;  /* 0x00008f00a7a77a23 */ /* 0x000fc40000010896 */
[--C-:B------:R-:W-:Y:S02]  /*9100*/  FFMA.FTZ R170, R163, c[0x0][0x23c], -R150.reuse ;  /* 0x00008f00a3aa7a23 */ /* 0x100fe40000010896 */
[--C-:B------:R-:W-:Y:S02]  /*9110*/  FFMA.FTZ R163, R152, c[0x0][0x23c], -R153.reuse ;  /* 0x00008f0098a37a23 */ /* 0x100fe40000010899 */
[--C-:B------:R-:W-:Y:S01]  /*9120*/  FFMA.FTZ R154, R154, c[0x0][0x23c], -R153.reuse ;  /* 0x00008f009a9a7a23 */ /* 0x100fe20000010899 */
[----:B------:R-:W4:Y:S01]  /*9130*/  MUFU.EX2 R147, R147 ;  /* 0x0000009300937308 */ /* 0x000f220000000800 */
[----:B---3--:R-:W-:Y:S01]  /*9140*/  F2FP.PACK_AB R5, R2, R140 ;  /* 0x0000008c0205723e */ /* 0x008fe200000000ff */
[----:B------:R-:W-:Y:S02]  /*9150*/  FFMA.FTZ R152, R138, c[0x0][0x23c], -R153 ;  /* 0x00008f008a987a23 */ /* 0x000fe40000010899 */
[--C-:B------:R-:W-:Y:S02]  /*9160*/  FFMA.FTZ R151, R151, c[0x0][0x23c], -R150.reuse ;  /* 0x00008f0097977a23 */ /* 0x100fe40000010896 */
[----:B------:R-:W-:-:S02]  /*9170*/  FFMA.FTZ R172, R137, c[0x0][0x23c], -R150 ;  /* 0x00008f0089ac7a23 */ /* 0x000fc40000010896 */
[----:B------:R-:W3:Y:S01]  /*9180*/  MUFU.EX2 R148, R148 ;  /* 0x0000009400947308 */ /* 0x000ee20000000800 */
[--C-:B------:R-:W-:Y:S02]  /*9190*/  FFMA.FTZ R169, R139, c[0x0][0x23c], -R150.reuse ;  /* 0x00008f008ba97a23 */ /* 0x100fe40000010896 */
[----:B------:R-:W-:Y:S02]  /*91a0*/  FFMA.FTZ R153, R136, c[0x0][0x23c], -R153 ;  /* 0x00008f0088997a23 */ /* 0x000fe40000010899 */
[----:B------:R-:W-:Y:S01]  /*91b0*/  FFMA.FTZ R150, R149, c[0x0][0x23c], -R150 ;  /* 0x00008f0095967a23 */ /* 0x000fe20000010896 */
[----:B------:R-:W-:Y:S02]  /*91c0*/  LDSM.16.MT88.4 R136, [R190+0xd800] ;  /* 0x00d80000be88783b */ /* 0x000fe40000004200 */
[----:B------:R-:W5:Y:S01]  /*91d0*/  MUFU.EX2 R3, R3 ;  /* 0x0000000300037308 */ /* 0x000f620000000800 */
[----:B----4-:R-:W-:Y:S01]  /*91e0*/  F2FP.PACK_AB R7, R147, R0 ;  /* 0x000000009307723e */ /* 0x010fe200000000ff */
[----:B---3--:R-:W-:-:S06]  /*91f0*/  FMUL.FTZ R40, R40, R148 ;  /* 0x0000009428287220 */ /* 0x008fcc0000410000 */
[----:B------:R-:W-:Y:S01]  /*9200*/  MUFU.EX2 R155, R155 ;  /* 0x0000009b009b7308 */ /* 0x000fe20000000800 */
[-C--:B------:R-:W-:Y:S02]  /*9210*/  FMUL.FTZ R41, R41, R148.reuse ;  /* 0x0000009429297220 */ /* 0x080fe40000410000 */
[-C--:B------:R-:W-:Y:S02]  /*9220*/  FMUL.FTZ R44, R44, R148.reuse ;  /* 0x000000942c2c7220 */ /* 0x080fe40000410000 */
[----:B------:R-:W-:Y:S02]  /*9230*/  FMUL.FTZ R45, R45, R148 ;  /* 0x000000942d2d7220 */ /* 0x000fe40000410000 */
[-C--:B-----5:R-:W-:Y:S01]  /*9240*/  FMUL.FTZ R42, R42, R3.reuse ;  /* 0x000000032a2a7220 */ /* 0x0a0fe20000410000 */
[----:B------:R-:W3:Y:S01]  /*9250*/  MUFU.EX2 R156, R156 ;  /* 0x0000009c009c7308 */ /* 0x000ee20000000800 */
[-C--:B------:R-:W-:Y:S02]  /*9260*/  FMUL.FTZ R43, R43, R3.reuse ;  /* 0x000000032b2b7220 */ /* 0x080fe40000410000 */
[----:B------:R-:W-:-:S02]  /*9270*/  FMUL.FTZ R46, R46, R3 ;  /* 0x000000032e2e7220 */ /* 0x000fc40000410000 */
[-C--:B------:R-:W-:Y:S02]  /*9280*/  FMUL.FTZ R47, R47, R3.reuse ;  /* 0x000000032f2f7220 */ /* 0x080fe40000410000 */
[-C--:B------:R-:W-:Y:S01]  /*9290*/  FMUL.FTZ R128, R128, R148.reuse ;  /* 0x0000009480807220 */ /* 0x080fe20000410000 */
[C---:B-1----:R-:W-:Y:S01]  /*92a0*/  HMMA.16816.F32 R40, R4.reuse, R12, R40 ;  /* 0x0000000c0428723c */ /* 0x042fe20000001828 */
[-C--:B------:R-:W-:Y:S01]  /*92b0*/  FMUL.FTZ R129, R129, R148.reuse ;  /* 0x0000009481817220 */ /* 0x080fe20000410000 */
[----:B------:R-:W-:Y:S01]  /*92c0*/  MUFU.EX2 R157, R157 ;  /* 0x0000009d009d7308 */ /* 0x000fe20000000800 */
[-C--:B------:R-:W-:Y:S02]  /*92d0*/  FMUL.FTZ R130, R130, R3.reuse ;  /* 0x0000000382827220 */ /* 0x080fe40000410000 */
[-C--:B------:R-:W-:Y:S02]  /*92e0*/  FMUL.FTZ R131, R131, R3.reuse ;  /* 0x0000000383837220 */ /* 0x080fe40000410000 */
[-C--:B------:R-:W-:Y:S01]  /*92f0*/  FMUL.FTZ R36, R36, R148.reuse ;  /* 0x0000009424247220 */ /* 0x080fe20000410000 */
[----:B------:R-:W-:Y:S01]  /*9300*/  HMMA.16816.F32 R44, R4, R14, R44 ;  /* 0x0000000e042c723c */ /* 0x000fe2000000182c */
[----:B------:R-:W1:Y:S01]  /*9310*/  LDSM.16.MT88.4 R12, [R192+0xe000] ;  /* 0x00e00000c00c783b */ /* 0x000e620000004200 */
[----:B------:R-:W-:Y:S01]  /*9320*/  FMUL.FTZ R37, R37, R148 ;  /* 0x0000009425257220 */ /* 0x000fe20000410000 */
[----:B------:R-:W-:Y:S01]  /*9330*/  MUFU.EX2 R158, R158 ;  /* 0x0000009e009e7308 */ /* 0x000fe20000000800 */
[----:B------:R-:W-:-:S02]  /*9340*/  FMUL.FTZ R38, R38, R3 ;  /* 0x0000000326267220 */ /* 0x000fc40000410000 */
[-C--:B------:R-:W-:Y:S02]  /*9350*/  FMUL.FTZ R39, R39, R3.reuse ;  /* 0x0000000327277220 */ /* 0x080fe40000410000 */
[-C--:B------:R-:W-:Y:S01]  /*9360*/  FMUL.FTZ R48, R48, R148.reuse ;  /* 0x0000009430307220 */ /* 0x080fe20000410000 */
[C---:B--2---:R-:W-:Y:S01]  /*9370*/  HMMA.16816.F32 R128, R4.reuse, R16, R128 ;  /* 0x000000100480723c */ /* 0x044fe20000001880 */
[-C--:B------:R-:W-:Y:S01]  /*9380*/  FMUL.FTZ R49, R49, R148.reuse ;  /* 0x0000009431317220 */ /* 0x080fe20000410000 */
[----:B------:R-:W-:Y:S01]  /*9390*/  MUFU.EX2 R159, R159 ;  /* 0x0000009f009f7308 */ /* 0x000fe20000000800 */
[-C--:B------:R-:W-:Y:S02]  /*93a0*/  FMUL.FTZ R50, R50, R3.reuse ;  /* 0x0000000332327220 */ /* 0x080fe40000410000 */
[-C--:B------:R-:W-:Y:S02]  /*93b0*/  FMUL.FTZ R51, R51, R3.reuse ;  /* 0x0000000333337220 */ /* 0x080fe40000410000 */
[-C--:B------:R-:W-:Y:S01]  /*93c0*/  FMUL.FTZ R52, R52, R148.reuse ;  /* 0x0000009434347220 */ /* 0x080fe20000410000 */
[----:B------:R-:W-:Y:S01]  /*93d0*/  HMMA.16816.F32 R36, R4, R18, R36 ;  /* 0x000000120424723c */ /* 0x000fe20000001824 */
[----:B------:R-:W-:Y:S01]  /*93e0*/  FMUL.FTZ R53, R53, R148 ;  /* 0x0000009435357220 */ /* 0x000fe20000410000 */
[----:B------:R-:W2:Y:S01]  /*93f0*/  LDSM.16.MT88.4 R16, [R188+0xc000] ;  /* 0x00c00000bc10783b */ /* 0x000ea20000004200 */
[-C--:B------:R-:W-:Y:S01]  /*9400*/  FMUL.FTZ R54, R54, R3.reuse ;  /* 0x0000000336367220 */ /* 0x080fe20000410000 */
[----:B------:R-:W4:Y:S01]  /*9410*/  MUFU.EX2 R162, R162 ;  /* 0x000000a200a27308 */ /* 0x000f220000000800 */
[----:B------:R-:W-:-:S02]  /*9420*/  FMUL.FTZ R55, R55, R3 ;  /* 0x0000000337377220 */ /* 0x000fc40000410000 */
[-C--:B------:R-:W-:Y:S01]  /*9430*/  FMUL.FTZ R64, R64, R148.reuse ;  /* 0x0000009440407220 */ /* 0x080fe20000410000 */
[C---:B------:R-:W-:Y:S01]  /*9440*/  HMMA.16816.F32 R48, R4.reuse, R8, R48 ;  /* 0x000000080430723c */ /* 0x040fe20000001830 */
[-C--:B------:R-:W-:Y:S02]  /*9450*/  FMUL.FTZ R65, R65, R148.reuse ;  /* 0x0000009441417220 */ /* 0x080fe40000410000 */
[-C--:B------:R-:W-:Y:S01]  /*9460*/  FMUL.FTZ R66, R66, R3.reuse ;  /* 0x0000000342427220 */ /* 0x080fe20000410000 */
[----:B------:R-:W-:Y:S01]  /*9470*/  MUFU.EX2 R160, R160 ;  /* 0x000000a000a07308 */ /* 0x000fe20000000800 */
[----:B------:R-:W-:Y:S02]  /*9480*/  FMUL.FTZ R67, R67, R3 ;  /* 0x0000000343437220 */ /* 0x000fe40000410000 */
[-C--:B------:R-:W-:Y:S01]  /*9490*/  FMUL.FTZ R68, R68, R148.reuse ;  /* 0x0000009444447220 */ /* 0x080fe20000410000 */
[----:B------:R-:W-:Y:S01]  /*94a0*/  HMMA.16816.F32 R52, R4, R10, R52 ;  /* 0x0000000a0434723c */ /* 0x000fe20000001834 */
[----:B------:R-:W5:Y:S01]  /*94b0*/  LDSM.16.MT88.4 R8, [R190+0xe000] ;  /* 0x00e00000be08783b */ /* 0x000f620000004200 */
[----:B------:R-:W-:-:S02]  /*94c0*/  FMUL.FTZ R69, R69, R148 ;  /* 0x0000009445457220 */ /* 0x000fc40000410000 */
[-C--:B------:R-:W-:Y:S01]  /*94d0*/  FMUL.FTZ R70, R70, R3.reuse ;  /* 0x0000000346467220 */ /* 0x080fe20000410000 */
[----:B------:R-:W2:Y:S01]  /*94e0*/  MUFU.EX2 R161, R161 ;  /* 0x000000a100a17308 */ /* 0x000ea20000000800 */
[-C--:B------:R-:W-:Y:S02]  /*94f0*/  FMUL.FTZ R71, R71, R3.reuse ;  /* 0x0000000347477220 */ /* 0x080fe40000410000 */
[C---:B-1----:R-:W-:Y:S01]  /*9500*/  HMMA.16816.F32 R64, R4.reuse, R12, R64 ;  /* 0x0000000c0440723c */ /* 0x042fe20000001840 */
[-C--:B------:R-:W-:Y:S02]  /*9510*/  FMUL.FTZ R56, R56, R148.reuse ;  /* 0x0000009438387220 */ /* 0x080fe40000410000 */
[-C--:B------:R-:W-:Y:S02]  /*9520*/  FMUL.FTZ R57, R57, R148.reuse ;  /* 0x0000009439397220 */ /* 0x080fe40000410000 */
[-C--:B------:R-:W-:Y:S01]  /*9530*/  FMUL.FTZ R58, R58, R3.reuse ;  /* 0x000000033a3a7220 */ /* 0x080fe20000410000 */
[----:B------:R-:W-:Y:S01]  /*9540*/  MUFU.EX2 R164, R164 ;  /* 0x000000a400a47308 */ /* 0x000fe20000000800 */
[----:B------:R-:W-:Y:S01]  /*9550*/  FMUL.FTZ R59, R59, R3 ;  /* 0x000000033b3b7220 */ /* 0x000fe20000410000 */
[----:B------:R-:W-:Y:S01]  /*9560*/  HMMA.16816.F32 R68, R4, R14, R68 ;  /* 0x0000000e0444723c */ /* 0x000fe20000001844 */
[----:B------:R-:W1:Y:S01]  /*9570*/  LDSM.16.MT88.4 R12, [R188+0xe000] ;  /* 0x00e00000bc0c783b */ /* 0x000e620000004200 */
[----:B------:R-:W-:-:S02]  /*9580*/  FMUL.FTZ R60, R60, R148 ;  /* 0x000000943c3c7220 */ /* 0x000fc40000410000 */
[-C--:B------:R-:W-:Y:S02]  /*9590*/  FMUL.FTZ R61, R61, R148.reuse ;  /* 0x000000943d3d7220 */ /* 0x080fe40000410000 */
[-C--:B------:R-:W-:Y:S01]  /*95a0*/  FMUL.FTZ R62, R62, R3.reuse ;  /* 0x000000033e3e7220 */ /* 0x080fe20000410000 */
[----:B------:R-:W1:Y:S01]  /*95b0*/  MUFU.EX2 R171, R171 ;  /* 0x000000ab00ab7308 */ /* 0x000e620000000800 */
[-C--:B------:R-:W-:Y:S02]  /*95c0*/  FMUL.FTZ R63, R63, R3.reuse ;  /* 0x000000033f3f7220 */ /* 0x080fe40000410000 */
[-C--:B------:R-:W-:Y:S01]  /*95d0*/  FMUL.FTZ R72, R72, R148.reuse ;  /* 0x0000009448487220 */ /* 0x080fe20000410000 */
[----:B--2---:R-:W-:Y:S01]  /*95e0*/  HMMA.16816.F32 R56, R4, R16, R56 ;  /* 0x000000100438723c */ /* 0x004fe20000001838 */
[----:B------:R-:W-:Y:S02]  /*95f0*/  FMUL.FTZ R73, R73, R148 ;  /* 0x0000009449497220 */ /* 0x000fe40000410000 */
[-C--:B------:R-:W-:Y:S01]  /*9600*/  FMUL.FTZ R74, R74, R3.reuse ;  /* 0x000000034a4a7220 */ /* 0x080fe20000410000 */
[----:B------:R-:W-:Y:S01]  /*9610*/  MUFU.EX2 R166, R166 ;  /* 0x000000a600a67308 */ /* 0x000fe20000000800 */
[----:B------:R-:W-:-:S02]  /*9620*/  FMUL.FTZ R75, R75, R3 ;  /* 0x000000034b4b7220 */ /* 0x000fc40000410000 */
[-C--:B------:R-:W-:Y:S01]  /*9630*/  FMUL.FTZ R76, R76, R148.reuse ;  /* 0x000000944c4c7220 */ /* 0x080fe20000410000 */
[C---:B------:R-:W-:Y:S01]  /*9640*/  HMMA.16816.F32 R60, R4.reuse, R18, R60 ;  /* 0x00000012043c723c */ /* 0x040fe2000000183c */
[-C--:B------:R-:W-:Y:S01]  /*9650*/  FMUL.FTZ R77, R77, R148.reuse ;  /* 0x000000944d4d7220 */ /* 0x080fe20000410000 */
[----:B------:R-:W2:Y:S01]  /*9660*/  LDSM.16.MT88.4 R16, [R189+0xe000] ;  /* 0x00e00000bd10783b */ /* 0x000ea20000004200 */
[-C--:B------:R-:W-:Y:S01]  /*9670*/  FMUL.FTZ R78, R78, R3.reuse ;  /* 0x000000034e4e7220 */ /* 0x080fe20000410000 */
[----:B------:R-:W-:Y:S01]  /*9680*/  MUFU.EX2 R173, R173 ;  /* 0x000000ad00ad7308 */ /* 0x000fe20000000800 */
[----:B------:R-:W-:Y:S02]  /*9690*/  FMUL.FTZ R79, R79, R3 ;  /* 0x000000034f4f7220 */ /* 0x000fe40000410000 */
[-C--:B------:R-:W-:Y:S01]  /*96a0*/  FMUL.FTZ R88, R88, R148.reuse ;  /* 0x0000009458587220 */ /* 0x080fe20000410000 */
[----:B-----5:R-:W-:Y:S01]  /*96b0*/  HMMA.16816.F32 R72, R4, R8, R72 ;  /* 0x000000080448723c */ /* 0x020fe20000001848 */
[----:B------:R-:W-:-:S02]  /*96c0*/  FMUL.FTZ R89, R89, R148 ;  /* 0x0000009459597220 */ /* 0x000fc40000410000 */
[-C--:B------:R-:W-:Y:S01]  /*96d0*/  FMUL.FTZ R90, R90, R3.reuse ;  /* 0x000000035a5a7220 */ /* 0x080fe20000410000 */
[----:B------:R-:W-:Y:S01]  /*96e0*/  MUFU.EX2 R165, R165 ;  /* 0x000000a500a57308 */ /* 0x000fe20000000800 */
[-C--:B------:R-:W-:Y:S02]  /*96f0*/  FMUL.FTZ R91, R91, R3.reuse ;  /* 0x000000035b5b7220 */ /* 0x080fe40000410000 */
[-C--:B------:R-:W-:Y:S01]  /*9700*/  FMUL.FTZ R92, R92, R148.reuse ;  /* 0x000000945c5c7220 */ /* 0x080fe20000410000 */
[----:B------:R-:W-:Y:S01]  /*9710*/  HMMA.16816.F32 R76, R4, R10, R76 ;  /* 0x0000000a044c723c */ /* 0x000fe2000000184c */
[----:B------:R-:W5:Y:S01]  /*9720*/  LDSM.16.MT88.4 R8, [R192+0x10000] ;  /* 0x01000000c008783b */ /* 0x000f620000004200 */
[----:B------:R-:W-:Y:S02]  /*9730*/  FMUL.FTZ R93, R93, R148 ;  /* 0x000000945d5d7220 */ /* 0x000fe40000410000 */
[-C--:B------:R-:W-:Y:S01]  /*9740*/  FMUL.FTZ R94, R94, R3.reuse ;  /* 0x000000035e5e7220 */ /* 0x080fe20000410000 */
[----:B------:R-:W2:Y:S01]  /*9750*/  MUFU.EX2 R168, R168 ;  /* 0x000000a800a87308 */ /* 0x000ea20000000800 */
[----:B------:R-:W-:-:S02]  /*9760*/  FMUL.FTZ R95, R95, R3 ;  /* 0x000000035f5f7220 */ /* 0x000fc40000410000 */
        /* <DEDUP_REMOVED lines=24> */
[----:B------:R-:W1:Y:S01]  /*98f0*/  MUFU.EX2 R163, R163 ;  /* 0x000000a300a37308 */ /* 0x000e620000000800 */
        /* <DEDUP_REMOVED lines=12> */
[----:B------:R-:W-:Y:S01]  /*99c0*/  MUFU.EX2 R153, R153 ;  /* 0x0000009900997308 */ /* 0x000fe20000000800 */
        /* <DEDUP_REMOVED lines=26> */
[-C--:B------:R-:W-:Y:S02]  /*9b70*/  FMUL.FTZ R119, R119, R3.reuse ;  /* 0x0000000377777220 */ /* 0x080fe40000410000 */
[----:B------:R-:W-:Y:S01]  /*9b80*/  FFMA.FTZ R144, R221, R148, R144 ;  /* 0x00000094dd907223 */ /* 0x000fe20000010090 */
[----:B-----5:R-:W-:Y:S01]  /*9b90*/  HMMA.16816.F32 R120, R4, R8, R120 ;  /* 0x000000080478723c */ /* 0x020fe20000001878 */
[----:B------:R-:W-:-:S02]  /*9ba0*/  FFMA.FTZ R3, R219, R3, R140 ;  /* 0x00000003db037223 */ /* 0x000fc4000001008c */
[----:B------:R-:W-:Y:S02]  /*9bb0*/  FADD.FTZ R143, R143, R144 ;  /* 0x000000908f8f7221 */ /* 0x000fe40000010000 */
[----:B------:R-:W-:Y:S02]  /*9bc0*/  FADD.FTZ R3, R2, R3 ;  /* 0x0000000302037221 */ /* 0x000fe40000010000 */
[----:B------:R-:W-:Y:S01]  /*9bd0*/  FADD.FTZ R142, R142, R143 ;  /* 0x0000008f8e8e7221 */ /* 0x000fe20000010000 */
[----:B------:R-:W-:Y:S01]  /*9be0*/  HMMA.16816.F32 R116, R4, R10, R116 ;  /* 0x0000000a0474723c */ /* 0x000fe20000001874 */
[----:B------:R-:W-:Y:S01]  /*9bf0*/  LDSM.16.MT88.4 R8, [R188+0xe800] ;  /* 0x00e80000bc08783b */ /* 0x000fe20000004200 */
[----:B------:R-:W-:Y:S02]  /*9c00*/  FADD.FTZ R2, R0, R3 ;  /* 0x0000000300027221 */ /* 0x000fe40000010000 */
[----:B------:R-:W-:Y:S02]  /*9c10*/  FADD.FTZ R0, R141, R142 ;  /* 0x0000008e8d007221 */ /* 0x000fe40000010000 */
[----:B------:R-:W-:Y:S01]  /*9c20*/  FADD.FTZ R2, R147, R2 ;  /* 0x0000000293027221 */ /* 0x000fe20000010000 */
[----:B---3--:R-:W-:Y:S01]  /*9c30*/  F2FP.PACK_AB R4, R156, R155 ;  /* 0x0000009b9c04723e */ /* 0x008fe200000000ff */
[----:B------:R-:W-:Y:S01]  /*9c40*/  FADD.FTZ R155, R155, R0 ;  /* 0x000000009b9b7221 */ /* 0x000fe20000010000 */
[----:B----4-:R-:W-:Y:S01]  /*9c50*/  F2FP.PACK_AB R5, R162, R159 ;  /* 0x0000009fa205723e */ /* 0x010fe200000000ff */
[----:B------:R-:W-:Y:S01]  /*9c60*/  FADD.FTZ R3, R159, R2 ;  /* 0x000000029f037221 */ /* 0x000fe20000010000 */
[----:B------:R-:W-:Y:S01]  /*9c70*/  F2FP.PACK_AB R6, R158, R157 ;  /* 0x0000009d9e06723e */ /* 0x000fe200000000ff */
[----:B------:R-:W-:Y:S01]  /*9c80*/  FADD.FTZ R156, R156, R155 ;  /* 0x0000009b9c9c7221 */ /* 0x000fe20000010000 */
[----:B------:R-:W-:Y:S01]  /*9c90*/  F2FP.PACK_AB R7, R161, R160 ;  /* 0x000000a0a107723e */ /* 0x000fe200000000ff */
[----:B------:R-:W-:-:S02]  /*9ca0*/  FADD.FTZ R3, R162, R3 ;  /* 0x00000003a2037221 */ /* 0x000fc40000010000 */
[----:B------:R-:W-:Y:S02]  /*9cb0*/  FADD.FTZ R157, R157, R156 ;  /* 0x0000009c9d9d7221 */ /* 0x000fe40000010000 */
[----:B------:R-:W-:Y:S02]  /*9cc0*/  FADD.FTZ R0, R160, R3 ;  /* 0x00000003a0007221 */ /* 0x000fe40000010000 */
[----:B-1----:R-:W-:Y:S01]  /*9cd0*/  HMMA.16816.F32 R128, R4, R12, R128 ;  /* 0x0000000c0480723c */ /* 0x002fe20000001880 */
[----:B------:R-:W-:Y:S02]  /*9ce0*/  FADD.FTZ R3, R158, R157 ;  /* 0x0000009d9e037221 */ /* 0x000fe40000010000 */
[----:B------:R-:W-:-:S05]  /*9cf0*/  FADD.FTZ R0, R161, R0 ;  /* 0x00000000a1007221 */ /* 0x000fca0000010000 */
[C---:B------:R-:W-:Y:S01]  /*9d00*/  HMMA.16816.F32 R36, R4.reuse, R14, R36 ;  /* 0x0000000e0424723c */ /* 0x040fe20000001824 */
[----:B------:R-:W1:Y:S07]  /*9d10*/  LDSM.16.MT88.4 R12, [R192+0x10800] ;  /* 0x01080000c00c783b */ /* 0x000e6e0000004200 */
[C---:B------:R-:W-:Y:S08]  /*9d20*/  HMMA.16816.F32 R64, R4.reuse, R24, R64 ;  /* 0x000000180440723c */ /* 0x040ff00000001840 */
        /* <DEDUP_REMOVED lines=22> */
[----:B------:R-:W5:Y:S07]  /*9e90*/  LDSM.16.MT88.4 R8, [R190+0xd000] ;  /* 0x00d00000be08783b */ /* 0x000f6e0000004200 */
[C---:B---3--:R-:W-:Y:S08]  /*9ea0*/  HMMA.16816.F32 R104, R4.reuse, R24, R104 ;  /* 0x000000180468723c */ /* 0x048ff00000001868 */
[C---:B------:R-:W-:Y:S01]  /*9eb0*/  HMMA.16816.F32 R124, R4.reuse, R26, R124 ;  /* 0x0000001a047c723c */ /* 0x040fe2000000187c */
[----:B------:R-:W3:Y:S07]  /*9ec0*/  LDSM.16.MT88.4 R24, [R192+0xf000] ;  /* 0x00f00000c018783b */ /* 0x000eee0000004200 */
[C---:B----4-:R-:W-:Y:S08]  /*9ed0*/  HMMA.16816.F32 R108, R4.reuse, R20, R108 ;  /* 0x00000014046c723c */ /* 0x050ff0000000186c */
[C---:B------:R-:W-:Y:S01]  /*9ee0*/  HMMA.16816.F32 R112, R4.reuse, R22, R112 ;  /* 0x000000160470723c */ /* 0x040fe20000001870 */
[----:B------:R-:W-:Y:S07]  /*9ef0*/  LDSM.16.MT88.4 R20, [R190+0xf000] ;  /* 0x00f00000be14783b */ /* 0x000fee0000004200 */
[C---:B--2---:R-:W-:Y:S08]  /*9f00*/  HMMA.16816.F32 R120, R4.reuse, R16, R120 ;  /* 0x000000100478723c */ /* 0x044ff00000001878 */
[----:B------:R-:W-:Y:S01]  /*9f10*/  HMMA.16816.F32 R116, R4, R18, R116 ;  /* 0x000000120474723c */ /* 0x000fe20000001874 */
[----:B------:R-:W2:Y:S06]  /*9f20*/  LDSM.16.MT88.4 R16, [R189+0xf000] ;  /* 0x00f00000bd10783b */ /* 0x000eac0000004200 */
[----:B------:R-:W-:Y:S01]  /*9f30*/  F2FP.PACK_AB R4, R171, R164 ;  /* 0x000000a4ab04723e */ /* 0x000fe200000000ff */
[----:B------:R-:W-:Y:S01]  /*9f40*/  FADD.FTZ R164, R164, R3 ;  /* 0x00000003a4a47221 */ /* 0x000fe20000010000 */
[----:B------:R-:W-:Y:S01]  /*9f50*/  F2FP.PACK_AB R5, R168, R165 ;  /* 0x000000a5a805723e */ /* 0x000fe200000000ff */
[----:B------:R-:W-:Y:S01]  /*9f60*/  FADD.FTZ R165, R165, R0 ;  /* 0x00000000a5a57221 */ /* 0x000fe20000010000 */
[----:B------:R-:W-:Y:S01]  /*9f70*/  F2FP.PACK_AB R6, R173, R166 ;  /* 0x000000a6ad06723e */ /* 0x000fe200000000ff */
[----:B------:R-:W-:Y:S01]  /*9f80*/  FADD.FTZ R171, R171, R164 ;  /* 0x000000a4abab7221 */ /* 0x000fe20000010000 */
[----:B------:R-:W-:Y:S01]  /*9f90*/  F2FP.PACK_AB R7, R170, R167 ;  /* 0x000000a7aa07723e */ /* 0x000fe200000000ff */
[----:B------:R-:W-:Y:S01]  /*9fa0*/  FADD.FTZ R168, R168, R165 ;  /* 0x000000a5a8a87221 */ /* 0x000fe20000010000 */
[----:B------:R-:W-:Y:S01]  /*9fb0*/  MOV R3, R145 ;  /* 0x0000009100037202 */ /* 0x000fe20000000f00 */
[----:B------:R-:W-:-:S02]  /*9fc0*/  FADD.FTZ R166, R166, R171 ;  /* 0x000000aba6a67221 */ /* 0x000fc40000010000 */
[----:B------:R-:W-:Y:S02]  /*9fd0*/  FADD.FTZ R167, R167, R168 ;  /* 0x000000a8a7a77221 */ /* 0x000fe40000010000 */
[----:B-1----:R-:W-:Y:S01]  /*9fe0*/  HMMA.16816.F32 R128, R4, R12, R128 ;  /* 0x0000000c0480723c */ /* 0x002fe20000001880 */
[----:B------:R-:W-:Y:S02]  /*9ff0*/  FADD.FTZ R173, R173, R166 ;  /* 0x000000a6adad7221 */ /* 0x000fe40000010000 */
[----:B------:R-:W-:-:S05]  /*a000*/  FADD.FTZ R170, R170, R167 ;  /* 0x000000a7aaaa7221 */ /* 0x000fca0000010000 */
[C---:B------:R-:W-:Y:S01]  /*a010*/  HMMA.16816.F32 R36, R4.reuse, R14, R36 ;  /* 0x0000000e0424723c */ /* 0x040fe20000001824 */
[----:B------:R-:W1:Y:S07]  /*a020*/  LDSM.16.MT88.4 R12, [R188+0xf000] ;  /* 0x00f00000bc0c783b */ /* 0x000e6e0000004200 */
[C---:B-----5:R-:W-:Y:S08]  /*a030*/  HMMA.16816.F32 R40, R4.reuse, R8, R40 ;  /* 0x000000080428723c */ /* 0x060ff00000001828 */
[C---:B------:R-:W-:Y:S01]  /*a040*/  HMMA.16816.F32 R44, R4.reuse, R10, R44 ;  /* 0x0000000a042c723c */ /* 0x040fe2000000182c */
[----:B------:R-:W4:Y:S07]  /*a050*/  LDSM.16.MT88.4 R8, [R192+0x11000] ;  /* 0x01100000c008783b */ /* 0x000f2e0000004200 */
[C---:B---3--:R-:W-:Y:S08]  /*a060*/  HMMA.16816.F32 R64, R4.reuse, R24, R64 ;  /* 0x000000180440723c */ /* 0x048ff00000001840 */
[C---:B------:R-:W-:Y:S01]  /*a070*/  HMMA.16816.F32 R68, R4.reuse, R26, R68 ;  /* 0x0000001a0444723c */ /* 0x040fe20000001844 */
[----:B------:R-:W3:Y:S07]  /*a080*/  LDSM.16.MT88.4 R24, [R190+0x11000] ;  /* 0x01100000be18783b */ /* 0x000eee0000004200 */
[C---:B--2---:R-:W-:Y:S08]  /*a090*/  HMMA.16816.F32 R80, R4.reuse, R16, R80 ;  /* 0x000000100450723c */ /* 0x044ff00000001850 */
[C---:B-1----:R-:W-:Y:S08]  /*a0a0*/  HMMA.16816.F32 R88, R4.reuse, R12, R88 ;  /* 0x0000000c0458723c */ /* 0x042ff00000001858 */
[C---:B------:R-:W-:Y:S01]  /*a0b0*/  HMMA.16816.F32 R92, R4.reuse, R14, R92 ;  /* 0x0000000e045c723c */ /* 0x040fe2000000185c */
[----:B------:R-:W1:Y:S07]  /*a0c0*/  LDSM.16.MT88.4 R12, [R188+0x11000] ;  /* 0x01100000bc0c783b */ /* 0x000e6e0000004200 */
[C---:B------:R-:W-:Y:S01]  /*a0d0*/  HMMA.16816.F32 R84, R4.reuse, R18, R84 ;  /* 0x000000120454723c */ /* 0x040fe20000001854 */
[----:B------:R-:W2:Y:S07]  /*a0e0*/  LDSM.16.MT88.4 R16, [R189+0x11000] ;  /* 0x01100000bd10783b */ /* 0x000eae0000004200 */
[C---:B----4-:R-:W-:Y:S08]  /*a0f0*/  HMMA.16816.F32 R96, R4.reuse, R8, R96 ;  /* 0x000000080460723c */ /* 0x050ff00000001860 */
[C---:B------:R-:W-:Y:S01]  /*a100*/  HMMA.16816.F32 R100, R4.reuse, R10, R100 ;  /* 0x0000000a0464723c */ /* 0x040fe20000001864 */
[----:B------:R-:W4:Y:S07]  /*a110*/  LDSM.16.MT88.4 R8, [R192+0xd800] ;  /* 0x00d80000c008783b */ /* 0x000f2e0000004200 */
[C---:B---3--:R-:W-:Y:S08]  /*a120*/  HMMA.16816.F32 R104, R4.reuse, R24, R104 ;  /* 0x000000180468723c */ /* 0x048ff00000001868 */
[C---:B------:R-:W-:Y:S01]  /*a130*/  HMMA.16816.F32 R124, R4.reuse, R26, R124 ;  /* 0x0000001a047c723c */ /* 0x040fe2000000187c */
[----:B------:R-:W3:Y:S07]  /*a140*/  LDSM.16.MT88.4 R24, [R192+0xf800] ;  /* 0x00f80000c018783b */ /* 0x000eee0000004200 */
[C---:B-1----:R-:W-:Y:S08]  /*a150*/  HMMA.16816.F32 R120, R4.reuse, R12, R120 ;  /* 0x0000000c0478723c */ /* 0x042ff00000001878 */
[C---:B------:R-:W-:Y:S01]  /*a160*/  HMMA.16816.F32 R116, R4.reuse, R14, R116 ;  /* 0x0000000e0474723c */ /* 0x040fe20000001874 */
[----:B------:R-:W1:Y:S07]  /*a170*/  LDSM.16.MT88.4 R12, [R192+0x11800] ;  /* 0x01180000c00c783b */ /* 0x000e6e0000004200 */
[C---:B------:R-:W-:Y:S08]  /*a180*/  HMMA.16816.F32 R48, R4.reuse, R32, R48 ;  /* 0x000000200430723c */ /* 0x040ff00000001830 */
[C---:B------:R-:W-:Y:S01]  /*a190*/  HMMA.16816.F32 R52, R4.reuse, R34, R52 ;  /* 0x000000220434723c */ /* 0x040fe20000001834 */
[----:B------:R-:W5:Y:S07]  /*a1a0*/  LDSM.16.MT88.4 R32, [R188+0xd800] ;  /* 0x00d80000bc20783b */ /* 0x000f6e0000004200 */
[C---:B------:R-:W-:Y:S08]  /*a1b0*/  HMMA.16816.F32 R56, R4.reuse, R28, R56 ;  /* 0x0000001c0438723c */ /* 0x040ff00000001838 */
[C---:B------:R-:W-:Y:S01]  /*a1c0*/  HMMA.16816.F32 R60, R4.reuse, R30, R60 ;  /* 0x0000001e043c723c */ /* 0x040fe2000000183c */
[----:B------:R-:W1:Y:S07]  /*a1d0*/  LDSM.16.MT88.4 R28, [R190+0xf800] ;  /* 0x00f80000be1c783b */ /* 0x000e6e0000004200 */
[C---:B------:R-:W-:Y:S08]  /*a1e0*/  HMMA.16816.F32 R72, R4.reuse, R20, R72 ;  /* 0x000000140448723c */ /* 0x040ff00000001848 */
[C---:B------:R-:W-:Y:S01]  /*a1f0*/  HMMA.16816.F32 R76, R4.reuse, R22, R76 ;  /* 0x00000016044c723c */ /* 0x040fe2000000184c */
[----:B------:R-:W1:Y:S07]  /*a200*/  LDSM.16.MT88.4 R20, [R189+0xf800] ;  /* 0x00f80000bd14783b */ /* 0x000e6e0000004200 */
        /* <DEDUP_REMOVED lines=10> */
[----:B------:R-:W-:-:S02]  /*a2b0*/  FADD.FTZ R172, R172, R151 ;  /* 0x00000097acac7221 */ /* 0x000fc40000010000 */
[----:B------:R-:W-:Y:S02]  /*a2c0*/  FADD.FTZ R152, R152, R163 ;  /* 0x000000a398987221 */ /* 0x000fe40000010000 */
[----:B------:R-:W-:Y:S02]  /*a2d0*/  FADD.FTZ R169, R169, R172 ;  /* 0x000000aca9a97221 */ /* 0x000fe40000010000 */
[----:B----4-:R-:W-:Y:S01]  /*a2e0*/  HMMA.16816.F32 R128, R4, R8, R128 ;  /* 0x000000080480723c */ /* 0x010fe20000001880 */
[----:B------:R-:W-:Y:S02]  /*a2f0*/  FADD.FTZ R221, R153, R152 ;  /* 0x0000009899dd7221 */ /* 0x000fe40000010000 */
[----:B------:R-:W-:-:S05]  /*a300*/  FADD.FTZ R219, R150, R169 ;  /* 0x000000a996db7221 */ /* 0x000fca0000010000 */
        /* <DEDUP_REMOVED lines=9> */
[C---:B------:R-:W-:Y:S08]  /*a3a0*/  HMMA.16816.F32 R44, R4.reuse, R138, R44 ;  /* 0x0000008a042c723c */ /* 0x040ff0000000182c */
[C---:B------:R-:W-:Y:S08]  /*a3b0*/  HMMA.16816.F32 R52, R4.reuse, R134, R52 ;  /* 0x000000860434723c */ /* 0x040ff00000001834 */
[C---:B-----5:R-:W-:Y:S08]  /*a3c0*/  HMMA.16816.F32 R56, R4.reuse, R32, R56 ;  /* 0x000000200438723c */ /* 0x060ff00000001838 */
[C---:B------:R-:W-:Y:S08]  /*a3d0*/  HMMA.16816.F32 R60, R4.reuse, R34, R60 ;  /* 0x00000022043c723c */ /* 0x040ff0000000183c */
[C---:B------:R-:W-:Y:S08]  /*a3e0*/  HMMA.16816.F32 R72, R4.reuse, R28, R72 ;  /* 0x0000001c0448723c */ /* 0x040ff00000001848 */
[C---:B------:R-:W-:Y:S08]  /*a3f0*/  HMMA.16816.F32 R76, R4.reuse, R30, R76 ;  /* 0x0000001e044c723c */ /* 0x040ff0000000184c */
[C---:B------:R-:W-:Y:S08]  /*a400*/  HMMA.16816.F32 R80, R4.reuse, R20, R80 ;  /* 0x000000140450723c */ /* 0x040ff00000001850 */
[C---:B------:R-:W-:Y:S08]  /*a410*/  HMMA.16816.F32 R84, R4.reuse, R22, R84 ;  /* 0x000000160454723c */ /* 0x040ff00000001854 */
[C---:B--2---:R-:W-:Y:S08]  /*a420*/  HMMA.16816.F32 R88, R4.reuse, R16, R88 ;  /* 0x000000100458723c */ /* 0x044ff00000001858 */
[C---:B------:R-:W-:Y:S08]  /*a430*/  HMMA.16816.F32 R92, R4.reuse, R18, R92 ;  /* 0x00000012045c723c */ /* 0x040ff0000000185c */
[C---:B----4-:R-:W-:Y:S08]  /*a440*/  HMMA.16816.F32 R104, R4.reuse, R8, R104 ;  /* 0x000000080468723c */ /* 0x050ff00000001868 */
[C---:B------:R-:W-:Y:S08]  /*a450*/  HMMA.16816.F32 R124, R4.reuse, R10, R124 ;  /* 0x0000000a047c723c */ /* 0x040ff0000000187c */
[C---:B---3--:R-:W-:Y:S08]  /*a460*/  HMMA.16816.F32 R108, R4.reuse, R24, R108 ;  /* 0x00000018046c723c */ /* 0x048ff0000000186c */
[C---:B------:R-:W-:Y:S08]  /*a470*/  HMMA.16816.F32 R112, R4.reuse, R26, R112 ;  /* 0x0000001a0470723c */ /* 0x040ff00000001870 */
[C---:B-1----:R-:W-:Y:S08]  /*a480*/  HMMA.16816.F32 R120, R4.reuse, R12, R120 ;  /* 0x0000000c0478723c */ /* 0x042ff00000001878 */
[C---:B------:R-:W-:Y:S08]  /*a490*/  HMMA.16816.F32 R116, R4.reuse, R14, R116 ;  /* 0x0000000e0474723c */ /* 0x040ff00000001874 */
[----:B------:R-:W-:Y:S07]  /*a4a0*/  HMMA.16816.F32 R48, R4, R132, R48 ;  /* 0x000000840430723c */ /* 0x000fee0000001830 */
[----:B------:R-:W-:-:S02]  /*a4b0*/  MOV R132, R146 ;  /* 0x0000009200847202 */ /* 0x000fc40000000f00 */
.L_x_717:
[----:B------:R-:W-:-:S13]  /*a4c0*/  ISETP.GE.AND P1, PT, R207, 0x1, PT ;  /* 0x00000001cf00780c */ /* 0x000fda0003f26270 */
[----:B------:R-:W-:Y:S05]  /*a4d0*/  @!P1 BRA `(.L_x_725) ;  /* 0x000037b000009947 */ /* 0x000fea0003800000 */
[----:B------:R-:W-:Y:S01]  /*a4e0*/  ULDC UR7, c[0x0][0x1a0] ;  /* 0x0000680000077ab9 */ /* 0x000fe20000000800 */
[----:B------:R-:W-:Y:S01]  /*a4f0*/  IMAD.MOV.U32 R0, RZ, RZ, R3 ;  /* 0x000000ffff007224 */ /* 0x000fe200078e0003 */
[----:B------:R-:W-:Y:S01]  /*a500*/  ULEA UR7, -UR7, URZ, 0x6 ;  /* 0x0000003f07077291 */ /* 0x000fe2000f8e313f */
[----:B------:R-:W-:Y:S01]  /*a510*/  IMAD.MOV.U32 R133, RZ, RZ, R132 ;  /* 0x000000ffff857224 */ /* 0x000fe200078e0084 */
[----:B------:R-:W-:Y:S02]  /*a520*/  ULDC UR6, c[0x0][0x198] ;  /* 0x0000660000067ab9 */ /* 0x000fe40000000800 */
[----:B------:R-:W-:Y:S02]  /*a530*/  USHF.R.S32.HI UR5, URZ, 0x1f, UR7 ;  /* 0x0000001f3f057899 */ /* 0x000fe40008011407 */
[----:B------:R-:W-:Y:S01]  /*a540*/  ULEA UR6, -UR6, URZ, 0x6 ;  /* 0x0000003f06067291 */ /* 0x000fe2000f8e313f */
[----:B------:R-:W-:Y:S01]  /*a550*/  MOV R215, UR7 ;  /* 0x0000000700d77c02 */ /* 0x000fe20008000f00 */
[----:B------:R-:W-:-:S02]  /*a560*/  ULDC.64 UR8, c[0x0][0x118] ;  /* 0x0000460000087ab9 */ /* 0x000fc40000000a00 */
[----:B------:R-:W-:Y:S01]  /*a570*/  MOV R214, UR5 ;  /* 0x0000000500d67c02 */ /* 0x000fe20008000f00 */
[----:B------:R-:W-:Y:S02]  /*a580*/  USHF.R.S32.HI UR4, URZ, 0x1f, UR6 ;  /* 0x0000001f3f047899 */ /* 0x000fe40008011406 */
.L_x_729:
[----:B------:R-:W-:Y:S01]  /*a590*/  MOV R132, R215 ;  /* 0x000000d700847202 */ /* 0x000fe20000000f00 */
[----:B------:R-:W-:Y:S04]  /*a5a0*/  DEPBAR.LE SB0, 0x0 ;  /* 0x000080000000791a */ /* 0x000fe80000000000 */
[----:B------:R-:W-:Y:S01]  /*a5b0*/  BAR.SYNC.DEFER_BLOCKING 0x0 ;  /* 0x0000000000007b1d */ /* 0x000fe20000010000 */
[----:B------:R-:W-:Y:S05]  /*a5c0*/  MOV R3, R214 ;  /* 0x000000d600037202 */ /* 0x000fea0000000f00 */
[----:B------:R-:W-:-:S05]  /*a5d0*/  @!P0 BRA `(.L_x_726) ;  /* 0x000003c000008947 */ /* 0x000fca0003800000 */
[----:B------:R-:W-:Y:S01]  /*a5e0*/  IMAD.SHL.U32 R10, R207, 0x40, RZ ;  /* 0x00000040cf0a7824 */ /* 0x000fe200078e00ff */
[----:B------:R-:W-:Y:S04]  /*a5f0*/  IABS R2, c[0x0][0x2d0] ;  /* 0x0000b40000027a13 */ /* 0x000fe80000000000 */
[----:B------:R-:W1:Y:S01]  /*a600*/  I2F.RP R7, R2 ;  /* 0x0000000200077306 */ /* 0x000e620000209400 */
[----:B------:R-:W-:Y:S09]  /*a610*/  IABS R6, R10 ;  /* 0x0000000a00067213 */ /* 0x000ff20000000000 */
[----:B-1----:R-:W1:Y:S02]  /*a620*/  MUFU.RCP R3, R7 ;  /* 0x0000000700037308 */ /* 0x002e640000001000 */
[----:B-1----:R-:W-:Y:S02]  /*a630*/  IADD3 R8, R3, 0xffffffe, RZ ;  /* 0x0ffffffe03087810 */ /* 0x002fe40007ffe0ff */
[C---:B------:R-:W-:Y:S06]  /*a640*/  IADD3 R3, R10.reuse, -0x40, RZ ;  /* 0xffffffc00a037810 */ /* 0x040fec0007ffe0ff */
[----:B------:R-:W1:Y:S01]  /*a650*/  F2I.FTZ.U32.TRUNC.NTZ R9, R8 ;  /* 0x0000000800097305 */ /* 0x000e62000021f000 */
[----:B------:R-:W-:Y:S02]  /*a660*/  LOP3.LUT R10, R10, c[0x0][0x2d0], RZ, 0x3c, !PT ;  /* 0x0000b4000a0a7a12 */ /* 0x000fe400078e3cff */
[----:B------:R-:W-:Y:S02]  /*a670*/  IABS R4, R3 ;  /* 0x0000000300047213 */ /* 0x000fe40000000000 */
[----:B------:R-:W-:Y:S02]  /*a680*/  ISETP.GE.AND P3, PT, R10, RZ, PT ;  /* 0x000000ff0a00720c */ /* 0x000fe40003f66270 */
[----:B------:R-:W-:Y:S04]  /*a690*/  LOP3.LUT R3, R3, c[0x0][0x2d0], RZ, 0x3c, !PT ;  /* 0x0000b40003037a12 */ /* 0x000fe800078e3cff */
[----:B------:R-:W-:Y:S01]  /*a6a0*/  ISETP.GE.AND P1, PT, R3, RZ, PT ;  /* 0x000000ff0300720c */ /* 0x000fe20003f26270 */
[--C-:B-1----:R-:W-:Y:S02]  /*a6b0*/  IMAD.MOV R5, RZ, RZ, -R9.reuse ;  /* 0x000000ffff057224 */ /* 0x102fe400078e0a09 */
[----:B------:R-:W-:Y:S02]  /*a6c0*/  IMAD.MOV.U32 R8, RZ, RZ, RZ ;  /* 0x000000ffff087224 */ /* 0x000fe400078e00ff */
[----:B------:R-:W-:Y:S04]  /*a6d0*/  IMAD R5, R5, R2, RZ ;  /* 0x0000000205057224 */ /* 0x000fe800078e02ff */
[----:B------:R-:W-:Y:S06]  /*a6e0*/  IMAD.HI.U32 R9, R9, R5, R8 ;  /* 0x0000000509097227 */ /* 0x000fec00078e0008 */
[C---:B------:R-:W-:Y:S04]  /*a6f0*/  IMAD.HI.U32 R8, R9.reuse, R4, RZ ;  /* 0x0000000409087227 */ /* 0x040fe800078e00ff */
[----:B------:R-:W-:Y:S04]  /*a700*/  IMAD.HI.U32 R9, R9, R6, RZ ;  /* 0x0000000609097227 */ /* 0x000fe800078e00ff */
[----:B------:R-:W-:Y:S02]  /*a710*/  IMAD.MOV R7, RZ, RZ, -R9 ;  /* 0x000000ffff077224 */ /* 0x000fe400078e0a09 */
[----:B------:R-:W-:Y:S02]  /*a720*/  IMAD.MOV R5, RZ, RZ, -R8 ;  /* 0x000000ffff057224 */ /* 0x000fe400078e0a08 */
[C---:B------:R-:W-:Y:S02]  /*a730*/  IMAD R6, R2.reuse, R7, R6 ;  /* 0x0000000702067224 */ /* 0x040fe400078e0206 */
[C---:B------:R-:W-:Y:S03]  /*a740*/  IMAD R4, R2.reuse, R5, R4 ;  /* 0x0000000502047224 */ /* 0x040fe600078e0204 */
[C---:B------:R-:W-:Y:S02]  /*a750*/  ISETP.GT.U32.AND P4, PT, R2.reuse, R6, PT ;  /* 0x000000060200720c */ /* 0x040fe40003f84070 */
[----:B------:R-:W-:Y:S11]  /*a760*/  ISETP.GT.U32.AND P2, PT, R2, R4, PT ;  /* 0x000000040200720c */ /* 0x000ff60003f44070 */
[----:B------:R-:W-:Y:S01]  /*a770*/  @!P4 IADD3 R9, R9, 0x1, RZ ;  /* 0x000000010909c810 */ /* 0x000fe20007ffe0ff */
[--C-:B------:R-:W-:Y:S01]  /*a780*/  @!P4 IMAD.IADD R6, R6, 0x1, -R2.reuse ;  /* 0x000000010606c824 */ /* 0x100fe200078e0a02 */
[----:B------:R-:W-:Y:S01]  /*a790*/  @!P2 IADD3 R8, R8, 0x1, RZ ;  /* 0x000000010808a810 */ /* 0x000fe20007ffe0ff */
[----:B------:R-:W-:Y:S01]  /*a7a0*/  @!P2 IMAD.IADD R4, R4, 0x1, -R2 ;  /* 0x000000010404a824 */ /* 0x000fe200078e0a02 */
[----:B------:R-:W-:Y:S02]  /*a7b0*/  ISETP.NE.AND P2, PT, RZ, c[0x0][0x2d0], PT ;  /* 0x0000b400ff007a0c */ /* 0x000fe40003f45270 */
[-C--:B------:R-:W-:Y:S02]  /*a7c0*/  ISETP.GE.U32.AND P6, PT, R6, R2.reuse, PT ;  /* 0x000000020600720c */ /* 0x080fe40003fc6070 */
[----:B------:R-:W-:Y:S02]  /*a7d0*/  ISETP.GE.U32.AND P5, PT, R4, R2, PT ;  /* 0x000000020400720c */ /* 0x000fe40003fa6070 */
[----:B------:R-:W-:Y:S09]  /*a7e0*/  LOP3.LUT R2, RZ, c[0x0][0x2d0], RZ, 0x33, !PT ;  /* 0x0000b400ff027a12 */ /* 0x000ff200078e33ff */
[----:B------:R-:W-:Y:S02]  /*a7f0*/  @P6 IADD3 R9, R9, 0x1, RZ ;  /* 0x0000000109096810 */ /* 0x000fe40007ffe0ff */
[----:B------:R-:W-:Y:S03]  /*a800*/  @P5 IADD3 R8, R8, 0x1, RZ ;  /* 0x0000000108085810 */ /* 0x000fe60007ffe0ff */
[----:B------:R-:W-:Y:S01]  /*a810*/  @!P3 IMAD.MOV R9, RZ, RZ, -R9 ;  /* 0x000000ffff09b224 */ /* 0x000fe200078e0a09 */
[----:B------:R-:W-:Y:S04]  /*a820*/  @!P1 IADD3 R8, -R8, RZ, RZ ;  /* 0x000000ff08089210 */ /* 0x000fe80007ffe1ff */
[C---:B------:R-:W-:Y:S02]  /*a830*/  SEL R3, R2.reuse, R8, !P2 ;  /* 0x0000000802037207 */ /* 0x040fe40005000000 */
[----:B------:R-:W-:Y:S02]  /*a840*/  SEL R9, R2, R9, !P2 ;  /* 0x0000000902097207 */ /* 0x000fe40005000000 */
[-C--:B------:R-:W-:Y:S02]  /*a850*/  LEA R12, P2, R3, R212.reuse, 0x2 ;  /* 0x000000d4030c7211 */ /* 0x080fe400078410ff */
[C---:B------:R-:W-:Y:S01]  /*a860*/  LEA R10, P1, R9.reuse, R212, 0x2 ;  /* 0x000000d4090a7211 */ /* 0x040fe200078210ff */
[----:B------:R-:W-:Y:S01]  /*a870*/  IMAD.IADD R2, R9, 0x1, -R3 ;  /* 0x0000000109027824 */ /* 0x000fe200078e0a03 */
[-C--:B------:R-:W-:Y:S01]  /*a880*/  LEA.HI.X.SX32 R13, R3, R213.reuse, 0x2, P2 ;  /* 0x000000d5030d7211 */ /* 0x080fe200010f16ff */
[----:B------:R-:W-:Y:S01]  /*a890*/  IMAD.MOV.U32 R3, RZ, RZ, 0x40 ;  /* 0x00000040ff037424 */ /* 0x000fe200078e00ff */
[----:B------:R-:W-:Y:S03]  /*a8a0*/  LEA.HI.X.SX32 R11, R9, R213, 0x2, P1 ;  /* 0x000000d5090b7211 */ /* 0x000fe600008f16ff */
[----:B------:R-:W-:Y:S01]  /*a8b0*/  IMAD R3, R2, c[0x0][0x2d0], -R3 ;  /* 0x0000b40002037a24 */ /* 0x000fe200078e0a03 */
[----:B------:R-:W2:Y:S03]  /*a8c0*/  LDG.E R4, [R12.64] ;  /* 0x000000080c047981 */ /* 0x000ea6000c1e1900 */
[C---:B------:R-:W-:Y:S01]  /*a8d0*/  IMAD.WIDE.U32 R6, R3.reuse, c[0x0][0x1a0], RZ ;  /* 0x0000680003067a25 */ /* 0x040fe200078e00ff */
[----:B------:R-:W2:Y:S01]  /*a8e0*/  LDG.E R5, [R10.64] ;  /* 0x000000080a057981 */ /* 0x000ea2000c1e1900 */
[----:B------:R-:W-:Y:S05]  /*a8f0*/  SHF.R.S32.HI R2, RZ, 0x1f, R3 ;  /* 0x0000001fff027819 */ /* 0x000fea0000011403 */
[----:B------:R-:W-:Y:S04]  /*a900*/  IMAD R2, R2, c[0x0][0x1a0], RZ ;  /* 0x0000680002027a24 */ /* 0x000fe800078e02ff */
[----:B------:R-:W-:Y:S05]  /*a910*/  IMAD R2, R3, c[0x0][0x1a4], R2 ;  /* 0x0000690003027a24 */ /* 0x000fea00078e0202 */
[----:B------:R-:W-:Y:S01]  /*a920*/  IADD3 R7, R7, R2, RZ ;  /* 0x0000000207077210 */ /* 0x000fe20007ffe0ff */
[----:B--2---:R-:W-:Y:S04]  /*a930*/  IMAD.IADD R4, R4, 0x1, -R5 ;  /* 0x0000000104047824 */ /* 0x004fe800078e0a05 */
[C---:B------:R-:W-:Y:S01]  /*a940*/  IMAD.WIDE.U32 R6, R4.reuse, c[0x0][0x188], R6 ;  /* 0x0000620004067a25 */ /* 0x040fe200078e0006 */
[----:B------:R-:W-:Y:S03]  /*a950*/  SHF.R.S32.HI R3, RZ, 0x1f, R4 ;  /* 0x0000001fff037819 */ /* 0x000fe60000011404 */
[----:B------:R-:W-:Y:S02]  /*a960*/  IMAD.MOV.U32 R132, RZ, RZ, R6 ;  /* 0x000000ffff847224 */ /* 0x000fe400078e0006 */
[----:B------:R-:W-:Y:S04]  /*a970*/  IMAD R3, R3, c[0x0][0x188], RZ ;  /* 0x0000620003037a24 */ /* 0x000fe800078e02ff */
[----:B------:R-:W-:Y:S04]  /*a980*/  IMAD R3, R4, c[0x0][0x18c], R3 ;  /* 0x0000630004037a24 */ /* 0x000fe800078e0203 */
[----:B------:R-:W-:Y:S02]  /*a990*/  IMAD.IADD R3, R7, 0x1, R3 ;  /* 0x0000000107037824 */ /* 0x000fe400078e0203 */
.L_x_726:
[----:B------:R-:W-:Y:S02]  /*a9a0*/  ISETP.GE.AND P5, PT, R210, c[0x0][0x220], PT ;  /* 0x00008800d2007a0c */ /* 0x000fe40003fa6270 */
[----:B------:R-:W-:Y:S02]  /*a9b0*/  IADD3 R225, P2, R205, R132, RZ ;  /* 0x00000084cde17210 */ /* 0x000fe40007f5e0ff */
[----:B------:R-:W-:Y:S02]  /*a9c0*/  ISETP.GE.AND P4, PT, R201, c[0x0][0x220], PT ;  /* 0x00008800c9007a0c */ /* 0x000fe40003f86270 */
[-C--:B------:R-:W-:Y:S01]  /*a9d0*/  LEA R2, P1, R132, R222.reuse, 0x1 ;  /* 0x000000de84027211 */ /* 0x080fe200078208ff */
[--C-:B------:R-:W-:Y:S01]  /*a9e0*/  IMAD.X R134, R204, 0x1, R3.reuse, P2 ;  /* 0x00000001cc867824 */ /* 0x100fe200010e0603 */
[----:B------:R-:W-:Y:S02]  /*a9f0*/  ISETP.GE.AND P3, PT, R200, c[0x0][0x220], PT ;  /* 0x00008800c8007a0c */ /* 0x000fe40003f66270 */
[-C--:B------:R-:W-:Y:S03]  /*aa00*/  LEA.HI.X R3, R132, R223.reuse, R3, 0x1, P1 ;  /* 0x000000df84037211 */ /* 0x080fe600008f0c03 */
[----:B------:R-:W-:Y:S01]  /*aa10*/  @P5 STS.128 [R208+0xc000], RZ ;  /* 0x00c000ffd0005388 */ /* 0x000fe20000000c00 */
[CC--:B------:R-:W-:Y:S03]  /*aa20*/  @!P5 LEA R228, P6, R225.reuse, R222.reuse, 0x1 ;  /* 0x000000dee1e4d211 */ /* 0x0c0fe600078c08ff */
[----:B------:R-:W-:Y:S01]  /*aa30*/  @!PT LDS RZ, [RZ] ;  /* 0x00000000fffff984 */ /* 0x000fe20000000800 */
[----:B------:R-:W-:Y:S01]  /*aa40*/  @!PT LDS RZ, [RZ] ;  /* 0x00000000fffff984 */ /* 0x000fe20000000800 */
[----:B------:R-:W-:Y:S01]  /*aa50*/  @!PT LDS RZ, [RZ] ;  /* 0x00000000fffff984 */ /* 0x000fe20000000800 */
[----:B------:R1:W-:Y:S01]  /*aa60*/  @!P5 LDGSTS.E.BYPASS.LTC128B.128 [R208+0xc000], [R2.64] ;  /* 0x0c00000002d0dfae */ /* 0x0003e2000b901d48 */
[CCC-:B------:R-:W-:Y:S02]  /*aa70*/  @!P5 LEA.HI.X R229, R225.reuse, R223.reuse, R134.reuse, 0x1, P6 ;  /* 0x000000dfe1e5d211 */ /* 0x1c0fe400030f0c86 */
[CC--:B------:R-:W-:Y:S01]  /*aa80*/  @!P4 LEA R226, P2, R225.reuse, R222.reuse, 0x1 ;  /* 0x000000dee1e2c211 */ /* 0x0c0fe200078408ff */
[----:B------:R-:W-:Y:S01]  /*aa90*/  @P4 STS.128 [R208+0xe000], RZ ;  /* 0x00e000ffd0004388 */ /* 0x000fe20000000c00 */
[CC--:B------:R-:W-:Y:S02]  /*aaa0*/  @!P3 LEA R224, P1, R225.reuse, R222.reuse, 0x1 ;  /* 0x000000dee1e0b211 */ /* 0x0c0fe400078208ff */
[--C-:B------:R-:W-:Y:S01]  /*aab0*/  @!P4 LEA.HI.X R227, R225, R223, R134.reuse, 0x1, P2 ;  /* 0x000000dfe1e3c211 */ /* 0x100fe200010f0c86 */
[----:B------:R-:W-:Y:S01]  /*aac0*/  @!PT LDS RZ, [RZ] ;  /* 0x00000000fffff984 */ /* 0x000fe20000000800 */
[----:B------:R-:W-:Y:S01]  /*aad0*/  @!PT LDS RZ, [RZ] ;  /* 0x00000000fffff984 */ /* 0x000fe20000000800 */
[----:B------:R-:W-:Y:S01]  /*aae0*/  @!PT LDS RZ, [RZ] ;  /* 0x00000000fffff984 */ /* 0x000fe20000000800 */
[----:B------:R1:W-:Y:S01]  /*aaf0*/  @!P4 LDGSTS.E.BYPASS.LTC128B.128 [R208+0xe000], [R2.64+0x80] ;  /* 0x0e00008002d0cfae */ /* 0x0003e2000b901d48 */
[----:B------:R-:W-:Y:S02]  /*ab00*/  IADD3 R135, P6, R205, R225, RZ ;  /* 0x000000e1cd877210 */ /* 0x000fe40007fde0ff */
[-CC-:B------:R-:W-:Y:S01]  /*ab10*/  @!P3 LEA.HI.X R225, R225, R223.reuse, R134.reuse, 0x1, P1 ;  /* 0x000000dfe1e1b211 */ /* 0x180fe200008f0c86 */
[----:B------:R-:W-:Y:S01]  /*ab20*/  @P3 STS.128 [R208+0x10000], RZ ;  /* 0x010000ffd0003388 */ /* 0x000fe20000000c00 */
[CC--:B------:R-:W-:Y:S01]  /*ab30*/  @!P4 LEA R232, P2, R135.reuse, R222.reuse, 0x1 ;  /* 0x000000de87e8c211 */ /* 0x0c0fe200078408ff */
[----:B------:R-:W-:Y:S01]  /*ab40*/  IMAD.X R134, R204, 0x1, R134, P6 ;  /* 0x00000001cc867824 */ /* 0x000fe200030e0686 */
[CC--:B------:R-:W-:Y:S01]  /*ab50*/  @!P5 LEA R234, P6, R135.reuse, R222.reuse, 0x1 ;  /* 0x000000de87ead211 */ /* 0x0c0fe200078c08ff */
[----:B------:R-:W-:Y:S01]  /*ab60*/  @!PT LDS RZ, [RZ] ;  /* 0x00000000fffff984 */ /* 0x000fe20000000800 */
[----:B------:R-:W-:Y:S01]  /*ab70*/  @!PT LDS RZ, [RZ] ;  /* 0x00000000fffff984 */ /* 0x000fe20000000800 */
[----:B------:R-:W-:Y:S01]  /*ab80*/  @!PT LDS RZ, [RZ] ;  /* 0x00000000fffff984 */ /* 0x000fe20000000800 */
[----:B------:R1:W-:Y:S01]  /*ab90*/  @!P3 LDGSTS.E.BYPASS.LTC128B.128 [R208+0x10000], [R2.64+0x100] ;  /* 0x1000010002d0bfae */ /* 0x0003e2000b901d48 */
[CC--:B------:R-:W-:Y:S02]  /*aba0*/  @!P3 LEA R230, P1, R135.reuse, R222.reuse, 0x1 ;  /* 0x000000de87e6b211 */ /* 0x0c0fe400078208ff */
[CCC-:B------:R-:W-:Y:S01]  /*abb0*/  @!P5 LEA.HI.X R235, R135.reuse, R223.reuse, R134.reuse, 0x1, P6 ;  /* 0x000000df87ebd211 */ /* 0x1c0fe200030f0c86 */
[----:B------:R-:W-:Y:S01]  /*abc0*/  @P5 STS.128 [R208+0xc800], RZ ;  /* 0x00c800ffd0005388 */ /* 0x000fe20000000c00 */
[--C-:B------:R-:W-:Y:S02]  /*abd0*/  @!P4 LEA.HI.X R233, R135, R223, R134.reuse, 0x1, P2 ;  /* 0x000000df87e9c211 */ /* 0x100fe400010f0c86 */
[----:B------:R-:W-:Y:S01]  /*abe0*/  IADD3 R132, P6, R205, R135, RZ ;  /* 0x00000087cd847210 */ /* 0x000fe20007fde0ff */
[----:B------:R-:W-:Y:S01]  /*abf0*/  @!PT LDS RZ, [RZ] ;  /* 0x00000000fffff984 */ /* 0x000fe20000000800 */
[----:B------:R-:W-:Y:S01]  /*ac00*/  @!PT LDS RZ, [RZ] ;  /* 0x00000000fffff984 */ /* 0x000fe20000000800 */
[----:B------:R-:W-:Y:S01]  /*ac10*/  @!PT LDS RZ, [RZ] ;  /* 0x00000000fffff984 */ /* 0x000fe20000000800 */
[----:B------:R1:W-:Y:S01]  /*ac20*/  @!P5 LDGSTS.E.BYPASS.LTC128B.128 [R208+0xc800], [R228.64] ;  /* 0x0c800000e4d0dfae */ /* 0x0003e2000b901d48 */
[-CC-:B------:R-:W-:Y:S02]  /*ac30*/  @!P3 LEA.HI.X R231, R135, R223.reuse, R134.reuse, 0x1, P1 ;  /* 0x000000df87e7b211 */ /* 0x180fe400008f0c86 */
[-C--:B------:R-:W-:Y:S01]  /*ac40*/  @!P4 LEA R236, P2, R132, R222.reuse, 0x1 ;  /* 0x000000de84ecc211 */ /* 0x080fe200078408ff */
[----:B------:R-:W-:Y:S01]  /*ac50*/  @P4 STS.128 [R208+0xe800], RZ ;  /* 0x00e800ffd0004388 */ /* 0x000fe20000000c00 */
[----:B------:R-:W-:Y:S01]  /*ac60*/  IMAD.X R134, R204, 0x1, R134, P6 ;  /* 0x00000001cc867824 */ /* 0x000fe200030e0686 */
[CC--:B------:R-:W-:Y:S02]  /*ac70*/  @!P5 LEA R238, P6, R132.reuse, R222.reuse, 0x1 ;  /* 0x000000de84eed211 */ /* 0x0c0fe400078c08ff */
[----:B------:R-:W-:Y:S01]  /*ac80*/  @!PT LDS RZ, [RZ] ;  /* 0x00000000fffff984 */ /* 0x000fe20000000800 */
[----:B------:R-:W-:Y:S01]  /*ac90*/  @!PT LDS RZ, [RZ] ;  /* 0x00000000fffff984 */ /* 0x000fe20000000800 */
[----:B------:R-:W-:Y:S01]  /*aca0*/  @!PT LDS RZ, [RZ] ;  /* 0x00000000fffff984 */ /* 0x000fe20000000800 */
[----:B------:R1:W-:Y:S01]  /*acb0*/  @!P4 LDGSTS.E.BYPASS.LTC128B.128 [R208+0xe800], [R226.64+0x80] ;  /* 0x0e800080e2d0cfae */ /* 0x0003e2000b901d48 */
[C---:B------:R-:W-:Y:S02]  /*acc0*/  @!P3 LEA R222, P1, R132.reuse, R222, 0x1 ;  /* 0x000000de84deb211 */ /* 0x040fe400078208ff */
[CCC-:B------:R-:W-:Y:S01]  /*acd0*/  @!P5 LEA.HI.X R239, R132.reuse, R223.reuse, R134.reuse, 0x1, P6 ;  /* 0x000000df84efd211 */ /* 0x1c0fe200030f0c86 */
[----:B------:R-:W-:Y:S01]  /*ace0*/  @P3 STS.128 [R208+0x10800], RZ ;  /* 0x010800ffd0003388 */ /* 0x000fe20000000c00 */
[CCC-:B------:R-:W-:Y:S02]  /*acf0*/  @!P4 LEA.HI.X R237, R132.reuse, R223.reuse, R134.reuse, 0x1, P2 ;  /* 0x000000df84edc211 */ /* 0x1c0fe400010f0c86 */
[----:B------:R-:W-:Y:S01]  /*ad00*/  @!P3 LEA.HI.X R223, R132, R223, R134, 0x1, P1 ;  /* 0x000000df84dfb211 */ /* 0x000fe200008f0c86 */
[----:B------:R-:W-:Y:S01]  /*ad10*/  @!PT LDS RZ, [RZ] ;  /* 0x00000000fffff984 */ /* 0x000fe20000000800 */
[----:B------:R-:W-:Y:S01]  /*ad20*/  @!PT LDS RZ, [RZ] ;  /* 0x00000000fffff984 */ /* 0x000fe20000000800 */
[----:B------:R-:W-:Y:S01]  /*ad30*/  @!PT LDS RZ, [RZ] ;  /* 0x00000000fffff984 */ /* 0x000fe20000000800 */
[----:B------:R1:W-:Y:S01]  /*ad40*/  @!P3 LDGSTS.E.BYPASS.LTC128B.128 [R208+0x10800], [R224.64+0x100] ;  /* 0x10800100e0d0bfae */ /* 0x0003e2000b901d48 */
[----:B------:R-:W-:Y:S03]  /*ad50*/  ISETP.GE.AND P1, PT, R207, 0x2, PT ;  /* 0x00000002cf00780c */ /* 0x000fe60003f26270 */
        /* <DEDUP_REMOVED lines=31> */
[----:B------:R-:W3:Y:S04]  /*af50*/  LDSM.16.M88.4 R140, [R197+0x6000] ;  /* 0x00600000c58c783b */ /* 0x000ee80000000200 */
[----:B------:R-:W4:Y:S04]  /*af60*/  LDSM.16.M88.4 R144, [R197+0x6800] ;  /* 0x00680000c590783b */ /* 0x000f280000000200 */
[----:B------:R-:W5:Y:S04]  /*af70*/  LDSM.16.M88.4 R148, [R197+0x7000] ;  /* 0x00700000c594783b */ /* 0x000f680000000200 */
[----:B------:R-:W0:Y:S04]  /*af80*/  LDGDEPBAR ;  /* 0x00000000000079af */ /* 0x000e280000000000 */
[----:B------:R-:W1:Y:S01]  /*af90*/  LDSM.16.M88.4 R152, [R197+0x7800] ;  /* 0x00780000c598783b */ /* 0x000e620000000200 */
[----:B--2---:R-:W-:Y:S03]  /*afa0*/  IMAD.MOV.U32 R222, RZ, RZ, R2 ;  /* 0x000000ffffde7224 */ /* 0x004fe600078e0002 */
[----:B------:R-:W-:Y:S01]  /*afb0*/  LDSM.16.M88.4 R156, [R196] ;  /* 0x00000000c49c783b */ /* 0x000fe20000000200 */
[----:B------:R-:W-:Y:S03]  /*afc0*/  IMAD.MOV.U32 R223, RZ, RZ, R3 ;  /* 0x000000ffffdf7224 */ /* 0x000fe600078e0003 */
[----:B------:R-:W2:Y:S04]  /*afd0*/  LDSM.16.M88.4 R160, [R195] ;  /* 0x00000000c3a0783b */ /* 0x000ea80000000200 */
[----:B------:R-:W1:Y:S04]  /*afe0*/  LDSM.16.M88.4 R164, [R187] ;  /* 0x00000000bba4783b */ /* 0x000e680000000200 */
[----:B------:R-:W1:Y:S04]  /*aff0*/  LDSM.16.M88.4 R168, [R186] ;  /* 0x00000000baa8783b */ /* 0x000e680000000200 */
[----:B------:R-:W1:Y:S01]  /*b000*/  LDSM.16.M88.4 R172, [R185] ;  /* 0x00000000b9ac783b */ /* 0x000e620000000200 */
[C---:B---3--:R-:W-:Y:S08]  /*b010*/  HMMA.16816.F32 R4, R136.reuse, R140, RZ ;  /* 0x0000008c8804723c */ /* 0x048ff000000018ff */
[C---:B------:R-:W-:Y:S01]  /*b020*/  HMMA.16816.F32 R8, R136.reuse, R142, RZ ;  /* 0x0000008e8808723c */ /* 0x040fe200000018ff */
[----:B------:R-:W-:Y:S07]  /*b030*/  LDSM.16.M88.4 R140, [R194] ;  /* 0x00000000c28c783b */ /* 0x000fee0000000200 */
[C---:B----4-:R-:W-:Y:S08]  /*b040*/  HMMA.16816.F32 R12, R136.reuse, R144, RZ ;  /* 0x00000090880c723c */ /* 0x050ff000000018ff */
[C---:B------:R-:W-:Y:S01]  /*b050*/  HMMA.16816.F32 R16, R136.reuse, R146, RZ ;  /* 0x000000928810723c */ /* 0x040fe200000018ff */
[----:B------:R-:W3:Y:S07]  /*b060*/  LDSM.16.M88.4 R144, [R191+0x6000] ;  /* 0x00600000bf90783b */ /* 0x000eee0000000200 */
[C---:B-----5:R-:W-:Y:S08]  /*b070*/  HMMA.16816.F32 R20, R136.reuse, R148, RZ ;  /* 0x000000948814723c */ /* 0x060ff000000018ff */
[C---:B------:R-:W-:Y:S01]  /*b080*/  HMMA.16816.F32 R24, R136.reuse, R150, RZ ;  /* 0x000000968818723c */ /* 0x040fe200000018ff */
[----:B------:R-:W4:Y:S07]  /*b090*/  LDSM.16.M88.4 R148, [R191+0x6800] ;  /* 0x00680000bf94783b */ /* 0x000f2e0000000200 */
[C---:B-1----:R-:W-:Y:S08]  /*b0a0*/  HMMA.16816.F32 R28, R136.reuse, R152, RZ ;  /* 0x00000098881c723c */ /* 0x042ff000000018ff */
[----:B------:R-:W-:Y:S01]  /*b0b0*/  HMMA.16816.F32 R32, R136, R154, RZ ;  /* 0x0000009a8820723c */ /* 0x000fe200000018ff */
[----:B------:R-:W1:Y:S04]  /*b0c0*/  LDSM.16.M88.4 R136, [R191+0x7000] ;  /* 0x00700000bf88783b */ /* 0x000e680000000200 */
[----:B------:R-:W5:Y:S03]  /*b0d0*/  LDSM.16.M88.4 R152, [R191+0x7800] ;  /* 0x00780000bf98783b */ /* 0x000f660000000200 */
[C---:B--2---:R-:W-:Y:S08]  /*b0e0*/  HMMA.16816.F32 R4, R156.reuse, R160, R4 ;  /* 0x000000a09c04723c */ /* 0x044ff00000001804 */
[C---:B------:R-:W-:Y:S01]  /*b0f0*/  HMMA.16816.F32 R8, R156.reuse, R162, R8 ;  /* 0x000000a29c08723c */ /* 0x040fe20000001808 */
[----:B------:R-:W-:Y:S07]  /*b100*/  LDSM.16.M88.4 R160, [R193] ;  /* 0x00000000c1a0783b */ /* 0x000fee0000000200 */
[C---:B------:R-:W-:Y:S08]  /*b110*/  HMMA.16816.F32 R12, R156.reuse, R164, R12 ;  /* 0x000000a49c0c723c */ /* 0x040ff0000000180c */
[C---:B------:R-:W-:Y:S01]  /*b120*/  HMMA.16816.F32 R16, R156.reuse, R166, R16 ;  /* 0x000000a69c10723c */ /* 0x040fe20000001810 */
[----:B------:R-:W2:Y:S07]  /*b130*/  LDSM.16.M88.4 R164, [R184] ;  /* 0x00000000b8a4783b */ /* 0x000eae0000000200 */
[C---:B------:R-:W-:Y:S08]  /*b140*/  HMMA.16816.F32 R20, R156.reuse, R168, R20 ;  /* 0x000000a89c14723c */ /* 0x040ff00000001814 */
[C---:B------:R-:W-:Y:S01]  /*b150*/  HMMA.16816.F32 R24, R156.reuse, R170, R24 ;  /* 0x000000aa9c18723c */ /* 0x040fe20000001818 */
[----:B------:R-:W1:Y:S07]  /*b160*/  LDSM.16.M88.4 R168, [R184+0x800] ;  /* 0x00080000b8a8783b */ /* 0x000e6e0000000200 */
[C---:B------:R-:W-:Y:S08]  /*b170*/  HMMA.16816.F32 R28, R156.reuse, R172, R28 ;  /* 0x000000ac9c1c723c */ /* 0x040ff0000000181c */
[----:B------:R-:W-:Y:S01]  /*b180*/  HMMA.16816.F32 R32, R156, R174, R32 ;  /* 0x000000ae9c20723c */ /* 0x000fe20000001820 */
[----:B------:R-:W2:Y:S04]  /*b190*/  LDSM.16.M88.4 R156, [R184+0x1000] ;  /* 0x00100000b89c783b */ /* 0x000ea80000000200 */
[----:B------:R-:W2:Y:S03]  /*b1a0*/  LDSM.16.M88.4 R172, [R184+0x1800] ;  /* 0x00180000b8ac783b */ /* 0x000ea60000000200 */
[C---:B---3--:R-:W-:Y:S08]  /*b1b0*/  HMMA.16816.F32 R4, R140.reuse, R144, R4 ;  /* 0x000000908c04723c */ /* 0x048ff00000001804 */
[C---:B------:R-:W-:Y:S01]  /*b1c0*/  HMMA.16816.F32 R8, R140.reuse, R146, R8 ;  /* 0x000000928c08723c */ /* 0x040fe20000001808 */
[----:B------:R-:W-:Y:S07]  /*b1d0*/  LDSM.16.M88.4 R144, [R197+0x8000] ;  /* 0x00800000c590783b */ /* 0x000fee0000000200 */
[C---:B----4-:R-:W-:Y:S08]  /*b1e0*/  HMMA.16816.F32 R12, R140.reuse, R148, R12 ;  /* 0x000000948c0c723c */ /* 0x050ff0000000180c */
[C---:B------:R-:W-:Y:S01]  /*b1f0*/  HMMA.16816.F32 R16, R140.reuse, R150, R16 ;  /* 0x000000968c10723c */ /* 0x040fe20000001810 */
[----:B------:R-:W-:Y:S07]  /*b200*/  LDSM.16.M88.4 R148, [R197+0x8800] ;  /* 0x00880000c594783b */ /* 0x000fee0000000200 */
[C---:B-1----:R-:W-:Y:S08]  /*b210*/  HMMA.16816.F32 R20, R140.reuse, R136, R20 ;  /* 0x000000888c14723c */ /* 0x042ff00000001814 */
[C---:B------:R-:W-:Y:S01]  /*b220*/  HMMA.16816.F32 R24, R140.reuse, R138, R24 ;  /* 0x0000008a8c18723c */ /* 0x040fe20000001818 */
[----:B------:R-:W1:Y:S07]  /*b230*/  LDSM.16.M88.4 R136, [R198+0x2000] ;  /* 0x00200000c688783b */ /* 0x000e6e0000000200 */
[C---:B-----5:R-:W-:Y:S08]  /*b240*/  HMMA.16816.F32 R28, R140.reuse, R152, R28 ;  /* 0x000000988c1c723c */ /* 0x060ff0000000181c */
[----:B------:R-:W-:Y:S01]  /*b250*/  HMMA.16816.F32 R32, R140, R154, R32 ;  /* 0x0000009a8c20723c */ /* 0x000fe20000001820 */
[----:B------:R-:W3:Y:S04]  /*b260*/  LDSM.16.M88.4 R140, [R197+0x9000] ;  /* 0x00900000c58c783b */ /* 0x000ee80000000200 */
[----:B------:R-:W4:Y:S03]  /*b270*/  LDSM.16.M88.4 R152, [R197+0x9800] ;  /* 0x00980000c598783b */ /* 0x000f260000000200 */
[C---:B--2---:R-:W-:Y:S08]  /*b280*/  HMMA.16816.F32 R4, R160.reuse, R164, R4 ;  /* 0x000000a4a004723c */ /* 0x044ff00000001804 */
[C---:B------:R-:W-:Y:S01]  /*b290*/  HMMA.16816.F32 R8, R160.reuse, R166, R8 ;  /* 0x000000a6a008723c */ /* 0x040fe20000001808 */
[----:B------:R-:W-:Y:S07]  /*b2a0*/  LDSM.16.M88.4 R164, [R183] ;  /* 0x00000000b7a4783b */ /* 0x000fee0000000200 */
[C---:B------:R-:W-:Y:S08]  /*b2b0*/  HMMA.16816.F32 R12, R160.reuse, R168, R12 ;  /* 0x000000a8a00c723c */ /* 0x040ff0000000180c */
[C---:B------:R-:W-:Y:S01]  /*b2c0*/  HMMA.16816.F32 R16, R160.reuse, R170, R16 ;  /* 0x000000aaa010723c */ /* 0x040fe20000001810 */
[----:B------:R-:W-:Y:S07]  /*b2d0*/  LDSM.16.M88.4 R168, [R182] ;  /* 0x00000000b6a8783b */ /* 0x000fee0000000200 */
[C---:B------:R-:W-:Y:S08]  /*b2e0*/  HMMA.16816.F32 R20, R160.reuse, R156, R20 ;  /* 0x0000009ca014723c */ /* 0x040ff00000001814 */
[C---:B------:R-:W-:Y:S01]  /*b2f0*/  HMMA.16816.F32 R24, R160.reuse, R158, R24 ;  /* 0x0000009ea018723c */ /* 0x040fe20000001818 */
[----:B------:R-:W2:Y:S07]  /*b300*/  LDSM.16.M88.4 R156, [R196+0x2000] ;  /* 0x00200000c49c783b */ /* 0x000eae0000000200 */
[C---:B------:R-:W-:Y:S08]  /*b310*/  HMMA.16816.F32 R28, R160.reuse, R172, R28 ;  /* 0x000000aca01c723c */ /* 0x040ff0000000181c */
[----:B------:R-:W-:Y:S01]  /*b320*/  HMMA.16816.F32 R32, R160, R174, R32 ;  /* 0x000000aea020723c */ /* 0x000fe20000001820 */
[----:B------:R-:W5:Y:S04]  /*b330*/  LDSM.16.M88.4 R160, [R181] ;  /* 0x00000000b5a0783b */ /* 0x000f680000000200 */
[----:B------:R-:W2:Y:S03]  /*b340*/  LDSM.16.M88.4 R172, [R180] ;  /* 0x00000000b4ac783b */ /* 0x000ea60000000200 */
[C---:B-1----:R-:W-:Y:S08]  /*b350*/  HMMA.16816.F32 R4, R136.reuse, R144, R4 ;  /* 0x000000908804723c */ /* 0x042ff00000001804 */
[C---:B------:R-:W-:Y:S01]  /*b360*/  HMMA.16816.F32 R8, R136.reuse, R146, R8 ;  /* 0x000000928808723c */ /* 0x040fe20000001808 */
[----:B------:R-:W-:Y:S07]  /*b370*/  LDSM.16.M88.4 R144, [R191+0x8000] ;  /* 0x00800000bf90783b */ /* 0x000fee0000000200 */
[C---:B------:R-:W-:Y:S08]  /*b380*/  HMMA.16816.F32 R12, R136.reuse, R148, R12 ;  /* 0x00000094880c723c */ /* 0x040ff0000000180c */
[C---:B------:R-:W-:Y:S01]  /*b390*/  HMMA.16816.F32 R16, R136.reuse, R150, R16 ;  /* 0x000000968810723c */ /* 0x040fe20000001810 */
[----:B------:R-:W-:Y:S07]  /*b3a0*/  LDSM.16.M88.4 R148, [R191+0x8800] ;  /* 0x00880000bf94783b */ /* 0x000fee0000000200 */
[C---:B---3--:R-:W-:Y:S08]  /*b3b0*/  HMMA.16816.F32 R20, R136.reuse, R140, R20 ;  /* 0x0000008c8814723c */ /* 0x048ff00000001814 */
[C---:B------:R-:W-:Y:S01]  /*b3c0*/  HMMA.16816.F32 R24, R136.reuse, R142, R24 ;  /* 0x0000008e8818723c */ /* 0x040fe20000001818 */
[----:B------:R-:W1:Y:S07]  /*b3d0*/  LDSM.16.M88.4 R140, [R194+0x2000] ;  /* 0x00200000c28c783b */ /* 0x000e6e0000000200 */
[C---:B----4-:R-:W-:Y:S08]  /*b3e0*/  HMMA.16816.F32 R28, R136.reuse, R152, R28 ;  /* 0x00000098881c723c */ /* 0x050ff0000000181c */
[----:B------:R-:W-:Y:S01]  /*b3f0*/  HMMA.16816.F32 R32, R136, R154, R32 ;  /* 0x0000009a8820723c */ /* 0x000fe20000001820 */
[----:B------:R-:W3:Y:S04]  /*b400*/  LDSM.16.M88.4 R136, [R191+0x9000] ;  /* 0x00900000bf88783b */ /* 0x000ee80000000200 */
[----:B------:R-:W4:Y:S03]  /*b410*/  LDSM.16.M88.4 R152, [R191+0x9800] ;  /* 0x00980000bf98783b */ /* 0x000f260000000200 */
[C---:B--2---:R-:W-:Y:S08]  /*b420*/  HMMA.16816.F32 R4, R156.reuse, R164, R4 ;  /* 0x000000a49c04723c */ /* 0x044ff00000001804 */
[C---:B------:R-:W-:Y:S01]  /*b430*/  HMMA.16816.F32 R8, R156.reuse, R166, R8 ;  /* 0x000000a69c08723c */ /* 0x040fe20000001808 */
[----:B------:R-:W-:Y:S07]  /*b440*/  LDSM.16.M88.4 R164, [R184+0x2000] ;  /* 0x00200000b8a4783b */ /* 0x000fee0000000200 */
[C---:B------:R-:W-:Y:S08]  /*b450*/  HMMA.16816.F32 R12, R156.reuse, R168, R12 ;  /* 0x000000a89c0c723c */ /* 0x040ff0000000180c */
[C---:B------:R-:W-:Y:S01]  /*b460*/  HMMA.16816.F32 R16, R156.reuse, R170, R16 ;  /* 0x000000aa9c10723c */ /* 0x040fe20000001810 */
[----:B------:R-:W-:Y:S07]  /*b470*/  LDSM.16.M88.4 R168, [R184+0x2800] ;  /* 0x00280000b8a8783b */ /* 0x000fee0000000200 */
[C---:B-----5:R-:W-:Y:S08]  /*b480*/  HMMA.16816.F32 R20, R156.reuse, R160, R20 ;  /* 0x000000a09c14723c */ /* 0x060ff00000001814 */
[C---:B------:R-:W-:Y:S01]  /*b490*/  HMMA.16816.F32 R24, R156.reuse, R162, R24 ;  /* 0x000000a29c18723c */ /* 0x040fe20000001818 */
[----:B------:R-:W2:Y:S07]  /*b4a0*/  LDSM.16.M88.4 R160, [R193+0x2000] ;  /* 0x00200000c1a0783b */ /* 0x000eae0000000200 */
[C---:B------:R-:W-:Y:S08]  /*b4b0*/  HMMA.16816.F32 R28, R156.reuse, R172, R28 ;  /* 0x000000ac9c1c723c */ /* 0x040ff0000000181c */
[----:B------:R-:W-:Y:S01]  /*b4c0*/  HMMA.16816.F32 R32, R156, R174, R32 ;  /* 0x000000ae9c20723c */ /* 0x000fe20000001820 */
[----:B------:R-:W5:Y:S04]  /*b4d0*/  LDSM.16.M88.4 R156, [R184+0x3000] ;  /* 0x00300000b89c783b */ /* 0x000f680000000200 */
[----:B------:R-:W2:Y:S03]  /*b4e0*/  LDSM.16.M88.4 R172, [R184+0x3800] ;  /* 0x00380000b8ac783b */ /* 0x000ea60000000200 */
        /* <DEDUP_REMOVED lines=19> */
[C---:B-----5:R-:W-:Y:S08]  /*b620*/  HMMA.16816.F32 R20, R160.reuse, R156, R20 ;  /* 0x0000009ca014723c */ /* 0x060ff00000001814 */
        /* <DEDUP_REMOVED lines=32> */
[C---:B-1----:R-:W-:Y:S01]  /*b830*/  HMMA.16816.F32 R4, R140.reuse, R144, R4 ;  /* 0x000000908c04723c */ /* 0x042fe20000001804 */
[----:B------:R-:W-:Y:S04]  /*b840*/  DEPBAR.LE SB0, 0x0 ;  /* 0x000080000000791a */ /* 0x000fe80000000000 */
[----:B------:R-:W-:Y:S03]  /*b850*/  BAR.SYNC.DEFER_BLOCKING 0x0 ;  /* 0x0000000000007b1d */ /* 0x000fe60000010000 */
[C---:B------:R-:W-:Y:S08]  /*b860*/  HMMA.16816.F32 R8, R140.reuse, R146, R8 ;  /* 0x000000928c08723c */ /* 0x040ff00000001808 */
[C---:B------:R-:W-:Y:S08]  /*b870*/  HMMA.16816.F32 R12, R140.reuse, R148, R12 ;  /* 0x000000948c0c723c */ /* 0x040ff0000000180c */
[C---:B------:R-:W-:Y:S08]  /*b880*/  HMMA.16816.F32 R16, R140.reuse, R150, R16 ;  /* 0x000000968c10723c */ /* 0x040ff00000001810 */
[C---:B---3--:R-:W-:Y:S08]  /*b890*/  HMMA.16816.F32 R20, R140.reuse, R136, R20 ;  /* 0x000000888c14723c */ /* 0x048ff00000001814 */
[C---:B------:R-:W-:Y:S08]  /*b8a0*/  HMMA.16816.F32 R24, R140.reuse, R138, R24 ;  /* 0x0000008a8c18723c */ /* 0x040ff00000001818 */
[C---:B----4-:R-:W-:Y:S08]  /*b8b0*/  HMMA.16816.F32 R28, R140.reuse, R152, R28 ;  /* 0x000000988c1c723c */ /* 0x050ff0000000181c */
[----:B------:R-:W-:Y:S08]  /*b8c0*/  HMMA.16816.F32 R32, R140, R154, R32 ;  /* 0x0000009a8c20723c */ /* 0x000ff00000001820 */
[C---:B--2---:R-:W-:Y:S08]  /*b8d0*/  HMMA.16816.F32 R4, R160.reuse, R164, R4 ;  /* 0x000000a4a004723c */ /* 0x044ff00000001804 */
[C---:B------:R-:W-:Y:S08]  /*b8e0*/  HMMA.16816.F32 R8, R160.reuse, R166, R8 ;  /* 0x000000a6a008723c */ /* 0x040ff00000001808 */
[C---:B------:R-:W-:Y:S08]  /*b8f0*/  HMMA.16816.F32 R12, R160.reuse, R168, R12 ;  /* 0x000000a8a00c723c */ /* 0x040ff0000000180c */
[C---:B------:R-:W-:Y:S08]  /*b900*/  HMMA.16816.F32 R16, R160.reuse, R170, R16 ;  /* 0x000000aaa010723c */ /* 0x040ff00000001810 */
[C---:B-----5:R-:W-:Y:S08]  /*b910*/  HMMA.16816.F32 R20, R160.reuse, R156, R20 ;  /* 0x0000009ca014723c */ /* 0x060ff00000001814 */
[C---:B------:R-:W-:Y:S08]  /*b920*/  HMMA.16816.F32 R24, R160.reuse, R158, R24 ;  /* 0x0000009ea018723c */ /* 0x040ff00000001818 */
[C---:B------:R-:W-:Y:S08]  /*b930*/  HMMA.16816.F32 R28, R160.reuse, R172, R28 ;  /* 0x000000aca01c723c */ /* 0x040ff0000000181c */
[----:B------:R-:W-:Y:S01]  /*b940*/  HMMA.16816.F32 R32, R160, R174, R32 ;  /* 0x000000aea020723c */ /* 0x000fe20000001820 */
[----:B------:R-:W-:Y:S03]  /*b950*/  @!UPT UIADD3 URZ, URZ, URZ, URZ ;  /* 0x0000003f3f3ff290 */ /* 0x000fe6000fffe03f */
[----:B------:R-:W-:-:S11]  /*b960*/  @!P1 BRA `(.L_x_727) ;  /* 0x0000098000009947 */ /* 0x000fd60003800000 */
[----:B------:R-:W-:Y:S02]  /*b970*/  MOV R134, UR6 ;  /* 0x0000000600867c02 */ /* 0x000fe40008000f00 */
[----:B------:R-:W-:Y:S01]  /*b980*/  MOV R2, UR4 ;  /* 0x0000000400027c02 */ /* 0x000fe20008000f00 */
[----:B------:R-:W-:-:S06]  /*b990*/  @!P0 BRA `(.L_x_728) ;  /* 0x000003c000008947 */ /* 0x000fcc0003800000 */
[----:B------:R-:W-:Y:S01]  /*b9a0*/  IMAD.SHL.U32 R138, R207, 0x40, RZ ;  /* 0x00000040cf8a7824 */ /* 0x000fe200078e00ff */
[----:B------:R-:W-:Y:S04]  /*b9b0*/  IABS R3, c[0x0][0x2d0] ;  /* 0x0000b40000037a13 */ /* 0x000fe80000000000 */
[----:B------:R-:W1:Y:S01]  /*b9c0*/  I2F.RP R132, R3 ;  /* 0x0000000300847306 */ /* 0x000e620000209400 */
[C---:B------:R-:W-:Y:S02]  /*b9d0*/  IADD3 R137, R138.reuse, -0x80, RZ ;  /* 0xffffff808a897810 */ /* 0x040fe40007ffe0ff */
[----:B------:R-:W-:Y:S02]  /*b9e0*/  IADD3 R138, R138, -0x40, RZ ;  /* 0xffffffc08a8a7810 */ /* 0x000fe40007ffe0ff */
[----:B------:R-:W-:Y:S02]  /*b9f0*/  IABS R135, R137 ;  /* 0x0000008900877213 */ /* 0x000fe40000000000 */
[----:B------:R-:W-:Y:S02]  /*ba00*/  IABS R134, R138 ;  /* 0x0000008a00867213 */ /* 0x000fe40000000000 */
[----:B------:R-:W-:Y:S02]  /*ba10*/  LOP3.LUT R137, R137, c[0x0][0x2d0], RZ, 0x3c, !PT ;  /* 0x0000b40089897a12 */ /* 0x000fe400078e3cff */
[----:B------:R-:W-:Y:S01]  /*ba20*/  LOP3.LUT R138, R138, c[0x0][0x2d0], RZ, 0x3c, !PT ;  /* 0x0000b4008a8a7a12 */ /* 0x000fe200078e3cff */
[----:B-1----:R-:W1:Y:S02]  /*ba30*/  MUFU.RCP R2, R132 ;  /* 0x0000008400027308 */ /* 0x002e640000001000 */
[----:B-1----:R-:W-:Y:S08]  /*ba40*/  IADD3 R140, R2, 0xffffffe, RZ ;  /* 0x0ffffffe028c7810 */ /* 0x002ff00007ffe0ff */
[----:B------:R-:W1:Y:S02]  /*ba50*/  F2I.FTZ.U32.TRUNC.NTZ R141, R140 ;  /* 0x0000008c008d7305 */ /* 0x000e64000021f000 */
[--C-:B-1----:R-:W-:Y:S02]  /*ba60*/  IMAD.MOV R2, RZ, RZ, -R141.reuse ;  /* 0x000000ffff027224 */ /* 0x102fe400078e0a8d */
[----:B------:R-:W-:Y:S02]  /*ba70*/  IMAD.MOV.U32 R140, RZ, RZ, RZ ;  /* 0x000000ffff8c7224 */ /* 0x000fe400078e00ff */
[----:B------:R-:W-:Y:S04]  /*ba80*/  IMAD R2, R2, R3, RZ ;  /* 0x0000000302027224 */ /* 0x000fe800078e02ff */
[----:B------:R-:W-:Y:S06]  /*ba90*/  IMAD.HI.U32 R2, R141, R2, R140 ;  /* 0x000000028d027227 */ /* 0x000fec00078e008c */
[C---:B------:R-:W-:Y:S04]  /*baa0*/  IMAD.HI.U32 R136, R2.reuse, R135, RZ ;  /* 0x0000008702887227 */ /* 0x040fe800078e00ff */
[----:B------:R-:W-:Y:S02]  /*bab0*/  IMAD.MOV R132, RZ, RZ, -R136 ;  /* 0x000000ffff847224 */ /* 0x000fe400078e0a88 */
[----:B------:R-:W-:Y:S04]  /*bac0*/  IMAD.HI.U32 R2, R2, R134, RZ ;  /* 0x0000008602027227 */ /* 0x000fe800078e00ff */
[C---:B------:R-:W-:Y:S02]  /*bad0*/  IMAD R135, R3.reuse, R132, R135 ;  /* 0x0000008403877224 */ /* 0x040fe400078e0287 */
[----:B------:R-:W-:Y:S03]  /*bae0*/  IMAD.MOV R132, RZ, RZ, -R2 ;  /* 0x000000ffff847224 */ /* 0x000fe600078e0a02 */
[C---:B------:R-:W-:Y:S01]  /*baf0*/  ISETP.GT.U32.AND P1, PT, R3.reuse, R135, PT ;  /* 0x000000870300720c */ /* 0x040fe20003f24070 */
[C---:B------:R-:W-:Y:S05]  /*bb00*/  IMAD R134, R3.reuse, R132, R134 ;  /* 0x0000008403867224 */ /* 0x040fea00078e0286 */
[----:B------:R-:W-:Y:S07]  /*bb10*/  ISETP.GT.U32.AND P2, PT, R3, R134, PT ;  /* 0x000000860300720c */ /* 0x000fee0003f44070 */
[----:B------:R-:W-:Y:S01]  /*bb20*/  @!P1 IADD3 R136, R136, 0x1, RZ ;  /* 0x0000000188889810 */ /* 0x000fe20007ffe0ff */
[--C-:B------:R-:W-:Y:S05]  /*bb30*/  @!P1 IMAD.IADD R135, R135, 0x1, -R3.reuse ;  /* 0x0000000187879824 */ /* 0x100fea00078e0a03 */
[-C--:B------:R-:W-:Y:S01]  /*bb40*/  ISETP.GE.U32.AND P6, PT, R135, R3.reuse, PT ;  /* 0x000000038700720c */ /* 0x080fe20003fc6070 */
[----:B------:R-:W-:Y:S01]  /*bb50*/  @!P2 IMAD.IADD R134, R134, 0x1, -R3 ;  /* 0x000000018686a824 */ /* 0x000fe200078e0a03 */
[----:B------:R-:W-:Y:S02]  /*bb60*/  @!P2 IADD3 R2, R2, 0x1, RZ ;  /* 0x000000010202a810 */ /* 0x000fe40007ffe0ff */
[----:B------:R-:W-:Y:S02]  /*bb70*/  ISETP.GE.AND P2, PT, R137, RZ, PT ;  /* 0x000000ff8900720c */ /* 0x000fe40003f46270 */
[----:B------:R-:W-:Y:S02]  /*bb80*/  ISETP.GE.U32.AND P1, PT, R134, R3, PT ;  /* 0x000000038600720c */ /* 0x000fe40003f26070 */
[----:B------:R-:W-:Y:S05]  /*bb90*/  LOP3.LUT R3, RZ, c[0x0][0x2d0], RZ, 0x33, !PT ;  /* 0x0000b400ff037a12 */ /* 0x000fea00078e33ff */
[----:B------:R-:W-:Y:S02]  /*bba0*/  @P6 IADD3 R136, R136, 0x1, RZ ;  /* 0x0000000188886810 */ /* 0x000fe40007ffe0ff */
[----:B------:R-:W-:Y:S03]  /*bbb0*/  ISETP.GE.AND P6, PT, R138, RZ, PT ;  /* 0x000000ff8a00720c */ /* 0x000fe60003fc6270 */
[----:B------:R-:W-:Y:S01]  /*bbc0*/  @!P2 IMAD.MOV R136, RZ, RZ, -R136 ;  /* 0x000000ffff88a224 */ /* 0x000fe200078e0a88 */
[----:B------:R-:W-:Y:S02]  /*bbd0*/  @P1 IADD3 R2, R2, 0x1, RZ ;  /* 0x0000000102021810 */ /* 0x000fe40007ffe0ff */
[----:B------:R-:W-:Y:S04]  /*bbe0*/  ISETP.NE.AND P1, PT, RZ, c[0x0][0x2d0], PT ;  /* 0x0000b400ff007a0c */ /* 0x000fe80003f25270 */
[----:B------:R-:W-:Y:S03]  /*bbf0*/  SEL R135, R3, R136, !P1 ;  /* 0x0000008803877207 */ /* 0x000fe60004800000 */
[----:B------:R-:W-:Y:S01]  /*bc00*/  @!P6 IMAD.MOV R2, RZ, RZ, -R2 ;  /* 0x000000ffff02e224 */ /* 0x000fe200078e0a02 */
[----:B------:R-:W-:Y:S04]  /*bc10*/  LEA R140, P2, R135, R212, 0x2 ;  /* 0x000000d4878c7211 */ /* 0x000fe800078410ff */
[----:B------:R-:W-:Y:S02]  /*bc20*/  SEL R3, R3, R2, !P1 ;  /* 0x0000000203037207 */ /* 0x000fe40004800000 */
[-C--:B------:R-:W-:Y:S02]  /*bc30*/  LEA.HI.X.SX32 R141, R135, R213.reuse, 0x2, P2 ;  /* 0x000000d5878d7211 */ /* 0x080fe400010f16ff */
[C---:B------:R-:W-:Y:S01]  /*bc40*/  LEA R138, P1, R3.reuse, R212, 0x2 ;  /* 0x000000d4038a7211 */ /* 0x040fe200078210ff */
[C---:B------:R-:W-:Y:S02]  /*bc50*/  IMAD.IADD R2, R3.reuse, 0x1, -R135 ;  /* 0x0000000103027824 */ /* 0x040fe400078e0a87 */
[----:B------:R-:W2:Y:S01]  /*bc60*/  LDG.E R132, [R140.64] ;  /* 0x000000088c847981 */ /* 0x000ea2000c1e1900 */
[----:B------:R-:W-:Y:S01]  /*bc70*/  LEA.HI.X.SX32 R139, R3, R213, 0x2, P1 ;  /* 0x000000d5038b7211 */ /* 0x000fe200008f16ff */
[----:B------:R-:W-:Y:S04]  /*bc80*/  IMAD.MOV.U32 R3, RZ, RZ, 0x40 ;  /* 0x00000040ff037424 */ /* 0x000fe800078e00ff */
[----:B------:R-:W-:Y:S01]  /*bc90*/  IMAD R3, R2, c[0x0][0x2d0], -R3 ;  /* 0x0000b40002037a24 */ /* 0x000fe200078e0a03 */
[----:B------:R-:W2:Y:S03]  /*bca0*/  LDG.E R137, [R138.64] ;  /* 0x000000088a897981 */ /* 0x000ea6000c1e1900 */
[C---:B------:R-:W-:Y:S01]  /*bcb0*/  IMAD.WIDE.U32 R134, R3.reuse, c[0x0][0x198], RZ ;  /* 0x0000660003867a25 */ /* 0x040fe200078e00ff */
[----:B------:R-:W-:Y:S05]  /*bcc0*/  SHF.R.S32.HI R2, RZ, 0x1f, R3 ;  /* 0x0000001fff027819 */ /* 0x000fea0000011403 */
[----:B------:R-:W-:Y:S04]  /*bcd0*/  IMAD R2, R2, c[0x0][0x198], RZ ;  /* 0x0000660002027a24 */ /* 0x000fe800078e02ff */
[----:B------:R-:W-:Y:S04]  /*bce0*/  IMAD R2, R3, c[0x0][0x19c], R2 ;  /* 0x0000670003027a24 */ /* 0x000fe800078e0202 */
[----:B------:R-:W-:Y:S02]  /*bcf0*/  IMAD.IADD R135, R135, 0x1, R2 ;  /* 0x0000000187877824 */ /* 0x000fe400078e0202 */
[----:B--2---:R-:W-:Y:S04]  /*bd00*/  IMAD.IADD R137, R132, 0x1, -R137 ;  /* 0x0000000184897824 */ /* 0x004fe800078e0a89 */
[----:B------:R-:W-:Y:S01]  /*bd10*/  IMAD.WIDE.U32 R134, R137, c[0x0][0x180], R134 ;  /* 0x0000600089867a25 */ /* 0x000fe200078e0086 */
[----:B------:R-:W-:Y:S05]  /*bd20*/  SHF.R.S32.HI R3, RZ, 0x1f, R137 ;  /* 0x0000001fff037819 */ /* 0x000fea0000011489 */
[----:B------:R-:W-:Y:S04]  /*bd30*/  IMAD R2, R3, c[0x0][0x180], RZ ;  /* 0x0000600003027a24 */ /* 0x000fe800078e02ff */
[----:B------:R-:W-:Y:S04]  /*bd40*/  IMAD R2, R137, c[0x0][0x184], R2 ;  /* 0x0000610089027a24 */ /* 0x000fe800078e0202 */
[----:B------:R-:W-:Y:S02]  /*bd50*/  IMAD.IADD R2, R135, 0x1, R2 ;  /* 0x0000000187027824 */ /* 0x000fe400078e0202 */
.L_x_728:
[----:B------:R1:W-:Y:S01]  /*bd60*/  @P5 STS.128 [R208+0x6000], RZ ;  /* 0x006000ffd0005388 */ /* 0x0003e20000000c00 */
[C---:B------:R-:W-:Y:S02]  /*bd70*/  LEA R140, P1, R134.reuse, R216, 0x1 ;  /* 0x000000d8868c7211 */ /* 0x040fe400078208ff */
[----:B------:R-:W-:Y:S02]  /*bd80*/  IADD3 R135, P2, R203, R134, RZ ;  /* 0x00000086cb877210 */ /* 0x000fe40007f5e0ff */
[-CC-:B------:R-:W-:Y:S02]  /*bd90*/  LEA.HI.X R141, R134, R217.reuse, R2.reuse, 0x1, P1 ;  /* 0x000000d9868d7211 */ /* 0x180fe400008f0c02 */
[CC--:B------:R-:W-:Y:S01]  /*bda0*/  @!P5 LEA R138, P6, R135.reuse, R216.reuse, 0x1 ;  /* 0x000000d8878ad211 */ /* 0x0c0fe200078c08ff */
[C---:B------:R-:W-:Y:S01]  /*bdb0*/  IMAD.X R132, R202.reuse, 0x1, R2, P2 ;  /* 0x00000001ca847824 */ /* 0x040fe200010e0602 */
[CC--:B------:R-:W-:Y:S01]  /*bdc0*/  @!P4 LEA R136, P2, R135.reuse, R216.reuse, 0x1 ;  /* 0x000000d88788c211 */ /* 0x0c0fe200078408ff */
[----:B------:R-:W-:Y:S01]  /*bdd0*/  @!PT LDS RZ, [RZ] ;  /* 0x00000000fffff984 */ /* 0x000fe20000000800 */
[----:B------:R-:W-:Y:S01]  /*bde0*/  @!PT LDS RZ, [RZ] ;  /* 0x00000000fffff984 */ /* 0x000fe20000000800 */
[----:B------:R-:W-:Y:S01]  /*bdf0*/  @!PT LDS RZ, [RZ] ;  /* 0x00000000fffff984 */ /* 0x000fe20000000800 */
[----:B------:R1:W-:Y:S01]  /*be00*/  @!P5 LDGSTS.E.BYPASS.LTC128B.128 [R208+0x6000], [R140.64] ;  /* 0x060000008cd0dfae */ /* 0x0003e2000b901d48 */
[CC--:B------:R-:W-:Y:S02]  /*be10*/  @!P3 LEA R134, P1, R135.reuse, R216.reuse, 0x1 ;  /* 0x000000d88786b211 */ /* 0x0c0fe400078208ff */
[CCC-:B------:R-:W-:Y:S01]  /*be20*/  @!P5 LEA.HI.X R139, R135.reuse, R217.reuse, R132.reuse, 0x1, P6 ;  /* 0x000000d9878bd211 */ /* 0x1c0fe200030f0c84 */
[----:B------:R1:W-:Y:S01]  /*be30*/  @P4 STS.128 [R208+0x8000], RZ ;  /* 0x008000ffd0004388 */ /* 0x0003e20000000c00 */
[--C-:B------:R-:W-:Y:S02]  /*be40*/  @!P4 LEA.HI.X R137, R135, R217, R132.reuse, 0x1, P2 ;  /* 0x000000d98789c211 */ /* 0x100fe400010f0c84 */
[----:B------:R-:W-:Y:S01]  /*be50*/  IADD3 R3, P6, R203, R135, RZ ;  /* 0x00000087cb037210 */ /* 0x000fe20007fde0ff */
[----:B------:R-:W-:Y:S01]  /*be60*/  @!PT LDS RZ, [RZ] ;  /* 0x00000000fffff984 */ /* 0x000fe20000000800 */
[----:B------:R-:W-:Y:S01]  /*be70*/  @!PT LDS RZ, [RZ] ;  /* 0x00000000fffff984 */ /* 0x000fe20000000800 */
[----:B------:R-:W-:Y:S01]  /*be80*/  @!PT LDS RZ, [RZ] ;  /* 0x00000000fffff984 */ /* 0x000fe20000000800 */
[----:B------:R1:W-:Y:S01]  /*be90*/  @!P4 LDGSTS.E.BYPASS.LTC128B.128 [R208+0x8000], [R140.64+0x80] ;  /* 0x080000808cd0cfae */ /* 0x0003e2000b901d48 */
[-CC-:B------:R-:W-:Y:S02]  /*bea0*/  @!P3 LEA.HI.X R135, R135, R217.reuse, R132.reuse, 0x1, P1 ;  /* 0x000000d98787b211 */ /* 0x180fe400008f0c84 */
[CC--:B------:R-:W-:Y:S01]  /*beb0*/  @!P4 LEA R144, P2, R3.reuse, R216.reuse, 0x1 ;  /* 0x000000d80390c211 */ /* 0x0c0fe200078408ff */
[----:B------:R1:W-:Y:S01]  /*bec0*/  @P3 STS.128 [R208+0xa000], RZ ;  /* 0x00a000ffd0003388 */ /* 0x0003e20000000c00 */
[CC--:B------:R-:W-:Y:S01]  /*bed0*/  @!P3 LEA R142, P1, R3.reuse, R216.reuse, 0x1 ;  /* 0x000000d8038eb211 */ /* 0x0c0fe200078208ff */
[----:B------:R-:W-:Y:S01]  /*bee0*/  IMAD.X R132, R202, 0x1, R132, P6 ;  /* 0x00000001ca847824 */ /* 0x000fe200030e0684 */
[CC--:B------:R-:W-:Y:S01]  /*bef0*/  @!P5 LEA R146, P6, R3.reuse, R216.reuse, 0x1 ;  /* 0x000000d80392d211 */ /* 0x0c0fe200078c08ff */
[----:B------:R-:W-:Y:S01]  /*bf00*/  @!PT LDS RZ, [RZ] ;  /* 0x00000000fffff984 */ /* 0x000fe20000000800 */
[----:B------:R-:W-:Y:S01]  /*bf10*/  @!PT LDS RZ, [RZ] ;  /* 0x00000000fffff984 */ /* 0x000fe20000000800 */
[----:B------:R-:W-:Y:S01]  /*bf20*/  @!PT LDS RZ, [RZ] ;  /* 0x00000000fffff984 */ /* 0x000fe20000000800 */
[----:B------:R1:W-:Y:S03]  /*bf30*/  @!P3 LDGSTS.E.BYPASS.LTC128B.128 [R208+0xa000], [R140.64+0x100] ;  /* 0x0a0001008cd0bfae */ /* 0x0003e6000b901d48 */
[CCC-:B------:R-:W-:Y:S01]  /*bf40*/  @!P5 LEA.HI.X R147, R3.reuse, R217.reuse, R132.reuse, 0x1, P6 ;  /* 0x000000d90393d211 */ /* 0x1c0fe200030f0c84 */
[----:B------:R1:W-:Y:S01]  /*bf50*/  @P5 STS.128 [R208+0x6800], RZ ;  /* 0x006800ffd0005388 */ /* 0x0003e20000000c00 */
[CCC-:B------:R-:W-:Y:S02]  /*bf60*/  @!P4 LEA.HI.X R145, R3.reuse, R217.reuse, R132.reuse, 0x1, P2 ;  /* 0x000000d90391c211 */ /* 0x1c0fe400010f0c84 */
[--C-:B------:R-:W-:Y:S01]  /*bf70*/  @!P3 LEA.HI.X R143, R3, R217, R132.reuse, 0x1, P1 ;  /* 0x000000d9038fb211 */ /* 0x100fe200008f0c84 */
[----:B------:R-:W-:Y:S01]  /*bf80*/  @!PT LDS RZ, [RZ] ;  /* 0x00000000fffff984 */ /* 0x000fe20000000800 */
[----:B------:R-:W-:Y:S01]  /*bf90*/  @!PT LDS RZ, [RZ] ;  /* 0x00000000fffff984 */ /* 0x000fe20000000800 */
[----:B------:R-:W-:Y:S01]  /*bfa0*/  @!PT LDS RZ, [RZ] ;  /* 0x00000000fffff984 */ /* 0x000fe20000000800 */
[----:B------:R1:W-:Y:S01]  /*bfb0*/  @!P5 LDGSTS.E.BYPASS.LTC128B.128 [R208+0x6800], [R138.64] ;  /* 0x068000008ad0dfae */ /* 0x0003e2000b901d48 */
[----:B------:R-:W-:Y:S03]  /*bfc0*/  IADD3 R2, P6, R203, R3, RZ ;  /* 0x00000003cb027210 */ /* 0x000fe60007fde0ff */
[----:B------:R1:W-:Y:S01]  /*bfd0*/  @P4 STS.128 [R208+0x8800], RZ ;  /* 0x008800ffd0004388 */ /* 0x0003e20000000c00 */
[-C--:B------:R-:W-:Y:S01]  /*bfe0*/  @!P4 LEA R148, P2, R2, R216.reuse, 0x1 ;  /* 0x000000d80294c211 */ /* 0x080fe200078408ff */
[----:B------:R-:W-:Y:S01]  /*bff0*/  IMAD.X R132, R202, 0x1, R132, P6 ;  /* 0x00000001ca847824 */ /* 0x000fe200030e0684 */
[CC--:B------:R-:W-:Y:S01]  /*c000*/  @!P5 LEA R150, P6, R2.reuse, R216.reuse, 0x1 ;  /* 0x000000d80296d211 */ /* 0x0c0fe200078c08ff */
[----:B------:R-:W-:Y:S01]  /*c010*/  @!PT LDS RZ, [RZ] ;  /* 0x00000000fffff984 */ /* 0x000fe20000000800 */
[----:B------:R-:W-:Y:S01]  /*c020*/  @!PT LDS RZ, [RZ] ;  /* 0x00000000fffff984 */ /* 0x000fe20000000800 */
[----:B------:R-:W-:Y:S01]  /*c030*/  @!PT LDS RZ, [RZ] ;  /* 0x00000000fffff984 */ /* 0x000fe20000000800 */
[----:B------:R1:W-:Y:S01]  /*c040*/  @!P4 LDGSTS.E.BYPASS.LTC128B.128 [R208+0x8800], [R136.64+0x80] ;  /* 0x0880008088d0cfae */ /* 0x0003e2000b901d48 */
[C---:B------:R-:W-:Y:S01]  /*c050*/  @!P3 LEA R152, P1, R2.reuse, R216, 0x1 ;  /* 0x000000d80298b211 */ /* 0x040fe200078208ff */
[----:B------:R-:W-:Y:S01]  /*c060*/  IMAD.MOV.U32 R216, RZ, RZ, R140 ;  /* 0x000000ffffd87224 */ /* 0x000fe200078e008c */
[CCC-:B------:R-:W-:Y:S01]  /*c070*/  @!P5 LEA.HI.X R151, R2.reuse, R217.reuse, R132.reuse, 0x1, P6 ;  /* 0x000000d90297d211 */ /* 0x1c0fe200030f0c84 */
[----:B------:R1:W-:Y:S01]  /*c080*/  @P3 STS.128 [R208+0xa800], RZ ;  /* 0x00a800ffd0003388 */ /* 0x0003e20000000c00 */
[CCC-:B------:R-:W-:Y:S02]  /*c090*/  @!P4 LEA.HI.X R149, R2.reuse, R217.reuse, R132.reuse, 0x1, P2 ;  /* 0x000000d90295c211 */ /* 0x1c0fe400010f0c84 */
[----:B------:R-:W-:Y:S01]  /*c0a0*/  @!P3 LEA.HI.X R153, R2, R217, R132, 0x1, P1 ;  /* 0x000000d90299b211 */ /* 0x000fe200008f0c84 */
[----:B------:R-:W-:Y:S01]  /*c0b0*/  @!PT LDS RZ, [RZ] ;  /* 0x00000000fffff984 */ /* 0x000fe20000000800 */
[----:B------:R-:W-:Y:S01]  /*c0c0*/  @!PT LDS RZ, [RZ] ;  /* 0x00000000fffff984 */ /* 0x000fe20000000800 */
[----:B------:R-:W-:Y:S01]  /*c0d0*/  @!PT LDS RZ, [RZ] ;  /* 0x00000000fffff984 */ /* 0x000fe20000000800 */
[----:B------:R1:W-:Y:S01]  /*c0e0*/  @!P3 LDGSTS.E.BYPASS.LTC128B.128 [R208+0xa800], [R134.64+0x100] ;  /* 0x0a80010086d0bfae */ /* 0x0003e2000b901d48 */
[----:B------:R-:W-:Y:S03]  /*c0f0*/  IMAD.MOV.U32 R217, RZ, RZ, R141 ;  /* 0x000000ffffd97224 */ /* 0x000fe600078e008d */
        /* <DEDUP_REMOVED lines=30> */
[----:B------:R-:W0:Y:S02]  /*c2e0*/  LDGDEPBAR ;  /* 0x00000000000079af */ /* 0x000e240000000000 */
.L_x_727:
[----:B------:R-:W-:Y:S01]  /*c2f0*/  FMNMX.FTZ R2, R4, R133, !PT ;  /* 0x0000008504027209 */ /* 0x000fe20007810000 */
[----:B-1----:R-:W-:Y:S01]  /*c300*/  LDSM.16.MT88.4 R140, [R190+0xc000] ;  /* 0x00c00000be8c783b */ /* 0x002fe20000004200 */
[----:B------:R-:W-:Y:S02]  /*c310*/  FMNMX.FTZ R132, R6, R0, !PT ;  /* 0x0000000006847209 */ /* 0x000fe40007810000 */
[----:B------:R-:W-:Y:S02]  /*c320*/  FMNMX.FTZ R3, R5, R2, !PT ;  /* 0x0000000205037209 */ /* 0x000fe40007810000 */
[----:B------:R-:W-:Y:S02]  /*c330*/  FMNMX.FTZ R135, R7, R132, !PT ;  /* 0x0000008407877209 */ /* 0x000fe40007810000 */
[----:B------:R-:W-:Y:S01]  /*c340*/  FMNMX.FTZ R2, R8, R3, !PT ;  /* 0x0000000308027209 */ /* 0x000fe20007810000 */
[----:B------:R-:W-:Y:S01]  /*c350*/  LDSM.16.MT88.4 R144, [R189+0xc000] ;  /* 0x00c00000bd90783b */ /* 0x000fe20000004200 */
        /* <DEDUP_REMOVED lines=23> */
[----:B------:R-:W-:Y:S02]  /*c4d0*/  FMNMX.FTZ R2, R28, R3, !PT ;  /* 0x000000031c027209 */ /* 0x000fe40007810000 */
[----:B------:R-:W-:Y:S02]  /*c4e0*/  FMNMX.FTZ R132, R30, R135, !PT ;  /* 0x000000871e847209 */ /* 0x000fe40007810000 */
[----:B------:R-:W-:Y:S04]  /*c4f0*/  FMNMX.FTZ R3, R29, R2, !PT ;  /* 0x000000021d037209 */ /* 0x000fe80007810000 */
[----:B------:R-:W-:Y:S02]  /*c500*/  FMNMX.FTZ R2, R32, R3, !PT ;  /* 0x0000000320027209 */ /* 0x000fe40007810000 */
[----:B------:R-:W-:Y:S02]  /*c510*/  FMNMX.FTZ R3, R31, R132, !PT ;  /* 0x000000841f037209 */ /* 0x000fe40007810000 */
[----:B------:R-:W-:Y:S02]  /*c520*/  FMNMX.FTZ R136, R33, R2, !PT ;  /* 0x0000000221887209 */ /* 0x000fe40007810000 */
[----:B------:R-:W-:Y:S03]  /*c530*/  FMNMX.FTZ R2, R34, R3, !PT ;  /* 0x0000000322027209 */ /* 0x000fe60007810000 */
[----:B------:R-:W-:Y:S01]  /*c540*/  SHFL.BFLY PT, R3, R136, 0x2, 0x1f ;  /* 0x0c401f0088037f89 */ /* 0x000fe200000e0000 */
[----:B------:R-:W-:Y:S07]  /*c550*/  FMNMX.FTZ R137, R35, R2, !PT ;  /* 0x0000000223897209 */ /* 0x000fee0007810000 */
[----:B------:R-:W1:Y:S02]  /*c560*/  SHFL.BFLY PT, R2, R137, 0x2, 0x1f ;  /* 0x0c401f0089027f89 */ /* 0x000e6400000e0000 */
[----:B-1----:R-:W-:Y:S02]  /*c570*/  FMNMX.FTZ R134, R137, R2, !PT ;  /* 0x0000000289867209 */ /* 0x002fe40007810000 */
[----:B------:R-:W-:Y:S04]  /*c580*/  FMNMX.FTZ R139, R136, R3, !PT ;  /* 0x00000003888b7209 */ /* 0x000fe80007810000 */
[----:B------:R-:W1:Y:S08]  /*c590*/  SHFL.BFLY PT, R3, R134, 0x1, 0x1f ;  /* 0x0c201f0086037f89 */ /* 0x000e7000000e0000 */
[----:B------:R-:W2:Y:S01]  /*c5a0*/  SHFL.BFLY PT, R132, R139, 0x1, 0x1f ;  /* 0x0c201f008b847f89 */ /* 0x000ea200000e0000 */
[----:B-1----:R-:W-:Y:S05]  /*c5b0*/  FMNMX.FTZ R3, R134, R3, !PT ;  /* 0x0000000386037209 */ /* 0x002fea0007810000 */
[----:B------:R-:W-:Y:S01]  /*c5c0*/  FMUL.FTZ R167, R3, c[0x0][0x23c] ;  /* 0x00008f0003a77a20 */ /* 0x000fe20000410000 */
[----:B--2---:R-:W-:Y:S02]  /*c5d0*/  FMNMX.FTZ R132, R139, R132, !PT ;  /* 0x000000848b847209 */ /* 0x004fe40007810000 */
[----:B------:R-:W1:Y:S02]  /*c5e0*/  LDSM.16.MT88.4 R136, [R192+0xc000] ;  /* 0x00c00000c088783b */ /* 0x000e640000004200 */
[C---:B------:R-:W-:Y:S01]  /*c5f0*/  FSETP.NEU.FTZ.AND P1, PT, R132.reuse, -INF , PT ;  /* 0xff8000008400780b */ /* 0x040fe20003f3d000 */
[C---:B------:R-:W-:Y:S02]  /*c600*/  FADD.FTZ R2, -R132.reuse, R133 ;  /* 0x0000008584027221 */ /* 0x040fe40000010100 */
[----:B------:R-:W-:Y:S02]  /*c610*/  FMUL.FTZ R168, R132, c[0x0][0x23c] ;  /* 0x00008f0084a87a20 */ /* 0x000fe40000410000 */
[----:B------:R-:W-:Y:S02]  /*c620*/  FMUL.FTZ R135, R2, c[0x0][0x23c] ;  /* 0x00008f0002877a20 */ /* 0x000fe40000410000 */
[C---:B------:R-:W-:Y:S01]  /*c630*/  FADD.FTZ R133, -R3.reuse, R0 ;  /* 0x0000000003857221 */ /* 0x040fe20000010100 */
[----:B------:R-:W-:Y:S01]  /*c640*/  FSEL R168, R168, RZ, P1 ;  /* 0x000000ffa8a87208 */ /* 0x000fe20000800000 */
[----:B------:R2:W3:Y:S01]  /*c650*/  MUFU.EX2 R2, R135 ;  /* 0x0000008700027308 */ /* 0x0004e20000000800 */
[----:B------:R-:W-:Y:S01]  /*c660*/  FSETP.NEU.FTZ.AND P1, PT, R3, -INF , PT ;  /* 0xff8000000300780b */ /* 0x000fe20003f3d000 */
[----:B------:R-:W-:Y:S01]  /*c670*/  FMUL.FTZ R0, R133, c[0x0][0x23c] ;  /* 0x00008f0085007a20 */ /* 0x000fe20000410000 */
[----:B------:R-:W-:Y:S01]  /*c680*/  MOV R133, R132 ;  /* 0x0000008400857202 */ /* 0x000fe20000000f00 */
[--C-:B------:R-:W-:Y:S01]  /*c690*/  FFMA.FTZ R164, R4, c[0x0][0x23c], -R168.reuse ;  /* 0x00008f0004a47a23 */ /* 0x100fe200000108a8 */
[----:B------:R-:W-:Y:S01]  /*c6a0*/  FSEL R167, R167, RZ, P1 ;  /* 0x000000ffa7a77208 */ /* 0x000fe20000800000 */
[--C-:B------:R-:W-:Y:S01]  /*c6b0*/  FFMA.FTZ R5, R5, c[0x0][0x23c], -R168.reuse ;  /* 0x00008f0005057a23 */ /* 0x100fe200000108a8 */
[----:B------:R-:W-:Y:S01]  /*c6c0*/  ISETP.GT.AND P1, PT, R207, 0x1, PT ;  /* 0x00000001cf00780c */ /* 0x000fe20003f24270 */
[--C-:B------:R-:W-:Y:S02]  /*c6d0*/  FFMA.FTZ R134, R8, c[0x0][0x23c], -R168.reuse ;  /* 0x00008f0008867a23 */ /* 0x100fe400000108a8 */
[--C-:B------:R-:W-:Y:S01]  /*c6e0*/  FFMA.FTZ R6, R6, c[0x0][0x23c], -R167.reuse ;  /* 0x00008f0006067a23 */ /* 0x100fe200000108a7 */
[----:B------:R-:W4:Y:S01]  /*c6f0*/  MUFU.EX2 R0, R0 ;  /* 0x0000000000007308 */ /* 0x000f220000000800 */
[--C-:B------:R-:W-:Y:S02]  /*c700*/  FFMA.FTZ R7, R7, c[0x0][0x23c], -R167.reuse ;  /* 0x00008f0007077a23 */ /* 0x100fe400000108a7 */
[--C-:B------:R-:W-:Y:S02]  /*c710*/  FFMA.FTZ R165, R10, c[0x0][0x23c], -R167.reuse ;  /* 0x00008f000aa57a23 */ /* 0x100fe400000108a7 */
[--C-:B------:R-:W-:Y:S02]  /*c720*/  FFMA.FTZ R166, R11, c[0x0][0x23c], -R167.reuse ;  /* 0x00008f000ba67a23 */ /* 0x100fe400000108a7 */
[--C-:B------:R-:W-:Y:S02]  /*c730*/  FFMA.FTZ R220, R32, c[0x0][0x23c], -R168.reuse ;  /* 0x00008f0020dc7a23 */ /* 0x100fe400000108a8 */
[--C-:B------:R-:W-:Y:S01]  /*c740*/  FFMA.FTZ R224, R34, c[0x0][0x23c], -R167.reuse ;  /* 0x00008f0022e07a23 */ /* 0x100fe200000108a7 */
[----:B------:R-:W-:Y:S01]  /*c750*/  MUFU.EX2 R164, R164 ;  /* 0x000000a400a47308 */ /* 0x000fe20000000800 */
[--C-:B------:R-:W-:Y:S02]  /*c760*/  FFMA.FTZ R169, R12, c[0x0][0x23c], -R168.reuse ;  /* 0x00008f000ca97a23 */ /* 0x100fe400000108a8 */
[--C-:B--2---:R-:W-:Y:S02]  /*c770*/  FFMA.FTZ R135, R9, c[0x0][0x23c], -R168.reuse ;  /* 0x00008f0009877a23 */ /* 0x104fe400000108a8 */
[C---:B---3--:R-:W-:Y:S02]  /*c780*/  FMUL.FTZ R8, R2.reuse, R128 ;  /* 0x0000008002087220 */ /* 0x048fe40000410000 */
[C---:B------:R-:W-:Y:S02]  /*c790*/  FMUL.FTZ R9, R2.reuse, R129 ;  /* 0x0000008102097220 */ /* 0x040fe40000410000 */
[C---:B------:R-:W-:Y:S01]  /*c7a0*/  FMUL.FTZ R36, R2.reuse, R36 ;  /* 0x0000002402247220 */ /* 0x040fe20000410000 */
[----:B------:R-:W2:Y:S01]  /*c7b0*/  MUFU.EX2 R5, R5 ;  /* 0x0000000500057308 */ /* 0x000ea20000000800 */
[C---:B------:R-:W-:Y:S02]  /*c7c0*/  FMUL.FTZ R37, R2.reuse, R37 ;  /* 0x0000002502257220 */ /* 0x040fe40000410000 */
[----:B------:R-:W-:Y:S02]  /*c7d0*/  FMUL.FTZ R40, R2, R40 ;  /* 0x0000002802287220 */ /* 0x000fe40000410000 */
[C---:B----4-:R-:W-:Y:S02]  /*c7e0*/  FMUL.FTZ R10, R0.reuse, R130 ;  /* 0x00000082000a7220 */ /* 0x050fe40000410000 */
[C---:B------:R-:W-:Y:S02]  /*c7f0*/  FMUL.FTZ R11, R0.reuse, R131 ;  /* 0x00000083000b7220 */ /* 0x040fe40000410000 */
[C---:B------:R-:W-:Y:S01]  /*c800*/  FMUL.FTZ R38, R0.reuse, R38 ;  /* 0x0000002600267220 */ /* 0x040fe20000410000 */
[----:B------:R-:W-:Y:S01]  /*c810*/  MUFU.EX2 R6, R6 ;  /* 0x0000000600067308 */ /* 0x000fe20000000800 */
[----:B------:R-:W-:Y:S02]  /*c820*/  FMUL.FTZ R39, R0, R39 ;  /* 0x0000002700277220 */ /* 0x000fe40000410000 */
[----:B------:R-:W-:Y:S02]  /*c830*/  FMUL.FTZ R41, R2, R41 ;  /* 0x0000002902297220 */ /* 0x000fe40000410000 */
[C---:B------:R-:W-:Y:S02]  /*c840*/  FMUL.FTZ R42, R0.reuse, R42 ;  /* 0x0000002a002a7220 */ /* 0x040fe40000410000 */
[----:B------:R-:W-:Y:S02]  /*c850*/  FMUL.FTZ R43, R0, R43 ;  /* 0x0000002b002b7220 */ /* 0x000fe40000410000 */
[C---:B------:R-:W-:Y:S01]  /*c860*/  FMUL.FTZ R44, R2.reuse, R44 ;  /* 0x0000002c022c7220 */ /* 0x040fe20000410000 */
[----:B------:R-:W3:Y:S01]  /*c870*/  MUFU.EX2 R7, R7 ;  /* 0x0000000700077308 */ /* 0x000ee20000000800 */
[----:B------:R-:W-:Y:S02]  /*c880*/  FMUL.FTZ R45, R2, R45 ;  /* 0x0000002d022d7220 */ /* 0x000fe40000410000 */
[C---:B------:R-:W-:Y:S01]  /*c890*/  FMUL.FTZ R46, R0.reuse, R46 ;  /* 0x0000002e002e7220 */ /* 0x040fe20000410000 */
[----:B--2---:R-:W-:Y:S01]  /*c8a0*/  F2FP.PACK_AB R128, R5, R164 ;  /* 0x000000a40580723e */ /* 0x004fe200000000ff */
[----:B------:R-:W-:Y:S02]  /*c8b0*/  FMUL.FTZ R47, R0, R47 ;  /* 0x0000002f002f7220 */ /* 0x000fe40000410000 */
[C---:B------:R-:W-:Y:S02]  /*c8c0*/  FMUL.FTZ R48, R2.reuse, R48 ;  /* 0x0000003002307220 */ /* 0x040fe40000410000 */
[----:B------:R-:W-:Y:S01]  /*c8d0*/  FMUL.FTZ R49, R2, R49 ;  /* 0x0000003102317220 */ /* 0x000fe20000410000 */
[----:B------:R-:W-:Y:S01]  /*c8e0*/  MUFU.EX2 R134, R134 ;  /* 0x0000008600867308 */ /* 0x000fe20000000800 */
[C---:B------:R-:W-:Y:S02]  /*c8f0*/  FMUL.FTZ R50, R0.reuse, R50 ;  /* 0x0000003200327220 */ /* 0x040fe40000410000 */
[----:B------:R-:W-:Y:S02]  /*c900*/  FMUL.FTZ R51, R0, R51 ;  /* 0x0000003300337220 */ /* 0x000fe40000410000 */
[C---:B------:R-:W-:Y:S02]  /*c910*/  FMUL.FTZ R12, R2.reuse, R124 ;  /* 0x0000007c020c7220 */ /* 0x040fe40000410000 */
[C---:B------:R-:W-:Y:S02]  /*c920*/  FMUL.FTZ R52, R2.reuse, R52 ;  /* 0x0000003402347220 */ /* 0x040fe40000410000 */
[----:B------:R-:W-:Y:S01]  /*c930*/  FMUL.FTZ R53, R2, R53 ;  /* 0x0000003502357220 */ /* 0x000fe20000410000 */
[----:B------:R-:W2:Y:S01]  /*c940*/  MUFU.EX2 R135, R135 ;  /* 0x0000008700877308 */ /* 0x000ea20000000800 */
[C---:B------:R-:W-:Y:S02]  /*c950*/  FMUL.FTZ R54, R0.reuse, R54 ;  /* 0x0000003600367220 */ /* 0x040fe40000410000 */
[----:B------:R-:W-:Y:S01]  /*c960*/  FMUL.FTZ R55, R0, R55 ;  /* 0x0000003700377220 */ /* 0x000fe20000410000 */
[----:B---3--:R-:W-:Y:S01]  /*c970*/  F2FP.PACK_AB R129, R7, R6 ;  /* 0x000000060781723e */ /* 0x008fe200000000ff */
[C---:B------:R-:W-:Y:S02]  /*c980*/  FMUL.FTZ R56, R2.reuse, R56 ;  /* 0x0000003802387220 */ /* 0x040fe40000410000 */
[----:B------:R-:W-:Y:S02]  /*c990*/  FMUL.FTZ R57, R2, R57 ;  /* 0x0000003902397220 */ /* 0x000fe40000410000 */
[C---:B------:R-:W-:Y:S01]  /*c9a0*/  FMUL.FTZ R58, R0.reuse, R58 ;  /* 0x0000003a003a7220 */ /* 0x040fe20000410000 */
[----:B------:R-:W-:Y:S01]  /*c9b0*/  MUFU.EX2 R165, R165 ;  /* 0x000000a500a57308 */ /* 0x000fe20000000800 */
[----:B------:R-:W-:Y:S02]  /*c9c0*/  FMUL.FTZ R59, R0, R59 ;  /* 0x0000003b003b7220 */ /* 0x000fe40000410000 */
[C---:B------:R-:W-:Y:S02]  /*c9d0*/  FMUL.FTZ R60, R2.reuse, R60 ;  /* 0x0000003c023c7220 */ /* 0x040fe40000410000 */
[----:B------:R-:W-:Y:S02]  /*c9e0*/  FMUL.FTZ R61, R2, R61 ;  /* 0x0000003d023d7220 */ /* 0x000fe40000410000 */
[C---:B------:R-:W-:Y:S02]  /*c9f0*/  FMUL.FTZ R62, R0.reuse, R62 ;  /* 0x0000003e003e7220 */ /* 0x040fe40000410000 */
[----:B------:R-:W-:Y:S01]  /*ca00*/  FMUL.FTZ R63, R0, R63 ;  /* 0x0000003f003f7220 */ /* 0x000fe20000410000 */
[----:B------:R-:W3:Y:S01]  /*ca10*/  MUFU.EX2 R166, R166 ;  /* 0x000000a600a67308 */ /* 0x000ee20000000800 */
[C---:B------:R-:W-:Y:S02]  /*ca20*/  FMUL.FTZ R64, R2.reuse, R64 ;  /* 0x0000004002407220 */ /* 0x040fe40000410000 */
[----:B------:R-:W-:Y:S01]  /*ca30*/  FMUL.FTZ R65, R2, R65 ;  /* 0x0000004102417220 */ /* 0x000fe20000410000 */
[----:B--2---:R-:W-:Y:S01]  /*ca40*/  F2FP.PACK_AB R130, R135, R134 ;  /* 0x000000868782723e */ /* 0x004fe200000000ff */
        /* <DEDUP_REMOVED lines=9> */
[----:B------:R-:W-:Y:S01]  /*cae0*/  MUFU.EX2 R220, R220 ;  /* 0x000000dc00dc7308 */ /* 0x000fe20000000800 */
[C---:B------:R-:W-:Y:S02]  /*caf0*/  FMUL.FTZ R74, R0.reuse, R74 ;  /* 0x0000004a004a7220 */ /* 0x040fe40000410000 */
[----:B------:R-:W-:Y:S01]  /*cb00*/  FMUL.FTZ R75, R0, R75 ;  /* 0x0000004b004b7220 */ /* 0x000fe20000410000 */
[----:B---3--:R-:W-:Y:S01]  /*cb10*/  F2FP.PACK_AB R131, R166, R165 ;  /* 0x000000a5a683723e */ /* 0x008fe200000000ff */
[C---:B------:R-:W-:Y:S02]  /*cb20*/  FMUL.FTZ R76, R2.reuse, R76 ;  /* 0x0000004c024c7220 */ /* 0x040fe40000410000 */
[----:B------:R-:W-:Y:S02]  /*cb30*/  FMUL.FTZ R77, R2, R77 ;  /* 0x0000004d024d7220 */ /* 0x000fe40000410000 */
[C---:B------:R-:W-:Y:S01]  /*cb40*/  FMUL.FTZ R78, R0.reuse, R78 ;  /* 0x0000004e004e7220 */ /* 0x040fe20000410000 */
[----:B------:R-:W-:Y:S01]  /*cb50*/  MUFU.EX2 R224, R224 ;  /* 0x000000e000e07308 */ /* 0x000fe20000000800 */
[C---:B-1----:R-:W-:Y:S05]  /*cb60*/  HMMA.16816.F32 R8, R128.reuse, R136, R8 ;  /* 0x000000888008723c */ /* 0x042fea0000001808 */
[----:B------:R-:W-:Y:S02]  /*cb70*/  FMUL.FTZ R79, R0, R79 ;  /* 0x0000004f004f7220 */ /* 0x000fe40000410000 */
[C---:B------:R-:W-:Y:S01]  /*cb80*/  FMUL.FTZ R80, R2.reuse, R80 ;  /* 0x0000005002507220 */ /* 0x040fe20000410000 */
[C---:B------:R-:W-:Y:S01]  /*cb90*/  HMMA.16816.F32 R36, R128.reuse, R138, R36 ;  /* 0x0000008a8024723c */ /* 0x040fe20000001824 */
[----:B------:R-:W1:Y:S03]  /*cba0*/  LDSM.16.MT88.4 R136, [R188+0xc000] ;  /* 0x00c00000bc88783b */ /* 0x000e660000004200 */
[----:B------:R-:W-:Y:S02]  /*cbb0*/  FMUL.FTZ R81, R2, R81 ;  /* 0x0000005102517220 */ /* 0x000fe40000410000 */
[C---:B------:R-:W-:Y:S02]  /*cbc0*/  FMUL.FTZ R82, R0.reuse, R82 ;  /* 0x0000005200527220 */ /* 0x040fe40000410000 */
[C---:B------:R-:W-:Y:S04]  /*cbd0*/  HMMA.16816.F32 R40, R128.reuse, R140, R40 ;  /* 0x0000008c8028723c */ /* 0x040fe80000001828 */
[----:B------:R-:W-:Y:S02]  /*cbe0*/  FMUL.FTZ R83, R0, R83 ;  /* 0x0000005300537220 */ /* 0x000fe40000410000 */
[C---:B------:R-:W-:Y:S02]  /*cbf0*/  FMUL.FTZ R84, R2.reuse, R84 ;  /* 0x0000005402547220 */ /* 0x040fe40000410000 */
[C---:B------:R-:W-:Y:S01]  /*cc00*/  HMMA.16816.F32 R44, R128.reuse, R142, R44 ;  /* 0x0000008e802c723c */ /* 0x040fe2000000182c */
[----:B------:R-:W2:Y:S03]  /*cc10*/  LDSM.16.MT88.4 R140, [R192+0xe000] ;  /* 0x00e00000c08c783b */ /* 0x000ea60000004200 */
[----:B------:R-:W-:Y:S02]  /*cc20*/  FMUL.FTZ R85, R2, R85 ;  /* 0x0000005502557220 */ /* 0x000fe40000410000 */
[C---:B------:R-:W-:Y:S02]  /*cc30*/  FMUL.FTZ R86, R0.reuse, R86 ;  /* 0x0000005600567220 */ /* 0x040fe40000410000 */
[C---:B------:R-:W-:Y:S04]  /*cc40*/  HMMA.16816.F32 R48, R128.reuse, R144, R48 ;  /* 0x000000908030723c */ /* 0x040fe80000001830 */
[----:B------:R-:W-:Y:S02]  /*cc50*/  FMUL.FTZ R87, R0, R87 ;  /* 0x0000005700577220 */ /* 0x000fe40000410000 */
[C---:B------:R-:W-:Y:S02]  /*cc60*/  FMUL.FTZ R88, R2.reuse, R88 ;  /* 0x0000005802587220 */ /* 0x040fe40000410000 */
[C---:B------:R-:W-:Y:S01]  /*cc70*/  HMMA.16816.F32 R52, R128.reuse, R146, R52 ;  /* 0x000000928034723c */ /* 0x040fe20000001834 */
[----:B------:R-:W3:Y:S03]  /*cc80*/  LDSM.16.MT88.4 R144, [R190+0xe000] ;  /* 0x00e00000be90783b */ /* 0x000ee60000004200 */
[----:B------:R-:W-:Y:S02]  /*cc90*/  FMUL.FTZ R89, R2, R89 ;  /* 0x0000005902597220 */ /* 0x000fe40000410000 */
[C---:B------:R-:W-:Y:S02]  /*cca0*/  FMUL.FTZ R90, R0.reuse, R90 ;  /* 0x0000005a005a7220 */ /* 0x040fe40000410000 */
[----:B------:R-:W-:Y:S01]  /*ccb0*/  FMUL.FTZ R91, R0, R91 ;  /* 0x0000005b005b7220 */ /* 0x000fe20000410000 */
[C---:B-1----:R-:W-:Y:S03]  /*ccc0*/  HMMA.16816.F32 R56, R128.reuse, R136, R56 ;  /* 0x000000888038723c */ /* 0x042fe60000001838 */
[C---:B------:R-:W-:Y:S02]  /*ccd0*/  FMUL.FTZ R92, R2.reuse, R92 ;  /* 0x0000005c025c7220 */ /* 0x040fe40000410000 */
[----:B------:R-:W-:Y:S02]  /*cce0*/  FMUL.FTZ R93, R2, R93 ;  /* 0x0000005d025d7220 */ /* 0x000fe40000410000 */
[C---:B------:R-:W-:Y:S01]  /*ccf0*/  FMUL.FTZ R94, R0.reuse, R94 ;  /* 0x0000005e005e7220 */ /* 0x040fe20000410000 */
[C---:B------:R-:W-:Y:S01]  /*cd00*/  HMMA.16816.F32 R60, R128.reuse, R138, R60 ;  /* 0x0000008a803c723c */ /* 0x040fe2000000183c */
[----:B------:R-:W1:Y:S03]  /*cd10*/  LDSM.16.MT88.4 R136, [R189+0xe000] ;  /* 0x00e00000bd88783b */ /* 0x000e660000004200 */
[----:B------:R-:W-:Y:S02]  /*cd20*/  FMUL.FTZ R95, R0, R95 ;  /* 0x0000005f005f7220 */ /* 0x000fe40000410000 */
[C---:B------:R-:W-:Y:S02]  /*cd30*/  FMUL.FTZ R96, R2.reuse, R96 ;  /* 0x0000006002607220 */ /* 0x040fe40000410000 */
[C---:B--2---:R-:W-:Y:S04]  /*cd40*/  HMMA.16816.F32 R64, R128.reuse, R140, R64 ;  /* 0x0000008c8040723c */ /* 0x044fe80000001840 */
[----:B------:R-:W-:Y:S02]  /*cd50*/  FMUL.FTZ R97, R2, R97 ;  /* 0x0000006102617220 */ /* 0x000fe40000410000 */
[C---:B------:R-:W-:Y:S02]  /*cd60*/  FMUL.FTZ R98, R0.reuse, R98 ;  /* 0x0000006200627220 */ /* 0x040fe40000410000 */
[C---:B------:R-:W-:Y:S01]  /*cd70*/  HMMA.16816.F32 R68, R128.reuse, R142, R68 ;  /* 0x0000008e8044723c */ /* 0x040fe20000001844 */
[----:B------:R-:W2:Y:S03]  /*cd80*/  LDSM.16.MT88.4 R140, [R188+0xe000] ;  /* 0x00e00000bc8c783b */ /* 0x000ea60000004200 */
[----:B------:R-:W-:Y:S02]  /*cd90*/  FMUL.FTZ R99, R0, R99 ;  /* 0x0000006300637220 */ /* 0x000fe40000410000 */
[C---:B------:R-:W-:Y:S02]  /*cda0*/  FMUL.FTZ R100, R2.reuse, R100 ;  /* 0x0000006402647220 */ /* 0x040fe40000410000 */
[C---:B---3--:R-:W-:Y:S04]  /*cdb0*/  HMMA.16816.F32 R72, R128.reuse, R144, R72 ;  /* 0x000000908048723c */ /* 0x048fe80000001848 */
[----:B------:R-:W-:Y:S02]  /*cdc0*/  FMUL.FTZ R101, R2, R101 ;  /* 0x0000006502657220 */ /* 0x000fe40000410000 */
[C---:B------:R-:W-:Y:S02]  /*cdd0*/  FMUL.FTZ R102, R0.reuse, R102 ;  /* 0x0000006600667220 */ /* 0x040fe40000410000 */
[C---:B------:R-:W-:Y:S01]  /*cde0*/  HMMA.16816.F32 R76, R128.reuse, R146, R76 ;  /* 0x00000092804c723c */ /* 0x040fe2000000184c */
[----:B------:R-:W3:Y:S03]  /*cdf0*/  LDSM.16.MT88.4 R144, [R192+0x10000] ;  /* 0x01000000c090783b */ /* 0x000ee60000004200 */
[----:B------:R-:W-:Y:S02]  /*ce00*/  FMUL.FTZ R103, R0, R103 ;  /* 0x0000006700677220 */ /* 0x000fe40000410000 */
[--C-:B------:R-:W-:Y:S02]  /*ce10*/  FFMA.FTZ R170, R13, c[0x0][0x23c], -R168.reuse ;  /* 0x00008f000daa7a23 */ /* 0x100fe400000108a8 */
[----:B------:R-:W-:Y:S01]  /*ce20*/  FMUL.FTZ R13, R2, R125 ;  /* 0x0000007d020d7220 */ /* 0x000fe20000410000 */
[C---:B-1----:R-:W-:Y:S03]  /*ce30*/  HMMA.16816.F32 R80, R128.reuse, R136, R80 ;  /* 0x000000888050723c */ /* 0x042fe60000001850 */
[--C-:B------:R-:W-:Y:S01]  /*ce40*/  FFMA.FTZ R171, R14, c[0x0][0x23c], -R167.reuse ;  /* 0x00008f000eab7a23 */ /* 0x100fe200000108a7 */
[----:B------:R-:W1:Y:S01]  /*ce50*/  MUFU.EX2 R170, R170 ;  /* 0x000000aa00aa7308 */ /* 0x000e620000000800 */
[C---:B------:R-:W-:Y:S02]  /*ce60*/  FMUL.FTZ R14, R0.reuse, R126 ;  /* 0x0000007e000e7220 */ /* 0x040fe40000410000 */
[--C-:B------:R-:W-:Y:S01]  /*ce70*/  FFMA.FTZ R172, R15, c[0x0][0x23c], -R167.reuse ;  /* 0x00008f000fac7a23 */ /* 0x100fe200000108a7 */
[C---:B------:R-:W-:Y:S01]  /*ce80*/  HMMA.16816.F32 R84, R128.reuse, R138, R84 ;  /* 0x0000008a8054723c */ /* 0x040fe20000001854 */
[----:B------:R-:W4:Y:S03]  /*ce90*/  LDSM.16.MT88.4 R136, [R190+0x10000] ;  /* 0x01000000be88783b */ /* 0x000f260000004200 */
[----:B------:R-:W-:Y:S02]  /*cea0*/  FMUL.FTZ R15, R0, R127 ;  /* 0x0000007f000f7220 */ /* 0x000fe40000410000 */
[C---:B------:R-:W-:Y:S01]  /*ceb0*/  FMUL.FTZ R104, R2.reuse, R104 ;  /* 0x0000006802687220 */ /* 0x040fe20000410000 */
[----:B------:R-:W-:Y:S01]  /*cec0*/  MUFU.EX2 R171, R171 ;  /* 0x000000ab00ab7308 */ /* 0x000fe20000000800 */
[C---:B--2---:R-:W-:Y:S01]  /*ced0*/  HMMA.16816.F32 R88, R128.reuse, R140, R88 ;  /* 0x0000008c8058723c */ /* 0x044fe20000001858 */
[----:B------:R-:W-:Y:S03]  /*cee0*/  LDSM.16.MT88.4 R124, [R188+0x10000] ;  /* 0x01000000bc7c783b */ /* 0x000fe60000004200 */
[----:B------:R-:W-:Y:S02]  /*cef0*/  FMUL.FTZ R105, R2, R105 ;  /* 0x0000006902697220 */ /* 0x000fe40000410000 */
[C---:B------:R-:W-:Y:S02]  /*cf00*/  FMUL.FTZ R106, R0.reuse, R106 ;  /* 0x0000006a006a7220 */ /* 0x040fe40000410000 */
[C---:B------:R-:W-:Y:S01]  /*cf10*/  HMMA.16816.F32 R92, R128.reuse, R142, R92 ;  /* 0x0000008e805c723c */ /* 0x040fe2000000185c */
[----:B------:R-:W2:Y:S01]  /*cf20*/  LDSM.16.MT88.4 R140, [R189+0x10000] ;  /* 0x01000000bd8c783b */ /* 0x000ea20000004200 */
[----:B------:R-:W5:Y:S02]  /*cf30*/  MUFU.EX2 R172, R172 ;  /* 0x000000ac00ac7308 */ /* 0x000f640000000800 */
[----:B------:R-:W-:Y:S02]  /*cf40*/  FMUL.FTZ R107, R0, R107 ;  /* 0x0000006b006b7220 */ /* 0x000fe40000410000 */
[C---:B------:R-:W-:Y:S02]  /*cf50*/  FMUL.FTZ R108, R2.reuse, R108 ;  /* 0x0000006c026c7220 */ /* 0x040fe40000410000 */
[C---:B---3--:R-:W-:Y:S04]  /*cf60*/  HMMA.16816.F32 R96, R128.reuse, R144, R96 ;  /* 0x000000908060723c */ /* 0x048fe80000001860 */
[----:B------:R-:W-:Y:S02]  /*cf70*/  FMUL.FTZ R109, R2, R109 ;  /* 0x0000006d026d7220 */ /* 0x000fe40000410000 */
[C---:B------:R-:W-:Y:S02]  /*cf80*/  FMUL.FTZ R110, R0.reuse, R110 ;  /* 0x0000006e006e7220 */ /* 0x040fe40000410000 */
[C---:B------:R-:W-:Y:S01]  /*cf90*/  HMMA.16816.F32 R100, R128.reuse, R146, R100 ;  /* 0x000000928064723c */ /* 0x040fe20000001864 */
[----:B------:R-:W-:Y:S03]  /*cfa0*/  LDSM.16.MT88.4 R144, [R190+0xc800] ;  /* 0x00c80000be90783b */ /* 0x000fe60000004200 */
[----:B------:R-:W-:Y:S02]  /*cfb0*/  FMUL.FTZ R111, R0, R111 ;  /* 0x0000006f006f7220 */ /* 0x000fe40000410000 */
[--C-:B------:R-:W-:Y:S02]  /*cfc0*/  FFMA.FTZ R173, R16, c[0x0][0x23c], -R168.reuse ;  /* 0x00008f0010ad7a23 */ /* 0x100fe400000108a8 */
[----:B------:R-:W-:Y:S01]  /*cfd0*/  FFMA.FTZ R174, R17, c[0x0][0x23c], -R168 ;  /* 0x00008f0011ae7a23 */ /* 0x000fe200000108a8 */
[C---:B----4-:R-:W-:Y:S03]  /*cfe0*/  HMMA.16816.F32 R104, R128.reuse, R136, R104 ;  /* 0x000000888068723c */ /* 0x050fe60000001868 */
[--C-:B------:R-:W-:Y:S01]  /*cff0*/  FFMA.FTZ R175, R18, c[0x0][0x23c], -R167.reuse ;  /* 0x00008f0012af7a23 */ /* 0x100fe200000108a7 */
[----:B------:R-:W-:Y:S01]  /*d000*/  MUFU.EX2 R173, R173 ;  /* 0x000000ad00ad7308 */ /* 0x000fe20000000800 */
[----:B------:R-:W-:Y:S02]  /*d010*/  FFMA.FTZ R218, R19, c[0x0][0x23c], -R167 ;  /* 0x00008f0013da7a23 */ /* 0x000fe400000108a7 */
[C---:B------:R-:W-:Y:S01]  /*d020*/  FMUL.FTZ R112, R2.reuse, R112 ;  /* 0x0000007002707220 */ /* 0x040fe20000410000 */
[C---:B------:R-:W-:Y:S01]  /*d030*/  HMMA.16816.F32 R12, R128.reuse, R138, R12 ;  /* 0x0000008a800c723c */ /* 0x040fe2000000180c */
[----:B------:R-:W3:Y:S03]  /*d040*/  LDSM.16.MT88.4 R136, [R192+0xc800] ;  /* 0x00c80000c088783b */ /* 0x000ee60000004200 */
[----:B------:R-:W-:Y:S02]  /*d050*/  FMUL.FTZ R113, R2, R113 ;  /* 0x0000007102717220 */ /* 0x000fe40000410000 */
[----:B------:R-:W4:Y:S01]  /*d060*/  MUFU.EX2 R174, R174 ;  /* 0x000000ae00ae7308 */ /* 0x000f220000000800 */
[C---:B------:R-:W-:Y:S01]  /*d070*/  FMUL.FTZ R114, R0.reuse, R114 ;  /* 0x0000007200727220 */ /* 0x040fe20000410000 */
[C---:B--2---:R-:W-:Y:S04]  /*d080*/  HMMA.16816.F32 R108, R128.reuse, R140, R108 ;  /* 0x0000008c806c723c */ /* 0x044fe8000000186c */
[----:B------:R-:W-:Y:S02]  /*d090*/  FMUL.FTZ R115, R0, R115 ;  /* 0x0000007300737220 */ /* 0x000fe40000410000 */
[----:B------:R-:W-:Y:S01]  /*d0a0*/  FMUL.FTZ R16, R2, R120 ;  /* 0x0000007802107220 */ /* 0x000fe20000410000 */
[----:B-1----:R-:W-:Y:S01]  /*d0b0*/  F2FP.PACK_AB R120, R170, R169 ;  /* 0x000000a9aa78723e */ /* 0x002fe200000000ff */
[----:B------:R-:W-:Y:S01]  /*d0c0*/  MUFU.EX2 R175, R175 ;  /* 0x000000af00af7308 */ /* 0x000fe20000000800 */
[----:B------:R-:W-:Y:S02]  /*d0d0*/  FMUL.FTZ R17, R2, R121 ;  /* 0x0000007902117220 */ /* 0x000fe40000410000 */
[C---:B------:R-:W-:Y:S01]  /*d0e0*/  HMMA.16816.F32 R112, R128.reuse, R142, R112 ;  /* 0x0000008e8070723c */ /* 0x040fe20000001870 */
[----:B------:R-:W1:Y:S02]  /*d0f0*/  LDSM.16.MT88.4 R140, [R189+0xc800] ;  /* 0x00c80000bd8c783b */ /* 0x000e640000004200 */
[----:B------:R-:W-:Y:S01]  /*d100*/  FMUL.FTZ R18, R0, R122 ;  /* 0x0000007a00127220 */ /* 0x000fe20000410000 */
[----:B-----5:R-:W-:Y:S01]  /*d110*/  F2FP.PACK_AB R121, R172, R171 ;  /* 0x000000abac79723e */ /* 0x020fe200000000ff */
[----:B------:R-:W-:Y:S02]  /*d120*/  FMUL.FTZ R19, R0, R123 ;  /* 0x0000007b00137220 */ /* 0x000fe40000410000 */
[----:B------:R-:W2:Y:S01]  /*d130*/  MUFU.EX2 R218, R218 ;  /* 0x000000da00da7308 */ /* 0x000ea20000000800 */
[C---:B------:R-:W-:Y:S04]  /*d140*/  FMUL.FTZ R116, R2.reuse, R116 ;  /* 0x0000007402747220 */ /* 0x040fe80000410000 */
[C---:B------:R-:W-:Y:S03]  /*d150*/  HMMA.16816.F32 R16, R128.reuse, R124, R16 ;  /* 0x0000007c8010723c */ /* 0x040fe60000001810 */
[----:B------:R-:W-:Y:S01]  /*d160*/  FMUL.FTZ R117, R2, R117 ;  /* 0x0000007502757220 */ /* 0x000fe20000410000 */
[----:B----4-:R-:W-:Y:S01]  /*d170*/  F2FP.PACK_AB R122, R174, R173 ;  /* 0x000000adae7a723e */ /* 0x010fe200000000ff */
[C---:B------:R-:W-:Y:S02]  /*d180*/  FMUL.FTZ R118, R0.reuse, R118 ;  /* 0x0000007600767220 */ /* 0x040fe40000410000 */
[----:B------:R-:W-:Y:S02]  /*d190*/  FMUL.FTZ R119, R0, R119 ;  /* 0x0000007700777220 */ /* 0x000fe40000410000 */
[----:B------:R-:W-:Y:S03]  /*d1a0*/  FFMA.FTZ R164, R2, R221, R164 ;  /* 0x000000dd02a47223 */ /* 0x000fe600000100a4 */
[----:B------:R-:W-:Y:S01]  /*d1b0*/  FFMA.FTZ R6, R0, R219, R6 ;  /* 0x000000db00067223 */ /* 0x000fe20000010006 */
[----:B------:R-:W-:Y:S01]  /*d1c0*/  IADD3 R0, R207, -0x1, RZ ;  /* 0xffffffffcf007810 */ /* 0x000fe20007ffe0ff */
[----:B------:R-:W-:Y:S01]  /*d1d0*/  HMMA.16816.F32 R116, R128, R126, R116 ;  /* 0x0000007e8074723c */ /* 0x000fe20000001874 */
[----:B------:R-:W4:Y:S02]  /*d1e0*/  LDSM.16.MT88.4 R124, [R188+0xe800] ;  /* 0x00e80000bc7c783b */ /* 0x000f240000004200 */
[----:B------:R-:W-:Y:S01]  /*d1f0*/  FADD.FTZ R5, R5, R164 ;  /* 0x000000a405057221 */ /* 0x000fe20000010000 */
[----:B------:R-:W-:Y:S01]  /*d200*/  MOV R207, R0 ;  /* 0x0000000000cf7202 */ /* 0x000fe20000000f00 */
[----:B------:R-:W-:Y:S01]  /*d210*/  FADD.FTZ R6, R7, R6 ;  /* 0x0000000607067221 */ /* 0x000fe20000010000 */
[----:B--2---:R-:W-:Y:S01]  /*d220*/  F2FP.PACK_AB R123, R218, R175 ;  /* 0x000000afda7b723e */ /* 0x004fe200000000ff */
[----:B------:R-:W-:Y:S01]  /*d230*/  FADD.FTZ R134, R134, R5 ;  /* 0x0000000586867221 */ /* 0x000fe20000010000 */
[----:B------:R-:W-:Y:S01]  /*d240*/  MOV R0, R3 ;  /* 0x0000000300007202 */ /* 0x000fe20000000f00 */
[----:B------:R-:W2:Y:S03]  /*d250*/  LDSM.16.MT88.4 R128, [R192+0x10800] ;  /* 0x01080000c080783b */ /* 0x000ea60000004200 */
[----:B------:R-:W-:Y:S01]  /*d260*/  FADD.FTZ R165, R165, R6 ;  /* 0x00000006a5a57221 */ /* 0x000fe20000010000 */
[C---:B---3--:R-:W-:Y:S05]  /*d270*/  HMMA.16816.F32 R8, R120.reuse, R136, R8 ;  /* 0x000000887808723c */ /* 0x048fea0000001808 */
[----:B------:R-:W-:Y:S02]  /*d280*/  FADD.FTZ R134, R135, R134 ;  /* 0x0000008687867221 */ /* 0x000fe40000010000 */
[----:B------:R-:W-:Y:S01]  /*d290*/  FADD.FTZ R166, R166, R165 ;  /* 0x000000a5a6a67221 */ /* 0x000fe20000010000 */
[C---:B------:R-:W-:Y:S01]  /*d2a0*/  HMMA.16816.F32 R36, R120.reuse, R138, R36 ;  /* 0x0000008a7824723c */ /* 0x040fe20000001824 */
[----:B------:R-:W3:Y:S03]  /*d2b0*/  LDSM.16.MT88.4 R136, [R190+0x10800] ;  /* 0x01080000be88783b */ /* 0x000ee60000004200 */
[----:B------:R-:W-:Y:S02]  /*d2c0*/  FADD.FTZ R169, R169, R134 ;  /* 0x00000086a9a97221 */ /* 0x000fe40000010000 */
[----:B------:R-:W-:Y:S02]  /*d2d0*/  FADD.FTZ R171, R171, R166 ;  /* 0x000000a6abab7221 */ /* 0x000fe40000010000 */
[C---:B------:R-:W-:Y:S04]  /*d2e0*/  HMMA.16816.F32 R40, R120.reuse, R144, R40 ;  /* 0x000000907828723c */ /* 0x040fe80000001828 */
[----:B------:R-:W-:Y:S02]  /*d2f0*/  FADD.FTZ R170, R170, R169 ;  /* 0x000000a9aaaa7221 */ /* 0x000fe40000010000 */
[----:B------:R-:W-:Y:S02]  /*d300*/  FADD.FTZ R172, R172, R171 ;  /* 0x000000abacac7221 */ /* 0x000fe40000010000 */
[C---:B------:R-:W-:Y:S01]  /*d310*/  HMMA.16816.F32 R44, R120.reuse, R146, R44 ;  /* 0x00000092782c723c */ /* 0x040fe2000000182c */
[----:B------:R-:W-:Y:S03]  /*d320*/  LDSM.16.MT88.4 R144, [R190+0xf000] ;  /* 0x00f00000be90783b */ /* 0x000fe60000004200 */
[----:B------:R-:W-:Y:S02]  /*d330*/  FADD.FTZ R173, R173, R170 ;  /* 0x000000aaadad7221 */ /* 0x000fe40000010000 */
[----:B------:R-:W-:Y:S02]  /*d340*/  FADD.FTZ R5, R175, R172 ;  /* 0x000000acaf057221 */ /* 0x000fe40000010000 */
[C---:B-1----:R-:W-:Y:S04]  /*d350*/  HMMA.16816.F32 R48, R120.reuse, R140, R48 ;  /* 0x0000008c7830723c */ /* 0x042fe80000001830 */
[----:B------:R-:W-:Y:S02]  /*d360*/  FADD.FTZ R173, R174, R173 ;  /* 0x000000adaead7221 */ /* 0x000fe40000010000 */
[----:B------:R-:W-:Y:S02]  /*d370*/  FADD.FTZ R5, R218, R5 ;  /* 0x00000005da057221 */ /* 0x000fe40000010000 */
[C---:B------:R-:W-:Y:S01]  /*d380*/  HMMA.16816.F32 R52, R120.reuse, R142, R52 ;  /* 0x0000008e7834723c */ /* 0x040fe20000001834 */
[----:B------:R-:W1:Y:S07]  /*d390*/  LDSM.16.MT88.4 R140, [R189+0x10800] ;  /* 0x01080000bd8c783b */ /* 0x000e6e0000004200 */
[C---:B------:R-:W-:Y:S08]  /*d3a0*/  HMMA.16816.F32 R56, R120.reuse, R148, R56 ;  /* 0x000000947838723c */ /* 0x040ff00000001838 */
[C---:B------:R-:W-:Y:S01]  /*d3b0*/  HMMA.16816.F32 R60, R120.reuse, R150, R60 ;  /* 0x00000096783c723c */ /* 0x040fe2000000183c */
[----:B------:R-:W-:Y:S07]  /*d3c0*/  LDSM.16.MT88.4 R148, [R189+0xf000] ;  /* 0x00f00000bd94783b */ /* 0x000fee0000004200 */
[C---:B------:R-:W-:Y:S07]  /*d3d0*/  HMMA.16816.F32 R64, R120.reuse, R152, R64 ;  /* 0x000000987840723c */ /* 0x040fee0000001840 */
[--C-:B------:R-:W-:Y:S01]  /*d3e0*/  FFMA.FTZ R152, R20, c[0x0][0x23c], -R168.reuse ;  /* 0x00008f0014987a23 */ /* 0x100fe200000108a8 */
[C---:B------:R-:W-:Y:S04]  /*d3f0*/  HMMA.16816.F32 R68, R120.reuse, R154, R68 ;  /* 0x0000009a7844723c */ /* 0x040fe80000001844 */
[--C-:B------:R-:W-:Y:S01]  /*d400*/  FFMA.FTZ R153, R21, c[0x0][0x23c], -R168.reuse ;  /* 0x00008f0015997a23 */ /* 0x100fe200000108a8 */
[----:B------:R-:W-:Y:S02]  /*d410*/  MUFU.EX2 R152, R152 ;  /* 0x0000009800987308 */ /* 0x000fe40000000800 */
[--C-:B------:R-:W-:Y:S01]  /*d420*/  FFMA.FTZ R154, R22, c[0x0][0x23c], -R167.reuse ;  /* 0x00008f00169a7a23 */ /* 0x100fe200000108a7 */
[C---:B------:R-:W-:Y:S04]  /*d430*/  HMMA.16816.F32 R72, R120.reuse, R156, R72 ;  /* 0x0000009c7848723c */ /* 0x040fe80000001848 */
[--C-:B------:R-:W-:Y:S02]  /*d440*/  FFMA.FTZ R155, R23, c[0x0][0x23c], -R167.reuse ;  /* 0x00008f00179b7a23 */ /* 0x100fe400000108a7 */
[----:B------:R-:W5:Y:S01]  /*d450*/  LDSM.16.MT88.4 R20, [R188+0x10800] ;  /* 0x01080000bc14783b */ /* 0x000f620000004200 */
[--C-:B------:R-:W-:Y:S01]  /*d460*/  FFMA.FTZ R156, R24, c[0x0][0x23c], -R168.reuse ;  /* 0x00008f00189c7a23 */ /* 0x100fe200000108a8 */
[C---:B------:R-:W-:Y:S01]  /*d470*/  HMMA.16816.F32 R76, R120.reuse, R158, R76 ;  /* 0x0000009e784c723c */ /* 0x040fe2000000184c */
[----:B------:R-:W1:Y:S03]  /*d480*/  MUFU.EX2 R153, R153 ;  /* 0x0000009900997308 */ /* 0x000e660000000800 */
[--C-:B------:R-:W-:Y:S03]  /*d490*/  FFMA.FTZ R157, R25, c[0x0][0x23c], -R168.reuse ;  /* 0x00008f00199d7a23 */ /* 0x100fe600000108a8 */
[--C-:B------:R-:W-:Y:S01]  /*d4a0*/  FFMA.FTZ R158, R26, c[0x0][0x23c], -R167.reuse ;  /* 0x00008f001a9e7a23 */ /* 0x100fe200000108a7 */
[C---:B------:R-:W-:Y:S03]  /*d4b0*/  HMMA.16816.F32 R80, R120.reuse, R160, R80 ;  /* 0x000000a07850723c */ /* 0x040fe60000001850 */
[----:B------:R-:W-:Y:S01]  /*d4c0*/  MUFU.EX2 R154, R154 ;  /* 0x0000009a009a7308 */ /* 0x000fe20000000800 */
[--C-:B------:R-:W-:Y:S02]  /*d4d0*/  FFMA.FTZ R159, R27, c[0x0][0x23c], -R167.reuse ;  /* 0x00008f001b9f7a23 */ /* 0x100fe400000108a7 */
[----:B------:R-:W-:Y:S01]  /*d4e0*/  LDSM.16.MT88.4 R24, [R189+0xd000] ;  /* 0x00d00000bd18783b */ /* 0x000fe20000004200 */
[--C-:B------:R-:W-:Y:S01]  /*d4f0*/  FFMA.FTZ R160, R28, c[0x0][0x23c], -R168.reuse ;  /* 0x00008f001ca07a23 */ /* 0x100fe200000108a8 */
[C---:B------:R-:W-:Y:S04]  /*d500*/  HMMA.16816.F32 R84, R120.reuse, R162, R84 ;  /* 0x000000a27854723c */ /* 0x040fe80000001854 */
[--C-:B------:R-:W-:Y:S01]  /*d510*/  FFMA.FTZ R161, R29, c[0x0][0x23c], -R168.reuse ;  /* 0x00008f001da17a23 */ /* 0x100fe200000108a8 */
[----:B------:R-:W1:Y:S01]  /*d520*/  MUFU.EX2 R155, R155 ;  /* 0x0000009b009b7308 */ /* 0x000e620000000800 */
[----:B------:R-:W-:Y:S02]  /*d530*/  FFMA.FTZ R168, R33, c[0x0][0x23c], -R168 ;  /* 0x00008f0021a87a23 */ /* 0x000fe400000108a8 */
[C---:B----4-:R-:W-:Y:S04]  /*d540*/  HMMA.16816.F32 R88, R120.reuse, R124, R88 ;  /* 0x0000007c7858723c */ /* 0x050fe80000001858 */
[--C-:B------:R-:W-:Y:S02]  /*d550*/  FFMA.FTZ R162, R30, c[0x0][0x23c], -R167.reuse ;  /* 0x00008f001ea27a23 */ /* 0x100fe400000108a7 */
[--C-:B------:R-:W-:Y:S01]  /*d560*/  FFMA.FTZ R163, R31, c[0x0][0x23c], -R167.reuse ;  /* 0x00008f001fa37a23 */ /* 0x100fe200000108a7 */
[----:B------:R-:W-:Y:S01]  /*d570*/  MUFU.EX2 R156, R156 ;  /* 0x0000009c009c7308 */ /* 0x000fe20000000800 */
[C---:B------:R-:W-:Y:S01]  /*d580*/  HMMA.16816.F32 R92, R120.reuse, R126, R92 ;  /* 0x0000007e785c723c */ /* 0x040fe2000000185c */
[----:B------:R-:W4:Y:S03]  /*d590*/  LDSM.16.MT88.4 R124, [R192+0xd000] ;  /* 0x00d00000c07c783b */ /* 0x000f260000004200 */
[----:B------:R-:W-:Y:S04]  /*d5a0*/  FFMA.FTZ R167, R35, c[0x0][0x23c], -R167 ;  /* 0x00008f0023a77a23 */ /* 0x000fe800000108a7 */
[C---:B--2---:R-:W-:Y:S01]  /*d5b0*/  HMMA.16816.F32 R96, R120.reuse, R128, R96 ;  /* 0x000000807860723c */ /* 0x044fe20000001860 */
[----:B------:R-:W-:Y:S01]  /*d5c0*/  LDSM.16.MT88.4 R28, [R188+0x11000] ;  /* 0x01100000bc1c783b */ /* 0x000fe20000004200 */
[----:B------:R-:W2:Y:S06]  /*d5d0*/  MUFU.EX2 R157, R157 ;  /* 0x0000009d009d7308 */ /* 0x000eac0000000800 */
[C---:B------:R-:W-:Y:S01]  /*d5e0*/  HMMA.16816.F32 R100, R120.reuse, R130, R100 ;  /* 0x000000827864723c */ /* 0x040fe20000001864 */
[----:B------:R-:W2:Y:S03]  /*d5f0*/  LDSM.16.MT88.4 R128, [R190+0xd000] ;  /* 0x00d00000be80783b */ /* 0x000ea60000004200 */
[----:B------:R-:W-:Y:S04]  /*d600*/  MUFU.EX2 R158, R158 ;  /* 0x0000009e009e7308 */ /* 0x000fe80000000800 */
[C---:B---3--:R-:W-:Y:S01]  /*d610*/  HMMA.16816.F32 R104, R120.reuse, R136, R104 ;  /* 0x000000887868723c */ /* 0x048fe20000001868 */
[----:B------:R-:W-:Y:S05]  /*d620*/  LDSM.16.MT88.4 R32, [R189+0xd800] ;  /* 0x00d80000bd20783b */ /* 0x000fea0000004200 */
[----:B------:R-:W3:Y:S02]  /*d630*/  MUFU.EX2 R159, R159 ;  /* 0x0000009f009f7308 */ /* 0x000ee40000000800 */
[C---:B------:R-:W-:Y:S01]  /*d640*/  HMMA.16816.F32 R12, R120.reuse, R138, R12 ;  /* 0x0000008a780c723c */ /* 0x040fe2000000180c */
[----:B------:R-:W3:Y:S07]  /*d650*/  LDSM.16.MT88.4 R136, [R188+0xd000] ;  /* 0x00d00000bc88783b */ /* 0x000eee0000004200 */
[C---:B-1----:R-:W-:Y:S01]  /*d660*/  HMMA.16816.F32 R108, R120.reuse, R140, R108 ;  /* 0x0000008c786c723c */ /* 0x042fe2000000186c */
[----:B------:R-:W-:Y:S07]  /*d670*/  MUFU.EX2 R160, R160 ;  /* 0x000000a000a07308 */ /* 0x000fee0000000800 */
[C---:B------:R-:W-:Y:S01]  /*d680*/  HMMA.16816.F32 R112, R120.reuse, R142, R112 ;  /* 0x0000008e7870723c */ /* 0x040fe20000001870 */
[----:B------:R-:W1:Y:S02]  /*d690*/  LDSM.16.MT88.4 R140, [R192+0xf000] ;  /* 0x00f00000c08c783b */ /* 0x000e640000004200 */
[----:B------:R-:W1:Y:S05]  /*d6a0*/  MUFU.EX2 R161, R161 ;  /* 0x000000a100a17308 */ /* 0x000e6a0000000800 */
[C---:B-----5:R-:W-:Y:S05]  /*d6b0*/  HMMA.16816.F32 R16, R120.reuse, R20, R16 ;  /* 0x000000147810723c */ /* 0x060fea0000001810 */
[----:B------:R-:W-:Y:S02]  /*d6c0*/  MUFU.EX2 R162, R162 ;  /* 0x000000a200a27308 */ /* 0x000fe40000000800 */
[----:B------:R-:W-:Y:S01]  /*d6d0*/  F2FP.PACK_AB R20, R153, R152 ;  /* 0x000000989914723e */ /* 0x000fe200000000ff */
[----:B------:R-:W-:Y:S01]  /*d6e0*/  HMMA.16816.F32 R116, R120, R22, R116 ;  /* 0x000000167874723c */ /* 0x000fe20000001874 */
[----:B------:R-:W5:Y:S03]  /*d6f0*/  LDSM.16.MT88.4 R120, [R188+0xf000] ;  /* 0x00f00000bc78783b */ /* 0x000f660000004200 */
[----:B------:R-:W-:Y:S01]  /*d700*/  F2FP.PACK_AB R21, R155, R154 ;  /* 0x0000009a9b15723e */ /* 0x000fe200000000ff */
[----:B------:R-:W-:Y:S02]  /*d710*/  FADD.FTZ R152, R152, R173 ;  /* 0x000000ad98987221 */ /* 0x000fe40000010000 */
[----:B--2---:R-:W-:Y:S01]  /*d720*/  F2FP.PACK_AB R22, R157, R156 ;  /* 0x0000009c9d16723e */ /* 0x004fe200000000ff */
[----:B------:R-:W2:Y:S01]  /*d730*/  MUFU.EX2 R163, R163 ;  /* 0x000000a300a37308 */ /* 0x000ea20000000800 */
[----:B---3--:R-:W-:Y:S03]  /*d740*/  F2FP.PACK_AB R23, R159, R158 ;  /* 0x0000009e9f17723e */ /* 0x008fe600000000ff */
[----:B------:R-:W-:Y:S02]  /*d750*/  FADD.FTZ R154, R154, R5 ;  /* 0x000000059a9a7221 */ /* 0x000fe40000010000 */
[----:B------:R-:W-:Y:S02]  /*d760*/  FADD.FTZ R153, R153, R152 ;  /* 0x0000009899997221 */ /* 0x000fe40000010000 */
[C---:B----4-:R-:W-:Y:S02]  /*d770*/  HMMA.16816.F32 R8, R20.reuse, R124, R8 ;  /* 0x0000007c1408723c */ /* 0x050fe40000001808 */
[----:B------:R-:W3:Y:S03]  /*d780*/  MUFU.EX2 R225, R168 ;  /* 0x000000a800e17308 */ /* 0x000ee60000000800 */
[----:B------:R-:W-:Y:S02]  /*d790*/  FADD.FTZ R155, R155, R154 ;  /* 0x0000009a9b9b7221 */ /* 0x000fe40000010000 */
[----:B------:R-:W-:Y:S01]  /*d7a0*/  FADD.FTZ R156, R156, R153 ;  /* 0x000000999c9c7221 */ /* 0x000fe20000010000 */
[C---:B------:R-:W-:Y:S01]  /*d7b0*/  HMMA.16816.F32 R36, R20.reuse, R126, R36 ;  /* 0x0000007e1424723c */ /* 0x040fe20000001824 */
[----:B------:R-:W-:Y:S03]  /*d7c0*/  LDSM.16.MT88.4 R124, [R190+0x11000] ;  /* 0x01100000be7c783b */ /* 0x000fe60000004200 */
[----:B------:R-:W4:Y:S01]  /*d7d0*/  MUFU.EX2 R167, R167 ;  /* 0x000000a700a77308 */ /* 0x000f220000000800 */
[----:B------:R-:W-:Y:S02]  /*d7e0*/  FADD.FTZ R158, R158, R155 ;  /* 0x0000009b9e9e7221 */ /* 0x000fe40000010000 */
[----:B------:R-:W-:Y:S01]  /*d7f0*/  FADD.FTZ R157, R157, R156 ;  /* 0x0000009c9d9d7221 */ /* 0x000fe20000010000 */
[C---:B------:R-:W-:Y:S04]  /*d800*/  HMMA.16816.F32 R40, R20.reuse, R128, R40 ;  /* 0x000000801428723c */ /* 0x040fe80000001828 */
[----:B------:R-:W-:Y:S04]  /*d810*/  FADD.FTZ R159, R159, R158 ;  /* 0x0000009e9f9f7221 */ /* 0x000fe80000010000 */
[C---:B------:R-:W-:Y:S01]  /*d820*/  HMMA.16816.F32 R44, R20.reuse, R130, R44 ;  /* 0x00000082142c723c */ /* 0x040fe2000000182c */
[----:B------:R-:W-:Y:S07]  /*d830*/  LDSM.16.MT88.4 R128, [R189+0x11000] ;  /* 0x01100000bd80783b */ /* 0x000fee0000004200 */
[C---:B------:R-:W-:Y:S08]  /*d840*/  HMMA.16816.F32 R48, R20.reuse, R24, R48 ;  /* 0x000000181430723c */ /* 0x040ff00000001830 */
[C---:B------:R-:W-:Y:S01]  /*d850*/  HMMA.16816.F32 R52, R20.reuse, R26, R52 ;  /* 0x0000001a1434723c */ /* 0x040fe20000001834 */
[----:B------:R-:W2:Y:S07]  /*d860*/  LDSM.16.MT88.4 R24, [R192+0x11000] ;  /* 0x01100000c018783b */ /* 0x000eae0000004200 */
[C---:B------:R-:W-:Y:S08]  /*d870*/  HMMA.16816.F32 R56, R20.reuse, R136, R56 ;  /* 0x000000881438723c */ /* 0x040ff00000001838 */
[C---:B------:R-:W-:Y:S01]  /*d880*/  HMMA.16816.F32 R60, R20.reuse, R138, R60 ;  /* 0x0000008a143c723c */ /* 0x040fe2000000183c */
[----:B------:R-:W-:Y:S07]  /*d890*/  LDSM.16.MT88.4 R136, [R192+0xf800] ;  /* 0x00f80000c088783b */ /* 0x000fee0000004200 */
[C---:B-1----:R-:W-:Y:S08]  /*d8a0*/  HMMA.16816.F32 R64, R20.reuse, R140, R64 ;  /* 0x0000008c1440723c */ /* 0x042ff00000001840 */
        /* <DEDUP_REMOVED lines=8> */
[C---:B-----5:R-:W-:Y:S08]  /*d930*/  HMMA.16816.F32 R88, R20.reuse, R120, R88 ;  /* 0x000000781458723c */ /* 0x060ff00000001858 */
[C---:B------:R-:W-:Y:S01]  /*d940*/  HMMA.16816.F32 R92, R20.reuse, R122, R92 ;  /* 0x0000007a145c723c */ /* 0x040fe2000000185c */
[----:B------:R-:W-:Y:S07]  /*d950*/  LDSM.16.MT88.4 R120, [R190+0xd800] ;  /* 0x00d80000be78783b */ /* 0x000fee0000004200 */
[C---:B--2---:R-:W-:Y:S08]  /*d960*/  HMMA.16816.F32 R96, R20.reuse, R24, R96 ;  /* 0x000000181460723c */ /* 0x044ff00000001860 */
[C---:B------:R-:W-:Y:S01]  /*d970*/  HMMA.16816.F32 R100, R20.reuse, R26, R100 ;  /* 0x0000001a1464723c */ /* 0x040fe20000001864 */
[----:B------:R-:W1:Y:S07]  /*d980*/  LDSM.16.MT88.4 R24, [R192+0xd800] ;  /* 0x00d80000c018783b */ /* 0x000e6e0000004200 */
[C---:B------:R-:W-:Y:S08]  /*d990*/  HMMA.16816.F32 R104, R20.reuse, R124, R104 ;  /* 0x0000007c1468723c */ /* 0x040ff00000001868 */
[C---:B------:R-:W-:Y:S01]  /*d9a0*/  HMMA.16816.F32 R12, R20.reuse, R126, R12 ;  /* 0x0000007e140c723c */ /* 0x040fe2000000180c */
[----:B------:R-:W2:Y:S07]  /*d9b0*/  LDSM.16.MT88.4 R124, [R188+0xd800] ;  /* 0x00d80000bc7c783b */ /* 0x000eae0000004200 */
[C---:B------:R-:W-:Y:S08]  /*d9c0*/  HMMA.16816.F32 R108, R20.reuse, R128, R108 ;  /* 0x00000080146c723c */ /* 0x040ff0000000186c */
[C---:B------:R-:W-:Y:S08]  /*d9d0*/  HMMA.16816.F32 R112, R20.reuse, R130, R112 ;  /* 0x000000821470723c */ /* 0x040ff00000001870 */
[C---:B------:R-:W-:Y:S08]  /*d9e0*/  HMMA.16816.F32 R16, R20.reuse, R28, R16 ;  /* 0x0000001c1410723c */ /* 0x040ff00000001810 */
[----:B------:R-:W-:Y:S01]  /*d9f0*/  HMMA.16816.F32 R116, R20, R30, R116 ;  /* 0x0000001e1474723c */ /* 0x000fe20000001874 */
[----:B------:R-:W5:Y:S06]  /*da00*/  LDSM.16.MT88.4 R28, [R189+0xf800] ;  /* 0x00f80000bd1c783b */ /* 0x000f6c0000004200 */
[----:B------:R-:W-:Y:S01]  /*da10*/  F2FP.PACK_AB R20, R161, R160 ;  /* 0x000000a0a114723e */ /* 0x000fe200000000ff */
[----:B------:R-:W-:Y:S01]  /*da20*/  FADD.FTZ R160, R160, R157 ;  /* 0x0000009da0a07221 */ /* 0x000fe20000010000 */
[----:B------:R-:W-:Y:S03]  /*da30*/  F2FP.PACK_AB R21, R163, R162 ;  /* 0x000000a2a315723e */ /* 0x000fe600000000ff */
[----:B---3--:R-:W-:Y:S01]  /*da40*/  F2FP.PACK_AB R22, R225, R220 ;  /* 0x000000dce116723e */ /* 0x008fe200000000ff */
[----:B------:R-:W-:Y:S01]  /*da50*/  FADD.FTZ R162, R162, R159 ;  /* 0x0000009fa2a27221 */ /* 0x000fe20000010000 */
[----:B----4-:R-:W-:Y:S01]  /*da60*/  F2FP.PACK_AB R23, R167, R224 ;  /* 0x000000e0a717723e */ /* 0x010fe200000000ff */
[----:B------:R-:W-:Y:S02]  /*da70*/  FADD.FTZ R161, R161, R160 ;  /* 0x000000a0a1a17221 */ /* 0x000fe40000010000 */
[----:B------:R-:W-:Y:S02]  /*da80*/  FADD.FTZ R163, R163, R162 ;  /* 0x000000a2a3a37221 */ /* 0x000fe40000010000 */
[----:B------:R-:W-:Y:S02]  /*da90*/  FADD.FTZ R220, R220, R161 ;  /* 0x000000a1dcdc7221 */ /* 0x000fe40000010000 */
[C---:B-1----:R-:W-:Y:S01]  /*daa0*/  HMMA.16816.F32 R128, R20.reuse, R24, R8 ;  /* 0x000000181480723c */ /* 0x042fe20000001808 */
[----:B------:R-:W1:Y:S02]  /*dab0*/  LDSM.16.MT88.4 R8, [R190+0x11800] ;  /* 0x01180000be08783b */ /* 0x000e640000004200 */
[----:B------:R-:W-:Y:S02]  /*dac0*/  FADD.FTZ R224, R224, R163 ;  /* 0x000000a3e0e07221 */ /* 0x000fe40000010000 */
[----:B------:R-:W-:Y:S02]  /*dad0*/  FADD.FTZ R221, R225, R220 ;  /* 0x000000dce1dd7221 */ /* 0x000fe40000010000 */
[----:B------:R-:W-:Y:S01]  /*dae0*/  FADD.FTZ R219, R167, R224 ;  /* 0x000000e0a7db7221 */ /* 0x000fe20000010000 */
[C---:B------:R-:W-:Y:S01]  /*daf0*/  HMMA.16816.F32 R36, R20.reuse, R26, R36 ;  /* 0x0000001a1424723c */ /* 0x040fe20000001824 */
[----:B------:R-:W3:Y:S07]  /*db00*/  LDSM.16.MT88.4 R24, [R189+0x11800] ;  /* 0x01180000bd18783b */ /* 0x000eee0000004200 */
[C---:B------:R-:W-:Y:S08]  /*db10*/  HMMA.16816.F32 R40, R20.reuse, R120, R40 ;  /* 0x000000781428723c */ /* 0x040ff00000001828 */
[C---:B------:R-:W-:Y:S08]  /*db20*/  HMMA.16816.F32 R44, R20.reuse, R122, R44 ;  /* 0x0000007a142c723c */ /* 0x040ff0000000182c */
[C---:B------:R-:W-:Y:S08]  /*db30*/  HMMA.16816.F32 R48, R20.reuse, R32, R48 ;  /* 0x000000201430723c */ /* 0x040ff00000001830 */
[C---:B------:R-:W-:Y:S08]  /*db40*/  HMMA.16816.F32 R52, R20.reuse, R34, R52 ;  /* 0x000000221434723c */ /* 0x040ff00000001834 */
[C---:B--2---:R-:W-:Y:S08]  /*db50*/  HMMA.16816.F32 R56, R20.reuse, R124, R56 ;  /* 0x0000007c1438723c */ /* 0x044ff00000001838 */
[C---:B------:R-:W-:Y:S08]  /*db60*/  HMMA.16816.F32 R60, R20.reuse, R126, R60 ;  /* 0x0000007e143c723c */ /* 0x040ff0000000183c */
[C---:B------:R-:W-:Y:S08]  /*db70*/  HMMA.16816.F32 R64, R20.reuse, R136, R64 ;  /* 0x000000881440723c */ /* 0x040ff00000001840 */
[C---:B------:R-:W-:Y:S08]  /*db80*/  HMMA.16816.F32 R68, R20.reuse, R138, R68 ;  /* 0x0000008a1444723c */ /* 0x040ff00000001844 */
[C---:B------:R-:W-:Y:S08]  /*db90*/  HMMA.16816.F32 R72, R20.reuse, R140, R72 ;  /* 0x0000008c1448723c */ /* 0x040ff00000001848 */
[C---:B------:R-:W-:Y:S08]  /*dba0*/  HMMA.16816.F32 R76, R20.reuse, R142, R76 ;  /* 0x0000008e144c723c */ /* 0x040ff0000000184c */
[C---:B-----5:R-:W-:Y:S08]  /*dbb0*/  HMMA.16816.F32 R80, R20.reuse, R28, R80 ;  /* 0x0000001c1450723c */ /* 0x060ff00000001850 */
[C---:B------:R-:W-:Y:S01]  /*dbc0*/  HMMA.16816.F32 R84, R20.reuse, R30, R84 ;  /* 0x0000001e1454723c */ /* 0x040fe20000001854 */
[----:B------:R-:W2:Y:S07]  /*dbd0*/  LDSM.16.MT88.4 R28, [R188+0x11800] ;  /* 0x01180000bc1c783b */ /* 0x000eae0000004200 */
[C---:B------:R-:W-:Y:S08]  /*dbe0*/  HMMA.16816.F32 R88, R20.reuse, R144, R88 ;  /* 0x000000901458723c */ /* 0x040ff00000001858 */
[C---:B------:R-:W-:Y:S08]  /*dbf0*/  HMMA.16816.F32 R92, R20.reuse, R146, R92 ;  /* 0x00000092145c723c */ /* 0x040ff0000000185c */
[C---:B------:R-:W-:Y:S08]  /*dc00*/  HMMA.16816.F32 R96, R20.reuse, R148, R96 ;  /* 0x000000941460723c */ /* 0x040ff00000001860 */
[C---:B------:R-:W-:Y:S08]  /*dc10*/  HMMA.16816.F32 R100, R20.reuse, R150, R100 ;  /* 0x000000961464723c */ /* 0x040ff00000001864 */
[C---:B-1----:R-:W-:Y:S08]  /*dc20*/  HMMA.16816.F32 R104, R20.reuse, R8, R104 ;  /* 0x000000081468723c */ /* 0x042ff00000001868 */
[C---:B------:R-:W-:Y:S08]  /*dc30*/  HMMA.16816.F32 R124, R20.reuse, R10, R12 ;  /* 0x0000000a147c723c */ /* 0x040ff0000000180c */
[C---:B---3--:R-:W-:Y:S08]  /*dc40*/  HMMA.16816.F32 R108, R20.reuse, R24, R108 ;  /* 0x00000018146c723c */ /* 0x048ff0000000186c */
[C---:B------:R-:W-:Y:S08]  /*dc50*/  HMMA.16816.F32 R112, R20.reuse, R26, R112 ;  /* 0x0000001a1470723c */ /* 0x040ff00000001870 */
[C---:B--2---:R-:W-:Y:S08]  /*dc60*/  HMMA.16816.F32 R120, R20.reuse, R28, R16 ;  /* 0x0000001c1478723c */ /* 0x044ff00000001810 */
[----:B------:R-:W-:Y:S01]  /*dc70*/  HMMA.16816.F32 R116, R20, R30, R116 ;  /* 0x0000001e1474723c */ /* 0x000fe20000001874 */
[----:B------:R-:W-:-:S07]  /*dc80*/  @P1 BRA `(.L_x_729) ;  /* 0xffffc90000001947 */ /* 0x000fce000383ffff */
.L_x_725:
[----:B------:R-:W1:Y:S01]  /*dc90*/  SHFL.BFLY PT, R0, R219, 0x2, 0x1f ;  /* 0x0c401f00db007f89 */ /* 0x000e6200000e0000 */
[C---:B------:R-:W-:Y:S01]  /*dca0*/  ISETP.NE.AND P0, PT, R206.reuse, -0x1, PT ;  /* 0xffffffffce00780c */ /* 0x040fe20003f05270 */
[----:B------:R-:W-:Y:S01]  /*dcb0*/  ULDC.64 UR4, c[0x0][0x118] ;  /* 0x0000460000047ab9 */ /* 0x000fe20000000a00 */
[----:B------:R-:W-:Y:S01]  /*dcc0*/  MOV R5, 0x3f800000 ;  /* 0x3f80000000057802 */ /* 0x000fe20000000f00 */
[----:B------:R-:W2:Y:S01]  /*dcd0*/  SHFL.BFLY PT, R2, R221, 0x2, 0x1f ;  /* 0x0c401f00dd027f89 */ /* 0x000ea200000e0000 */
[----:B------:R-:W-:Y:S09]  /*dce0*/  BSSY B0, `(.L_x_730) ;  /* 0x0000131000007945 */ /* 0x000ff20003800000 */
[----:B------:R-:W-:-:S04]  /*dcf0*/  @P0 IMAD.WIDE.U32 R8, R206, c[0x0][0x1e8], RZ ;  /* 0x00007a00ce080a25 */ /* 0x000fc800078e00ff */
[----:B------:R-:W-:Y:S01]  /*dd00*/  @P0 IMAD R4, R206, c[0x0][0x1ec], R9 ;  /* 0x00007b00ce040a24 */ /* 0x000fe200078e0209 */
[----:B------:R-:W-:Y:S02]  /*dd10*/  @P0 MOV R6, R8 ;  /* 0x0000000800060202 */ /* 0x000fe40000000f00 */
[----:B------:R-:W3:Y:S01]  /*dd20*/  S2R R8, SR_TID.X ;  /* 0x0000000000087919 */ /* 0x000ee20000002100 */
[----:B-1----:R-:W-:Y:S02]  /*dd30*/  FADD.FTZ R11, R0, R219 ;  /* 0x000000db000b7221 */ /* 0x002fe40000010000 */
[----:B--2---:R-:W-:-:S03]  /*dd40*/  FADD.FTZ R7, R2, R221 ;  /* 0x000000dd02077221 */ /* 0x004fc60000010000 */
[----:B------:R-:W1:Y:S04]  /*dd50*/  SHFL.BFLY PT, R0, R11, 0x1, 0x1f ;  /* 0x0c201f000b007f89 */ /* 0x000e6800000e0000 */
[----:B------:R-:W2:Y:S01]  /*dd60*/  SHFL.BFLY PT, R2, R7, 0x1, 0x1f ;  /* 0x0c201f0007027f89 */ /* 0x000ea200000e0000 */
[----:B---3--:R-:W-:-:S04]  /*dd70*/  SHF.R.S32.HI R9, RZ, 0x1f, R8 ;  /* 0x0000001fff097819 */ /* 0x008fc80000011408 */
[----:B------:R-:W-:Y:S01]  /*dd80*/  LEA.HI R10, R9, R8, RZ, 0x2 ;  /* 0x00000008090a7211 */ /* 0x000fe200078f10ff */
[----:B-1----:R-:W-:-:S03]  /*dd90*/  FADD.FTZ R0, R11, R0 ;  /* 0x000000000b007221 */ /* 0x002fc60000010000 */
[--C-:B------:R-:W-:Y:S02]  /*dda0*/  SHF.R.S32.HI R12, RZ, 0x2, R10.reuse ;  /* 0x00000002ff0c7819 */ /* 0x100fe4000001140a */
[----:B------:R-:W-:Y:S01]  /*ddb0*/  SHF.R.S32.HI R11, RZ, 0x1f, R10 ;  /* 0x0000001fff0b7819 */ /* 0x000fe2000001140a */
[----:B--2---:R-:W-:Y:S01]  /*ddc0*/  FADD.FTZ R2, R7, R2 ;  /* 0x0000000207027221 */ /* 0x004fe20000010000 */
[----:B------:R-:W-:Y:S02]  /*ddd0*/  FSETP.NE.FTZ.AND P4, PT, R0, RZ, PT ;  /* 0x000000ff0000720b */ /* 0x000fe40003f95000 */
[----:B------:R-:W-:Y:S02]  /*dde0*/  MOV R7, 0x3f800000 ;  /* 0x3f80000000077802 */ /* 0x000fe40000000f00 */
[----:B------:R-:W-:Y:S02]  /*ddf0*/  FSETP.NE.FTZ.AND P5, PT, R2, RZ, PT ;  /* 0x000000ff0200720b */ /* 0x000fe40003fb5000 */
[----:B------:R-:W-:-:S02]  /*de00*/  LEA.HI R11, R11, R12, RZ, 0x3 ;  /* 0x0000000c0b0b7211 */ /* 0x000fc400078f18ff */
[----:B------:R-:W-:Y:S02]  /*de10*/  LOP3.LUT R13, R10, 0x3ffffffc, RZ, 0xc0, !PT ;  /* 0x3ffffffc0a0d7812 */ /* 0x000fe400078ec0ff */
[----:B------:R-:W-:Y:S02]  /*de20*/  LOP3.LUT R11, R11, 0xfffffff8, RZ, 0xc0, !PT ;  /* 0xfffffff80b0b7812 */ /* 0x000fe400078ec0ff */
[----:B------:R-:W-:Y:S01]  /*de30*/  IADD3 R13, -R13, R8, RZ ;  /* 0x000000080d0d7210 */ /* 0x000fe20007ffe1ff */
[----:B------:R-:W1:Y:S01]  /*de40*/  @P4 MUFU.RCP R7, R0 ;  /* 0x0000000000074308 */ /* 0x000e620000001000 */
[----:B------:R-:W-:-:S04]  /*de50*/  IADD3 R11, R12, -R11, RZ ;  /* 0x8000000b0c0b7210 */ /* 0x000fc80007ffe0ff */
[C---:B------:R-:W-:Y:S02]  /*de60*/  SHF.L.U32 R12, R11.reuse, 0x6, RZ ;  /* 0x000000060b0c7819 */ /* 0x040fe400000006ff */
[C---:B------:R-:W-:Y:S01]  /*de70*/  LOP3.LUT R14, R11.reuse, 0x1, RZ, 0xc0, !PT ;  /* 0x000000010b0e7812 */ /* 0x040fe200078ec0ff */
[----:B------:R-:W2:Y:S01]  /*de80*/  @P5 MUFU.RCP R5, R2 ;  /* 0x0000000200055308 */ /* 0x000ea20000001000 */
[----:B------:R-:W-:Y:S02]  /*de90*/  LOP3.LUT R12, R12, 0x1c0, RZ, 0xc0, !PT ;  /* 0x000001c00c0c7812 */ /* 0x000fe400078ec0ff */
[----:B------:R-:W-:Y:S02]  /*dea0*/  ISETP.NE.U32.AND P3, PT, R14, 0x1, PT ;  /* 0x000000010e00780c */ /* 0x000fe40003f65070 */
[----:B------:R-:W-:Y:S02]  /*deb0*/  LEA.HI R12, R12, R12, RZ, 0x1d ;  /* 0x0000000c0c0c7211 */ /* 0x000fe400078fe8ff */
[----:B------:R-:W-:Y:S01]  /*dec0*/  R2P PR, R11, 0x6 ;  /* 0x000000060b007804 */ /* 0x000fe20000000000 */
[C---:B-1----:R-:W-:Y:S01]  /*ded0*/  FMUL.FTZ R131, R7.reuse, R131 ;  /* 0x0000008307837220 */ /* 0x042fe20000410000 */
[----:B------:R-:W-:Y:S01]  /*dee0*/  MOV R11, 0x20 ;  /* 0x00000020000b7802 */ /* 0x000fe20000000f00 */
[C---:B------:R-:W-:Y:S01]  /*def0*/  FMUL.FTZ R130, R7.reuse, R130 ;  /* 0x0000008207827220 */ /* 0x040fe20000410000 */
[----:B------:R-:W-:Y:S01]  /*df00*/  @P5 MUFU.LG2 R2, R2 ;  /* 0x0000000200025308 */ /* 0x000fe20000000c00 */
[----:B------:R-:W-:-:S02]  /*df10*/  FMUL.FTZ R39, R7, R39 ;  /* 0x0000002707277220 */ /* 0x000fc40000410000 */
[----:B------:R-:W-:Y:S01]  /*df20*/  FMUL.FTZ R38, R7, R38 ;  /* 0x0000002607267220 */ /* 0x000fe20000410000 */
[----:B------:R-:W-:Y:S01]  /*df30*/  F2FP.PACK_AB R130, R131, R130 ;  /* 0x000000828382723e */ /* 0x000fe200000000ff */
[C---:B------:R-:W-:Y:S02]  /*df40*/  FMUL.FTZ R43, R7.reuse, R43 ;  /* 0x0000002b072b7220 */ /* 0x040fe40000410000 */
[----:B------:R-:W-:Y:S01]  /*df50*/  FMUL.FTZ R42, R7, R42 ;  /* 0x0000002a072a7220 */ /* 0x000fe20000410000 */
[----:B------:R-:W-:Y:S01]  /*df60*/  F2FP.PACK_AB R38, R39, R38 ;  /* 0x000000262726723e */ /* 0x000fe200000000ff */
[C---:B------:R-:W-:Y:S01]  /*df70*/  FMUL.FTZ R47, R7.reuse, R47 ;  /* 0x0000002f072f7220 */ /* 0x040fe20000410000 */
[----:B------:R-:W1:Y:S01]  /*df80*/  @P4 MUFU.LG2 R0, R0 ;  /* 0x0000000000004308 */ /* 0x000e620000000c00 */
[----:B------:R-:W-:Y:S01]  /*df90*/  FMUL.FTZ R46, R7, R46 ;  /* 0x0000002e072e7220 */ /* 0x000fe20000410000 */
[----:B------:R-:W-:Y:S01]  /*dfa0*/  F2FP.PACK_AB R42, R43, R42 ;  /* 0x0000002a2b2a723e */ /* 0x000fe200000000ff */
[----:B------:R-:W-:-:S02]  /*dfb0*/  FMUL.FTZ R51, R7, R51 ;  /* 0x0000003307337220 */ /* 0x000fc40000410000 */
[----:B------:R-:W-:Y:S01]  /*dfc0*/  FMUL.FTZ R50, R7, R50 ;  /* 0x0000003207327220 */ /* 0x000fe20000410000 */
[----:B------:R-:W-:Y:S01]  /*dfd0*/  F2FP.PACK_AB R46, R47, R46 ;  /* 0x0000002e2f2e723e */ /* 0x000fe200000000ff */
[C---:B------:R-:W-:Y:S02]  /*dfe0*/  FMUL.FTZ R55, R7.reuse, R55 ;  /* 0x0000003707377220 */ /* 0x040fe40000410000 */
[----:B------:R-:W-:Y:S01]  /*dff0*/  FMUL.FTZ R54, R7, R54 ;  /* 0x0000003607367220 */ /* 0x000fe20000410000 */
[----:B------:R-:W-:Y:S01]  /*e000*/  F2FP.PACK_AB R50, R51, R50 ;  /* 0x000000323332723e */ /* 0x000fe200000000ff */
[C---:B------:R-:W-:Y:S02]  /*e010*/  FMUL.FTZ R59, R7.reuse, R59 ;  /* 0x0000003b073b7220 */ /* 0x040fe40000410000 */
        /* <DEDUP_REMOVED lines=52> */
[----:B------:R-:W-:Y:S01]  /*e360*/  LEA.HI R7, R9, R8, RZ, 0x5 ;  /* 0x0000000809077211 */ /* 0x000fe200078f28ff */
[----:B--2---:R-:W-:Y:S01]  /*e370*/  FMUL.FTZ R128, R5, R128 ;  /* 0x0000008005807220 */ /* 0x004fe20000410000 */
[----:B------:R-:W-:Y:S01]  /*e380*/  F2FP.PACK_AB R122, R123, R122 ;  /* 0x0000007a7b7a723e */ /* 0x000fe200000000ff */
[C---:B------:R-:W-:Y:S01]  /*e390*/  FMUL.FTZ R129, R5.reuse, R129 ;  /* 0x0000008105817220 */ /* 0x040fe20000410000 */
[----:B------:R-:W-:Y:S01]  /*e3a0*/  SHF.R.S32.HI R10, RZ, 0x5, R7 ;  /* 0x00000005ff0a7819 */ /* 0x000fe20000011407 */
[----:B------:R-:W-:Y:S01]  /*e3b0*/  FMUL.FTZ R36, R5, R36 ;  /* 0x0000002405247220 */ /* 0x000fe20000410000 */
[----:B------:R-:W-:Y:S01]  /*e3c0*/  F2FP.PACK_AB R118, R119, R118 ;  /* 0x000000767776723e */ /* 0x000fe200000000ff */
[C---:B------:R-:W-:Y:S01]  /*e3d0*/  FMUL.FTZ R37, R5.reuse, R37 ;  /* 0x0000002505257220 */ /* 0x040fe20000410000 */
[----:B------:R-:W-:Y:S01]  /*e3e0*/  LEA R13, R10, R13, 0x9 ;  /* 0x0000000d0a0d7211 */ /* 0x000fe200078e48ff */
[----:B------:R-:W-:Y:S01]  /*e3f0*/  FMUL.FTZ R40, R5, R40 ;  /* 0x0000002805287220 */ /* 0x000fe20000410000 */
[----:B------:R-:W-:Y:S01]  /*e400*/  F2FP.PACK_AB R128, R129, R128 ;  /* 0x000000808180723e */ /* 0x000fe200000000ff */
[----:B------:R-:W-:Y:S01]  /*e410*/  FMUL.FTZ R41, R5, R41 ;  /* 0x0000002905297220 */ /* 0x000fe20000410000 */
[----:B------:R-:W-:Y:S01]  /*e420*/  LEA R12, R13, R12, 0x1 ;  /* 0x0000000c0d0c7211 */ /* 0x000fe200078e08ff */
[----:B------:R-:W-:Y:S01]  /*e430*/  FMUL.FTZ R44, R5, R44 ;  /* 0x0000002c052c7220 */ /* 0x000fe20000410000 */
[----:B------:R-:W-:Y:S01]  /*e440*/  F2FP.PACK_AB R36, R37, R36 ;  /* 0x000000242524723e */ /* 0x000fe200000000ff */
[C---:B------:R-:W-:Y:S01]  /*e450*/  FMUL.FTZ R45, R5.reuse, R45 ;  /* 0x0000002d052d7220 */ /* 0x040fe20000410000 */
[----:B------:R-:W-:Y:S01]  /*e460*/  SHF.L.U32 R13, R12, 0x1, RZ ;  /* 0x000000010c0d7819 */ /* 0x000fe200000006ff */
[----:B------:R-:W-:Y:S01]  /*e470*/  FMUL.FTZ R48, R5, R48 ;  /* 0x0000003005307220 */ /* 0x000fe20000410000 */
[----:B------:R-:W-:Y:S01]  /*e480*/  SEL R12, R11, 0xffffffe0, !P1 ;  /* 0xffffffe00b0c7807 */ /* 0x000fe20004800000 */
[----:B------:R-:W-:Y:S01]  /*e490*/  FMUL.FTZ R49, R5, R49 ;  /* 0x0000003105317220 */ /* 0x000fe20000410000 */
[----:B------:R-:W-:Y:S01]  /*e4a0*/  IADD3 R15, R13, -0x10, RZ ;  /* 0xfffffff00d0f7810 */ /* 0x000fe20007ffe0ff */
[----:B------:R-:W-:Y:S01]  /*e4b0*/  FMUL.FTZ R52, R5, R52 ;  /* 0x0000003405347220 */ /* 0x000fe20000410000 */
[----:B------:R-:W-:Y:S01]  /*e4c0*/  @P3 IADD3 R15, R13, 0x10, RZ ;  /* 0x000000100d0f3810 */ /* 0x000fe20007ffe0ff */
[----:B------:R-:W-:Y:S01]  /*e4d0*/  FMUL.FTZ R53, R5, R53 ;  /* 0x0000003505357220 */ /* 0x000fe20000410000 */
[----:B------:R-:W-:Y:S01]  /*e4e0*/  F2FP.PACK_AB R40, R41, R40 ;  /* 0x000000282928723e */ /* 0x000fe200000000ff */
[----:B------:R-:W-:Y:S01]  /*e4f0*/  FMUL.FTZ R56, R5, R56 ;  /* 0x0000003805387220 */ /* 0x000fe20000410000 */
[----:B------:R-:W-:Y:S01]  /*e500*/  IADD3 R17, R13, R12, RZ ;  /* 0x0000000c0d117210 */ /* 0x000fe20007ffe0ff */
[----:B------:R-:W-:Y:S01]  /*e510*/  FMUL.FTZ R57, R5, R57 ;  /* 0x0000003905397220 */ /* 0x000fe20000410000 */
[----:B------:R-:W-:Y:S01]  /*e520*/  F2FP.PACK_AB R44, R45, R44 ;  /* 0x0000002c2d2c723e */ /* 0x000fe200000000ff */
[C---:B------:R-:W-:Y:S01]  /*e530*/  FMUL.FTZ R60, R5.reuse, R60 ;  /* 0x0000003c053c7220 */ /* 0x040fe20000410000 */
[----:B------:R-:W-:Y:S01]  /*e540*/  IADD3 R19, R12, R15, RZ ;  /* 0x0000000f0c137210 */ /* 0x000fe20007ffe0ff */
[----:B------:R-:W-:Y:S01]  /*e550*/  FMUL.FTZ R61, R5, R61 ;  /* 0x0000003d053d7220 */ /* 0x000fe20000410000 */
[----:B------:R-:W-:Y:S01]  /*e560*/  F2FP.PACK_AB R48, R49, R48 ;  /* 0x000000303130723e */ /* 0x000fe200000000ff */
[----:B------:R-:W-:Y:S01]  /*e570*/  FMUL.FTZ R64, R5, R64 ;  /* 0x0000004005407220 */ /* 0x000fe20000410000 */
[----:B------:R-:W-:Y:S01]  /*e580*/  F2FP.PACK_AB R52, R53, R52 ;  /* 0x000000343534723e */ /* 0x000fe200000000ff */
[C---:B------:R-:W-:Y:S01]  /*e590*/  FMUL.FTZ R65, R5.reuse, R65 ;  /* 0x0000004105417220 */ /* 0x040fe20000410000 */
[----:B------:R-:W-:Y:S01]  /*e5a0*/  STS [R13], R128 ;  /* 0x000000800d007388 */ /* 0x000fe20000000800 */
[----:B------:R-:W-:Y:S01]  /*e5b0*/  FMUL.FTZ R68, R5, R68 ;  /* 0x0000004405447220 */ /* 0x000fe20000410000 */
[----:B------:R-:W-:Y:S01]  /*e5c0*/  F2FP.PACK_AB R56, R57, R56 ;  /* 0x000000383938723e */ /* 0x000fe200000000ff */
[C---:B------:R-:W-:Y:S01]  /*e5d0*/  FMUL.FTZ R69, R5.reuse, R69 ;  /* 0x0000004505457220 */ /* 0x040fe20000410000 */
[----:B------:R-:W-:Y:S01]  /*e5e0*/  STS [R13+0x400], R130 ;  /* 0x000400820d007388 */ /* 0x000fe20000000800 */
        /* <DEDUP_REMOVED lines=26> */
[----:B------:R-:W-:Y:S01]  /*e790*/  FMUL.FTZ R97, R5, R97 ;  /* 0x0000006105617220 */ /* 0x000fe20000410000 */
[----:B------:R-:W-:Y:S01]  /*e7a0*/  F2FP.PACK_AB R88, R89, R88 ;  /* 0x000000585958723e */ /* 0x000fe200000000ff */
[----:B------:R-:W-:Y:S01]  /*e7b0*/  FMUL.FTZ R100, R5, R100 ;  /* 0x0000006405647220 */ /* 0x000fe20000410000 */
[----:B------:R-:W-:Y:S01]  /*e7c0*/  F2FP.PACK_AB R92, R93, R92 ;  /* 0x0000005c5d5c723e */ /* 0x000fe200000000ff */
[----:B------:R-:W-:Y:S01]  /*e7d0*/  FMUL.FTZ R101, R5, R101 ;  /* 0x0000006505657220 */ /* 0x000fe20000410000 */
[----:B------:R-:W-:Y:S01]  /*e7e0*/  F2FP.PACK_AB R96, R97, R96 ;  /* 0x000000606160723e */ /* 0x000fe200000000ff */
[C---:B------:R-:W-:Y:S01]  /*e7f0*/  FMUL.FTZ R104, R5.reuse, R104 ;  /* 0x0000006805687220 */ /* 0x040fe20000410000 */
[----:B------:R-:W2:Y:S01]  /*e800*/  LDC.U8 R12, c[0x0][0x328] ;  /* 0x0000ca00ff0c7b82 */ /* 0x000ea20000000000 */
[----:B------:R-:W-:Y:S01]  /*e810*/  FMUL.FTZ R105, R5, R105 ;  /* 0x0000006905697220 */ /* 0x000fe20000410000 */
[----:B------:R-:W-:Y:S01]  /*e820*/  F2FP.PACK_AB R100, R101, R100 ;  /* 0x000000646564723e */ /* 0x000fe200000000ff */
[C---:B------:R-:W-:Y:S01]  /*e830*/  FMUL.FTZ R124, R5.reuse, R124 ;  /* 0x0000007c057c7220 */ /* 0x040fe20000410000 */
[----:B------:R-:W3:Y:S01]  /*e840*/  S2R R11, SR_TID.X ;  /* 0x00000000000b7919 */ /* 0x000ee20000002100 */
[----:B------:R-:W-:Y:S01]  /*e850*/  FMUL.FTZ R125, R5, R125 ;  /* 0x0000007d057d7220 */ /* 0x000fe20000410000 */
[----:B------:R-:W-:Y:S01]  /*e860*/  F2FP.PACK_AB R104, R105, R104 ;  /* 0x000000686968723e */ /* 0x000fe200000000ff */
[C---:B------:R-:W-:Y:S01]  /*e870*/  FMUL.FTZ R108, R5.reuse, R108 ;  /* 0x0000006c056c7220 */ /* 0x040fe20000410000 */
[----:B------:R-:W4:Y:S01]  /*e880*/  S2R R61, SR_CTAID.Z ;  /* 0x00000000003d7919 */ /* 0x000f220000002700 */
[----:B------:R-:W-:Y:S01]  /*e890*/  FMUL.FTZ R109, R5, R109 ;  /* 0x0000006d056d7220 */ /* 0x000fe20000410000 */
[----:B------:R-:W-:Y:S01]  /*e8a0*/  F2FP.PACK_AB R124, R125, R124 ;  /* 0x0000007c7d7c723e */ /* 0x000fe200000000ff */
[----:B------:R-:W-:Y:S01]  /*e8b0*/  FMUL.FTZ R112, R5, R112 ;  /* 0x0000007005707220 */ /* 0x000fe20000410000 */
[----:B------:R-:W-:Y:S01]  /*e8c0*/  LOP3.LUT R7, R7, 0xffffffe0, RZ, 0xc0, !PT ;  /* 0xffffffe007077812 */ /* 0x000fe200078ec0ff */
        /* <DEDUP_REMOVED lines=8> */
[----:B-1----:R-:W-:-:S03]  /*e950*/  @P4 FMUL.FTZ R0, R0, 0.69314718246459960938 ;  /* 0x3f31721800004820 */ /* 0x002fc60000410000 */
[----:B------:R-:W-:Y:S02]  /*e960*/  F2FP.PACK_AB R116, R5, R116 ;  /* 0x000000740574723e */ /* 0x000fe400000000ff */
[----:B------:R-:W-:-:S04]  /*e970*/  MOV R5, 0x40 ;  /* 0x0000004000057802 */ /* 0x000fc80000000f00 */
[----:B------:R-:W-:Y:S02]  /*e980*/  SEL R14, R5, 0xffffffc0, !P2 ;  /* 0xffffffc0050e7807 */ /* 0x000fe40005000000 */
[----:B------:R-:W1:Y:S01]  /*e990*/  S2R R5, SR_CTAID.Y ;  /* 0x0000000000057919 */ /* 0x000e620000002600 */
[----:B--2---:R-:W-:Y:S02]  /*e9a0*/  ISETP.NE.AND P2, PT, R12, RZ, PT ;  /* 0x000000ff0c00720c */ /* 0x004fe40003f45270 */
[-C--:B------:R-:W-:Y:S02]  /*e9b0*/  IADD3 R21, R13, R14.reuse, RZ ;  /* 0x0000000e0d157210 */ /* 0x080fe40007ffe0ff */
[----:B------:R-:W-:Y:S02]  /*e9c0*/  IADD3 R23, R14, R15, RZ ;  /* 0x0000000f0e177210 */ /* 0x000fe40007ffe0ff */
[-C--:B------:R-:W-:Y:S01]  /*e9d0*/  IADD3 R25, R17, R14.reuse, RZ ;  /* 0x0000000e11197210 */ /* 0x080fe20007ffe0ff */
[----:B------:R-:W-:Y:S01]  /*e9e0*/  STS [R21], R48 ;  /* 0x0000003015007388 */ /* 0x000fe20000000800 */
[----:B------:R-:W-:-:S02]  /*e9f0*/  IADD3 R27, R19, R14, RZ ;  /* 0x0000000e131b7210 */ /* 0x000fc40007ffe0ff */
[----:B------:R-:W-:Y:S01]  /*ea00*/  ISETP.NE.OR P1, PT, R206, -0x1, !P2 ;  /* 0xffffffffce00780c */ /* 0x000fe20005725670 */
[----:B------:R-:W-:Y:S04]  /*ea10*/  STS [R21+0x400], R50 ;  /* 0x0004003215007388 */ /* 0x000fe80000000800 */
[----:B------:R-:W-:Y:S04]  /*ea20*/  STS [R23], R52 ;  /* 0x0000003417007388 */ /* 0x000fe80000000800 */
[----:B------:R-:W-:Y:S04]  /*ea30*/  STS [R23+0x400], R54 ;  /* 0x0004003617007388 */ /* 0x000fe80000000800 */
[----:B------:R-:W-:Y:S01]  /*ea40*/  STS [R25], R56 ;  /* 0x0000003819007388 */ /* 0x000fe20000000800 */
[----:B-1----:R-:W-:-:S03]  /*ea50*/  @!P1 IMAD R206, R5, c[0x0][0x214], RZ ;  /* 0x0000850005ce9a24 */ /* 0x002fc600078e02ff */
[----:B------:R-:W-:Y:S01]  /*ea60*/  STS [R25+0x400], R58 ;  /* 0x0004003a19007388 */ /* 0x000fe20000000800 */
[----:B----4-:R-:W-:-:S03]  /*ea70*/  @P2 IMAD R206, R61, c[0x0][0x234], R206 ;  /* 0x00008d003dce2a24 */ /* 0x010fc600078e02ce */
[----:B------:R3:W-:Y:S04]  /*ea80*/  STS [R27], R60 ;  /* 0x0000003c1b007388 */ /* 0x0007e80000000800 */
[----:B------:R1:W-:Y:S04]  /*ea90*/  STS [R27+0x400], R62 ;  /* 0x0004003e1b007388 */ /* 0x0003e80000000800 */
[----:B------:R2:W-:Y:S04]  /*eaa0*/  STS [R13+0x2000], R64 ;  /* 0x002000400d007388 */ /* 0x0005e80000000800 */
[----:B------:R4:W-:Y:S04]  /*eab0*/  STS [R13+0x2400], R66 ;  /* 0x002400420d007388 */ /* 0x0009e80000000800 */
[----:B------:R4:W-:Y:S04]  /*eac0*/  STS [R15+0x2000], R68 ;  /* 0x002000440f007388 */ /* 0x0009e80000000800 */
[----:B------:R4:W-:Y:S04]  /*ead0*/  STS [R15+0x2400], R70 ;  /* 0x002400460f007388 */ /* 0x0009e80000000800 */
[----:B------:R4:W-:Y:S01]  /*eae0*/  STS [R17+0x2000], R72 ;  /* 0x0020004811007388 */ /* 0x0009e20000000800 */
[----:B---3--:R-:W-:-:S03]  /*eaf0*/  SHF.R.S32.HI R60, RZ, 0x1f, R11 ;  /* 0x0000001fff3c7819 */ /* 0x008fc6000001140b */
[----:B------:R4:W-:Y:S01]  /*eb00*/  STS [R17+0x2400], R74 ;  /* 0x0024004a11007388 */ /* 0x0009e20000000800 */
[----:B-1----:R-:W-:Y:S02]  /*eb10*/  @!P0 SHF.R.S32.HI R62, RZ, 0x1f, R5 ;  /* 0x0000001fff3e8819 */ /* 0x002fe40000011405 */
[----:B------:R-:W-:Y:S01]  /*eb20*/  LEA.HI R63, R60, R11, RZ, 0x5 ;  /* 0x0000000b3c3f7211 */ /* 0x000fe200078f28ff */
[----:B------:R4:W-:Y:S01]  /*eb30*/  STS [R19+0x2000], R76 ;  /* 0x0020004c13007388 */ /* 0x0009e20000000800 */
[----:B--2---:R-:W-:-:S03]  /*eb40*/  @!P0 IMAD.WIDE.U32 R64, R5, c[0x0][0x1e0], RZ ;  /* 0x0000780005408a25 */ /* 0x004fc600078e00ff */
[----:B------:R4:W-:Y:S01]  /*eb50*/  STS [R19+0x2400], R78 ;  /* 0x0024004e13007388 */ /* 0x0009e20000000800 */
[----:B------:R-:W-:Y:S01]  /*eb60*/  @!P0 IMAD R62, R62, c[0x0][0x1e0], RZ ;  /* 0x000078003e3e8a24 */ /* 0x000fe200078e02ff */
[----:B------:R-:W-:Y:S02]  /*eb70*/  @!P0 MOV R6, R64 ;  /* 0x0000004000068202 */ /* 0x000fe40000000f00 */
[----:B------:R4:W-:Y:S01]  /*eb80*/  STS [R21+0x2000], R80 ;  /* 0x0020005015007388 */ /* 0x0009e20000000800 */
[----:B------:R-:W-:Y:S01]  /*eb90*/  @!P0 IMAD R62, R5, c[0x0][0x1e4], R62 ;  /* 0x00007900053e8a24 */ /* 0x000fe200078e023e */
[----:B------:R-:W-:Y:S01]  /*eba0*/  IADD3 R64, -R7, R8, RZ ;  /* 0x0000000807407210 */ /* 0x000fe20007ffe1ff */
[----:B------:R-:W-:Y:S01]  /*ebb0*/  @!P2 IMAD R5, R5, c[0x0][0x1c0], R61 ;  /* 0x000070000505aa24 */ /* 0x000fe200078e023d */
[----:B------:R4:W-:Y:S02]  /*ebc0*/  STS [R21+0x2400], R82 ;  /* 0x0024005215007388 */ /* 0x0009e40000000800 */
[----:B------:R-:W-:Y:S01]  /*ebd0*/  @!P0 IADD3 R4, R65, R62, RZ ;  /* 0x0000003e41048210 */ /* 0x000fe20007ffe0ff */
[----:B------:R-:W-:Y:S01]  /*ebe0*/  @P5 FMUL.FTZ R65, R2, 0.69314718246459960938 ;  /* 0x3f31721802415820 */ /* 0x000fe20000410000 */
[----:B------:R4:W-:Y:S01]  /*ebf0*/  STS [R23+0x2000], R84 ;  /* 0x0020005417007388 */ /* 0x0009e20000000800 */
[----:B------:R-:W-:Y:S01]  /*ec00*/  LOP3.LUT R62, R63, 0xffffffe0, RZ, 0xc0, !PT ;  /* 0xffffffe03f3e7812 */ /* 0x000fe200078ec0ff */
[----:B------:R-:W-:Y:S01]  /*ec10*/  @!P2 IMAD R206, R5, c[0x0][0x214], RZ ;  /* 0x0000850005ceaa24 */ /* 0x000fe200078e02ff */
[----:B------:R-:W-:Y:S01]  /*ec20*/  SHF.R.S32.HI R63, RZ, 0x1f, R10 ;  /* 0x0000001fff3f7819 */ /* 0x000fe2000001140a */
[----:B------:R4:W-:Y:S01]  /*ec30*/  STS [R23+0x2400], R86 ;  /* 0x0024005617007388 */ /* 0x0009e20000000800 */
[----:B------:R-:W-:-:S02]  /*ec40*/  IADD3 R62, -R62, R11, RZ ;  /* 0x0000000b3e3e7210 */ /* 0x000fc40007ffe1ff */
[----:B------:R-:W-:Y:S01]  /*ec50*/  LOP3.LUT P0, RZ, R64, 0x3, RZ, 0xc0, !PT ;  /* 0x0000000340ff7812 */ /* 0x000fe2000780c0ff */
[----:B------:R4:W-:Y:S01]  /*ec60*/  STS [R25+0x2000], R88 ;  /* 0x0020005819007388 */ /* 0x0009e20000000800 */
[----:B------:R-:W-:Y:S02]  /*ec70*/  LEA.HI R63, R63, R10, RZ, 0x2 ;  /* 0x0000000a3f3f7211 */ /* 0x000fe400078f10ff */
[----:B------:R-:W-:Y:S01]  /*ec80*/  SHF.R.S32.HI R7, RZ, 0x1f, R62 ;  /* 0x0000001fff077819 */ /* 0x000fe2000001143e */
[----:B------:R4:W-:Y:S01]  /*ec90*/  STS [R25+0x2400], R90 ;  /* 0x0024005a19007388 */ /* 0x0009e20000000800 */
[----:B------:R-:W-:Y:S02]  /*eca0*/  LOP3.LUT R63, R63, 0xffffffc, RZ, 0xc0, !PT ;  /* 0x0ffffffc3f3f7812 */ /* 0x000fe400078ec0ff */
[----:B------:R-:W-:Y:S01]  /*ecb0*/  LEA.HI R7, R7, R62, RZ, 0x2 ;  /* 0x0000003e07077211 */ /* 0x000fe200078f10ff */
[----:B------:R4:W-:Y:S01]  /*ecc0*/  STS [R27+0x2000], R92 ;  /* 0x0020005c1b007388 */ /* 0x0009e20000000800 */
[----:B------:R-:W-:-:S02]  /*ecd0*/  IADD3 R63, R10, -R63, RZ ;  /* 0x8000003f0a3f7210 */ /* 0x000fc40007ffe0ff */
[----:B------:R-:W-:Y:S01]  /*ece0*/  SHF.R.S32.HI R2, RZ, 0x2, R7 ;  /* 0x00000002ff027819 */ /* 0x000fe20000011407 */
[----:B------:R4:W-:Y:S01]  /*ecf0*/  STS [R27+0x2400], R94 ;  /* 0x0024005e1b007388 */ /* 0x0009e20000000800 */
[----:B------:R-:W-:Y:S01]  /*ed00*/  MOV R10, 0x7f800000 ;  /* 0x7f800000000a7802 */ /* 0x000fe20000000f00 */
[----:B------:R-:W-:Y:S01]  /*ed10*/  @P5 FFMA.FTZ R10, R132, c[0x0][0x238], R65 ;  /* 0x00008e00840a5a23 */ /* 0x000fe20000010041 */
[----:B------:R-:W-:Y:S01]  /*ed20*/  MOV R62, 0x7f800000 ;  /* 0x7f800000003e7802 */ /* 0x000fe20000000f00 */
[----:B------:R4:W-:Y:S01]  /*ed30*/  STS [R13+0x4000], R96 ;  /* 0x004000600d007388 */ /* 0x0009e20000000800 */
[----:B------:R-:W-:Y:S01]  /*ed40*/  @P4 FFMA.FTZ R62, R3, c[0x0][0x238], R0 ;  /* 0x00008e00033e4a23 */ /* 0x000fe20000010000 */
[----:B------:R-:W-:Y:S02]  /*ed50*/  LEA R2, R63, R2, 0x4 ;  /* 0x000000023f027211 */ /* 0x000fe400078e20ff */
[----:B------:R4:W-:Y:S04]  /*ed60*/  STS [R13+0x4400], R98 ;  /* 0x004400620d007388 */ /* 0x0009e80000000800 */
        /* <DEDUP_REMOVED lines=14> */
[----:B------:R-:W-:Y:S06]  /*ee50*/  BAR.SYNC.DEFER_BLOCKING 0x0 ;  /* 0x0000000000007b1d */ /* 0x000fec0000010000 */
[----:B------:R4:W1:Y:S04]  /*ee60*/  LDS.128 R52, [R208] ;  /* 0x00000000d0347984 */ /* 0x0008680000000c00 */
[----:B------:R4:W2:Y:S04]  /*ee70*/  LDS.128 R48, [R208+0x800] ;  /* 0x00080000d0307984 */ /* 0x0008a80000000c00 */
[----:B------:R4:W3:Y:S04]  /*ee80*/  LDS.128 R44, [R208+0x1000] ;  /* 0x00100000d02c7984 */ /* 0x0008e80000000c00 */
[----:B------:R4:W1:Y:S04]  /*ee90*/  LDS.128 R40, [R208+0x1800] ;  /* 0x00180000d0287984 */ /* 0x0008680000000c00 */
[----:B------:R4:W1:Y:S04]  /*eea0*/  LDS.128 R36, [R208+0x2000] ;  /* 0x00200000d0247984 */ /* 0x0008680000000c00 */
[----:B------:R4:W1:Y:S04]  /*eeb0*/  LDS.128 R32, [R208+0x2800] ;  /* 0x00280000d0207984 */ /* 0x0008680000000c00 */
[----:B------:R4:W1:Y:S04]  /*eec0*/  LDS.128 R28, [R208+0x3000] ;  /* 0x00300000d01c7984 */ /* 0x0008680000000c00 */
[----:B------:R4:W1:Y:S04]  /*eed0*/  LDS.128 R24, [R208+0x3800] ;  /* 0x00380000d0187984 */ /* 0x0008680000000c00 */
[----:B------:R4:W1:Y:S04]  /*eee0*/  LDS.128 R20, [R208+0x4000] ;  /* 0x00400000d0147984 */ /* 0x0008680000000c00 */
[----:B------:R4:W1:Y:S04]  /*eef0*/  LDS.128 R16, [R208+0x4800] ;  /* 0x00480000d0107984 */ /* 0x0008680000000c00 */
[----:B------:R4:W1:Y:S04]  /*ef00*/  LDS.128 R12, [R208+0x5000] ;  /* 0x00500000d00c7984 */ /* 0x0008680000000c00 */
[----:B------:R4:W1:Y:S01]  /*ef10*/  LDS.128 R56, [R208+0x5800] ;  /* 0x00580000d0387984 */ /* 0x0008620000000c00 */
[----:B------:R-:W-:Y:S05]  /*ef20*/  @P0 BRA `(.L_x_731) ;  /* 0x000000c000000947 */ /* 0x000fea0003800000 */
[----:B--2---:R-:W2:Y:S01]  /*ef30*/  S2R R5, SR_CTAID.X ;  /* 0x0000000000057919 */ /* 0x004ea20000002500 */
[----:B------:R-:W-:-:S02]  /*ef40*/  IADD3 R64, R2, 0x8, RZ ;  /* 0x0000000802407810 */ /* 0x000fc40007ffe0ff */
[-C--:B------:R-:W-:Y:S02]  /*ef50*/  ISETP.GE.AND P2, PT, R2, R199.reuse, PT ;  /* 0x000000c70200720c */ /* 0x080fe40003f46270 */
[----:B------:R-:W-:Y:S01]  /*ef60*/  ISETP.GE.AND P1, PT, R64, R199, PT ;  /* 0x000000c74000720c */ /* 0x000fe20003f26270 */
[----:B--2---:R-:W-:-:S05]  /*ef70*/  IMAD R5, R5, 0x40, R206 ;  /* 0x0000004005057824 */ /* 0x004fca00078e02ce */
[----:B------:R-:W-:Y:S02]  /*ef80*/  SHF.R.S32.HI R3, RZ, 0x1f, R5 ;  /* 0x0000001fff037819 */ /* 0x000fe40000011405 */
[----:B------:R-:W-:-:S04]  /*ef90*/  IADD3 R0, P0, R2, R5, RZ ;  /* 0x0000000502007210 */ /* 0x000fc80007f1e0ff */
[----:B------:R-:W-:Y:S02]  /*efa0*/  LEA.HI.X.SX32 R3, R2, R3, 0x1, P0 ;  /* 0x0000000302037211 */ /* 0x000fe400000f0eff */
[----:B------:R-:W-:-:S04]  /*efb0*/  LEA R2, P0, R0, c[0x0][0x200], 0x2 ;  /* 0x0000800000027a11 */ /* 0x000fc800078010ff */
[----:B------:R-:W-:-:S05]  /*efc0*/  LEA.HI.X R3, R0, c[0x0][0x204], R3, 0x2, P0 ;  /* 0x0000810000037a11 */ /* 0x000fca00000f1403 */
[----:B------:R2:W-:Y:S04]  /*efd0*/  @!P2 STG.E [R2.64], R10 ;  /* 0x0000000a0200a986 */ /* 0x0005e8000c101904 */
[----:B------:R2:W-:Y:S02]  /*efe0*/  @!P1 STG.E [R2.64+0x20], R62 ;  /* 0x0000203e02009986 */ /* 0x0005e4000c101904 */
.L_x_731:
[----:B--2---:R-:W-:Y:S05]  /*eff0*/  BSYNC B0 ;  /* 0x0000000000007941 */ /* 0x004fea0003800000 */
.L_x_730:
[----:B------:R-:W2:Y:S01]  /*f000*/  S2R R3, SR_CTAID.X ;  /* 0x0000000000037919 */ /* 0x000ea20000002500 */
[----:B------:R-:W-:Y:S01]  /*f010*/  SHF.R.S32.HI R211, RZ, 0x1f, R210 ;  /* 0x0000001fffd37819 */ /* 0x000fe200000114d2 */
[----:B------:R-:W-:Y:S01]  /*f020*/  BSSY B0, `(.L_x_732) ;  /* 0x0000022000007945 */ /* 0x000fe20003800000 */
[----:B------:R-:W-:Y:S02]  /*f030*/  LEA.HI R8, R9, R8, RZ, 0x3 ;  /* 0x0000000809087211 */ /* 0x000fe400078f18ff */
[----:B------:R-:W-:Y:S02]  /*f040*/  LEA.HI R11, R60, R11, RZ, 0x3 ;  /* 0x0000000b3c0b7211 */ /* 0x000fe400078f18ff */
[----:B------:R-:W-:-:S02]  /*f050*/  SHF.R.S32.HI R8, RZ, 0x3, R8 ;  /* 0x00000003ff087819 */ /* 0x000fc40000011408 */
[----:B------:R-:W-:-:S04]  /*f060*/  SHF.R.S32.HI R2, RZ, 0x3, R11 ;  /* 0x00000003ff027819 */ /* 0x000fc8000001140b */
[----:B------:R-:W-:Y:S01]  /*f070*/  SHF.R.S32.HI R2, RZ, 0x1f, R2 ;  /* 0x0000001fff027819 */ /* 0x000fe20000011402 */
[----:B--2---:R-:W-:-:S04]  /*f080*/  IMAD.SHL.U32 R3, R3, 0x40, RZ ;  /* 0x0000004003037824 */ /* 0x004fc800078e00ff */
[----:B------:R-:W-:Y:S01]  /*f090*/  IMAD.WIDE.U32 R62, R3, c[0x0][0x1e8], R210 ;  /* 0x00007a00033e7a25 */ /* 0x000fe200078e00d2 */
[----:B------:R-:W-:-:S04]  /*f0a0*/  SHF.R.S32.HI R0, RZ, 0x1f, R3 ;  /* 0x0000001fff007819 */ /* 0x000fc80000011403 */
[----:B------:R-:W-:Y:S01]  /*f0b0*/  IADD3 R6, P0, R6, R62, RZ ;  /* 0x0000003e06067210 */ /* 0x000fe20007f1e0ff */
[----:B------:R-:W-:-:S04]  /*f0c0*/  IMAD R0, R0, c[0x0][0x1e8], RZ ;  /* 0x00007a0000007a24 */ /* 0x000fc800078e02ff */
[----:B------:R-:W-:Y:S01]  /*f0d0*/  IMAD R5, R3, c[0x0][0x1ec], R0 ;  /* 0x00007b0003057a24 */ /* 0x000fe200078e0200 */
[----:B------:R-:W-:Y:S01]  /*f0e0*/  SHF.R.S32.HI R0, RZ, 0x1f, R61 ;  /* 0x0000001fff007819 */ /* 0x000fe2000001143d */
[----:B------:R-:W-:-:S03]  /*f0f0*/  IMAD.IADD R3, R209, 0x1, -R3 ;  /* 0x00000001d1037824 */ /* 0x000fc600078e0a03 */
[----:B------:R-:W-:Y:S01]  /*f100*/  IADD3.X R7, R4, R63, R5, P0, !PT ;  /* 0x0000003f04077210 */ /* 0x000fe200007fe405 */
[----:B------:R-:W-:Y:S01]  /*f110*/  IMAD R0, R0, c[0x0][0x1f0], RZ ;  /* 0x00007c0000007a24 */ /* 0x000fe200078e02ff */
[----:B------:R-:W-:-:S03]  /*f120*/  ISETP.GE.AND P0, PT, R8, R3, PT ;  /* 0x000000030800720c */ /* 0x000fc60003f06270 */
[C---:B------:R-:W-:Y:S02]  /*f130*/  IMAD R0, R61.reuse, c[0x0][0x1f4], R0 ;  /* 0x00007d003d007a24 */ /* 0x040fe400078e0200 */
[----:B------:R-:W-:-:S04]  /*f140*/  IMAD.WIDE.U32 R4, R61, c[0x0][0x1f0], R6 ;  /* 0x00007c003d047a25 */ /* 0x000fc800078e0006 */
[----:B------:R-:W-:-:S04]  /*f150*/  IMAD.IADD R7, R0, 0x1, R5 ;  /* 0x0000000100077824 */ /* 0x000fc800078e0205 */
[----:B------:R-:W-:Y:S05]  /*f160*/  @P0 BRA `(.L_x_733) ;  /* 0x000000d000000947 */ /* 0x000fea0003800000 */
[----:B------:R-:W-:Y:S01]  /*f170*/  IMAD R3, R2, c[0x0][0x1e8], RZ ;  /* 0x00007a0002037a24 */ /* 0x000fe200078e02ff */
[----:B------:R-:W-:Y:S01]  /*f180*/  ISETP.GE.AND P2, PT, R210, c[0x0][0x220], PT ;  /* 0x00008800d2007a0c */ /* 0x000fe20003f46270 */
[----:B------:R-:W-:Y:S01]  /*f190*/  IMAD.MOV.U32 R6, RZ, RZ, R4 ;  /* 0x000000ffff067224 */ /* 0x000fe200078e0004 */
[----:B------:R-:W-:Y:S01]  /*f1a0*/  ISETP.GE.AND P1, PT, R201, c[0x0][0x220], PT ;  /* 0x00008800c9007a0c */ /* 0x000fe20003f26270 */
[----:B------:R-:W-:Y:S01]  /*f1b0*/  IMAD R0, R8, c[0x0][0x1ec], R3 ;  /* 0x00007b0008007a24 */ /* 0x000fe200078e0203 */
[----:B------:R-:W-:Y:S01]  /*f1c0*/  ISETP.GE.AND P0, PT, R200, c[0x0][0x220], PT ;  /* 0x00008800c8007a0c */ /* 0x000fe20003f06270 */
[----:B------:R-:W-:-:S04]  /*f1d0*/  IMAD.WIDE.U32 R10, R8, c[0x0][0x1e8], R6 ;  /* 0x00007a00080a7a25 */ /* 0x000fc800078e0006 */
[----:B------:R-:W-:Y:S01]  /*f1e0*/  IMAD.IADD R0, R0, 0x1, R11 ;  /* 0x0000000100007824 */ /* 0x000fe200078e020b */
[----:B------:R-:W-:-:S04]  /*f1f0*/  LEA R60, P3, R10, c[0x0][0x1d0], 0x1 ;  /* 0x000074000a3c7a11 */ /* 0x000fc800078608ff */
[----:B------:R-:W-:-:S05]  /*f200*/  LEA.HI.X R61, R10, c[0x0][0x1d4], R0, 0x1, P3 ;  /* 0x000075000a3d7a11 */ /* 0x000fca00018f0c00 */
[----:B-1----:R1:W-:Y:S04]  /*f210*/  @!P2 STG.E.128 [R60.64], R52 ;  /* 0x000000343c00a986 */ /* 0x0023e8000c101d04 */
[----:B------:R1:W-:Y:S04]  /*f220*/  @!P1 STG.E.128 [R60.64+0x80], R36 ;  /* 0x000080243c009986 */ /* 0x0003e8000c101d04 */
[----:B------:R1:W-:Y:S02]  /*f230*/  @!P0 STG.E.128 [R60.64+0x100], R20 ;  /* 0x000100143c008986 */ /* 0x0003e4000c101d04 */
.L_x_733:
[----:B------:R-:W-:Y:S05]  /*f240*/  BSYNC B0 ;  /* 0x0000000000007941 */ /* 0x000fea0003800000 */
.L_x_732:
        /* <DEDUP_REMOVED lines=16> */
[----:B----4-:R-:W-:-:S05]  /*f350*/  LEA.HI.X R21, R10, c[0x0][0x1d4], R0, 0x1, P3 ;  /* 0x000075000a157a11 */ /* 0x010fca00018f0c00 */
[----:B------:R1:W-:Y:S04]  /*f360*/  @!P2 STG.E.128 [R20.64], R48 ;  /* 0x000000301400a986 */ /* 0x0003e8000c101d04 */
[----:B------:R1:W-:Y:S04]  /*f370*/  @!P1 STG.E.128 [R20.64+0x80], R32 ;  /* 0x0000802014009986 */ /* 0x0003e8000c101d04 */
[----:B------:R1:W-:Y:S02]  /*f380*/  @!P0 STG.E.128 [R20.64+0x100], R16 ;  /* 0x0001001014008986 */ /* 0x0003e4000c101d04 */
.L_x_735:
[----:B------:R-:W-:Y:S05]  /*f390*/  BSYNC B0 ;  /* 0x0000000000007941 */ /* 0x000fea0003800000 */
.L_x_734:
        /* <DEDUP_REMOVED lines=17> */
[----:B---3--:R1:W-:Y:S04]  /*f4b0*/  @!P2 STG.E.128 [R16.64], R44 ;  /* 0x0000002c1000a986 */ /* 0x0083e8000c101d04 */
[----:B------:R1:W-:Y:S04]  /*f4c0*/  @!P1 STG.E.128 [R16.64+0x80], R28 ;  /* 0x0000801c10009986 */ /* 0x0003e8000c101d04 */
[----:B------:R1:W-:Y:S02]  /*f4d0*/  @!P0 STG.E.128 [R16.64+0x100], R12 ;  /* 0x0001000c10008986 */ /* 0x0003e4000c101d04 */
.L_x_737:
[----:B------:R-:W-:Y:S05]  /*f4e0*/  BSYNC B0 ;  /* 0x0000000000007941 */ /* 0x000fea0003800000 */
.L_x_736:
[----:B------:R-:W-:-:S04]  /*f4f0*/  IADD3 R0, R8, 0x30, RZ ;  /* 0x0000003008007810 */ /* 0x000fc80007ffe0ff */
[----:B------:R-:W-:-:S13]  /*f500*/  ISETP.GE.AND P0, PT, R0, R199, PT ;  /* 0x000000c70000720c */ /* 0x000fda0003f06270 */
[----:B------:R-:W-:Y:S05]  /*f510*/  @P0 EXIT ;  /* 0x000000000000094d */ /* 0x000fea0003800000 */
[----:B------:R-:W-:Y:S01]  /*f520*/  IADD3 R8, P0, R8, 0x30, RZ ;  /* 0x0000003008087810 */ /* 0x000fe20007f1e0ff */
[----:B------:R-:W-:Y:S01]  /*f530*/  IMAD.MOV.U32 R5, RZ, RZ, R7 ;  /* 0x000000ffff057224 */ /* 0x000fe200078e0007 */
[----:B------:R-:W-:-:S03]  /*f540*/  ISETP.GE.AND P1, PT, R210, c[0x0][0x220], PT ;  /* 0x00008800d2007a0c */ /* 0x000fc60003f26270 */
        /* <DEDUP_REMOVED lines=8> */
[----:B-1----:R1:W-:Y:S01]  /*f5d0*/  @!P0 STG.E.128 [R2.64+0x80], R24 ;  /* 0x0000801802008986 */ /* 0x0023e2000c101d04 */
[----:B------:R-:W-:-:S03]  /*f5e0*/  ISETP.GE.AND P0, PT, R200, c[0x0][0x220], PT ;  /* 0x00008800c8007a0c */ /* 0x000fc60003f06270 */
[----:B------:R1:W-:Y:S10]  /*f5f0*/  @!P1 STG.E.128 [R2.64], R40 ;  /* 0x0000002802009986 */ /* 0x0003f4000c101d04 */
[----:B------:R-:W-:Y:S05]  /*f600*/  @P0 EXIT ;  /* 0x000000000000094d */ /* 0x000fea0003800000 */
[----:B------:R-:W-:Y:S01]  /*f610*/  STG.E.128 [R2.64+0x100], R56 ;  /* 0x0001003802007986 */ /* 0x000fe2000c101d04 */
[----:B------:R-:W-:Y:S05]  /*f620*/  EXIT ;  /* 0x000000000000794d */ /* 0x000fea0003800000 */
.L_x_738:
        /* <DEDUP_REMOVED lines=13> */
.L_x_4098:


//--------------------- .text._ZN5flash24flash_fwd_splitkv_kernelI23Flash_fwd_kernel_traitsILi192ELi64ELi64ELi4ELb0ELb0EN7cutlass6half_tE19Flash_kernel_traitsILi192ELi64ELi64ELi4ES3_EELb1ELb0ELb0ELb0ELb0ELb1ELb0ELb0EEEvNS_16Flash_fwd_paramsE --------------------------
	.section	.text._ZN5flash24flash_fwd_splitkv_kernelI23Flash_fwd_kernel_traitsILi192ELi64ELi64ELi4ELb0ELb0EN7cutlass6half_tE19Flash_kernel_traitsILi192ELi64ELi64ELi4ES3_EELb1ELb0ELb0ELb0ELb0ELb1ELb0ELb0EEEvNS_16Flash_fwd_paramsE,"ax",@progbits
	.sectioninfo	@"SHI_REGISTERS=255"
	.align	128
        .global         _ZN5flash24flash_fwd_splitkv_kernelI23Flash_fwd_kernel_traitsILi192ELi64ELi64ELi4ELb0ELb0EN7cutlass6half_tE19Flash_kernel_traitsILi192ELi64ELi64ELi4ES3_EELb1ELb0ELb0ELb0ELb0ELb1ELb0ELb0EEEvNS_16Flash_fwd_paramsE
        .type           _ZN5flash24flash_fwd_splitkv_kernelI23Flash_fwd_kernel_traitsILi192ELi64ELi64ELi4ELb0ELb0EN7cutlass6half_tE19Flash_kernel_traitsILi192ELi64ELi64ELi4ES3_EELb1ELb0ELb0ELb0ELb0ELb1ELb0ELb0EEEvNS_16Flash_fwd_paramsE,@function
        .size           _ZN5flash24flash_fwd_splitkv_kernelI23Flash_fwd_kernel_traitsILi192ELi64ELi64ELi4ELb0ELb0EN7cutlass6half_tE19Flash_kernel_traitsILi192ELi64ELi64ELi4ES3_EELb1ELb0ELb0ELb0ELb0ELb1ELb0ELb0EEEvNS_16Flash_fwd_paramsE,(.L_x_4099 - _ZN5flash24flash_fwd_splitkv_kernelI23Flash_fwd_kernel_traitsILi192ELi64ELi64ELi4ELb0ELb0EN7cutlass6half_tE19Flash_kernel_traitsILi192ELi64ELi64ELi4ES3_EELb1ELb0ELb0ELb0ELb0ELb1ELb0ELb0EEEvNS_16Flash_fwd_paramsE)
        .other          _ZN5flash24flash_fwd_splitkv_kernelI23Flash_fwd_kernel_traitsILi192ELi64ELi64ELi4ELb0ELb0EN7cutlass6half_tE19Flash_kernel_traitsILi192ELi64ELi64ELi4ES3_EELb1ELb0ELb0ELb0ELb0ELb1ELb0ELb0EEEvNS_16Flash_fwd_paramsE,@"STO_CUDA_ENTRY STV_DEFAULT"
_ZN5flash24flash_fwd_splitkv_kernelI23Flash_fwd_kernel_traitsILi192ELi64ELi64ELi4ELb0ELb0EN7cutlass6half_tE19Flash_kernel_traitsILi192ELi64ELi64ELi4ES3_EELb1ELb0ELb0ELb0ELb0ELb1ELb0ELb0EEEvNS_16Flash_fwd_paramsE:
.text._ZN5flash24flash_fwd_splitkv_kernelI23Flash_fwd_kernel_traitsILi192ELi64ELi64ELi4ELb0ELb0EN7cutlass6half_tE19Flash_kernel_traitsILi192ELi64ELi64ELi4ES3_EELb1ELb0ELb0ELb0ELb0ELb1ELb0ELb0EEEvNS_16Flash_fwd_paramsE:
        /* <DEDUP_REMOVED lines=33> */
.L_x_739:
[----:B-1-34-:R-:W-:Y:S02]  /*0210*/  MOV R0, c[0x0][0x218] ;  /* 0x0000860000007a02 */ /* 0x01afe40000000f00 */
.L_x_740:
        /* <DEDUP_REMOVED lines=81> */
.L_x_743:
[----:B------:R-:W-:Y:S05]  /*0730*/  BSYNC B0 ;  /* 0x0000000000007941 */ /* 0x000fea0003800000 */
.L_x_742:
        /* <DEDUP_REMOVED lines=20> */
.L_x_745:
[----:B------:R-:W-:Y:S05]  /*0880*/  BSYNC B0 ;  /* 0x0000000000007941 */ /* 0x000fea0003800000 */
.L_x_744:
        /* <DEDUP_REMOVED lines=20> */
.L_x_747:
[----:B------:R-:W-:Y:S05]  /*09d0*/  BSYNC B0 ;  /* 0x0000000000007941 */ /* 0x000fea0003800000 */
.L_x_746:
        /* <DEDUP_REMOVED lines=19> */
.L_x_749:
[----:B------:R-:W-:Y:S05]  /*0b10*/  BSYNC B0 ;  /* 0x0000000000007941 */ /* 0x000fea0003800000 */
.L_x_748:
        /* <DEDUP_REMOVED lines=19> */
.L_x_741:
        /* <DEDUP_REMOVED lines=92> */
.L_x_750:
        /* <DEDUP_REMOVED lines=15> */
.L_x_752:
        /* <DEDUP_REMOVED lines=51> */
.L_x_751:
        /* <DEDUP_REMOVED lines=116> */
.L_x_754:
[----:B------:R-:W-:Y:S05]  /*1d70*/  BSYNC B0 ;  /* 0x0000000000007941 */ /* 0x000fea0003800000 */
.L_x_753:
        /* <DEDUP_REMOVED lines=37> */
.L_x_756:
[----:B------:R-:W-:Y:S05]  /*1fd0*/  BSYNC B0 ;  /* 0x0000000000007941 */ /* 0x000fea0003800000 */
.L_x_755:
        /* <DEDUP_REMOVED lines=37> */
.L_x_758:
[----:B------:R-:W-:Y:S05]  /*2230*/  BSYNC B0 ;  /* 0x0000000000007941 */ /* 0x000fea0003800000 */
.L_x_757:
        /* <DEDUP_REMOVED lines=36> */
.L_x_760:
[----:B------:R-:W-:Y:S05]  /*2480*/  BSYNC B0 ;  /* 0x0000000000007941 */ /* 0x000fea0003800000 */
.L_x_759:
        /* <DEDUP_REMOVED lines=31> */
.L_x_762:
[----:B------:R-:W-:Y:S05]  /*2680*/  BSYNC B0 ;  /* 0x0000000000007941 */ /* 0x000fea0003800000 */
.L_x_761:
        /* <DEDUP_REMOVED lines=33> */
.L_x_764:
[----:B------:R-:W-:Y:S05]  /*28a0*/  BSYNC B0 ;  /* 0x0000000000007941 */ /* 0x000fea0003800000 */
.L_x_763:
        /* <DEDUP_REMOVED lines=31> */
.L_x_766:
[----:B------:R-:W-:Y:S05]  /*2aa0*/  BSYNC B0 ;  /* 0x0000000000007941 */ /* 0x000fea0003800000 */
.L_x_765:
        /* <DEDUP_REMOVED lines=32> */
.L_x_768:
[----:B------:R-:W-:Y:S05]  /*2cb0*/  BSYNC B0 ;  /* 0x0000000000007941 */ /* 0x000fea0003800000 */
.L_x_767:
        /* <DEDUP_REMOVED lines=34> */
.L_x_770:
[----:B------:R-:W-:Y:S05]  /*2ee0*/  BSYNC B0 ;  /* 0x0000000000007941 */ /* 0x000fea0003800000 */
.L_x_769:
        /* <DEDUP_REMOVED lines=34> */
.L_x_772:
[----:B------:R-:W-:Y:S05]  /*3110*/  BSYNC B0 ;  /* 0x0000000000007941 */ /* 0x000fea0003800000 */
.L_x_771:
        /* <DEDUP_REMOVED lines=34> */
.L_x_774:
[----:B------:R-:W-:Y:S05]  /*3340*/  BSYNC B0 ;  /* 0x0000000000007941 */ /* 0x000fea0003800000 */
.L_x_773:
        /* <DEDUP_REMOVED lines=42> */
.L_x_776:
[----:B------:R-:W-:Y:S05]  /*35f0*/  BSYNC B0 ;  /* 0x0000000000007941 */ /* 0x000fea0003800000 */
.L_x_775:
[----:B----4-:R-:W-:Y:S01]  /*3600*/  SHF.L.U32 R8, R2, 0x6, RZ ;  /* 0x0000000602087819 */ /* 0x010fe200000006ff */
[----:B------:R-:W-:Y:S01]  /*3610*/  IMAD R206, R95, 0x400, R0 ;  /* 0x000004005fce7824 */ /* 0x000fe200078e0200 */
[----:B------:R-:W-:Y:S01]  /*3620*/  SHF.L.U32 R14, R14, 0x3, RZ ;  /* 0x000000030e0e7819 */ /* 0x000fe200000006ff */
[----:B------:R-:W0:Y:S01]  /*3630*/  LDGDEPBAR ;  /* 0x00000000000079af */ /* 0x000e220000000000 */
[----:B------:R-:W-:Y:S01]  /*3640*/  LOP3.LUT R9, R8, 0x1c0, RZ, 0xc0, !PT ;  /* 0x000001c008097812 */ /* 0x000fe200078ec0ff */
[----:B------:R-:W-:Y:S01]  /*3650*/  IMAD.SHL.U32 R206, R206, 0x2, RZ ;  /* 0x00000002cece7824 */ /* 0x000fe200078e00ff */
[----:B------:R-:W-:Y:S02]  /*3660*/  R2P PR, R2, 0x6 ;  /* 0x0000000602007804 */ /* 0x000fe40000000000 */
[----:B------:R-:W-:Y:S02]  /*3670*/  LOP3.LUT R8, R9, 0x8, R14, 0xf8, !PT ;  /* 0x0000000809087812 */ /* 0x000fe400078ef80e */
[----:B------:R-:W-:Y:S01]  /*3680*/  SHF.R.U32.HI R9, RZ, 0x3, R9 ;  /* 0x00000003ff097819 */ /* 0x000fe20000011609 */
[----:B------:R-:W-:Y:S01]  /*3690*/  LDSM.16.M88.4 R56, [R206] ;  /* 0x00000000ce38783b */ /* 0x000fe20000000200 */
[----:B------:R-:W-:-:S02]  /*36a0*/  LEA R204, R7, R206, 0x1 ;  /* 0x000000ce07cc7211 */ /* 0x000fc400078e08ff */
[----:B------:R-:W-:Y:S02]  /*36b0*/  LOP3.LUT R8, R8, R9, RZ, 0x3c, !PT ;  /* 0x0000000908087212 */ /* 0x000fe400078e3cff */
[----:B------:R-:W-:Y:S01]  /*36c0*/  LEA R202, R5, R206, 0x1 ;  /* 0x000000ce05ca7211 */ /* 0x000fe200078e08ff */
[----:B------:R-:W-:Y:S01]  /*36d0*/  LDSM.16.M88.4 R36, [R204] ;  /* 0x00000000cc24783b */ /* 0x000fe20000000200 */
[----:B------:R-:W-:Y:S01]  /*36e0*/  LEA R205, R205, R8, 0x9 ;  /* 0x00000008cdcd7211 */ /* 0x000fe200078e48ff */
[----:B------:R-:W-:Y:S01]  /*36f0*/  IMAD R201, R5, 0x2, R204 ;  /* 0x0000000205c97824 */ /* 0x000fe200078e02cc */
[----:B------:R-:W-:Y:S01]  /*3700*/  LEA R96, R95, R96, 0x4 ;  /* 0x000000605f607211 */ /* 0x000fe200078e20ff */
[----:B------:R-:W-:Y:S01]  /*3710*/  LDSM.16.M88.4 R8, [R202] ;  /* 0x00000000ca08783b */ /* 0x000fe20000000200 */
[----:B------:R-:W-:Y:S02]  /*3720*/  SHF.L.U32 R205, R205, 0x1, RZ ;  /* 0x00000001cdcd7819 */ /* 0x000fe400000006ff */
[----:B------:R-:W-:Y:S01]  /*3730*/  ISETP.GE.AND P6, PT, R133, 0x2, PT ;  /* 0x000000028500780c */ /* 0x000fe20003fc6270 */
[----:B------:R-:W-:Y:S01]  /*3740*/  LDSM.16.M88.4 R80, [R201+0x2000] ;  /* 0x00200000c950783b */ /* 0x000fe20000000200 */
[----:B------:R-:W-:-:S02]  /*3750*/  IADD3 R2, R205, 0x6000, RZ ;  /* 0x00006000cd027810 */ /* 0x000fc40007ffe0ff */
[----:B------:R-:W-:Y:S01]  /*3760*/  IADD3 R203, R205, 0x6020, RZ ;  /* 0x00006020cdcb7810 */ /* 0x000fe20007ffe0ff */
[----:B--2---:R-:W2:Y:S01]  /*3770*/  LDSM.16.M88.4 R16, [R205+0x6000] ;  /* 0x00600000cd10783b */ /* 0x004ea20000000200 */
[----:B------:R-:W-:Y:S01]  /*3780*/  @P1 IADD3 R203, R2, -0x20, RZ ;  /* 0xffffffe002cb1810 */ /* 0x000fe20007ffe0ff */
[----:B------:R-:W-:Y:S02]  /*3790*/  IMAD.MOV.U32 R2, RZ, RZ, 0x40 ;  /* 0x00000040ff027424 */ /* 0x000fe400078e00ff */
[----:B------:R-:W4:Y:S01]  /*37a0*/  LDSM.16.M88.4 R44, [R205+0x6800] ;  /* 0x00680000cd2c783b */ /* 0x000f220000000200 */
[C---:B------:R-:W-:Y:S02]  /*37b0*/  IADD3 R195, R203.reuse, 0x800, RZ ;  /* 0x00000800cbc37810 */ /* 0x040fe40007ffe0ff */
[----:B------:R-:W-:Y:S01]  /*37c0*/  SEL R2, R2, 0xffffffc0, !P2 ;  /* 0xffffffc002027807 */ /* 0x000fe20005000000 */
[----:B------:R-:W5:Y:S01]  /*37d0*/  LDSM.16.M88.4 R64, [R205+0x7000] ;  /* 0x00700000cd40783b */ /* 0x000f620000000200 */
[----:B------:R-:W-:-:S02]  /*37e0*/  IADD3 R194, R203, 0x1000, RZ ;  /* 0x00001000cbc27810 */ /* 0x000fc40007ffe0ff */
[----:B------:R-:W-:Y:S01]  /*37f0*/  IADD3 R199, R205, R2, RZ ;  /* 0x00000002cdc77210 */ /* 0x000fe20007ffe0ff */
[----:B------:R-:W1:Y:S01]  /*3800*/  LDSM.16.M88.4 R52, [R203] ;  /* 0x00000000cb34783b */ /* 0x000e620000000200 */
[----:B------:R-:W-:Y:S02]  /*3810*/  IADD3 R192, R2, R203, RZ ;  /* 0x000000cb02c07210 */ /* 0x000fe40007ffe0ff */
[C---:B------:R-:W-:Y:S01]  /*3820*/  IADD3 R193, R203.reuse, 0x1800, RZ ;  /* 0x00001800cbc17810 */ /* 0x040fe20007ffe0ff */
[----:B------:R-:W3:Y:S01]  /*3830*/  LDSM.16.M88.4 R72, [R205+0x7800] ;  /* 0x00780000cd48783b */ /* 0x000ee20000000200 */
[C---:B------:R-:W-:Y:S02]  /*3840*/  IADD3 R191, R203.reuse, 0x2000, RZ ;  /* 0x00002000cbbf7810 */ /* 0x040fe40007ffe0ff */
[C---:B------:R-:W-:Y:S01]  /*3850*/  IADD3 R190, R203.reuse, 0x2800, RZ ;  /* 0x00002800cbbe7810 */ /* 0x040fe20007ffe0ff */
[----:B------:R-:W1:Y:S01]  /*3860*/  LDSM.16.M88.4 R12, [R203+0x800] ;  /* 0x00080000cb0c783b */ /* 0x000e620000000200 */
[----:B------:R-:W-:-:S02]  /*3870*/  IADD3 R189, R203, 0x3000, RZ ;  /* 0x00003000cbbd7810 */ /* 0x000fc40007ffe0ff */
[C---:B------:R-:W-:Y:S01]  /*3880*/  IADD3 R188, R203.reuse, 0x3800, RZ ;  /* 0x00003800cbbc7810 */ /* 0x040fe20007ffe0ff */
[----:B------:R-:W1:Y:S01]  /*3890*/  LDSM.16.M88.4 R48, [R203+0x1000] ;  /* 0x00100000cb30783b */ /* 0x000e620000000200 */
[C---:B------:R-:W-:Y:S02]  /*38a0*/  IADD3 R187, R203.reuse, 0x4000, RZ ;  /* 0x00004000cbbb7810 */ /* 0x040fe40007ffe0ff */
[C---:B------:R-:W-:Y:S01]  /*38b0*/  IADD3 R186, R203.reuse, 0x4800, RZ ;  /* 0x00004800cbba7810 */ /* 0x040fe20007ffe0ff */
[----:B-1----:R-:W1:Y:S01]  /*38c0*/  LDSM.16.M88.4 R24, [R199+0x6000] ;  /* 0x00600000c718783b */ /* 0x002e620000000200 */
[C---:B------:R-:W-:Y:S02]  /*38d0*/  IADD3 R185, R203.reuse, 0x5000, RZ ;  /* 0x00005000cbb97810 */ /* 0x040fe40007ffe0ff */
[----:B------:R-:W-:Y:S01]  /*38e0*/  IADD3 R184, R203, 0x5800, RZ ;  /* 0x00005800cbb87810 */ /* 0x000fe20007ffe0ff */
[----:B------:R-:W1:Y:S04]  /*38f0*/  LDSM.16.M88.4 R40, [R203+0x1800] ;  /* 0x00180000cb28783b */ /* 0x000e680000000200 */
[----:B------:R-:W1:Y:S01]  /*3900*/  LDSM.16.M88.4 R28, [R199+0x6800] ;  /* 0x00680000c71c783b */ /* 0x000e620000000200 */
[C---:B--2---:R-:W-:Y:S03]  /*3910*/  HMMA.16816.F32 R20, R56.reuse, R16, RZ ;  /* 0x000000103814723c */ /* 0x044fe600000018ff */
[----:B------:R-:W-:Y:S04]  /*3920*/  LDSM.16.M88.4 R76, [R203+0x2000] ;  /* 0x00200000cb4c783b */ /* 0x000fe80000000200 */
[----:B------:R-:W-:Y:S01]  /*3930*/  LDSM.16.M88.4 R88, [R192+0x2800] ;  /* 0x00280000c058783b */ /* 0x000fe20000000200 */
[C---:B------:R-:W-:Y:S03]  /*3940*/  HMMA.16816.F32 R16, R56.reuse, R18, RZ ;  /* 0x000000123810723c */ /* 0x040fe600000018ff */
[----:B------:R-:W-:Y:S05]  /*3950*/  LDSM.16.M88.4 R84, [R205+0xa800] ;  /* 0x00a80000cd54783b */ /* 0x000fea0000000200 */
[C---:B----4-:R-:W-:Y:S08]  /*3960*/  HMMA.16816.F32 R32, R56.reuse, R44, RZ ;  /* 0x0000002c3820723c */ /* 0x050ff000000018ff */
[C---:B------:R-:W-:Y:S08]  /*3970*/  HMMA.16816.F32 R44, R56.reuse, R46, RZ ;  /* 0x0000002e382c723c */ /* 0x040ff000000018ff */
[C---:B-----5:R-:W-:Y:S08]  /*3980*/  HMMA.16816.F32 R68, R56.reuse, R64, RZ ;  /* 0x000000403844723c */ /* 0x060ff000000018ff */
[----:B------:R-:W-:Y:S08]  /*3990*/  HMMA.16816.F32 R64, R56, R66, RZ ;  /* 0x000000423840723c */ /* 0x000ff000000018ff */
[C---:B------:R-:W-:Y:S08]  /*39a0*/  HMMA.16816.F32 R20, R36.reuse, R52, R20 ;  /* 0x000000342414723c */ /* 0x040ff00000001814 */
[----:B------:R-:W-:Y:S01]  /*39b0*/  HMMA.16816.F32 R16, R36, R54, R16 ;  /* 0x000000362410723c */ /* 0x000fe20000001810 */
[----:B------:R-:W-:Y:S07]  /*39c0*/  LDSM.16.M88.4 R52, [R192+0x800] ;  /* 0x00080000c034783b */ /* 0x000fee0000000200 */
[C---:B---3--:R-:W-:Y:S08]  /*39d0*/  HMMA.16816.F32 R60, R56.reuse, R72, RZ ;  /* 0x00000048383c723c */ /* 0x048ff000000018ff */
[----:B------:R-:W-:Y:S01]  /*39e0*/  HMMA.16816.F32 R56, R56, R74, RZ ;  /* 0x0000004a3838723c */ /* 0x000fe200000018ff */
[----:B------:R-:W-:Y:S07]  /*39f0*/  LDSM.16.M88.4 R72, [R192] ;  /* 0x00000000c048783b */ /* 0x000fee0000000200 */
[C---:B------:R-:W-:Y:S08]  /*3a00*/  HMMA.16816.F32 R32, R36.reuse, R12, R32 ;  /* 0x0000000c2420723c */ /* 0x040ff00000001820 */
[C---:B------:R-:W-:Y:S01]  /*3a10*/  HMMA.16816.F32 R44, R36.reuse, R14, R44 ;  /* 0x0000000e242c723c */ /* 0x040fe2000000182c */
[----:B------:R-:W2:Y:S07]  /*3a20*/  LDSM.16.M88.4 R12, [R199+0x7000] ;  /* 0x00700000c70c783b */ /* 0x000eae0000000200 */
[C---:B------:R-:W-:Y:S08]  /*3a30*/  HMMA.16816.F32 R68, R36.reuse, R48, R68 ;  /* 0x000000302444723c */ /* 0x040ff00000001844 */
[----:B------:R-:W-:Y:S01]  /*3a40*/  HMMA.16816.F32 R64, R36, R50, R64 ;  /* 0x000000322440723c */ /* 0x000fe20000001840 */
[----:B------:R-:W3:Y:S07]  /*3a50*/  LDSM.16.M88.4 R48, [R199+0x7800] ;  /* 0x00780000c730783b */ /* 0x000eee0000000200 */
[C---:B-1----:R-:W-:Y:S08]  /*3a60*/  HMMA.16816.F32 R20, R8.reuse, R24, R20 ;  /* 0x000000180814723c */ /* 0x042ff00000001814 */
[----:B------:R-:W-:Y:S01]  /*3a70*/  HMMA.16816.F32 R16, R8, R26, R16 ;  /* 0x0000001a0810723c */ /* 0x000fe20000001810 */
[----:B------:R-:W1:Y:S07]  /*3a80*/  LDSM.16.M88.4 R24, [R201] ;  /* 0x00000000c918783b */ /* 0x000e6e0000000200 */
[C---:B------:R-:W-:Y:S08]  /*3a90*/  HMMA.16816.F32 R60, R36.reuse, R40, R60 ;  /* 0x00000028243c723c */ /* 0x040ff0000000183c */
[----:B------:R-:W-:Y:S01]  /*3aa0*/  HMMA.16816.F32 R56, R36, R42, R56 ;  /* 0x0000002a2438723c */ /* 0x000fe20000001838 */
[----:B------:R-:W4:Y:S04]  /*3ab0*/  LDSM.16.M88.4 R40, [R192+0x1000] ;  /* 0x00100000c028783b */ /* 0x000f280000000200 */
[----:B------:R-:W-:Y:S03]  /*3ac0*/  LDSM.16.M88.4 R36, [R206+0x2000] ;  /* 0x00200000ce24783b */ /* 0x000fe60000000200 */
[C---:B------:R-:W-:Y:S08]  /*3ad0*/  HMMA.16816.F32 R32, R8.reuse, R28, R32 ;  /* 0x0000001c0820723c */ /* 0x040ff00000001820 */
[C---:B------:R-:W-:Y:S01]  /*3ae0*/  HMMA.16816.F32 R44, R8.reuse, R30, R44 ;  /* 0x0000001e082c723c */ /* 0x040fe2000000182c */
[----:B------:R-:W-:Y:S07]  /*3af0*/  LDSM.16.M88.4 R28, [R192+0x1800] ;  /* 0x00180000c01c783b */ /* 0x000fee0000000200 */
[C---:B--2---:R-:W-:Y:S08]  /*3b00*/  HMMA.16816.F32 R68, R8.reuse, R12, R68 ;  /* 0x0000000c0844723c */ /* 0x044ff00000001844 */
[C---:B------:R-:W-:Y:S01]  /*3b10*/  HMMA.16816.F32 R64, R8.reuse, R14, R64 ;  /* 0x0000000e0840723c */ /* 0x040fe20000001840 */
[----:B------:R-:W2:Y:S07]  /*3b20*/  LDSM.16.M88.4 R12, [R205+0x8000] ;  /* 0x00800000cd0c783b */ /* 0x000eae0000000200 */
[C---:B---3--:R-:W-:Y:S08]  /*3b30*/  HMMA.16816.F32 R60, R8.reuse, R48, R60 ;  /* 0x00000030083c723c */ /* 0x048ff0000000183c */
[----:B------:R-:W-:Y:S01]  /*3b40*/  HMMA.16816.F32 R56, R8, R50, R56 ;  /* 0x000000320838723c */ /* 0x000fe20000001838 */
[----:B------:R-:W3:Y:S04]  /*3b50*/  LDSM.16.M88.4 R8, [R205+0x8800] ;  /* 0x00880000cd08783b */ /* 0x000ee80000000200 */
[----:B------:R-:W-:Y:S03]  /*3b60*/  LDSM.16.M88.4 R48, [R205+0x9000] ;  /* 0x00900000cd30783b */ /* 0x000fe60000000200 */
[C---:B-1----:R-:W-:Y:S08]  /*3b70*/  HMMA.16816.F32 R20, R24.reuse, R72, R20 ;  /* 0x000000481814723c */ /* 0x042ff00000001814 */
[C---:B------:R-:W-:Y:S01]  /*3b80*/  HMMA.16816.F32 R16, R24.reuse, R74, R16 ;  /* 0x0000004a1810723c */ /* 0x040fe20000001810 */
[----:B------:R-:W-:Y:S07]  /*3b90*/  LDSM.16.M88.4 R72, [R192+0x2000] ;  /* 0x00200000c048783b */ /* 0x000fee0000000200 */
[C---:B------:R-:W-:Y:S08]  /*3ba0*/  HMMA.16816.F32 R32, R24.reuse, R52, R32 ;  /* 0x000000341820723c */ /* 0x040ff00000001820 */
[C---:B------:R-:W-:Y:S01]  /*3bb0*/  HMMA.16816.F32 R44, R24.reuse, R54, R44 ;  /* 0x00000036182c723c */ /* 0x040fe2000000182c */
[----:B------:R-:W-:Y:S07]  /*3bc0*/  LDSM.16.M88.4 R52, [R205+0x9800] ;  /* 0x00980000cd34783b */ /* 0x000fee0000000200 */
[C---:B----4-:R-:W-:Y:S08]  /*3bd0*/  HMMA.16816.F32 R68, R24.reuse, R40, R68 ;  /* 0x000000281844723c */ /* 0x050ff00000001844 */
[----:B------:R-:W-:Y:S01]  /*3be0*/  HMMA.16816.F32 R64, R24, R42, R64 ;  /* 0x0000002a1840723c */ /* 0x000fe20000001840 */
[----:B------:R-:W1:Y:S07]  /*3bf0*/  LDSM.16.M88.4 R40, [R204+0x2000] ;  /* 0x00200000cc28783b */ /* 0x000e6e0000000200 */
[C---:B--2---:R-:W-:Y:S08]  /*3c00*/  HMMA.16816.F32 R20, R36.reuse, R12, R20 ;  /* 0x0000000c2414723c */ /* 0x044ff00000001814 */
[C---:B------:R-:W-:Y:S01]  /*3c10*/  HMMA.16816.F32 R16, R36.reuse, R14, R16 ;  /* 0x0000000e2410723c */ /* 0x040fe20000001810 */
[----:B------:R-:W-:Y:S07]  /*3c20*/  LDSM.16.M88.4 R12, [R199+0x8000] ;  /* 0x00800000c70c783b */ /* 0x000fee0000000200 */
[C---:B---3--:R-:W-:Y:S08]  /*3c30*/  HMMA.16816.F32 R32, R36.reuse, R8, R32 ;  /* 0x000000082420723c */ /* 0x048ff00000001820 */
[----:B------:R-:W-:Y:S01]  /*3c40*/  HMMA.16816.F32 R44, R36, R10, R44 ;  /* 0x0000000a242c723c */ /* 0x000fe2000000182c */
[----:B------:R-:W2:Y:S07]  /*3c50*/  LDSM.16.M88.4 R8, [R202+0x2000] ;  /* 0x00200000ca08783b */ /* 0x000eae0000000200 */
[C---:B------:R-:W-:Y:S08]  /*3c60*/  HMMA.16816.F32 R60, R24.reuse, R28, R60 ;  /* 0x0000001c183c723c */ /* 0x040ff0000000183c */
[----:B------:R-:W-:Y:S01]  /*3c70*/  HMMA.16816.F32 R56, R24, R30, R56 ;  /* 0x0000001e1838723c */ /* 0x000fe20000001838 */
[----:B------:R-:W3:Y:S04]  /*3c80*/  LDSM.16.M88.4 R28, [R203+0x2800] ;  /* 0x00280000cb1c783b */ /* 0x000ee80000000200 */
[----:B------:R-:W4:Y:S03]  /*3c90*/  LDSM.16.M88.4 R24, [R203+0x3000] ;  /* 0x00300000cb18783b */ /* 0x000f260000000200 */
[C---:B-1----:R-:W-:Y:S08]  /*3ca0*/  HMMA.16816.F32 R20, R40.reuse, R76, R20 ;  /* 0x0000004c2814723c */ /* 0x042ff00000001814 */
[----:B------:R-:W-:Y:S01]  /*3cb0*/  HMMA.16816.F32 R16, R40, R78, R16 ;  /* 0x0000004e2810723c */ /* 0x000fe20000001810 */
[----:B------:R-:W-:Y:S07]  /*3cc0*/  LDSM.16.M88.4 R76, [R192+0x3000] ;  /* 0x00300000c04c783b */ /* 0x000fee0000000200 */
[C---:B------:R-:W-:Y:S08]  /*3cd0*/  HMMA.16816.F32 R68, R36.reuse, R48, R68 ;  /* 0x000000302444723c */ /* 0x040ff00000001844 */
[----:B------:R-:W-:Y:S01]  /*3ce0*/  HMMA.16816.F32 R64, R36, R50, R64 ;  /* 0x000000322440723c */ /* 0x000fe20000001840 */
[----:B------:R-:W1:Y:S07]  /*3cf0*/  LDSM.16.M88.4 R48, [R203+0x3800] ;  /* 0x00380000cb30783b */ /* 0x000e6e0000000200 */
[C---:B--2---:R-:W-:Y:S08]  /*3d00*/  HMMA.16816.F32 R20, R8.reuse, R12, R20 ;  /* 0x0000000c0814723c */ /* 0x044ff00000001814 */
[----:B------:R-:W-:Y:S01]  /*3d10*/  HMMA.16816.F32 R16, R8, R14, R16 ;  /* 0x0000000e0810723c */ /* 0x000fe20000001810 */
[----:B------:R-:W-:Y:S07]  /*3d20*/  LDSM.16.M88.4 R12, [R199+0x9800] ;  /* 0x00980000c70c783b */ /* 0x000fee0000000200 */
[C---:B------:R-:W-:Y:S08]  /*3d30*/  HMMA.16816.F32 R60, R36.reuse, R52, R60 ;  /* 0x00000034243c723c */ /* 0x040ff0000000183c */
[----:B------:R-:W-:Y:S01]  /*3d40*/  HMMA.16816.F32 R56, R36, R54, R56 ;  /* 0x000000362438723c */ /* 0x000fe20000001838 */
[----:B------:R-:W-:Y:S04]  /*3d50*/  LDSM.16.M88.4 R52, [R206+0x4000] ;  /* 0x00400000ce34783b */ /* 0x000fe80000000200 */
[----:B------:R-:W2:Y:S03]  /*3d60*/  LDSM.16.M88.4 R36, [R205+0xa000] ;  /* 0x00a00000cd24783b */ /* 0x000ea60000000200 */
[C---:B---3--:R-:W-:Y:S08]  /*3d70*/  HMMA.16816.F32 R32, R40.reuse, R28, R32 ;  /* 0x0000001c2820723c */ /* 0x048ff00000001820 */
[C---:B------:R-:W-:Y:S01]  /*3d80*/  HMMA.16816.F32 R44, R40.reuse, R30, R44 ;  /* 0x0000001e282c723c */ /* 0x040fe2000000182c */
[----:B------:R-:W3:Y:S07]  /*3d90*/  LDSM.16.M88.4 R28, [R199+0x8800] ;  /* 0x00880000c71c783b */ /* 0x000eee0000000200 */
[C---:B----4-:R-:W-:Y:S08]  /*3da0*/  HMMA.16816.F32 R68, R40.reuse, R24, R68 ;  /* 0x000000182844723c */ /* 0x050ff00000001844 */
[----:B------:R-:W-:Y:S01]  /*3db0*/  HMMA.16816.F32 R64, R40, R26, R64 ;  /* 0x0000001a2840723c */ /* 0x000fe20000001840 */
[----:B------:R-:W4:Y:S07]  /*3dc0*/  LDSM.16.M88.4 R24, [R199+0x9000] ;  /* 0x00900000c718783b */ /* 0x000f2e0000000200 */
[C---:B------:R-:W-:Y:S08]  /*3dd0*/  HMMA.16816.F32 R20, R80.reuse, R72, R20 ;  /* 0x000000485014723c */ /* 0x040ff00000001814 */
[----:B------:R-:W-:Y:S01]  /*3de0*/  HMMA.16816.F32 R16, R80, R74, R16 ;  /* 0x0000004a5010723c */ /* 0x000fe20000001810 */
[----:B------:R-:W-:Y:S07]  /*3df0*/  LDSM.16.M88.4 R72, [R192+0x3800] ;  /* 0x00380000c048783b */ /* 0x000fee0000000200 */
[C---:B-1----:R-:W-:Y:S08]  /*3e00*/  HMMA.16816.F32 R60, R40.reuse, R48, R60 ;  /* 0x00000030283c723c */ /* 0x042ff0000000183c */
[----:B------:R-:W-:Y:S01]  /*3e10*/  HMMA.16816.F32 R56, R40, R50, R56 ;  /* 0x000000322838723c */ /* 0x000fe20000001838 */
[----:B------:R-:W-:Y:S04]  /*3e20*/  LDSM.16.M88.4 R40, [R204+0x4000] ;  /* 0x00400000cc28783b */ /* 0x000fe80000000200 */
[----:B------:R-:W1:Y:S03]  /*3e30*/  LDSM.16.M88.4 R48, [R203+0x4000] ;  /* 0x00400000cb30783b */ /* 0x000e660000000200 */
[C---:B--2---:R-:W-:Y:S08]  /*3e40*/  HMMA.16816.F32 R20, R52.reuse, R36, R20 ;  /* 0x000000243414723c */ /* 0x044ff00000001814 */
[----:B------:R-:W-:Y:S01]  /*3e50*/  HMMA.16816.F32 R16, R52, R38, R16 ;  /* 0x000000263410723c */ /* 0x000fe20000001810 */
[----:B------:R-:W-:Y:S07]  /*3e60*/  LDSM.16.M88.4 R36, [R203+0x4800] ;  /* 0x00480000cb24783b */ /* 0x000fee0000000200 */
[C---:B---3--:R-:W-:Y:S08]  /*3e70*/  HMMA.16816.F32 R32, R8.reuse, R28, R32 ;  /* 0x0000001c0820723c */ /* 0x048ff00000001820 */
[C---:B------:R-:W-:Y:S01]  /*3e80*/  HMMA.16816.F32 R44, R8.reuse, R30, R44 ;  /* 0x0000001e082c723c */ /* 0x040fe2000000182c */
[----:B------:R-:W-:Y:S07]  /*3e90*/  LDSM.16.M88.4 R28, [R202+0x4000] ;  /* 0x00400000ca1c783b */ /* 0x000fee0000000200 */
[C---:B----4-:R-:W-:Y:S08]  /*3ea0*/  HMMA.16816.F32 R68, R8.reuse, R24, R68 ;  /* 0x000000180844723c */ /* 0x050ff00000001844 */
[----:B------:R-:W-:Y:S01]  /*3eb0*/  HMMA.16816.F32 R64, R8, R26, R64 ;  /* 0x0000001a0840723c */ /* 0x000fe20000001840 */
[----:B------:R-:W2:Y:S07]  /*3ec0*/  LDSM.16.M88.4 R24, [R199+0xa000] ;  /* 0x00a00000c718783b */ /* 0x000eae0000000200 */
[C---:B-1----:R-:W-:Y:S08]  /*3ed0*/  HMMA.16816.F32 R20, R40.reuse, R48, R20 ;  /* 0x000000302814723c */ /* 0x042ff00000001814 */
[----:B------:R-:W-:Y:S01]  /*3ee0*/  HMMA.16816.F32 R16, R40, R50, R16 ;  /* 0x000000322810723c */ /* 0x000fe20000001810 */
[----:B------:R-:W1:Y:S07]  /*3ef0*/  LDSM.16.M88.4 R48, [R205+0xb000] ;  /* 0x00b00000cd30783b */ /* 0x000e6e0000000200 */
[C---:B------:R-:W-:Y:S08]  /*3f00*/  HMMA.16816.F32 R60, R8.reuse, R12, R60 ;  /* 0x0000000c083c723c */ /* 0x040ff0000000183c */
[----:B------:R-:W-:Y:S01]  /*3f10*/  HMMA.16816.F32 R56, R8, R14, R56 ;  /* 0x0000000e0838723c */ /* 0x000fe20000001838 */
[----:B------:R-:W-:Y:S04]  /*3f20*/  LDSM.16.M88.4 R12, [R201+0x4000] ;  /* 0x00400000c90c783b */ /* 0x000fe80000000200 */
[----:B------:R-:W3:Y:S03]  /*3f30*/  LDSM.16.M88.4 R8, [R192+0x4000] ;  /* 0x00400000c008783b */ /* 0x000ee60000000200 */
[C---:B------:R-:W-:Y:S08]  /*3f40*/  HMMA.16816.F32 R32, R80.reuse, R88, R32 ;  /* 0x000000585020723c */ /* 0x040ff00000001820 */
[C---:B------:R-:W-:Y:S08]  /*3f50*/  HMMA.16816.F32 R44, R80.reuse, R90, R44 ;  /* 0x0000005a502c723c */ /* 0x040ff0000000182c */
[----:B------:R-:W-:Y:S01]  /*3f60*/  HMMA.16816.F32 R88, R80, R76, R68 ;  /* 0x0000004c5058723c */ /* 0x000fe20000001844 */
[----:B------:R-:W-:Y:S07]  /*3f70*/  LDSM.16.M88.4 R68, [R199+0xa800] ;  /* 0x00a80000c744783b */ /* 0x000fee0000000200 */
[C---:B--2---:R-:W-:Y:S08]  /*3f80*/  HMMA.16816.F32 R20, R28.reuse, R24, R20 ;  /* 0x000000181c14723c */ /* 0x044ff00000001814 */
[----:B------:R-:W-:Y:S01]  /*3f90*/  HMMA.16816.F32 R16, R28, R26, R16 ;  /* 0x0000001a1c10723c */ /* 0x000fe20000001810 */
[----:B------:R-:W2:Y:S07]  /*3fa0*/  LDSM.16.M88.4 R24, [R203+0x5000] ;  /* 0x00500000cb18783b */ /* 0x000eae0000000200 */
[----:B------:R-:W-:Y:S01]  /*3fb0*/  HMMA.16816.F32 R64, R80, R78, R64 ;  /* 0x0000004e5040723c */ /* 0x000fe20000001840 */
[----:B------:R-:W4:Y:S07]  /*3fc0*/  LDSM.16.M88.4 R76, [R205+0xb800] ;  /* 0x00b80000cd4c783b */ /* 0x000f2e0000000200 */
[----:B-1----:R-:W-:Y:S08]  /*3fd0*/  HMMA.16816.F32 R88, R52, R48, R88 ;  /* 0x000000303458723c */ /* 0x002ff00000001858 */
[----:B---3--:R-:W-:Y:S08]  /*3fe0*/  HMMA.16816.F32 R20, R12, R8, R20 ;  /* 0x000000080c14723c */ /* 0x008ff00000001814 */
[C---:B------:R-:W-:Y:S08]  /*3ff0*/  HMMA.16816.F32 R60, R80.reuse, R72, R60 ;  /* 0x00000048503c723c */ /* 0x040ff0000000183c */
[----:B------:R-:W-:Y:S01]  /*4000*/  HMMA.16816.F32 R72, R80, R74, R56 ;  /* 0x0000004a5048723c */ /* 0x000fe20000001838 */
[----:B------:R-:W-:Y:S07]  /*4010*/  LDSM.16.M88.4 R56, [R192+0x4800] ;  /* 0x00480000c038783b */ /* 0x000fee0000000200 */
[----:B------:R-:W-:Y:S01]  /*4020*/  HMMA.16816.F32 R16, R12, R10, R16 ;  /* 0x0000000a0c10723c */ /* 0x000fe20000001810 */
[----:B------:R-:W-:Y:S01]  /*4030*/  FMUL.FTZ R48, R20, c[0x0][0x2ec] ;  /* 0x0000bb0014307a20 */ /* 0x000fe20000410000 */
[----:B------:R-:W-:Y:S01]  /*4040*/  LDSM.16.M88.4 R8, [R199+0xb000] ;  /* 0x00b00000c708783b */ /* 0x000fe20000000200 */
[----:B------:R-:W-:-:S04]  /*4050*/  FMUL.FTZ R49, R21, c[0x0][0x2ec] ;  /* 0x0000bb0015317a20 */ /* 0x000fc80000410000 */
[----:B------:R-:W1:Y:S01]  /*4060*/  MUFU.TANH R48, R48 ;  /* 0x0000003000307308 */ /* 0x000e620000002400 */
[----:B------:R-:W-:Y:S07]  /*4070*/  HMMA.16816.F32 R64, R52, R50, R64 ;  /* 0x000000323440723c */ /* 0x000fee0000001840 */
[----:B------:R-:W3:Y:S01]  /*4080*/  MUFU.TANH R49, R49 ;  /* 0x0000003100317308 */ /* 0x000ee20000002400 */
[----:B--2---:R-:W-:Y:S07]  /*4090*/  HMMA.16816.F32 R88, R40, R24, R88 ;  /* 0x000000182858723c */ /* 0x004fee0000001858 */
[----:B------:R-:W-:Y:S01]  /*40a0*/  FMUL.FTZ R24, R22, c[0x0][0x2ec] ;  /* 0x0000bb0016187a20 */ /* 0x000fe20000410000 */
[----:B------:R-:W-:Y:S01]  /*40b0*/  HMMA.16816.F32 R32, R52, R84, R32 ;  /* 0x000000543420723c */ /* 0x000fe20000001820 */
[----:B------:R-:W-:-:S02]  /*40c0*/  FMUL.FTZ R25, R23, c[0x0][0x2ec] ;  /* 0x0000bb0017197a20 */ /* 0x000fc40000410000 */
[----:B------:R-:W2:Y:S01]  /*40d0*/  LDSM.16.M88.4 R20, [R203+0x5800] ;  /* 0x00580000cb14783b */ /* 0x000ea20000000200 */
[----:B------:R-:W-:Y:S01]  /*40e0*/  FMUL.FTZ R16, R16, c[0x0][0x2ec] ;  /* 0x0000bb0010107a20 */ /* 0x000fe20000410000 */
[----:B------:R-:W1:Y:S01]  /*40f0*/  MUFU.TANH R24, R24 ;  /* 0x0000001800187308 */ /* 0x000e620000002400 */
[----:B------:R-:W-:Y:S02]  /*4100*/  FMUL.FTZ R51, R17, c[0x0][0x2ec] ;  /* 0x0000bb0011337a20 */ /* 0x000fe40000410000 */
[C---:B------:R-:W-:Y:S05]  /*4110*/  HMMA.16816.F32 R44, R52.reuse, R86, R44 ;  /* 0x00000056342c723c */ /* 0x040fea000000182c */
[----:B------:R5:W1:Y:S03]  /*4120*/  MUFU.TANH R50, R16 ;  /* 0x0000001000327308 */ /* 0x000a660000002400 */
[C---:B----4-:R-:W-:Y:S05]  /*4130*/  HMMA.16816.F32 R60, R52.reuse, R76, R60 ;  /* 0x0000004c343c723c */ /* 0x050fea000000183c */
[----:B------:R-:W4:Y:S03]  /*4140*/  MUFU.TANH R25, R25 ;  /* 0x0000001900197308 */ /* 0x000f260000002400 */
[----:B------:R-:W-:Y:S05]  /*4150*/  HMMA.16816.F32 R72, R52, R78, R72 ;  /* 0x0000004e3448723c */ /* 0x000fea0000001848 */
[----:B------:R-:W1:Y:S03]  /*4160*/  MUFU.TANH R51, R51 ;  /* 0x0000003300337308 */ /* 0x000e660000002400 */
[C---:B------:R-:W-:Y:S07]  /*4170*/  HMMA.16816.F32 R64, R40.reuse, R26, R64 ;  /* 0x0000001a2840723c */ /* 0x040fee0000001840 */
[----:B------:R-:W-:Y:S01]  /*4180*/  FMUL.FTZ R26, R18, c[0x0][0x2ec] ;  /* 0x0000bb00121a7a20 */ /* 0x000fe20000410000 */
[----:B------:R-:W-:Y:S01]  /*4190*/  HMMA.16816.F32 R32, R40, R36, R32 ;  /* 0x000000242820723c */ /* 0x000fe20000001820 */
[----:B------:R-:W-:-:S02]  /*41a0*/  FMUL.FTZ R27, R19, c[0x0][0x2ec] ;  /* 0x0000bb00131b7a20 */ /* 0x000fc40000410000 */
[----:B-----5:R-:W5:Y:S02]  /*41b0*/  LDSM.16.M88.4 R16, [R199+0xb800] ;  /* 0x00b80000c710783b */ /* 0x020f640000000200 */
[----:B------:R-:W1:Y:S03]  /*41c0*/  MUFU.TANH R26, R26 ;  /* 0x0000001a001a7308 */ /* 0x000e660000002400 */
[C---:B------:R-:W-:Y:S01]  /*41d0*/  HMMA.16816.F32 R44, R40.reuse, R38, R44 ;  /* 0x00000026282c723c */ /* 0x040fe2000000182c */
[----:B------:R-:W1:Y:S04]  /*41e0*/  LDSM.16.M88.4 R36, [R192+0x5000] ;  /* 0x00500000c024783b */ /* 0x000e680000000200 */
[----:B------:R-:W1:Y:S03]  /*41f0*/  MUFU.TANH R27, R27 ;  /* 0x0000001b001b7308 */ /* 0x000e660000002400 */
[C---:B--2---:R-:W-:Y:S08]  /*4200*/  HMMA.16816.F32 R60, R40.reuse, R20, R60 ;  /* 0x00000014283c723c */ /* 0x044ff0000000183c */
[----:B------:R-:W-:Y:S08]  /*4210*/  HMMA.16816.F32 R72, R40, R22, R72 ;  /* 0x000000162848723c */ /* 0x000ff00000001848 */
[C---:B------:R-:W-:Y:S08]  /*4220*/  HMMA.16816.F32 R88, R28.reuse, R8, R88 ;  /* 0x000000081c58723c */ /* 0x040ff00000001858 */
[----:B------:R-:W-:Y:S01]  /*4230*/  HMMA.16816.F32 R64, R28, R10, R64 ;  /* 0x0000000a1c40723c */ /* 0x000fe20000001840 */
[----:B------:R-:W2:Y:S01]  /*4240*/  LDSM.16.M88.4 R8, [R192+0x5800] ;  /* 0x00580000c008783b */ /* 0x000ea20000000200 */
[----:B------:R-:W-:-:S06]  /*4250*/  DEPBAR.LE SB0, 0x0 ;  /* 0x000080000000791a */ /* 0x000fcc0000000000 */
[C---:B------:R-:W-:Y:S08]  /*4260*/  HMMA.16816.F32 R32, R28.reuse, R68, R32 ;  /* 0x000000441c20723c */ /* 0x040ff00000001820 */
[C---:B------:R-:W-:Y:S08]  /*4270*/  HMMA.16816.F32 R44, R28.reuse, R70, R44 ;  /* 0x000000461c2c723c */ /* 0x040ff0000000182c */
[C---:B-----5:R-:W-:Y:S08]  /*4280*/  HMMA.16816.F32 R60, R28.reuse, R16, R60 ;  /* 0x000000101c3c723c */ /* 0x060ff0000000183c */
[----:B------:R-:W-:Y:S08]  /*4290*/  HMMA.16816.F32 R72, R28, R18, R72 ;  /* 0x000000121c48723c */ /* 0x000ff00000001848 */
[C---:B------:R-:W-:Y:S08]  /*42a0*/  HMMA.16816.F32 R32, R12.reuse, R56, R32 ;  /* 0x000000380c20723c */ /* 0x040ff00000001820 */
[C---:B------:R-:W-:Y:S08]  /*42b0*/  HMMA.16816.F32 R44, R12.reuse, R58, R44 ;  /* 0x0000003a0c2c723c */ /* 0x040ff0000000182c */
[C---:B-1----:R-:W-:Y:S08]  /*42c0*/  HMMA.16816.F32 R88, R12.reuse, R36, R88 ;  /* 0x000000240c58723c */ /* 0x042ff00000001858 */
[----:B------:R-:W-:Y:S01]  /*42d0*/  HMMA.16816.F32 R64, R12, R38, R64 ;  /* 0x000000260c40723c */ /* 0x000fe20000001840 */
[----:B------:R-:W-:-:S02]  /*42e0*/  FMUL.FTZ R20, R34, c[0x0][0x2ec] ;  /* 0x0000bb0022147a20 */ /* 0x000fc40000410000 */
[----:B------:R-:W-:Y:S02]  /*42f0*/  FMUL.FTZ R34, R35, c[0x0][0x2ec] ;  /* 0x0000bb0023227a20 */ /* 0x000fe40000410000 */
[----:B------:R-:W-:Y:S02]  /*4300*/  FMUL.FTZ R32, R32, c[0x0][0x2ec] ;  /* 0x0000bb0020207a20 */ /* 0x000fe40000410000 */
[----:B------:R-:W-:Y:S01]  /*4310*/  FMUL.FTZ R33, R33, c[0x0][0x2ec] ;  /* 0x0000bb0021217a20 */ /* 0x000fe20000410000 */
[----:B--2---:R-:W-:Y:S01]  /*4320*/  HMMA.16816.F32 R60, R12, R8, R60 ;  /* 0x000000080c3c723c */ /* 0x004fe2000000183c */
[----:B------:R-:W-:Y:S01]  /*4330*/  FMUL.FTZ R36, R44, c[0x0][0x2ec] ;  /* 0x0000bb002c247a20 */ /* 0x000fe20000410000 */
[----:B------:R-:W1:Y:S01]  /*4340*/  MUFU.TANH R20, R20 ;  /* 0x0000001400147308 */ /* 0x000e620000002400 */
[----:B------:R-:W-:Y:S02]  /*4350*/  FMUL.FTZ R35, R45, c[0x0][0x2ec] ;  /* 0x0000bb002d237a20 */ /* 0x000fe40000410000 */
[----:B------:R-:W-:-:S02]  /*4360*/  FMUL.FTZ R22, R46, c[0x0][0x2ec] ;  /* 0x0000bb002e167a20 */ /* 0x000fc40000410000 */
[----:B------:R-:W-:Y:S01]  /*4370*/  FMUL.FTZ R16, R47, c[0x0][0x2ec] ;  /* 0x0000bb002f107a20 */ /* 0x000fe20000410000 */
[----:B------:R-:W-:Y:S01]  /*4380*/  HMMA.16816.F32 R72, R12, R10, R72 ;  /* 0x0000000a0c48723c */ /* 0x000fe20000001848 */
[----:B------:R-:W-:Y:S01]  /*4390*/  FMUL.FTZ R88, R88, c[0x0][0x2ec] ;  /* 0x0000bb0058587a20 */ /* 0x000fe20000410000 */
[----:B------:R-:W2:Y:S01]  /*43a0*/  MUFU.TANH R32, R32 ;  /* 0x0000002000207308 */ /* 0x000ea20000002400 */
[----:B------:R-:W-:Y:S02]  /*43b0*/  FMUL.FTZ R89, R89, c[0x0][0x2ec] ;  /* 0x0000bb0059597a20 */ /* 0x000fe40000410000 */
[----:B------:R-:W-:Y:S02]  /*43c0*/  FMUL.FTZ R90, R90, c[0x0][0x2ec] ;  /* 0x0000bb005a5a7a20 */ /* 0x000fe40000410000 */
[----:B------:R-:W-:Y:S01]  /*43d0*/  FMUL.FTZ R91, R91, c[0x0][0x2ec] ;  /* 0x0000bb005b5b7a20 */ /* 0x000fe20000410000 */
[----:B------:R-:W-:Y:S01]  /*43e0*/  IADD3 R11, R96, 0x1, R93 ;  /* 0x00000001600b7810 */ /* 0x000fe20007ffe05d */
[----:B------:R-:W-:Y:S01]  /*43f0*/  FMUL.FTZ R64, R64, c[0x0][0x2ec] ;  /* 0x0000bb0040407a20 */ /* 0x000fe20000410000 */
[----:B------:R-:W1:Y:S01]  /*4400*/  MUFU.TANH R33, R33 ;  /* 0x0000002100217308 */ /* 0x000e620000002400 */
[----:B------:R-:W-:Y:S01]  /*4410*/  FMUL.FTZ R65, R65, c[0x0][0x2ec] ;  /* 0x0000bb0041417a20 */ /* 0x000fe20000410000 */
[----:B------:R-:W-:Y:S01]  /*4420*/  IADD3 R11, R94, R11, -R217 ;  /* 0x0000000b5e0b7210 */ /* 0x000fe20007ffe8d9 */
[----:B------:R-:W-:-:S02]  /*4430*/  FMUL.FTZ R66, R66, c[0x0][0x2ec] ;  /* 0x0000bb0042427a20 */ /* 0x000fc40000410000 */
[----:B------:R-:W-:Y:S01]  /*4440*/  FMUL.FTZ R67, R67, c[0x0][0x2ec] ;  /* 0x0000bb0043437a20 */ /* 0x000fe20000410000 */
[----:B------:R-:W-:Y:S01]  /*4450*/  IADD3 R11, R11, c[0x0][0x2e8], RZ ;  /* 0x0000ba000b0b7a10 */ /* 0x000fe20007ffe0ff */
[----:B------:R-:W-:Y:S01]  /*4460*/  FMUL.FTZ R60, R60, c[0x0][0x2ec] ;  /* 0x0000bb003c3c7a20 */ /* 0x000fe20000410000 */
[----:B------:R-:W1:Y:S01]  /*4470*/  MUFU.TANH R34, R34 ;  /* 0x0000002200227308 */ /* 0x000e620000002400 */
[----:B------:R-:W-:Y:S01]  /*4480*/  FMUL.FTZ R61, R61, c[0x0][0x2ec] ;  /* 0x0000bb003d3d7a20 */ /* 0x000fe20000410000 */
[C---:B------:R-:W-:Y:S01]  /*4490*/  IADD3 R9, R11.reuse, 0x8, RZ ;  /* 0x000000080b097810 */ /* 0x040fe20007ffe0ff */
[----:B------:R-:W-:Y:S01]  /*44a0*/  FMUL.FTZ R62, R62, c[0x0][0x2ec] ;  /* 0x0000bb003e3e7a20 */ /* 0x000fe20000410000 */
[-C--:B------:R-:W-:Y:S01]  /*44b0*/  IMNMX R222, R11, R94.reuse, PT ;  /* 0x0000005e0bde7217 */ /* 0x080fe20003800200 */
[----:B------:R-:W-:Y:S01]  /*44c0*/  FMUL.FTZ R63, R63, c[0x0][0x2ec] ;  /* 0x0000bb003f3f7a20 */ /* 0x000fe20000410000 */
[----:B------:R-:W-:Y:S01]  /*44d0*/  IMNMX R2, R9, R94, PT ;  /* 0x0000005e09027217 */ /* 0x000fe20003800200 */
[----:B------:R-:W-:Y:S01]  /*44e0*/  FMUL.FTZ R72, R72, c[0x0][0x2ec] ;  /* 0x0000bb0048487a20 */ /* 0x000fe20000410000 */
[----:B------:R-:W1:Y:S01]  /*44f0*/  MUFU.TANH R36, R36 ;  /* 0x0000002400247308 */ /* 0x000e620000002400 */
[----:B------:R-:W-:-:S02]  /*4500*/  FMUL.FTZ R73, R73, c[0x0][0x2ec] ;  /* 0x0000bb0049497a20 */ /* 0x000fc40000410000 */
[----:B------:R-:W-:Y:S02]  /*4510*/  FMUL.FTZ R74, R74, c[0x0][0x2ec] ;  /* 0x0000bb004a4a7a20 */ /* 0x000fe40000410000 */
[----:B------:R-:W-:-:S03]  /*4520*/  FMUL.FTZ R75, R75, c[0x0][0x2ec] ;  /* 0x0000bb004b4b7a20 */ /* 0x000fc60000410000 */
[----:B------:R-:W1:Y:S08]  /*4530*/  MUFU.TANH R35, R35 ;  /* 0x0000002300237308 */ /* 0x000e700000002400 */
[----:B------:R-:W1:Y:S08]  /*4540*/  MUFU.TANH R22, R22 ;  /* 0x0000001600167308 */ /* 0x000e700000002400 */
[----:B------:R-:W1:Y:S08]  /*4550*/  MUFU.TANH R16, R16 ;  /* 0x0000001000107308 */ /* 0x000e700000002400 */
[----:B------:R1:W1:Y:S08]  /*4560*/  MUFU.TANH R227, R88 ;  /* 0x0000005800e37308 */ /* 0x0002700000002400 */
        /* <DEDUP_REMOVED lines=14> */
[----:B------:R1:W1:Y:S01]  /*4650*/  MUFU.TANH R167, R75 ;  /* 0x0000004b00a77308 */ /* 0x0002620000002400 */
[----:B------:R-:W-:Y:S06]  /*4660*/  BAR.SYNC.DEFER_BLOCKING 0x0 ;  /* 0x0000000000007b1d */ /* 0x000fec0000010000 */
[----:B------:R-:W-:Y:S05]  /*4670*/  @!P6 BRA `(.L_x_777) ;  /* 0x00000b700000e947 */ /* 0x000fea0003800000 */
[----:B--234-:R-:W-:Y:S05]  /*4680*/  @!P0 BRA `(.L_x_778) ;  /* 0x0000039000008947 */ /* 0x01cfea0003800000 */
[----:B------:R-:W2:Y:S01]  /*4690*/  I2F.RP R13, R6 ;  /* 0x00000006000d7306 */ /* 0x000ea20000209400 */
[----:B------:R-:W-:-:S02]  /*46a0*/  IADD3 R12, R3, -0x40, RZ ;  /* 0xffffffc0030c7810 */ /* 0x000fc40007ffe0ff */
[----:B------:R-:W-:Y:S02]  /*46b0*/  IABS R8, R3 ;  /* 0x0000000300087213 */ /* 0x000fe40000000000 */
[----:B------:R-:W-:Y:S02]  /*46c0*/  IABS R4, R12 ;  /* 0x0000000c00047213 */ /* 0x000fe40000000000 */
[----:B------:R-:W-:Y:S01]  /*46d0*/  LOP3.LUT R12, R12, c[0x0][0x2d0], RZ, 0x3c, !PT ;  /* 0x0000b4000c0c7a12 */ /* 0x000fe200078e3cff */
[----:B--2---:R-:W2:Y:S02]  /*46e0*/  MUFU.RCP R10, R13 ;  /* 0x0000000d000a7308 */ /* 0x004ea40000001000 */
[----:B--2---:R-:W-:-:S06]  /*46f0*/  IADD3 R10, R10, 0xffffffe, RZ ;  /* 0x0ffffffe0a0a7810 */ /* 0x004fcc0007ffe0ff */
[----:B------:R-:W2:Y:S02]  /*4700*/  F2I.FTZ.U32.TRUNC.NTZ R11, R10 ;  /* 0x0000000a000b7305 */ /* 0x000ea4000021f000 */
[----:B--2---:R-:W-:Y:S02]  /*4710*/  IMAD.MOV R9, RZ, RZ, -R11 ;  /* 0x000000ffff097224 */ /* 0x004fe400078e0a0b */
        /* <DEDUP_REMOVED lines=48> */
.L_x_778:
[----:B------:R-:W-:-:S04]  /*4a20*/  LEA R13, -R4, RZ, 0x6 ;  /* 0x000000ff040d7211 */ /* 0x000fc800078e31ff */
[----:B------:R-:W-:Y:S02]  /*4a30*/  SHF.R.S32.HI R10, RZ, 0x1f, R13 ;  /* 0x0000001fff0a7819 */ /* 0x000fe4000001140d */
.L_x_779:
        /* <DEDUP_REMOVED lines=113> */
[----:B--2---:R-:W-:-:S04]  /*5150*/  LEA R14, P1, R11, c[0x0][0x168], 0x1 ;  /* 0x00005a000b0e7a11 */ /* 0x004fc800078208ff */
[----:B------:R-:W-:-:S05]  /*5160*/  LEA.HI.X R15, R11, c[0x0][0x16c], R8, 0x1, P1 ;  /* 0x00005b000b0f7a11 */ /* 0x000fca00008f0c08 */
[----:B------:R-:W-:Y:S01]  /*5170*/  @!PT LDS RZ, [RZ] ;  /* 0x00000000fffff984 */ /* 0x000fe20000000800 */
[----:B------:R-:W-:Y:S01]  /*5180*/  @!PT LDS RZ, [RZ] ;  /* 0x00000000fffff984 */ /* 0x000fe20000000800 */
[----:B------:R-:W-:Y:S01]  /*5190*/  @!PT LDS RZ, [RZ] ;  /* 0x00000000fffff984 */ /* 0x000fe20000000800 */
[----:B------:R2:W-:Y:S04]  /*51a0*/  LDGSTS.E.BYPASS.LTC128B.128 [R216+0xb800], [R14.64+0x100] ;  /* 0x0b8001000ed87fae */ /* 0x0005e8000b901d46 */
.L_x_781:
[----:B------:R-:W-:Y:S05]  /*51b0*/  BSYNC B0 ;  /* 0x0000000000007941 */ /* 0x000fea0003800000 */
.L_x_780:
[----:B------:R-:W0:Y:S01]  /*51c0*/  LDGDEPBAR ;  /* 0x00000000000079af */ /* 0x000e220000000000 */
[----:B------:R-:W-:-:S04]  /*51d0*/  IADD3 R134, P1, R13, R134, RZ ;  /* 0x000000860d867210 */ /* 0x000fc80007f3e0ff */
[----:B------:R-:W-:Y:S02]  /*51e0*/  IADD3.X R135, R10, R135, RZ, P1, !PT ;  /* 0x000000870a877210 */ /* 0x000fe40000ffe4ff */
.L_x_777:
[----:B--234-:R-:W-:Y:S02]  /*51f0*/  IMAD.IADD R3, R3, 0x1, R92 ;  /* 0x0000000103037824 */ /* 0x01cfe400078e025c */
        /* <DEDUP_REMOVED lines=9> */
[----:B------:R-:W-:Y:S01]  /*5290*/  IADD3 R9, R3, 0x9, RZ ;  /* 0x0000000903097810 */ /* 0x000fe20007ffe0ff */
[----:B------:R-:W-:Y:S01]  /*52a0*/  LDSM.16.MT88.4 R124, [R200+0xc000] ;  /* 0x00c00000c87c783b */ /* 0x000fe20000004200 */
[----:B------:R-:W-:-:S02]  /*52b0*/  FSEL R49, R49, -INF , !P4 ;  /* 0xff80000031317808 */ /* 0x000fc40006000000 */
[C---:B------:R-:W-:Y:S01]  /*52c0*/  ISETP.GE.AND P5, PT, R9.reuse, R222, PT ;  /* 0x000000de0900720c */ /* 0x040fe20003fa6270 */
[----:B------:R-:W-:Y:S01]  /*52d0*/  LDSM.16.MT88.4 R116, [R198+0xc000] ;  /* 0x00c00000c674783b */ /* 0x000fe20000004200 */
[-C--:B------:R-:W-:Y:S02]  /*52e0*/  ISETP.GE.AND P4, PT, R9, R2.reuse, PT ;  /* 0x000000020900720c */ /* 0x080fe40003f86270 */
[----:B------:R-:W-:Y:S01]  /*52f0*/  IADD3 R9, R3, 0x11, RZ ;  /* 0x0000001103097810 */ /* 0x000fe20007ffe0ff */
[----:B------:R-:W-:Y:S01]  /*5300*/  LDSM.16.MT88.4 R108, [R197+0xc000] ;  /* 0x00c00000c56c783b */ /* 0x000fe20000004200 */
[----:B------:R-:W-:Y:S02]  /*5310*/  FSEL R51, R51, -INF , !P5 ;  /* 0xff80000033337808 */ /* 0x000fe40006800000 */
[----:B------:R-:W-:Y:S01]  /*5320*/  ISETP.GE.AND P5, PT, R9, R2, PT ;  /* 0x000000020900720c */ /* 0x000fe20003fa6270 */
[----:B------:R-:W-:Y:S01]  /*5330*/  LDSM.16.MT88.4 R100, [R196+0xc000] ;  /* 0x00c00000c464783b */ /* 0x000fe20000004200 */
[----:B------:R-:W-:-:S02]  /*5340*/  ISETP.GE.AND P2, PT, R11, R222, PT ;  /* 0x000000de0b00720c */ /* 0x000fc40003f46270 */
[----:B------:R-:W-:Y:S01]  /*5350*/  ISETP.GE.AND P3, PT, R11, R2, PT ;  /* 0x000000020b00720c */ /* 0x000fe20003f66270 */
[----:B------:R-:W-:Y:S01]  /*5360*/  LDSM.16.MT88.4 R56, [R197+0xe000] ;  /* 0x00e00000c538783b */ /* 0x000fe20000004200 */
[C---:B------:R-:W-:Y:S02]  /*5370*/  IADD3 R11, R3.reuse, 0x10, RZ ;  /* 0x00000010030b7810 */ /* 0x040fe40007ffe0ff */
[----:B-1----:R-:W-:Y:S01]  /*5380*/  FSEL R13, R34, -INF , !P5 ;  /* 0xff800000220d7808 */ /* 0x002fe20006800000 */
[----:B------:R-:W-:Y:S01]  /*5390*/  LDSM.16.MT88.4 R64, [R196+0xe000] ;  /* 0x00e00000c440783b */ /* 0x000fe20000004200 */
[----:B------:R-:W-:Y:S02]  /*53a0*/  ISETP.GE.AND P5, PT, R3, R222, PT ;  /* 0x000000de0300720c */ /* 0x000fe40003fa6270 */
[----:B------:R-:W-:Y:S01]  /*53b0*/  FSEL R29, R25, -INF , !P1 ;  /* 0xff800000191d7808 */ /* 0x000fe20004800000 */
[----:B------:R-:W-:Y:S01]  /*53c0*/  LDSM.16.MT88.4 R72, [R200+0x10000] ;  /* 0x01000000c848783b */ /* 0x000fe20000004200 */
[----:B------:R-:W-:-:S02]  /*53d0*/  FSEL R31, R50, -INF , !P2 ;  /* 0xff800000321f7808 */ /* 0x000fc40005000000 */
[C---:B------:R-:W-:Y:S01]  /*53e0*/  ISETP.GE.AND P1, PT, R11.reuse, R222, PT ;  /* 0x000000de0b00720c */ /* 0x040fe20003f26270 */
[----:B------:R-:W-:Y:S01]  /*53f0*/  LDSM.16.MT88.4 R80, [R198+0x10000] ;  /* 0x01000000c650783b */ /* 0x000fe20000004200 */
[----:B------:R-:W-:Y:S02]  /*5400*/  ISETP.GE.AND P2, PT, R11, R2, PT ;  /* 0x000000020b00720c */ /* 0x000fe40003f46270 */
[----:B------:R-:W-:Y:S01]  /*5410*/  IADD3 R11, R3, 0x18, RZ ;  /* 0x00000018030b7810 */ /* 0x000fe20007ffe0ff */
[----:B------:R-:W-:Y:S01]  /*5420*/  LDSM.16.MT88.4 R88, [R197+0x10000] ;  /* 0x01000000c558783b */ /* 0x000fe20000004200 */
[----:B------:R-:W-:Y:S02]  /*5430*/  FSEL R25, R26, -INF , !P3 ;  /* 0xff8000001a197808 */ /* 0x000fe40005800000 */
[----:B------:R-:W-:Y:S01]  /*5440*/  FSEL R48, R48, -INF , !P5 ;  /* 0xff80000030307808 */ /* 0x000fe20006800000 */
[----:B------:R-:W-:Y:S01]  /*5450*/  LDSM.16.MT88.4 R136, [R198+0xc800] ;  /* 0x00c80000c688783b */ /* 0x000fe20000004200 */
        /* <DEDUP_REMOVED lines=34> */
[----:B------:R-:W-:Y:S02]  /*5680*/  FMNMX.FTZ R6, R17, R6, !PT ;  /* 0x0000000611067209 */ /* 0x000fe40007810000 */
[----:B------:R-:W-:Y:S02]  /*5690*/  FMNMX.FTZ R4, R13, R4, !PT ;  /* 0x000000040d047209 */ /* 0x000fe40007810000 */
[----:B------:R-:W-:-:S02]  /*56a0*/  FSEL R223, R223, -INF , !P1 ;  /* 0xff800000dfdf7808 */ /* 0x000fc40004800000 */
[----:B------:R-:W-:Y:S02]  /*56b0*/  FMNMX.FTZ R4, R11, R4, !PT ;  /* 0x000000040b047209 */ /* 0x000fe40007810000 */
[C---:B------:R-:W-:Y:S02]  /*56c0*/  ISETP.GE.AND P4, PT, R33.reuse, R222, PT ;  /* 0x000000de2100720c */ /* 0x040fe40003f86270 */
[----:B------:R-:W-:Y:S02]  /*56d0*/  ISETP.GE.AND P1, PT, R33, R2, PT ;  /* 0x000000022100720c */ /* 0x000fe40003f26270 */
[----:B------:R-:W-:Y:S02]  /*56e0*/  IADD3 R33, R3, 0x29, RZ ;  /* 0x0000002903217810 */ /* 0x000fe40007ffe0ff */
[----:B------:R-:W-:Y:S02]  /*56f0*/  FSEL R165, R165, -INF , !P5 ;  /* 0xff800000a5a57808 */ /* 0x000fe40006800000 */
[----:B------:R-:W-:-:S02]  /*5700*/  FMNMX.FTZ R6, R227, R6, !PT ;  /* 0x00000006e3067209 */ /* 0x000fc40007810000 */
[----:B------:R-:W-:Y:S02]  /*5710*/  FMNMX.FTZ R4, R9, R4, !PT ;  /* 0x0000000409047209 */ /* 0x000fe40007810000 */
[----:B------:R-:W-:Y:S02]  /*5720*/  IADD3 R37, R3, 0x30, RZ ;  /* 0x0000003003257810 */ /* 0x000fe40007ffe0ff */
[----:B------:R-:W-:Y:S02]  /*5730*/  ISETP.GE.AND P5, PT, R33, R222, PT ;  /* 0x000000de2100720c */ /* 0x000fe40003fa6270 */
[----:B------:R-:W-:Y:S02]  /*5740*/  FSEL R163, R163, -INF , !P4 ;  /* 0xff800000a3a37808 */ /* 0x000fe40006000000 */
[----:B------:R-:W-:Y:S02]  /*5750*/  FMNMX.FTZ R6, R165, R6, !PT ;  /* 0x00000006a5067209 */ /* 0x000fe40007810000 */
[----:B------:R-:W-:-:S02]  /*5760*/  FSEL R169, R169, -INF , !P2 ;  /* 0xff800000a9a97808 */ /* 0x000fc40005000000 */
[----:B------:R-:W-:Y:S02]  /*5770*/  FMNMX.FTZ R4, R223, R4, !PT ;  /* 0x00000004df047209 */ /* 0x000fe40007810000 */
[----:B------:R-:W-:Y:S02]  /*5780*/  ISETP.GE.AND P3, PT, R33, R2, PT ;  /* 0x000000022100720c */ /* 0x000fe40003f66270 */
        /* <DEDUP_REMOVED lines=24> */
[----:B------:R-:W-:Y:S02]  /*5910*/  FSEL R143, R143, -INF , !P2 ;  /* 0xff8000008f8f7808 */ /* 0x000fe40005000000 */
[----:B------:R-:W-:Y:S02]  /*5920*/  FMNMX.FTZ R8, R171, R8, !PT ;  /* 0x00000008ab087209 */ /* 0x000fe40007810000 */
[----:B------:R-:W-:Y:S02]  /*5930*/  FSEL R173, R173, -INF , !P4 ;  /* 0xff800000adad7808 */ /* 0x000fe40006000000 */
        /* <DEDUP_REMOVED lines=26> */
[--C-:B------:R-:W-:Y:S01]  /*5ae0*/  FFMA.FTZ R156, R31, c[0x0][0x23c], -R140.reuse ;  /* 0x00008f001f9c7a23 */ /* 0x100fe2000001088c */
[----:B------:R-:W-:Y:S01]  /*5af0*/  LEA R224, P1, R134, c[0x0][0x168], 0x1 ;  /* 0x00005a0086e07a11 */ /* 0x000fe200078208ff */
[----:B------:R-:W-:Y:S01]  /*5b00*/  FFMA.FTZ R155, R51, c[0x0][0x23c], -R140 ;  /* 0x00008f00339b7a23 */ /* 0x000fe2000001088c */
[----:B------:R-:W-:Y:S01]  /*5b10*/  MUFU.EX2 R161, R161 ;  /* 0x000000a100a17308 */ /* 0x000fe20000000800 */
[--C-:B------:R-:W-:Y:S01]  /*5b20*/  FFMA.FTZ R157, R24, c[0x0][0x23c], -R166.reuse ;  /* 0x00008f00189d7a23 */ /* 0x100fe200000108a6 */
[----:B------:R-:W1:Y:S01]  /*5b30*/  LDSM.16.MT88.4 R48, [R198+0xe000] ;  /* 0x00e00000c630783b */ /* 0x000e620000004200 */
[----:B------:R-:W-:-:S02]  /*5b40*/  FFMA.FTZ R158, R29, c[0x0][0x23c], -R166 ;  /* 0x00008f001d9e7a23 */ /* 0x000fc400000108a6 */
[--C-:B------:R-:W-:Y:S01]  /*5b50*/  FFMA.FTZ R159, R25, c[0x0][0x23c], -R166.reuse ;  /* 0x00008f00199f7a23 */ /* 0x100fe200000108a6 */
[----:B------:R-:W-:Y:S01]  /*5b60*/  LDSM.16.MT88.4 R28, [R196+0xc800] ;  /* 0x00c80000c41c783b */ /* 0x000fe20000004200 */
        /* <DEDUP_REMOVED lines=22> */
[----:B------:R-:W-:Y:S01]  /*5cd0*/  FFMA.FTZ R164, R225, c[0x0][0x23c], -R140 ;  /* 0x00008f00e1a47a23 */ /* 0x000fe2000001088c */
[----:B------:R-:W-:Y:S01]  /*5ce0*/  LEA.HI.X R225, R134, c[0x0][0x16c], R135, 0x1, P1 ;  /* 0x00005b0086e17a11 */ /* 0x000fe200008f0c87 */
[----:B------:R-:W-:-:S02]  /*5cf0*/  FFMA.FTZ R168, R223, c[0x0][0x23c], -R166 ;  /* 0x00008f00dfa87a23 */ /* 0x000fc400000108a6 */
[--C-:B------:R-:W-:Y:S02]  /*5d00*/  FFMA.FTZ R169, R169, c[0x0][0x23c], -R166.reuse ;  /* 0x00008f00a9a97a23 */ /* 0x100fe400000108a6 */
[--C-:B------:R-:W-:Y:S01]  /*5d10*/  FFMA.FTZ R170, R183, c[0x0][0x23c], -R166.reuse ;  /* 0x00008f00b7aa7a23 */ /* 0x100fe200000108a6 */
[----:B------:R-:W1:Y:S01]  /*5d20*/  MUFU.EX2 R158, R158 ;  /* 0x0000009e009e7308 */ /* 0x000e620000000800 */
[----:B-----5:R-:W-:Y:S01]  /*5d30*/  F2FP.PACK_AB R98, R155, R156 ;  /* 0x0000009c9b62723e */ /* 0x020fe200000000ff */
[----:B------:R-:W-:Y:S02]  /*5d40*/  FFMA.FTZ R175, R175, c[0x0][0x23c], -R166 ;  /* 0x00008f00afaf7a23 */ /* 0x000fe400000108a6 */
[----:B------:R-:W-:Y:S02]  /*5d50*/  FFMA.FTZ R229, R173, c[0x0][0x23c], -R140 ;  /* 0x00008f00ade57a23 */ /* 0x000fe4000001088c */
[--C-:B------:R-:W-:Y:S02]  /*5d60*/  FFMA.FTZ R171, R171, c[0x0][0x23c], -R166.reuse ;  /* 0x00008f00abab7a23 */ /* 0x100fe400000108a6 */
[----:B------:R-:W-:Y:S01]  /*5d70*/  MUFU.EX2 R159, R159 ;  /* 0x0000009f009f7308 */ /* 0x000fe20000000800 */
[----:B------:R-:W-:-:S02]  /*5d80*/  FFMA.FTZ R176, R143, c[0x0][0x23c], -R166 ;  /* 0x00008f008fb07a23 */ /* 0x000fc400000108a6 */
[----:B------:R-:W-:Y:S02]  /*5d90*/  FFMA.FTZ R173, R141, c[0x0][0x23c], -R166 ;  /* 0x00008f008dad7a23 */ /* 0x000fe400000108a6 */
[--C-:B------:R-:W-:Y:S02]  /*5da0*/  FFMA.FTZ R172, R181, c[0x0][0x23c], -R140.reuse ;  /* 0x00008f00b5ac7a23 */ /* 0x100fe4000001088c */
[--C-:B------:R-:W-:Y:S01]  /*5db0*/  FFMA.FTZ R179, R179, c[0x0][0x23c], -R140.reuse ;  /* 0x00008f00b3b37a23 */ /* 0x100fe2000001088c */
[----:B------:R-:W5:Y:S01]  /*5dc0*/  MUFU.EX2 R152, R152 ;  /* 0x0000009800987308 */ /* 0x000f620000000800 */
[----:B-1----:R-:W-:Y:S01]  /*5dd0*/  F2FP.PACK_AB R97, R158, R157 ;  /* 0x0000009d9e61723e */ /* 0x002fe200000000ff */
[----:B------:R-:W-:Y:S02]  /*5de0*/  FFMA.FTZ R174, R177, c[0x0][0x23c], -R140 ;  /* 0x00008f00b1ae7a23 */ /* 0x000fe4000001088c */
[----:B------:R-:W-:Y:S01]  /*5df0*/  FFMA.FTZ R166, R167, c[0x0][0x23c], -R166 ;  /* 0x00008f00a7a67a23 */ /* 0x000fe200000108a6 */
[----:B------:R-:W-:Y:S01]  /*5e00*/  LDSM.16.MT88.4 R140, [R198+0xd800] ;  /* 0x00d80000c68c783b */ /* 0x000fe20000004200 */
[----:B------:R-:W-:-:S02]  /*5e10*/  FADD.FTZ R161, R161, R160 ;  /* 0x000000a0a1a17221 */ /* 0x000fc40000010000 */
        /* <DEDUP_REMOVED lines=146> */
[----:B------:R-:W-:-:S03]  /*6740*/  F2FP.PACK_AB R7, R166, R173 ;  /* 0x000000ada607723e */ /* 0x000fc600000000ff */
[----:B------:R-:W-:-:S04]  /*6750*/  FADD.FTZ R176, R176, R171 ;  /* 0x000000abb0b07221 */ /* 0x000fc80000010000 */
[----:B--2---:R-:W-:Y:S01]  /*6760*/  HMMA.16816.F32 R128, R4, R12, R128 ;  /* 0x0000000c0480723c */ /* 0x004fe20000001880 */
[----:B------:R-:W-:-:S04]  /*6770*/  FADD.FTZ R173, R173, R176 ;  /* 0x000000b0adad7221 */ /* 0x000fc80000010000 */
[----:B------:R-:W-:-:S03]  /*6780*/  FADD.FTZ R227, R166, R173 ;  /* 0x000000ada6e37221 */ /* 0x000fc60000010000 */
        /* <DEDUP_REMOVED lines=102> */
.L_x_783:
[----:B------:R-:W-:-:S05]  /*6df0*/  IMAD.MOV.U32 R8, RZ, RZ, c[0x0][0x1a0] ;  /* 0x00006800ff087624 */ /* 0x000fca00078e00ff */
[----:B------:R-:W-:-:S04]  /*6e00*/  LEA R8, -R8, RZ, 0x6 ;  /* 0x000000ff08087211 */ /* 0x000fc800078e31ff */
[----:B------:R-:W-:Y:S02]  /*6e10*/  SHF.R.S32.HI R7, RZ, 0x1f, R8 ;  /* 0x0000001fff077819 */ /* 0x000fe40000011408 */
.L_x_784:
        /* <DEDUP_REMOVED lines=76> */
[----:B------:R-:W-:Y:S01]  /*72e0*/  @!P2 IMAD.X R7, R7, 0x1, R144, P1 ;  /* 0x000000010707a824 */ /* 0x000fe200008e0690 */
[C---:B------:R-:W-:Y:S01]  /*72f0*/  @!P2 LEA R26, P1, R146.reuse, c[0x0][0x170], 0x1 ;  /* 0x00005c00921aaa11 */ /* 0x040fe200078208ff */
[----:B------:R-:W-:Y:S01]  /*7300*/  @P4 STS.128 [R216+0xd000], RZ ;  /* 0x00d000ffd8004388 */ /* 0x000fe20000000c00 */
[----:B------:R-:W-:Y:S02]  /*7310*/  IMAD.MOV.U32 R231, RZ, RZ, R241 ;  /* 0x000000ffffe77224 */ /* 0x000fe400078e00f1 */
[----:B------:R-:W-:Y:S01]  /*7320*/  @!P2 LEA.HI.X R27, R146, c[0x0][0x174], R7, 0x1, P1 ;  /* 0x00005d00921baa11 */ /* 0x000fe200008f0c07 */
[----:B------:R-:W-:Y:S01]  /*7330*/  @!PT LDS RZ, [RZ] ;  /* 0x00000000fffff984 */ /* 0x000fe20000000800 */
[----:B------:R-:W-:Y:S01]  /*7340*/  @!PT LDS RZ, [RZ] ;  /* 0x00000000fffff984 */ /* 0x000fe20000000800 */
[----:B------:R-:W-:Y:S01]  /*7350*/  @!PT LDS RZ, [RZ] ;  /* 0x00000000fffff984 */ /* 0x000fe20000000800 */
[----:B------:R5:W-:Y:S01]  /*7360*/  @!P4 LDGSTS.E.BYPASS.LTC128B.128 [R216+0xd000], [R24.64] ;  /* 0x0d00000018d8cfae */ /* 0x000be2000b901d44 */
[----:B------:R-:W-:-:S03]  /*7370*/  @!P3 LEA.HI.X R7, R4, c[0x0][0x174], R5, 0x1, P5 ;  /* 0x00005d000407ba11 */ /* 0x000fc600028f0c05 */
        /* <DEDUP_REMOVED lines=26> */
[----:B--2---:R-:W2:Y:S04]  /*7520*/  LDSM.16.M88.4 R16, [R205+0x6000] ;  /* 0x00600000cd10783b */ /* 0x004ea80000000200 */
[----:B------:R-:W5:Y:S04]  /*7530*/  LDSM.16.M88.4 R136, [R205+0x6800] ;  /* 0x00680000cd88783b */ /* 0x000f680000000200 */
[----:B------:R-:W5:Y:S04]  /*7540*/  LDSM.16.M88.4 R152, [R205+0x7000] ;  /* 0x00700000cd98783b */ /* 0x000f680000000200 */
[----:B------:R-:W-:Y:S04]  /*7550*/  LDSM.16.M88.4 R144, [R204] ;  /* 0x00000000cc90783b */ /* 0x000fe80000000200 */
[----:B------:R-:W5:Y:S04]  /*7560*/  LDSM.16.M88.4 R28, [R203] ;  /* 0x00000000cb1c783b */ /* 0x000f680000000200 */
[----:B------:R-:W5:Y:S04]  /*7570*/  LDSM.16.M88.4 R164, [R205+0x7800] ;  /* 0x00780000cda4783b */ /* 0x000f680000000200 */
[----:B----4-:R-:W4:Y:S04]  /*7580*/  LDSM.16.M88.4 R8, [R195] ;  /* 0x00000000c308783b */ /* 0x010f280000000200 */
[----:B-1----:R-:W1:Y:S04]  /*7590*/  LDSM.16.M88.4 R20, [R194] ;  /* 0x00000000c214783b */ /* 0x002e680000000200 */
[----:B------:R-:W-:Y:S04]  /*75a0*/  LDSM.16.M88.4 R160, [R202] ;  /* 0x00000000caa0783b */ /* 0x000fe80000000200 */
[----:B------:R-:W1:Y:S01]  /*75b0*/  LDSM.16.M88.4 R32, [R199+0x6000] ;  /* 0x00600000c720783b */ /* 0x000e620000000200 */
[C---:B--2---:R-:W-:Y:S03]  /*75c0*/  HMMA.16816.F32 R4, R172.reuse, R16, RZ ;  /* 0x00000010ac04723c */ /* 0x044fe600000018ff */
[----:B------:R-:W2:Y:S04]  /*75d0*/  LDSM.16.M88.4 R168, [R193] ;  /* 0x00000000c1a8783b */ /* 0x000ea80000000200 */
[----:B---3--:R-:W3:Y:S01]  /*75e0*/  LDSM.16.M88.4 R12, [R199+0x6800] ;  /* 0x00680000c70c783b */ /* 0x008ee20000000200 */
[C---:B------:R-:W-:Y:S03]  /*75f0*/  HMMA.16816.F32 R16, R172.reuse, R18, RZ ;  /* 0x00000012ac10723c */ /* 0x040fe600000018ff */
[----:B------:R-:W1:Y:S04]  /*7600*/  LDSM.16.M88.4 R140, [R199+0x7000] ;  /* 0x00700000c78c783b */ /* 0x000e680000000200 */
[----:B------:R-:W-:Y:S01]  /*7610*/  LDSM.16.M88.4 R176, [R199+0x7800] ;  /* 0x00780000c7b0783b */ /* 0x000fe20000000200 */
[C---:B-----5:R-:W-:Y:S03]  /*7620*/  HMMA.16816.F32 R24, R172.reuse, R136, RZ ;  /* 0x00000088ac18723c */ /* 0x060fe600000018ff */
[----:B------:R-:W-:Y:S04]  /*7630*/  LDSM.16.M88.4 R232, [R205+0xa800] ;  /* 0x00a80000cde8783b */ /* 0x000fe80000000200 */
[----:B------:R-:W-:Y:S01]  /*7640*/  LDSM.16.M88.4 R236, [R199+0x9800] ;  /* 0x00980000c7ec783b */ /* 0x000fe20000000200 */
[C---:B------:R-:W-:Y:S03]  /*7650*/  HMMA.16816.F32 R136, R172.reuse, R138, RZ ;  /* 0x0000008aac88723c */ /* 0x040fe600000018ff */
[----:B------:R-:W-:Y:S04]  /*7660*/  LDSM.16.M88.4 R180, [R199+0xa000] ;  /* 0x00a00000c7b4783b */ /* 0x000fe80000000200 */
[----:B------:R-:W0:Y:S01]  /*7670*/  LDGDEPBAR ;  /* 0x00000000000079af */ /* 0x000e220000000000 */
[C---:B------:R-:W-:Y:S08]  /*7680*/  HMMA.16816.F32 R156, R172.reuse, R152, RZ ;  /* 0x00000098ac9c723c */ /* 0x040ff000000018ff */
[----:B------:R-:W-:Y:S08]  /*7690*/  HMMA.16816.F32 R152, R172, R154, RZ ;  /* 0x0000009aac98723c */ /* 0x000ff000000018ff */
[C---:B------:R-:W-:Y:S08]  /*76a0*/  HMMA.16816.F32 R4, R144.reuse, R28, R4 ;  /* 0x0000001c9004723c */ /* 0x040ff00000001804 */
[----:B------:R-:W-:Y:S01]  /*76b0*/  HMMA.16816.F32 R16, R144, R30, R16 ;  /* 0x0000001e9010723c */ /* 0x000fe20000001810 */
[----:B------:R-:W-:Y:S07]  /*76c0*/  LDSM.16.M88.4 R28, [R192] ;  /* 0x00000000c01c783b */ /* 0x000fee0000000200 */
[C---:B------:R-:W-:Y:S08]  /*76d0*/  HMMA.16816.F32 R148, R172.reuse, R164, RZ ;  /* 0x000000a4ac94723c */ /* 0x040ff000000018ff */
[----:B------:R-:W-:Y:S01]  /*76e0*/  HMMA.16816.F32 R172, R172, R166, RZ ;  /* 0x000000a6acac723c */ /* 0x000fe200000018ff */
[----:B------:R-:W5:Y:S07]  /*76f0*/  LDSM.16.M88.4 R164, [R201] ;  /* 0x00000000c9a4783b */ /* 0x000f6e0000000200 */
[C---:B----4-:R-:W-:Y:S08]  /*7700*/  HMMA.16816.F32 R24, R144.reuse, R8, R24 ;  /* 0x000000089018723c */ /* 0x050ff00000001818 */
[C---:B------:R-:W-:Y:S01]  /*7710*/  HMMA.16816.F32 R136, R144.reuse, R10, R136 ;  /* 0x0000000a9088723c */ /* 0x040fe20000001888 */
[----:B------:R-:W4:Y:S07]  /*7720*/  LDSM.16.M88.4 R8, [R192+0x800] ;  /* 0x00080000c008783b */ /* 0x000f2e0000000200 */
[C---:B-1----:R-:W-:Y:S08]  /*7730*/  HMMA.16816.F32 R156, R144.reuse, R20, R156 ;  /* 0x00000014909c723c */ /* 0x042ff0000000189c */
[----:B------:R-:W-:Y:S01]  /*7740*/  HMMA.16816.F32 R152, R144, R22, R152 ;  /* 0x000000169098723c */ /* 0x000fe20000001898 */
[----:B------:R-:W1:Y:S07]  /*7750*/  LDSM.16.M88.4 R20, [R192+0x1000] ;  /* 0x00100000c014783b */ /* 0x000e6e0000000200 */
[C---:B------:R-:W-:Y:S08]  /*7760*/  HMMA.16816.F32 R4, R160.reuse, R32, R4 ;  /* 0x00000020a004723c */ /* 0x040ff00000001804 */
[----:B------:R-:W-:Y:S01]  /*7770*/  HMMA.16816.F32 R16, R160, R34, R16 ;  /* 0x00000022a010723c */ /* 0x000fe20000001810 */
[----:B------:R-:W-:Y:S07]  /*7780*/  LDSM.16.M88.4 R32, [R205+0x8000] ;  /* 0x00800000cd20783b */ /* 0x000fee0000000200 */
[C---:B--2---:R-:W-:Y:S08]  /*7790*/  HMMA.16816.F32 R148, R144.reuse, R168, R148 ;  /* 0x000000a89094723c */ /* 0x044ff00000001894 */
[----:B------:R-:W-:Y:S01]  /*77a0*/  HMMA.16816.F32 R172, R144, R170, R172 ;  /* 0x000000aa90ac723c */ /* 0x000fe200000018ac */
[----:B------:R-:W2:Y:S04]  /*77b0*/  LDSM.16.M88.4 R144, [R206+0x2000] ;  /* 0x00200000ce90783b */ /* 0x000ea80000000200 */
[----:B------:R-:W1:Y:S03]  /*77c0*/  LDSM.16.M88.4 R168, [R192+0x1800] ;  /* 0x00180000c0a8783b */ /* 0x000e660000000200 */
[C---:B---3--:R-:W-:Y:S08]  /*77d0*/  HMMA.16816.F32 R24, R160.reuse, R12, R24 ;  /* 0x0000000ca018723c */ /* 0x048ff00000001818 */
[C---:B------:R-:W-:Y:S01]  /*77e0*/  HMMA.16816.F32 R136, R160.reuse, R14, R136 ;  /* 0x0000000ea088723c */ /* 0x040fe20000001888 */
[----:B------:R-:W3:Y:S07]  /*77f0*/  LDSM.16.M88.4 R12, [R205+0x8800] ;  /* 0x00880000cd0c783b */ /* 0x000eee0000000200 */
[C---:B------:R-:W-:Y:S08]  /*7800*/  HMMA.16816.F32 R156, R160.reuse, R140, R156 ;  /* 0x0000008ca09c723c */ /* 0x040ff0000000189c */
[----:B------:R-:W-:Y:S01]  /*7810*/  HMMA.16816.F32 R152, R160, R142, R152 ;  /* 0x0000008ea098723c */ /* 0x000fe20000001898 */
[----:B------:R-:W1:Y:S07]  /*7820*/  LDSM.16.M88.4 R140, [R205+0x9000] ;  /* 0x00900000cd8c783b */ /* 0x000e6e0000000200 */
[C---:B-----5:R-:W-:Y:S08]  /*7830*/  HMMA.16816.F32 R4, R164.reuse, R28, R4 ;  /* 0x0000001ca404723c */ /* 0x060ff00000001804 */
[C---:B------:R-:W-:Y:S01]  /*7840*/  HMMA.16816.F32 R16, R164.reuse, R30, R16 ;  /* 0x0000001ea410723c */ /* 0x040fe20000001810 */
[----:B------:R-:W-:Y:S07]  /*7850*/  LDSM.16.M88.4 R28, [R191] ;  /* 0x00000000bf1c783b */ /* 0x000fee0000000200 */
[C---:B----4-:R-:W-:Y:S08]  /*7860*/  HMMA.16816.F32 R24, R164.reuse, R8, R24 ;  /* 0x00000008a418723c */ /* 0x050ff00000001818 */
[----:B------:R-:W-:Y:S01]  /*7870*/  HMMA.16816.F32 R136, R164, R10, R136 ;  /* 0x0000000aa488723c */ /* 0x000fe20000001888 */
[----:B------:R-:W4:Y:S07]  /*7880*/  LDSM.16.M88.4 R8, [R204+0x2000] ;  /* 0x00200000cc08783b */ /* 0x000f2e0000000200 */
[C---:B------:R-:W-:Y:S08]  /*7890*/  HMMA.16816.F32 R148, R160.reuse, R176, R148 ;  /* 0x000000b0a094723c */ /* 0x040ff00000001894 */
[----:B------:R-:W-:Y:S01]  /*78a0*/  HMMA.16816.F32 R172, R160, R178, R172 ;  /* 0x000000b2a0ac723c */ /* 0x000fe200000018ac */
[----:B------:R-:W5:Y:S04]  /*78b0*/  LDSM.16.M88.4 R160, [R205+0x9800] ;  /* 0x00980000cda0783b */ /* 0x000f680000000200 */
[----:B------:R-:W-:Y:S03]  /*78c0*/  LDSM.16.M88.4 R176, [R202+0x2000] ;  /* 0x00200000cab0783b */ /* 0x000fe60000000200 */
[C---:B-1----:R-:W-:Y:S08]  /*78d0*/  HMMA.16816.F32 R156, R164.reuse, R20, R156 ;  /* 0x00000014a49c723c */ /* 0x042ff0000000189c */
[----:B------:R-:W-:Y:S01]  /*78e0*/  HMMA.16816.F32 R152, R164, R22, R152 ;  /* 0x00000016a498723c */ /* 0x000fe20000001898 */
[----:B------:R-:W-:Y:S07]  /*78f0*/  LDSM.16.M88.4 R20, [R190] ;  /* 0x00000000be14783b */ /* 0x000fee0000000200 */
[C---:B--2---:R-:W-:Y:S08]  /*7900*/  HMMA.16816.F32 R4, R144.reuse, R32, R4 ;  /* 0x000000209004723c */ /* 0x044ff00000001804 */
[----:B------:R-:W-:Y:S01]  /*7910*/  HMMA.16816.F32 R16, R144, R34, R16 ;  /* 0x000000229010723c */ /* 0x000fe20000001810 */
[----:B------:R-:W1:Y:S07]  /*7920*/  LDSM.16.M88.4 R32, [R199+0x8000] ;  /* 0x00800000c720783b */ /* 0x000e6e0000000200 */
[C---:B------:R-:W-:Y:S08]  /*7930*/  HMMA.16816.F32 R148, R164.reuse, R168, R148 ;  /* 0x000000a8a494723c */ /* 0x040ff00000001894 */
[----:B------:R-:W-:Y:S01]  /*7940*/  HMMA.16816.F32 R172, R164, R170, R172 ;  /* 0x000000aaa4ac723c */ /* 0x000fe200000018ac */
[----:B------:R-:W-:Y:S04]  /*7950*/  LDSM.16.M88.4 R168, [R201+0x2000] ;  /* 0x00200000c9a8783b */ /* 0x000fe80000000200 */
[----:B------:R-:W-:Y:S03]  /*7960*/  LDSM.16.M88.4 R164, [R192+0x3000] ;  /* 0x00300000c0a4783b */ /* 0x000fe60000000200 */
[C---:B---3--:R-:W-:Y:S08]  /*7970*/  HMMA.16816.F32 R24, R144.reuse, R12, R24 ;  /* 0x0000000c9018723c */ /* 0x048ff00000001818 */
[C---:B------:R-:W-:Y:S01]  /*7980*/  HMMA.16816.F32 R136, R144.reuse, R14, R136 ;  /* 0x0000000e9088723c */ /* 0x040fe20000001888 */
[----:B------:R-:W2:Y:S07]  /*7990*/  LDSM.16.M88.4 R12, [R189] ;  /* 0x00000000bd0c783b */ /* 0x000eae0000000200 */
[C---:B------:R-:W-:Y:S08]  /*79a0*/  HMMA.16816.F32 R156, R144.reuse, R140, R156 ;  /* 0x0000008c909c723c */ /* 0x040ff0000000189c */
[----:B------:R-:W-:Y:S01]  /*79b0*/  HMMA.16816.F32 R152, R144, R142, R152 ;  /* 0x0000008e9098723c */ /* 0x000fe20000001898 */
[----:B------:R-:W3:Y:S07]  /*79c0*/  LDSM.16.M88.4 R140, [R188] ;  /* 0x00000000bc8c783b */ /* 0x000eee0000000200 */
[C---:B----4-:R-:W-:Y:S08]  /*79d0*/  HMMA.16816.F32 R4, R8.reuse, R28, R4 ;  /* 0x0000001c0804723c */ /* 0x050ff00000001804 */
[----:B------:R-:W-:Y:S01]  /*79e0*/  HMMA.16816.F32 R16, R8, R30, R16 ;  /* 0x0000001e0810723c */ /* 0x000fe20000001810 */
[----:B------:R-:W4:Y:S07]  /*79f0*/  LDSM.16.M88.4 R28, [R192+0x2000] ;  /* 0x00200000c01c783b */ /* 0x000f2e0000000200 */
[C---:B-----5:R-:W-:Y:S08]  /*7a00*/  HMMA.16816.F32 R148, R144.reuse, R160, R148 ;  /* 0x000000a09094723c */ /* 0x060ff00000001894 */
[----:B------:R-:W-:Y:S01]  /*7a10*/  HMMA.16816.F32 R172, R144, R162, R172 ;  /* 0x000000a290ac723c */ /* 0x000fe200000018ac */
[----:B------:R-:W5:Y:S04]  /*7a20*/  LDSM.16.M88.4 R160, [R199+0x8800] ;  /* 0x00880000c7a0783b */ /* 0x000f680000000200 */
[----:B------:R-:W-:Y:S03]  /*7a30*/  LDSM.16.M88.4 R144, [R206+0x4000] ;  /* 0x00400000ce90783b */ /* 0x000fe60000000200 */
[C---:B-1----:R-:W-:Y:S08]  /*7a40*/  HMMA.16816.F32 R4, R176.reuse, R32, R4 ;  /* 0x00000020b004723c */ /* 0x042ff00000001804 */
[----:B------:R-:W-:Y:S01]  /*7a50*/  HMMA.16816.F32 R16, R176, R34, R16 ;  /* 0x00000022b010723c */ /* 0x000fe20000001810 */
[----:B------:R-:W-:Y:S07]  /*7a60*/  LDSM.16.M88.4 R32, [R204+0x4000] ;  /* 0x00400000cc20783b */ /* 0x000fee0000000200 */
[C---:B------:R-:W-:Y:S08]  /*7a70*/  HMMA.16816.F32 R24, R8.reuse, R20, R24 ;  /* 0x000000140818723c */ /* 0x040ff00000001818 */
[C---:B--2---:R-:W-:Y:S08]  /*7a80*/  HMMA.16816.F32 R156, R8.reuse, R12, R156 ;  /* 0x0000000c089c723c */ /* 0x044ff0000000189c */
[C---:B------:R-:W-:Y:S01]  /*7a90*/  HMMA.16816.F32 R152, R8.reuse, R14, R152 ;  /* 0x0000000e0898723c */ /* 0x040fe20000001898 */
[----:B------:R-:W1:Y:S07]  /*7aa0*/  LDSM.16.M88.4 R12, [R205+0xa000] ;  /* 0x00a00000cd0c783b */ /* 0x000e6e0000000200 */
[C---:B------:R-:W-:Y:S01]  /*7ab0*/  HMMA.16816.F32 R136, R8.reuse, R22, R136 ;  /* 0x000000160888723c */ /* 0x040fe20000001888 */
[----:B------:R-:W-:Y:S07]  /*7ac0*/  LDSM.16.M88.4 R20, [R199+0x9000] ;  /* 0x00900000c714783b */ /* 0x000fee0000000200 */
[C---:B---3--:R-:W-:Y:S08]  /*7ad0*/  HMMA.16816.F32 R148, R8.reuse, R140, R148 ;  /* 0x0000008c0894723c */ /* 0x048ff00000001894 */
[----:B------:R-:W-:Y:S01]  /*7ae0*/  HMMA.16816.F32 R172, R8, R142, R172 ;  /* 0x0000008e08ac723c */ /* 0x000fe200000018ac */
[----:B------:R-:W2:Y:S04]  /*7af0*/  LDSM.16.M88.4 R8, [R192+0x2800] ;  /* 0x00280000c008783b */ /* 0x000ea80000000200 */
[----:B------:R-:W3:Y:S03]  /*7b00*/  LDSM.16.M88.4 R140, [R187] ;  /* 0x00000000bb8c783b */ /* 0x000ee60000000200 */
[C---:B----4-:R-:W-:Y:S08]  /*7b10*/  HMMA.16816.F32 R4, R168.reuse, R28, R4 ;  /* 0x0000001ca804723c */ /* 0x050ff00000001804 */
[----:B------:R-:W-:Y:S01]  /*7b20*/  HMMA.16816.F32 R16, R168, R30, R16 ;  /* 0x0000001ea810723c */ /* 0x000fe20000001810 */
[----:B------:R-:W-:Y:S07]  /*7b30*/  LDSM.16.M88.4 R28, [R186] ;  /* 0x00000000ba1c783b */ /* 0x000fee0000000200 */
[C---:B-----5:R-:W-:Y:S08]  /*7b40*/  HMMA.16816.F32 R24, R176.reuse, R160, R24 ;  /* 0x000000a0b018723c */ /* 0x060ff00000001818 */
[----:B------:R-:W-:Y:S01]  /*7b50*/  HMMA.16816.F32 R136, R176, R162, R136 ;  /* 0x000000a2b088723c */ /* 0x000fe20000001888 */
[----:B------:R-:W-:Y:S07]  /*7b60*/  LDSM.16.M88.4 R160, [R192+0x3800] ;  /* 0x00380000c0a0783b */ /* 0x000fee0000000200 */
[C---:B-1----:R-:W-:Y:S08]  /*7b70*/  HMMA.16816.F32 R4, R144.reuse, R12, R4 ;  /* 0x0000000c9004723c */ /* 0x042ff00000001804 */
[----:B------:R-:W-:Y:S01]  /*7b80*/  HMMA.16816.F32 R16, R144, R14, R16 ;  /* 0x0000000e9010723c */ /* 0x000fe20000001810 */
[----:B------:R-:W-:Y:S07]  /*7b90*/  LDSM.16.M88.4 R12, [R201+0x4000] ;  /* 0x00400000c90c783b */ /* 0x000fee0000000200 */
[----:B--2---:R-:W-:Y:S08]  /*7ba0*/  HMMA.16816.F32 R24, R168, R8, R24 ;  /* 0x00000008a818723c */ /* 0x004ff00000001818 */
[C---:B------:R-:W-:Y:S08]  /*7bb0*/  HMMA.16816.F32 R156, R176.reuse, R20, R156 ;  /* 0x00000014b09c723c */ /* 0x040ff0000000189c */
[----:B------:R-:W-:Y:S01]  /*7bc0*/  HMMA.16816.F32 R152, R176, R22, R152 ;  /* 0x00000016b098723c */ /* 0x000fe20000001898 */
[----:B------:R-:W1:Y:S07]  /*7bd0*/  LDSM.16.M88.4 R20, [R202+0x4000] ;  /* 0x00400000ca14783b */ /* 0x000e6e0000000200 */
[----:B------:R-:W-:Y:S01]  /*7be0*/  HMMA.16816.F32 R136, R168, R10, R136 ;  /* 0x0000000aa888723c */ /* 0x000fe20000001888 */
[----:B------:R-:W-:Y:S07]  /*7bf0*/  LDSM.16.M88.4 R8, [R192+0x4000] ;  /* 0x00400000c008783b */ /* 0x000fee0000000200 */
[C---:B---3--:R-:W-:Y:S08]  /*7c00*/  HMMA.16816.F32 R4, R32.reuse, R140, R4 ;  /* 0x0000008c2004723c */ /* 0x048ff00000001804 */
[----:B------:R-:W-:Y:S01]  /*7c10*/  HMMA.16816.F32 R16, R32, R142, R16 ;  /* 0x0000008e2010723c */ /* 0x000fe20000001810 */
[----:B------:R-:W2:Y:S07]  /*7c20*/  LDSM.16.M88.4 R140, [R205+0xb000] ;  /* 0x00b00000cd8c783b */ /* 0x000eae0000000200 */
[----:B------:R-:W-:Y:S08]  /*7c30*/  HMMA.16816.F32 R24, R144, R232, R24 ;  /* 0x000000e89018723c */ /* 0x000ff00000001818 */
[C---:B------:R-:W-:Y:S08]  /*7c40*/  HMMA.16816.F32 R148, R176.reuse, R236, R148 ;  /* 0x000000ecb094723c */ /* 0x040ff00000001894 */
[----:B------:R-:W-:Y:S01]  /*7c50*/  HMMA.16816.F32 R176, R176, R238, R172 ;  /* 0x000000eeb0b0723c */ /* 0x000fe200000018ac */
[----:B------:R-:W3:Y:S07]  /*7c60*/  LDSM.16.M88.4 R172, [R199+0xa800] ;  /* 0x00a80000c7ac783b */ /* 0x000eee0000000200 */
[----:B------:R-:W-:Y:S08]  /*7c70*/  HMMA.16816.F32 R136, R144, R234, R136 ;  /* 0x000000ea9088723c */ /* 0x000ff00000001888 */
[----:B------:R-:W-:Y:S08]  /*7c80*/  HMMA.16816.F32 R156, R168, R164, R156 ;  /* 0x000000a4a89c723c */ /* 0x000ff0000000189c */
[C---:B-1----:R-:W-:Y:S08]  /*7c90*/  HMMA.16816.F32 R4, R20.reuse, R180, R4 ;  /* 0x000000b41404723c */ /* 0x042ff00000001804 */
[----:B------:R-:W-:Y:S08]  /*7ca0*/  HMMA.16816.F32 R16, R20, R182, R16 ;  /* 0x000000b61410723c */ /* 0x000ff00000001810 */
[----:B------:R-:W-:Y:S08]  /*7cb0*/  HMMA.16816.F32 R24, R32, R28, R24 ;  /* 0x0000001c2018723c */ /* 0x000ff00000001818 */
[C---:B------:R-:W-:Y:S01]  /*7cc0*/  HMMA.16816.F32 R152, R168.reuse, R166, R152 ;  /* 0x000000a6a898723c */ /* 0x040fe20000001898 */
[----:B------:R-:W1:Y:S07]  /*7cd0*/  LDSM.16.M88.4 R164, [R185] ;  /* 0x00000000b9a4783b */ /* 0x000e6e0000000200 */
[----:B------:R-:W-:Y:S01]  /*7ce0*/  HMMA.16816.F32 R180, R168, R160, R148 ;  /* 0x000000a0a8b4723c */ /* 0x000fe20000001894 */
[----:B------:R-:W4:Y:S07]  /*7cf0*/  LDSM.16.M88.4 R148, [R192+0x4800] ;  /* 0x00480000c094783b */ /* 0x000f2e0000000200 */
[----:B------:R-:W-:Y:S01]  /*7d00*/  HMMA.16816.F32 R136, R32, R30, R136 ;  /* 0x0000001e2088723c */ /* 0x000fe20000001888 */
[----:B------:R-:W5:Y:S07]  /*7d10*/  LDSM.16.M88.4 R28, [R205+0xb800] ;  /* 0x00b80000cd1c783b */ /* 0x000f6e0000000200 */
[----:B--2---:R-:W-:Y:S08]  /*7d20*/  HMMA.16816.F32 R156, R144, R140, R156 ;  /* 0x0000008c909c723c */ /* 0x004ff0000000189c */
[C---:B------:R-:W-:Y:S08]  /*7d30*/  HMMA.16816.F32 R4, R12.reuse, R8, R4 ;  /* 0x000000080c04723c */ /* 0x040ff00000001804 */
[----:B------:R-:W-:Y:S01]  /*7d40*/  HMMA.16816.F32 R16, R12, R10, R16 ;  /* 0x0000000a0c10723c */ /* 0x000fe20000001810 */
[----:B------:R-:W2:Y:S07]  /*7d50*/  LDSM.16.M88.4 R8, [R199+0xb000] ;  /* 0x00b00000c708783b */ /* 0x000eae0000000200 */
[----:B---3--:R-:W-:Y:S08]  /*7d60*/  HMMA.16816.F32 R24, R20, R172, R24 ;  /* 0x000000ac1418723c */ /* 0x008ff00000001818 */
[----:B-1----:R-:W-:Y:S01]  /*7d70*/  HMMA.16816.F32 R156, R32, R164, R156 ;  /* 0x000000a4209c723c */ /* 0x002fe2000000189c */
[----:B------:R-:W-:-:S02]  /*7d80*/  FMUL.FTZ R4, R4, c[0x0][0x2ec] ;  /* 0x0000bb0004047a20 */ /* 0x000fc40000410000 */
[----:B------:R-:W-:Y:S02]  /*7d90*/  FMUL.FTZ R5, R5, c[0x0][0x2ec] ;  /* 0x0000bb0005057a20 */ /* 0x000fe40000410000 */
[----:B------:R-:W-:Y:S01]  /*7da0*/  MUFU.TANH R140, R4 ;  /* 0x00000004008c7308 */ /* 0x000fe20000002400 */
[----:B------:R-:W-:Y:S02]  /*7db0*/  FMUL.FTZ R141, R6, c[0x0][0x2ec] ;  /* 0x0000bb00068d7a20 */ /* 0x000fe40000410000 */
[----:B------:R-:W-:Y:S01]  /*7dc0*/  HMMA.16816.F32 R136, R20, R174, R136 ;  /* 0x000000ae1488723c */ /* 0x000fe20000001888 */
[----:B------:R-:W-:Y:S02]  /*7dd0*/  FMUL.FTZ R16, R16, c[0x0][0x2ec] ;  /* 0x0000bb0010107a20 */ /* 0x000fe40000410000 */
[----:B------:R-:W-:Y:S02]  /*7de0*/  FMUL.FTZ R161, R7, c[0x0][0x2ec] ;  /* 0x0000bb0007a17a20 */ /* 0x000fe40000410000 */
[----:B------:R1:W3:Y:S03]  /*7df0*/  MUFU.TANH R160, R5 ;  /* 0x0000000500a07308 */ /* 0x0002e60000002400 */
[----:B------:R-:W-:Y:S05]  /*7e00*/  HMMA.16816.F32 R152, R144, R142, R152 ;  /* 0x0000008e9098723c */ /* 0x000fea0000001898 */
[----:B------:R-:W2:Y:S02]  /*7e10*/  MUFU.TANH R161, R161 ;  /* 0x000000a100a17308 */ /* 0x000ea40000002400 */
[----:B------:R-:W-:Y:S01]  /*7e20*/  FMUL.FTZ R142, R17, c[0x0][0x2ec] ;  /* 0x0000bb00118e7a20 */ /* 0x000fe20000410000 */
[----:B------:R-:W-:Y:S01]  /*7e30*/  HMMA.16816.F32 R176, R168, R162, R176 ;  /* 0x000000a2a8b0723c */ /* 0x000fe200000018b0 */
[----:B-1----:R-:W1:Y:S04]  /*7e40*/  LDSM.16.M88.4 R4, [R192+0x5000] ;  /* 0x00500000c004783b */ /* 0x002e680000000200 */
[----:B------:R-:W-:Y:S03]  /*7e50*/  MUFU.TANH R142, R142 ;  /* 0x0000008e008e7308 */ /* 0x000fe60000002400 */
[----:B----4-:R-:W-:Y:S05]  /*7e60*/  HMMA.16816.F32 R24, R12, R148, R24 ;  /* 0x000000940c18723c */ /* 0x010fea0000001818 */
[----:B------:R4:W1:Y:S03]  /*7e70*/  MUFU.TANH R148, R16 ;  /* 0x0000001000947308 */ /* 0x0008660000002400 */
[----:B-----5:R-:W-:Y:S05]  /*7e80*/  HMMA.16816.F32 R180, R144, R28, R180 ;  /* 0x0000001c90b4723c */ /* 0x020fea00000018b4 */
[----:B------:R-:W-:Y:S02]  /*7e90*/  MUFU.TANH R141, R141 ;  /* 0x0000008d008d7308 */ /* 0x000fe40000002400 */
[----:B------:R-:W-:Y:S01]  /*7ea0*/  FMUL.FTZ R28, R18, c[0x0][0x2ec] ;  /* 0x0000bb00121c7a20 */ /* 0x000fe20000410000 */
[----:B--2---:R-:W-:Y:S01]  /*7eb0*/  HMMA.16816.F32 R156, R20, R8, R156 ;  /* 0x00000008149c723c */ /* 0x004fe2000000189c */
[----:B------:R-:W-:-:S02]  /*7ec0*/  FMUL.FTZ R29, R19, c[0x0][0x2ec] ;  /* 0x0000bb00131d7a20 */ /* 0x000fc40000410000 */
[----:B----4-:R-:W2:Y:S02]  /*7ed0*/  LDSM.16.M88.4 R16, [R184] ;  /* 0x00000000b810783b */ /* 0x010ea40000000200 */
[----:B------:R-:W4:Y:S03]  /*7ee0*/  MUFU.TANH R28, R28 ;  /* 0x0000001c001c7308 */ /* 0x000f260000002400 */
[----:B------:R-:W-:Y:S01]  /*7ef0*/  HMMA.16816.F32 R136, R12, R150, R136 ;  /* 0x000000960c88723c */ /* 0x000fe20000001888 */
[----:B------:R-:W-:Y:S02]  /*7f00*/  FMUL.FTZ R143, R24, c[0x0][0x2ec] ;  /* 0x0000bb00188f7a20 */ /* 0x000fe40000410000 */
[----:B------:R-:W-:Y:S02]  /*7f10*/  FMUL.FTZ R149, R25, c[0x0][0x2ec] ;  /* 0x0000bb0019957a20 */ /* 0x000fe40000410000 */
[----:B------:R-:W-:Y:S01]  /*7f20*/  FMUL.FTZ R8, R27, c[0x0][0x2ec] ;  /* 0x0000bb001b087a20 */ /* 0x000fe20000410000 */
[----:B------:R-:W5:Y:S02]  /*7f30*/  MUFU.TANH R29, R29 ;  /* 0x0000001d001d7308 */ /* 0x000f640000002400 */
[----:B------:R-:W-:Y:S06]  /*7f40*/  HMMA.16816.F32 R152, R32, R166, R152 ;  /* 0x000000a62098723c */ /* 0x000fec0000001898 */
[----:B------:R-:W2:Y:S02]  /*7f50*/  MUFU.TANH R143, R143 ;  /* 0x0000008f008f7308 */ /* 0x000ea40000002400 */
[----:B------:R-:W-:Y:S07]  /*7f60*/  HMMA.16816.F32 R176, R144, R30, R176 ;  /* 0x0000001e90b0723c */ /* 0x000fee00000018b0 */
[----:B------:R-:W-:Y:S01]  /*7f70*/  FMUL.FTZ R30, R26, c[0x0][0x2ec] ;  /* 0x0000bb001a1e7a20 */ /* 0x000fe20000410000 */
[----:B-1----:R-:W-:Y:S01]  /*7f80*/  HMMA.16816.F32 R156, R12, R4, R156 ;  /* 0x000000040c9c723c */ /* 0x002fe2000000189c */
[----:B------:R-:W1:Y:S01]  /*7f90*/  LDSM.16.M88.4 R24, [R199+0xb800] ;  /* 0x00b80000c718783b */ /* 0x000e620000000200 */
[----:B------:R3:W-:Y:S01]  /*7fa0*/  MUFU.TANH R5, R8 ;  /* 0x0000000800057308 */ /* 0x0007e20000002400 */
[----:B------:R-:W-:-:S02]  /*7fb0*/  FMUL.FTZ R31, R137, c[0x0][0x2ec] ;  /* 0x0000bb00891f7a20 */ /* 0x000fc40000410000 */
[----:B------:R-:W-:Y:S02]  /*7fc0*/  FMUL.FTZ R138, R138, c[0x0][0x2ec] ;  /* 0x0000bb008a8a7a20 */ /* 0x000fe40000410000 */
[----:B------:R-:W-:Y:S01]  /*7fd0*/  FMUL.FTZ R4, R136, c[0x0][0x2ec] ;  /* 0x0000bb0088047a20 */ /* 0x000fe20000410000 */
[----:B------:R-:W-:Y:S01]  /*7fe0*/  HMMA.16816.F32 R152, R20, R10, R152 ;  /* 0x0000000a1498723c */ /* 0x000fe20000001898 */
[----:B------:R-:W4:Y:S01]  /*7ff0*/  S2R R136, SR_TID.X ;  /* 0x0000000000887919 */ /* 0x000f220000002100 */
[----:B------:R-:W-:Y:S06]  /*8000*/  MUFU.TANH R149, R149 ;  /* 0x0000009500957308 */ /* 0x000fec0000002400 */
[----:B--2---:R-:W-:Y:S01]  /*8010*/  HMMA.16816.F32 R180, R32, R16, R180 ;  /* 0x0000001020b4723c */ /* 0x004fe200000018b4 */
[----:B---3--:R-:W2:Y:S01]  /*8020*/  LDSM.16.M88.4 R8, [R192+0x5800] ;  /* 0x00580000c008783b */ /* 0x008ea20000000200 */
[----:B------:R-:W3:Y:S01]  /*8030*/  MUFU.TANH R30, R30 ;  /* 0x0000001e001e7308 */ /* 0x000ee20000002400 */
[----:B------:R-:W-:-:S05]  /*8040*/  DEPBAR.LE SB0, 0x0 ;  /* 0x000080000000791a */ /* 0x000fca0000000000 */
[----:B------:R-:W-:Y:S01]  /*8050*/  HMMA.16816.F32 R176, R32, R18, R176 ;  /* 0x0000001220b0723c */ /* 0x000fe200000018b0 */
[----:B------:R-:W-:Y:S01]  /*8060*/  FMUL.FTZ R16, R139, c[0x0][0x2ec] ;  /* 0x0000bb008b107a20 */ /* 0x000fe20000410000 */
[----:B------:R-:W2:Y:S01]  /*8070*/  MUFU.TANH R4, R4 ;  /* 0x0000000400047308 */ /* 0x000ea20000002400 */
[----:B------:R-:W-:Y:S02]  /*8080*/  FMUL.FTZ R156, R156, c[0x0][0x2ec] ;  /* 0x0000bb009c9c7a20 */ /* 0x000fe40000410000 */
[----:B------:R-:W-:-:S03]  /*8090*/  FMUL.FTZ R158, R158, c[0x0][0x2ec] ;  /* 0x0000bb009e9e7a20 */ /* 0x000fc60000410000 */
[----:B------:R-:W-:Y:S01]  /*80a0*/  HMMA.16816.F32 R152, R12, R6, R152 ;  /* 0x000000060c98723c */ /* 0x000fe20000001898 */
[----:B------:R-:W-:Y:S01]  /*80b0*/  FMUL.FTZ R157, R157, c[0x0][0x2ec] ;  /* 0x0000bb009d9d7a20 */ /* 0x000fe20000410000 */
[----:B------:R-:W-:Y:S01]  /*80c0*/  MUFU.TANH R31, R31 ;  /* 0x0000001f001f7308 */ /* 0x000fe20000002400 */
[----:B------:R-:W-:-:S04]  /*80d0*/  FMUL.FTZ R159, R159, c[0x0][0x2ec] ;  /* 0x0000bb009f9f7a20 */ /* 0x000fc80000410000 */
[----:B----4-:R-:W-:Y:S01]  /*80e0*/  IMAD.SHL.U32 R6, R136, 0x2, RZ ;  /* 0x0000000288067824 */ /* 0x010fe200078e00ff */
[----:B-1----:R-:W-:Y:S02]  /*80f0*/  HMMA.16816.F32 R180, R20, R24, R180 ;  /* 0x0000001814b4723c */ /* 0x002fe400000018b4 */
[----:B------:R1:W4:Y:S02]  /*8100*/  MUFU.TANH R17, R138 ;  /* 0x0000008a00117308 */ /* 0x0003240000002400 */
[----:B------:R-:W-:-:S04]  /*8110*/  LOP3.LUT R6, R6, 0x6, RZ, 0xc0, !PT ;  /* 0x0000000606067812 */ /* 0x000fc800078ec0ff */
[----:B------:R-:W-:Y:S01]  /*8120*/  HMMA.16816.F32 R176, R20, R26, R176 ;  /* 0x0000001a14b0723c */ /* 0x000fe200000018b0 */
[----:B------:R-:W-:Y:S01]  /*8130*/  IMAD R7, R215, 0x40, R6 ;  /* 0x00000040d7077824 */ /* 0x000fe200078e0206 */
[----:B------:R-:W1:Y:S04]  /*8140*/  MUFU.TANH R16, R16 ;  /* 0x0000001000107308 */ /* 0x000e680000002400 */
[C---:B------:R-:W-:Y:S02]  /*8150*/  IADD3 R19, R7.reuse, 0x1, RZ ;  /* 0x0000000107137810 */ /* 0x040fe40007ffe0ff */
[----:B------:R-:W-:Y:S01]  /*8160*/  FMUL.FTZ R152, R152, c[0x0][0x2ec] ;  /* 0x0000bb0098987a20 */ /* 0x000fe20000410000 */
[----:B------:R-:W-:Y:S01]  /*8170*/  IADD3 R21, R7, 0x9, RZ ;  /* 0x0000000907157810 */ /* 0x000fe20007ffe0ff */
[----:B------:R-:W-:Y:S01]  /*8180*/  FMUL.FTZ R153, R153, c[0x0][0x2ec] ;  /* 0x0000bb0099997a20 */ /* 0x000fe20000410000 */
[C---:B------:R-:W-:Y:S01]  /*8190*/  ISETP.GE.AND P1, PT, R19.reuse, R222, PT ;  /* 0x000000de1300720c */ /* 0x040fe20003f26270 */
[----:B------:R-:W1:Y:S01]  /*81a0*/  MUFU.TANH R168, R156 ;  /* 0x0000009c00a87308 */ /* 0x000e620000002400 */
[----:B------:R-:W-:Y:S01]  /*81b0*/  ISETP.GE.AND P6, PT, R19, R2, PT ;  /* 0x000000021300720c */ /* 0x000fe20003fc6270 */
[----:B------:R-:W-:Y:S01]  /*81c0*/  FMUL.FTZ R154, R154, c[0x0][0x2ec] ;  /* 0x0000bb009a9a7a20 */ /* 0x000fe20000410000 */
[----:B------:R-:W-:Y:S01]  /*81d0*/  IADD3 R19, R7, 0x8, RZ ;  /* 0x0000000807137810 */ /* 0x000fe20007ffe0ff */
[----:B------:R-:W-:Y:S01]  /*81e0*/  FMUL.FTZ R155, R155, c[0x0][0x2ec] ;  /* 0x0000bb009b9b7a20 */ /* 0x000fe20000410000 */
[----:B--2---:R-:W-:Y:S01]  /*81f0*/  HMMA.16816.F32 R180, R12, R8, R180 ;  /* 0x000000080cb4723c */ /* 0x004fe200000018b4 */
[----:B------:R-:W-:-:S02]  /*8200*/  FSEL R160, R160, -INF , !P1 ;  /* 0xff800000a0a07808 */ /* 0x000fc40004800000 */
[----:B------:R-:W-:Y:S01]  /*8210*/  ISETP.GE.AND P5, PT, R19, R222, PT ;  /* 0x000000de1300720c */ /* 0x000fe20003fa6270 */
[----:B------:R-:W2:Y:S01]  /*8220*/  MUFU.TANH R169, R158 ;  /* 0x0000009e00a97308 */ /* 0x000ea20000002400 */
[----:B------:R-:W-:Y:S02]  /*8230*/  FSEL R161, R161, -INF , !P6 ;  /* 0xff800000a1a17808 */ /* 0x000fe40007000000 */
[----:B------:R-:W-:Y:S01]  /*8240*/  FSEL R148, R148, -INF , !P5 ;  /* 0xff80000094947808 */ /* 0x000fe20006800000 */
[----:B------:R-:W-:Y:S01]  /*8250*/  HMMA.16816.F32 R176, R12, R10, R176 ;  /* 0x0000000a0cb0723c */ /* 0x000fe200000018b0 */
[----:B------:R-:W-:Y:S02]  /*8260*/  ISETP.GE.AND P1, PT, R19, R2, PT ;  /* 0x000000021300720c */ /* 0x000fe40003f26270 */
[C---:B------:R-:W-:Y:S01]  /*8270*/  ISETP.GE.AND P6, PT, R21.reuse, R222, PT ;  /* 0x000000de1500720c */ /* 0x040fe20003fc6270 */
[----:B------:R-:W1:Y:S01]  /*8280*/  MUFU.TANH R170, R157 ;  /* 0x0000009d00aa7308 */ /* 0x000e620000002400 */
[----:B------:R-:W-:-:S02]  /*8290*/  ISETP.GE.AND P5, PT, R21, R2, PT ;  /* 0x000000021500720c */ /* 0x000fc40003fa6270 */
[----:B------:R-:W-:Y:S02]  /*82a0*/  IADD3 R21, R7, 0x10, RZ ;  /* 0x0000001007157810 */ /* 0x000fe40007ffe0ff */
[----:B------:R-:W-:Y:S02]  /*82b0*/  FSEL R9, R28, -INF , !P1 ;  /* 0xff8000001c097808 */ /* 0x000fe40004800000 */
[----:B------:R-:W-:Y:S01]  /*82c0*/  ISETP.GE.AND P1, PT, R21, R222, PT ;  /* 0x000000de1500720c */ /* 0x000fe20003f26270 */
[----:B------:R-:W2:Y:S01]  /*82d0*/  MUFU.TANH R167, R159 ;  /* 0x0000009f00a77308 */ /* 0x000ea20000002400 */
[----:B------:R-:W-:Y:S02]  /*82e0*/  IADD3 R19, R7, 0x11, RZ ;  /* 0x0000001107137810 */ /* 0x000fe40007ffe0ff */
[----:B------:R-:W-:Y:S01]  /*82f0*/  FSEL R6, R142, -INF , !P6 ;  /* 0xff8000008e067808 */ /* 0x000fe20007000000 */
[----:B------:R-:W-:Y:S01]  /*8300*/  FMUL.FTZ R151, R182, c[0x0][0x2ec] ;  /* 0x0000bb00b6977a20 */ /* 0x000fe20000410000 */
[----:B-----5:R-:W-:Y:S01]  /*8310*/  FSEL R29, R29, -INF , !P5 ;  /* 0xff8000001d1d7808 */ /* 0x020fe20006800000 */
[----:B------:R-:W-:Y:S01]  /*8320*/  FMUL.FTZ R180, R180, c[0x0][0x2ec] ;  /* 0x0000bb00b4b47a20 */ /* 0x000fe20000410000 */
[----:B------:R-:W-:Y:S01]  /*8330*/  FSEL R26, R143, -INF , !P1 ;  /* 0xff8000008f1a7808 */ /* 0x000fe20004800000 */
[----:B------:R5:W2:Y:S01]  /*8340*/  MUFU.TANH R166, R152 ;  /* 0x0000009800a67308 */ /* 0x000aa20000002400 */
[----:B------:R-:W-:Y:S01]  /*8350*/  ISETP.GE.AND P6, PT, R21, R2, PT ;  /* 0x000000021500720c */ /* 0x000fe20003fc6270 */
[----:B------:R-:W-:Y:S01]  /*8360*/  FMUL.FTZ R137, R183, c[0x0][0x2ec] ;  /* 0x0000bb00b7897a20 */ /* 0x000fe20000410000 */
[C---:B------:R-:W-:Y:S01]  /*8370*/  ISETP.GE.AND P5, PT, R19.reuse, R222, PT ;  /* 0x000000de1300720c */ /* 0x040fe20003fa6270 */
[----:B------:R-:W-:Y:S01]  /*8380*/  FMUL.FTZ R139, R178, c[0x0][0x2ec] ;  /* 0x0000bb00b28b7a20 */ /* 0x000fe20000410000 */
[----:B------:R-:W-:Y:S01]  /*8390*/  ISETP.GE.AND P1, PT, R19, R2, PT ;  /* 0x000000021300720c */ /* 0x000fe20003f26270 */
[----:B-1----:R-:W-:Y:S01]  /*83a0*/  FMUL.FTZ R138, R176, c[0x0][0x2ec] ;  /* 0x0000bb00b08a7a20 */ /* 0x002fe20000410000 */
[C---:B------:R-:W-:Y:S01]  /*83b0*/  IADD3 R21, R7.reuse, 0x18, RZ ;  /* 0x0000001807157810 */ /* 0x040fe20007ffe0ff */
[----:B------:R-:W-:Y:S01]  /*83c0*/  MUFU.TANH R164, R153 ;  /* 0x0000009900a47308 */ /* 0x000fe20000002400 */
[----:B------:R-:W-:Y:S01]  /*83d0*/  IADD3 R19, R7, 0x19, RZ ;  /* 0x0000001907137810 */ /* 0x000fe20007ffe0ff */
[----:B------:R-:W-:Y:S01]  /*83e0*/  FMUL.FTZ R136, R177, c[0x0][0x2ec] ;  /* 0x0000bb00b1887a20 */ /* 0x000fe20000410000 */
[----:B---3--:R-:W-:-:S02]  /*83f0*/  FSEL R27, R30, -INF , !P6 ;  /* 0xff8000001e1b7808 */ /* 0x008fc40007000000 */
[----:B------:R-:W-:Y:S01]  /*8400*/  FSEL R24, R149, -INF , !P5 ;  /* 0xff80000095187808 */ /* 0x000fe20006800000 */
[----:B------:R-:W-:Y:S01]  /*8410*/  FMUL.FTZ R149, R179, c[0x0][0x2ec] ;  /* 0x0000bb00b3957a20 */ /* 0x000fe20000410000 */
[----:B------:R-:W-:Y:S01]  /*8420*/  FSEL R25, R5, -INF , !P1 ;  /* 0xff80000005197808 */ /* 0x000fe20004800000 */
[----:B-----5:R-:W-:Y:S01]  /*8430*/  FMUL.FTZ R152, R181, c[0x0][0x2ec] ;  /* 0x0000bb00b5987a20 */ /* 0x020fe20000410000 */
[C---:B------:R-:W-:Y:S01]  /*8440*/  ISETP.GE.AND P6, PT, R21.reuse, R222, PT ;  /* 0x000000de1500720c */ /* 0x040fe20003fc6270 */
[----:B------:R-:W1:Y:S01]  /*8450*/  MUFU.TANH R165, R154 ;  /* 0x0000009a00a57308 */ /* 0x000e620000002400 */
[----:B------:R-:W-:Y:S02]  /*8460*/  ISETP.GE.AND P5, PT, R21, R2, PT ;  /* 0x000000021500720c */ /* 0x000fe40003fa6270 */
[----:B------:R-:W-:Y:S02]  /*8470*/  ISETP.GE.AND P1, PT, R19, R222, PT ;  /* 0x000000de1300720c */ /* 0x000fe40003f26270 */
[----:B------:R-:W-:-:S02]  /*8480*/  IADD3 R11, R7, 0x20, RZ ;  /* 0x00000020070b7810 */ /* 0x000fc40007ffe0ff */
[----:B------:R-:W-:Y:S01]  /*8490*/  FSEL R22, R4, -INF , !P6 ;  /* 0xff80000004167808 */ /* 0x000fe20007000000 */
[----:B------:R-:W3:Y:S01]  /*84a0*/  MUFU.TANH R163, R155 ;  /* 0x0000009b00a37308 */ /* 0x000ee20000002400 */
[----:B----4-:R-:W-:Y:S02]  /*84b0*/  FSEL R23, R17, -INF , !P5 ;  /* 0xff80000011177808 */ /* 0x010fe40006800000 */
[----:B------:R-:W-:Y:S02]  /*84c0*/  FSEL R20, R31, -INF , !P1 ;  /* 0xff8000001f147808 */ /* 0x000fe40004800000 */
[----:B------:R-:W-:Y:S02]  /*84d0*/  ISETP.GE.AND P6, PT, R19, R2, PT ;  /* 0x000000021300720c */ /* 0x000fe40003fc6270 */
[C---:B------:R-:W-:Y:S01]  /*84e0*/  ISETP.GE.AND P5, PT, R11.reuse, R222, PT ;  /* 0x000000de0b00720c */ /* 0x040fe20003fa6270 */
[----:B------:R-:W4:Y:S01]  /*84f0*/  MUFU.TANH R152, R152 ;  /* 0x0000009800987308 */ /* 0x000f220000002400 */
[----:B------:R-:W-:-:S02]  /*8500*/  ISETP.GE.AND P1, PT, R11, R2, PT ;  /* 0x000000020b00720c */ /* 0x000fc40003f26270 */
[C---:B------:R-:W-:Y:S02]  /*8510*/  IADD3 R5, R7.reuse, 0x21, RZ ;  /* 0x0000002107057810 */ /* 0x040fe40007ffe0ff */
[----:B------:R-:W-:Y:S02]  /*8520*/  IADD3 R11, R7, 0x28, RZ ;  /* 0x00000028070b7810 */ /* 0x000fe40007ffe0ff */
[----:B------:R-:W-:Y:S01]  /*8530*/  FSEL R21, R16, -INF , !P6 ;  /* 0xff80000010157808 */ /* 0x000fe20007000000 */
[----:B------:R-:W-:Y:S01]  /*8540*/  MUFU.TANH R139, R139 ;  /* 0x0000008b008b7308 */ /* 0x000fe20000002400 */
[----:B------:R-:W-:Y:S02]  /*8550*/  FSEL R168, R168, -INF , !P5 ;  /* 0xff800000a8a87808 */ /* 0x000fe40006800000 */
[----:B--2---:R-:W-:Y:S02]  /*8560*/  FSEL R169, R169, -INF , !P1 ;  /* 0xff800000a9a97808 */ /* 0x004fe40004800000 */
[----:B------:R-:W-:-:S02]  /*8570*/  ISETP.GE.AND P6, PT, R5, R222, PT ;  /* 0x000000de0500720c */ /* 0x000fc40003fc6270 */
[----:B------:R-:W-:Y:S01]  /*8580*/  ISETP.GE.AND P5, PT, R5, R2, PT ;  /* 0x000000020500720c */ /* 0x000fe20003fa6270 */
[----:B------:R-:W2:Y:S01]  /*8590*/  MUFU.TANH R154, R180 ;  /* 0x000000b4009a7308 */ /* 0x000ea20000002400 */
[----:B------:R-:W-:Y:S02]  /*85a0*/  ISETP.GE.AND P1, PT, R11, R222, PT ;  /* 0x000000de0b00720c */ /* 0x000fe40003f26270 */
[----:B------:R-:W-:Y:S02]  /*85b0*/  IADD3 R5, R7, 0x29, RZ ;  /* 0x0000002907057810 */ /* 0x000fe40007ffe0ff */
[----:B------:R-:W-:Y:S02]  /*85c0*/  FSEL R170, R170, -INF , !P6 ;  /* 0xff800000aaaa7808 */ /* 0x000fe40007000000 */
[----:B------:R-:W-:Y:S01]  /*85d0*/  FSEL R167, R167, -INF , !P5 ;  /* 0xff800000a7a77808 */ /* 0x000fe20006800000 */
[----:B------:R-:W5:Y:S01]  /*85e0*/  MUFU.TANH R151, R151 ;  /* 0x0000009700977308 */ /* 0x000f620000002400 */
[----:B------:R-:W-:Y:S01]  /*85f0*/  FSEL R166, R166, -INF , !P1 ;  /* 0xff800000a6a67808 */ /* 0x000fe20004800000 */
[----:B------:R-:W-:Y:S01]  /*8600*/  BAR.SYNC.DEFER_BLOCKING 0x0 ;  /* 0x0000000000007b1d */ /* 0x000fe20000010000 */
[----:B------:R-:W-:-:S02]  /*8610*/  ISETP.GE.AND P6, PT, R11, R2, PT ;  /* 0x000000020b00720c */ /* 0x000fc40003fc6270 */
[C---:B------:R-:W-:Y:S02]  /*8620*/  ISETP.GE.AND P5, PT, R5.reuse, R222, PT ;  /* 0x000000de0500720c */ /* 0x040fe40003fa6270 */
[----:B------:R-:W-:Y:S01]  /*8630*/  ISETP.GE.AND P1, PT, R5, R2, PT ;  /* 0x000000020500720c */ /* 0x000fe20003f26270 */
[----:B------:R-:W2:Y:S01]  /*8640*/  MUFU.TANH R137, R137 ;  /* 0x0000008900897308 */ /* 0x000ea20000002400 */
[C---:B------:R-:W-:Y:S02]  /*8650*/  IADD3 R5, R7.reuse, 0x30, RZ ;  /* 0x0000003007057810 */ /* 0x040fe40007ffe0ff */
[----:B------:R-:W-:Y:S02]  /*8660*/  IADD3 R11, R7, 0x31, RZ ;  /* 0x00000031070b7810 */ /* 0x000fe40007ffe0ff */
[----:B-1----:R-:W-:Y:S02]  /*8670*/  FSEL R165, R165, -INF , !P6 ;  /* 0xff800000a5a57808 */ /* 0x002fe40007000000 */
[----:B------:R-:W-:Y:S01]  /*8680*/  FSEL R164, R164, -INF , !P5 ;  /* 0xff800000a4a47808 */ /* 0x000fe20006800000 */
[----:B------:R-:W1:Y:S01]  /*8690*/  MUFU.TANH R138, R138 ;  /* 0x0000008a008a7308 */ /* 0x000e620000002400 */
[----:B---3--:R-:W-:-:S02]  /*86a0*/  FSEL R163, R163, -INF , !P1 ;  /* 0xff800000a3a37808 */ /* 0x008fc40004800000 */
[C---:B------:R-:W-:Y:S02]  /*86b0*/  ISETP.GE.AND P6, PT, R5.reuse, R222, PT ;  /* 0x000000de0500720c */ /* 0x040fe40003fc6270 */
[----:B------:R-:W-:Y:S02]  /*86c0*/  ISETP.GE.AND P5, PT, R5, R2, PT ;  /* 0x000000020500720c */ /* 0x000fe40003fa6270 */
[----:B------:R-:W-:Y:S01]  /*86d0*/  ISETP.GE.AND P1, PT, R11, R222, PT ;  /* 0x000000de0b00720c */ /* 0x000fe20003f26270 */
[----:B------:R-:W3:Y:S01]  /*86e0*/  MUFU.TANH R136, R136 ;  /* 0x0000008800887308 */ /* 0x000ee20000002400 */
[----:B------:R-:W-:Y:S02]  /*86f0*/  IADD3 R5, R7, 0x38, RZ ;  /* 0x0000003807057810 */ /* 0x000fe40007ffe0ff */
[----:B----4-:R-:W-:Y:S02]  /*8700*/  FSEL R152, R152, -INF , !P1 ;  /* 0xff80000098987808 */ /* 0x010fe40004800000 */
[----:B------:R-:W-:-:S02]  /*8710*/  ISETP.GE.AND P1, PT, R5, R2, PT ;  /* 0x000000020500720c */ /* 0x000fc40003f26270 */
[----:B--2---:R-:W-:Y:S01]  /*8720*/  FSEL R154, R154, -INF , !P6 ;  /* 0xff8000009a9a7808 */ /* 0x004fe20007000000 */
[----:B------:R-:W2:Y:S01]  /*8730*/  MUFU.TANH R149, R149 ;  /* 0x0000009500957308 */ /* 0x000ea20000002400 */
[----:B------:R-:W-:Y:S02]  /*8740*/  FSEL R139, R139, -INF , !P1 ;  /* 0xff8000008b8b7808 */ /* 0x000fe40004800000 */
[----:B-----5:R-:W-:Y:S02]  /*8750*/  FSEL R151, R151, -INF , !P5 ;  /* 0xff80000097977808 */ /* 0x020fe40006800000 */
[----:B------:R-:W-:Y:S02]  /*8760*/  ISETP.GE.AND P1, PT, R133, 0x3, PT ;  /* 0x000000038500780c */ /* 0x000fe40003f26270 */
[----:B------:R-:W-:Y:S02]  /*8770*/  ISETP.GE.AND P6, PT, R11, R2, PT ;  /* 0x000000020b00720c */ /* 0x000fe40003fc6270 */
[----:B------:R-:W-:-:S02]  /*8780*/  ISETP.GE.AND P5, PT, R5, R222, PT ;  /* 0x000000de0500720c */ /* 0x000fc40003fa6270 */
[----:B------:R-:W-:Y:S02]  /*8790*/  IADD3 R5, R7, 0x39, RZ ;  /* 0x0000003907057810 */ /* 0x000fe40007ffe0ff */
[----:B------:R-:W-:Y:S02]  /*87a0*/  FSEL R137, R137, -INF , !P6 ;  /* 0xff80000089897808 */ /* 0x000fe40007000000 */
[----:B-1----:R-:W-:Y:S02]  /*87b0*/  FSEL R138, R138, -INF , !P5 ;  /* 0xff8000008a8a7808 */ /* 0x002fe40006800000 */
[-C--:B------:R-:W-:Y:S02]  /*87c0*/  ISETP.GE.AND P6, PT, R7, R222.reuse, PT ;  /* 0x000000de0700720c */ /* 0x080fe40003fc6270 */
[----:B------:R-:W-:Y:S02]  /*87d0*/  ISETP.GE.AND P5, PT, R5, R222, PT ;  /* 0x000000de0500720c */ /* 0x000fe40003fa6270 */
[----:B------:R-:W-:-:S02]  /*87e0*/  FSEL R140, R140, -INF , !P6 ;  /* 0xff8000008c8c7808 */ /* 0x000fc40007000000 */
[----:B---3--:R-:W-:Y:S02]  /*87f0*/  FSEL R136, R136, -INF , !P5 ;  /* 0xff80000088887808 */ /* 0x008fe40006800000 */
[-C--:B------:R-:W-:Y:S02]  /*8800*/  ISETP.GE.AND P6, PT, R7, R2.reuse, PT ;  /* 0x000000020700720c */ /* 0x080fe40003fc6270 */
[----:B------:R-:W-:Y:S02]  /*8810*/  ISETP.GE.AND P5, PT, R5, R2, PT ;  /* 0x000000020500720c */ /* 0x000fe40003fa6270 */
[----:B------:R-:W-:Y:S02]  /*8820*/  FSEL R2, R141, -INF , !P6 ;  /* 0xff8000008d027808 */ /* 0x000fe40007000000 */
[----:B--2---:R-:W-:Y:S01]  /*8830*/  FSEL R149, R149, -INF , !P5 ;  /* 0xff80000095957808 */ /* 0x004fe20006800000 */
        /* <DEDUP_REMOVED lines=46> */
[----:B------:R-:W-:-:S04]  /*8b20*/  IMAD R5, R0, c[0x0][0x2d0], -R5 ;  /* 0x0000b40000057a24 */ /* 0x000fc800078e0a05 */
[----:B------:R-:W-:Y:S01]  /*8b30*/  IMAD.WIDE.U32 R10, R5, c[0x0][0x198], RZ ;  /* 0x00006600050a7a25 */ /* 0x000fe200078e00ff */
[----:B------:R-:W-:-:S05]  /*8b40*/  SHF.R.S32.HI R0, RZ, 0x1f, R5 ;  /* 0x0000001fff007819 */ /* 0x000fca0000011405 */
[----:B------:R-:W-:-:S04]  /*8b50*/  IMAD R0, R0, c[0x0][0x198], RZ ;  /* 0x0000660000007a24 */ /* 0x000fc800078e02ff */
[----:B------:R-:W-:-:S05]  /*8b60*/  IMAD R0, R5, c[0x0][0x19c], R0 ;  /* 0x0000670005007a24 */ /* 0x000fca00078e0200 */
[----:B------:R-:W-:Y:S01]  /*8b70*/  IADD3 R11, R11, R0, RZ ;  /* 0x000000000b0b7210 */ /* 0x000fe20007ffe0ff */
[----:B--2---:R-:W-:-:S04]  /*8b80*/  IMAD.IADD R7, R7, 0x1, -R4 ;  /* 0x0000000107077824 */ /* 0x004fc800078e0a04 */
[----:B------:R-:W-:Y:S01]  /*8b90*/  IMAD.WIDE.U32 R10, R7, c[0x0][0x180], R10 ;  /* 0x00006000070a7a25 */ /* 0x000fe200078e000a */
[----:B------:R-:W-:-:S05]  /*8ba0*/  SHF.R.S32.HI R4, RZ, 0x1f, R7 ;  /* 0x0000001fff047819 */ /* 0x000fca0000011407 */
[----:B------:R-:W-:-:S04]  /*8bb0*/  IMAD R4, R4, c[0x0][0x180], RZ ;  /* 0x0000600004047a24 */ /* 0x000fc800078e02ff */
[----:B------:R-:W-:-:S04]  /*8bc0*/  IMAD R4, R7, c[0x0][0x184], R4 ;  /* 0x0000610007047a24 */ /* 0x000fc800078e0204 */
[----:B------:R-:W-:Y:S01]  /*8bd0*/  IMAD.IADD R8, R11, 0x1, R4 ;  /* 0x000000010b087824 */ /* 0x000fe200078e0204 */
[----:B------:R-:W-:Y:S01]  /*8be0*/  MOV R11, R10 ;  /* 0x0000000a000b7202 */ /* 0x000fe20000000f00 */
[----:B------:R-:W-:Y:S05]  /*8bf0*/  BRA `(.L_x_787) ;  /* 0x0000003000007947 */ /* 0x000fea0003800000 */
.L_x_786:
[----:B------:R-:W-:-:S05]  /*8c00*/  IMAD.MOV.U32 R11, RZ, RZ, c[0x0][0x198] ;  /* 0x00006600ff0b7624 */ /* 0x000fca00078e00ff */
[----:B------:R-:W-:-:S04]  /*8c10*/  LEA R11, -R11, RZ, 0x6 ;  /* 0x000000ff0b0b7211 */ /* 0x000fc800078e31ff */
[----:B------:R-:W-:Y:S02]  /*8c20*/  SHF.R.S32.HI R8, RZ, 0x1f, R11 ;  /* 0x0000001fff087819 */ /* 0x000fe4000001140b */
.L_x_787:
        /* <DEDUP_REMOVED lines=23> */
[C---:B------:R-:W-:Y:S02]  /*8da0*/  @!P2 LEA R14, P1, R10.reuse, c[0x0][0x168], 0x1 ;  /* 0x00005a000a0eaa11 */ /* 0x040fe400078208ff */
        /* <DEDUP_REMOVED lines=84> */
.L_x_789:
[----:B------:R-:W-:Y:S05]  /*92f0*/  BSYNC B0 ;  /* 0x0000000000007941 */ /* 0x000fea0003800000 */
.L_x_788:
[----:B------:R-:W0:Y:S01]  /*9300*/  LDGDEPBAR ;  /* 0x00000000000079af */ /* 0x000e220000000000 */
[----:B------:R-:W-:-:S04]  /*9310*/  LEA R224, P1, R11, R224, 0x1 ;  /* 0x000000e00be07211 */ /* 0x000fc800078208ff */
[----:B------:R-:W-:Y:S02]  /*9320*/  LEA.HI.X R225, R11, R225, R8, 0x1, P1 ;  /* 0x000000e10be17211 */ /* 0x000fe400008f0c08 */
.L_x_785:
[----:B------:R-:W-:Y:S01]  /*9330*/  FMNMX.FTZ R5, R132, R140, !PT ;  /* 0x0000008c84057209 */ /* 0x000fe20007810000 */
[----:B-1----:R-:W-:Y:S01]  /*9340*/  LDSM.16.MT88.4 R12, [R198+0xc000] ;  /* 0x00c00000c60c783b */ /* 0x002fe20000004200 */
[----:B------:R-:W-:Y:S02]  /*9350*/  FMNMX.FTZ R0, R3, R2, !PT ;  /* 0x0000000203007209 */ /* 0x000fe40007810000 */
[----:B------:R-:W-:Y:S01]  /*9360*/  FMNMX.FTZ R5, R160, R5, !PT ;  /* 0x00000005a0057209 */ /* 0x000fe20007810000 */
[----:B------:R-:W-:Y:S01]  /*9370*/  LDSM.16.MT88.4 R16, [R200+0xc000] ;  /* 0x00c00000c810783b */ /* 0x000fe20000004200 */
[----:B------:R-:W-:Y:S02]  /*9380*/  FMNMX.FTZ R0, R161, R0, !PT ;  /* 0x00000000a1007209 */ /* 0x000fe40007810000 */
[----:B------:R-:W-:Y:S01]  /*9390*/  FMNMX.FTZ R5, R148, R5, !PT ;  /* 0x0000000594057209 */ /* 0x000fe20007810000 */
[----:B------:R-:W-:Y:S01]  /*93a0*/  LDSM.16.MT88.4 R32, [R197+0xc800] ;  /* 0x00c80000c520783b */ /* 0x000fe20000004200 */
        /* <DEDUP_REMOVED lines=26> */
[----:B------:R-:W-:-:S03]  /*9550*/  FMNMX.FTZ R7, R149, R0, !PT ;  /* 0x0000000095077209 */ /* 0x000fc60007810000 */
[----:B------:R-:W1:Y:S04]  /*9560*/  SHFL.BFLY PT, R5, R4, 0x2, 0x1f ;  /* 0x0c401f0004057f89 */ /* 0x000e6800000e0000 */
[----:B------:R-:W2:Y:S01]  /*9570*/  SHFL.BFLY PT, R0, R7, 0x2, 0x1f ;  /* 0x0c401f0007007f89 */ /* 0x000ea200000e0000 */
[----:B-1----:R-:W-:Y:S02]  /*9580*/  FMNMX.FTZ R5, R4, R5, !PT ;  /* 0x0000000504057209 */ /* 0x002fe40007810000 */
[----:B--2---:R-:W-:-:S03]  /*9590*/  FMNMX.FTZ R0, R7, R0, !PT ;  /* 0x0000000007007209 */ /* 0x004fc60007810000 */
[----:B------:R-:W1:Y:S04]  /*95a0*/  SHFL.BFLY PT, R146, R5, 0x1, 0x1f ;  /* 0x0c201f0005927f89 */ /* 0x000e6800000e0000 */
[----:B------:R-:W2:Y:S01]  /*95b0*/  SHFL.BFLY PT, R145, R0, 0x1, 0x1f ;  /* 0x0c201f0000917f89 */ /* 0x000ea200000e0000 */
[----:B-1----:R-:W-:-:S04]  /*95c0*/  FMNMX.FTZ R146, R5, R146, !PT ;  /* 0x0000009205927209 */ /* 0x002fc80007810000 */
[C---:B------:R-:W-:Y:S01]  /*95d0*/  FSETP.NEU.FTZ.AND P2, PT, R146.reuse, -INF , PT ;  /* 0xff8000009200780b */ /* 0x040fe20003f5d000 */
[----:B------:R-:W-:Y:S01]  /*95e0*/  FMUL.FTZ R153, R146, c[0x0][0x23c] ;  /* 0x00008f0092997a20 */ /* 0x000fe20000410000 */
[----:B--2---:R-:W-:Y:S02]  /*95f0*/  FMNMX.FTZ R145, R0, R145, !PT ;  /* 0x0000009100917209 */ /* 0x004fe40007810000 */
[----:B------:R-:W-:Y:S02]  /*9600*/  FSEL R5, R146, RZ, P2 ;  /* 0x000000ff92057208 */ /* 0x000fe40001000000 */
[----:B------:R-:W-:Y:S01]  /*9610*/  FSEL R153, R153, RZ, P2 ;  /* 0x000000ff99997208 */ /* 0x000fe20001000000 */
[C---:B------:R-:W-:Y:S01]  /*9620*/  FMUL.FTZ R150, R145.reuse, c[0x0][0x23c] ;  /* 0x00008f0091967a20 */ /* 0x040fe20000410000 */
[C---:B------:R-:W-:Y:S01]  /*9630*/  FSETP.NEU.FTZ.AND P1, PT, R145.reuse, -INF , PT ;  /* 0xff8000009100780b */ /* 0x040fe20003f3d000 */
[----:B------:R-:W-:Y:S02]  /*9640*/  FADD.FTZ R4, R132, -R5 ;  /* 0x8000000584047221 */ /* 0x000fe40000010000 */
[--C-:B------:R-:W-:Y:S01]  /*9650*/  FFMA.FTZ R141, R6, c[0x0][0x23c], -R153.reuse ;  /* 0x00008f00068d7a23 */ /* 0x100fe20000010899 */
[----:B------:R-:W-:Y:S01]  /*9660*/  FSEL R6, R145, RZ, P1 ;  /* 0x000000ff91067208 */ /* 0x000fe20000800000 */
[--C-:B------:R-:W-:Y:S01]  /*9670*/  FFMA.FTZ R144, R140, c[0x0][0x23c], -R153.reuse ;  /* 0x00008f008c907a23 */ /* 0x100fe20000010899 */
[----:B------:R-:W-:Y:S01]  /*9680*/  FSEL R150, R150, RZ, P1 ;  /* 0x000000ff96967208 */ /* 0x000fe20000800000 */
[----:B------:R-:W-:Y:S01]  /*9690*/  FFMA.FTZ R142, R148, c[0x0][0x23c], -R153 ;  /* 0x00008f00948e7a23 */ /* 0x000fe20000010899 */
[----:B------:R-:W-:Y:S01]  /*96a0*/  LDSM.16.MT88.4 R132, [R198+0xc800] ;  /* 0x00c80000c684783b */ /* 0x000fe20000004200 */
[----:B------:R-:W-:Y:S01]  /*96b0*/  FADD.FTZ R6, R3, -R6 ;  /* 0x8000000603067221 */ /* 0x000fe20000010000 */
[----:B------:R-:W-:Y:S01]  /*96c0*/  MUFU.EX2 R141, R141 ;  /* 0x0000008d008d7308 */ /* 0x000fe20000000800 */
[----:B------:R-:W-:-:S02]  /*96d0*/  FFMA.FTZ R140, R2, c[0x0][0x23c], -R150 ;  /* 0x00008f00028c7a23 */ /* 0x000fc40000010896 */
[--C-:B------:R-:W-:Y:S02]  /*96e0*/  FFMA.FTZ R143, R160, c[0x0][0x23c], -R153.reuse ;  /* 0x00008f00a08f7a23 */ /* 0x100fe40000010899 */
[--C-:B------:R-:W-:Y:S02]  /*96f0*/  FFMA.FTZ R2, R161, c[0x0][0x23c], -R150.reuse ;  /* 0x00008f00a1027a23 */ /* 0x100fe40000010896 */
[--C-:B------:R-:W-:Y:S01]  /*9700*/  FFMA.FTZ R0, R9, c[0x0][0x23c], -R150.reuse ;  /* 0x00008f0009007a23 */ /* 0x100fe20000010896 */
[----:B------:R-:W-:Y:S01]  /*9710*/  MUFU.EX2 R144, R144 ;  /* 0x0000009000907308 */ /* 0x000fe20000000800 */
[----:B------:R-:W-:Y:S01]  /*9720*/  FFMA.FTZ R147, R29, c[0x0][0x23c], -R150 ;  /* 0x00008f001d937a23 */ /* 0x000fe20000010896 */
[----:B------:R-:W1:Y:S01]  /*9730*/  LDSM.16.MT88.4 R8, [R197+0xc000] ;  /* 0x00c00000c508783b */ /* 0x000e620000004200 */
[----:B------:R-:W-:Y:S02]  /*9740*/  FMUL.FTZ R148, R4, c[0x0][0x23c] ;  /* 0x00008f0004947a20 */ /* 0x000fe40000410000 */
[----:B------:R-:W-:Y:S01]  /*9750*/  FMUL.FTZ R3, R6, c[0x0][0x23c] ;  /* 0x00008f0006037a20 */ /* 0x000fe20000410000 */
[----:B------:R-:W-:Y:S01]  /*9760*/  LDSM.16.MT88.4 R28, [R196+0xc800] ;  /* 0x00c80000c41c783b */ /* 0x000fe20000004200 */
[--C-:B------:R-:W-:Y:S01]  /*9770*/  FFMA.FTZ R155, R26, c[0x0][0x23c], -R153.reuse ;  /* 0x00008f001a9b7a23 */ /* 0x100fe20000010899 */
[----:B------:R-:W2:Y:S01]  /*9780*/  MUFU.EX2 R143, R143 ;  /* 0x0000008f008f7308 */ /* 0x000ea20000000800 */
[----:B------:R-:W-:-:S02]  /*9790*/  FFMA.FTZ R156, R24, c[0x0][0x23c], -R153 ;  /* 0x00008f00189c7a23 */ /* 0x000fc40000010899 */
[--C-:B------:R-:W-:Y:S02]  /*97a0*/  FFMA.FTZ R157, R22, c[0x0][0x23c], -R153.reuse ;  /* 0x00008f00169d7a23 */ /* 0x100fe40000010899 */
[----:B------:R-:W-:Y:S02]  /*97b0*/  FFMA.FTZ R158, R20, c[0x0][0x23c], -R153 ;  /* 0x00008f00149e7a23 */ /* 0x000fe40000010899 */
[--C-:B------:R-:W-:Y:S01]  /*97c0*/  FFMA.FTZ R159, R27, c[0x0][0x23c], -R150.reuse ;  /* 0x00008f001b9f7a23 */ /* 0x100fe20000010896 */
[----:B------:R-:W3:Y:S01]  /*97d0*/  MUFU.EX2 R142, R142 ;  /* 0x0000008e008e7308 */ /* 0x000ee20000000800 */
[--C-:B------:R-:W-:Y:S02]  /*97e0*/  FFMA.FTZ R162, R25, c[0x0][0x23c], -R150.reuse ;  /* 0x00008f0019a27a23 */ /* 0x100fe40000010896 */
[--C-:B------:R-:W-:Y:S01]  /*97f0*/  FFMA.FTZ R160, R23, c[0x0][0x23c], -R150.reuse ;  /* 0x00008f0017a07a23 */ /* 0x100fe20000010896 */
[----:B------:R-:W-:Y:S01]  /*9800*/  LDSM.16.MT88.4 R24, [R200+0xe800] ;  /* 0x00e80000c818783b */ /* 0x000fe20000004200 */
[----:B------:R-:W-:-:S02]  /*9810*/  FFMA.FTZ R161, R21, c[0x0][0x23c], -R150 ;  /* 0x00008f0015a17a23 */ /* 0x000fc40000010896 */
[--C-:B------:R-:W-:Y:S01]  /*9820*/  FFMA.FTZ R171, R170, c[0x0][0x23c], -R153.reuse ;  /* 0x00008f00aaab7a23 */ /* 0x100fe20000010899 */
[----:B------:R-:W-:Y:S01]  /*9830*/  MUFU.EX2 R140, R140 ;  /* 0x0000008c008c7308 */ /* 0x000fe20000000800 */
[----:B--2---:R-:W-:Y:S01]  /*9840*/  F2FP.PACK_AB R4, R143, R144 ;  /* 0x000000908f04723e */ /* 0x004fe200000000ff */
[----:B------:R-:W-:Y:S01]  /*9850*/  LDSM.16.MT88.4 R20, [R198+0xe800] ;  /* 0x00e80000c614783b */ /* 0x000fe20000004200 */
[--C-:B------:R-:W-:Y:S02]  /*9860*/  FFMA.FTZ R173, R164, c[0x0][0x23c], -R153.reuse ;  /* 0x00008f00a4ad7a23 */ /* 0x100fe40000010899 */
[--C-:B------:R-:W-:Y:S02]  /*9870*/  FFMA.FTZ R168, R168, c[0x0][0x23c], -R153.reuse ;  /* 0x00008f00a8a87a23 */ /* 0x100fe40000010899 */
[----:B------:R-:W-:Y:S01]  /*9880*/  FFMA.FTZ R166, R166, c[0x0][0x23c], -R153 ;  /* 0x00008f00a6a67a23 */ /* 0x000fe20000010899 */
[----:B------:R-:W2:Y:S01]  /*9890*/  MUFU.EX2 R2, R2 ;  /* 0x0000000200027308 */ /* 0x000ea20000000800 */
[----:B---3--:R-:W-:Y:S01]  /*98a0*/  F2FP.PACK_AB R6, R141, R142 ;  /* 0x0000008e8d06723e */ /* 0x008fe200000000ff */
[----:B------:R-:W-:-:S02]  /*98b0*/  FFMA.FTZ R164, R169, c[0x0][0x23c], -R150 ;  /* 0x00008f00a9a47a23 */ /* 0x000fc40000010896 */
[--C-:B------:R-:W-:Y:S02]  /*98c0*/  FFMA.FTZ R167, R167, c[0x0][0x23c], -R150.reuse ;  /* 0x00008f00a7a77a23 */ /* 0x100fe40000010896 */
[--C-:B------:R-:W-:Y:S02]  /*98d0*/  FFMA.FTZ R165, R165, c[0x0][0x23c], -R150.reuse ;  /* 0x00008f00a5a57a23 */ /* 0x100fe40000010896 */
[----:B------:R-:W-:Y:S01]  /*98e0*/  MUFU.EX2 R0, R0 ;  /* 0x0000000000007308 */ /* 0x000fe20000000800 */
[--C-:B------:R-:W-:Y:S02]  /*98f0*/  FFMA.FTZ R170, R163, c[0x0][0x23c], -R150.reuse ;  /* 0x00008f00a3aa7a23 */ /* 0x100fe40000010896 */
[--C-:B------:R-:W-:Y:S02]  /*9900*/  FFMA.FTZ R163, R152, c[0x0][0x23c], -R153.reuse ;  /* 0x00008f0098a37a23 */ /* 0x100fe40000010899 */
[--C-:B------:R-:W-:Y:S02]  /*9910*/  FFMA.FTZ R154, R154, c[0x0][0x23c], -R153.reuse ;  /* 0x00008f009a9a7a23 */ /* 0x100fe40000010899 */
[----:B------:R-:W-:Y:S01]  /*9920*/  FFMA.FTZ R152, R138, c[0x0][0x23c], -R153 ;  /* 0x00008f008a987a23 */ /* 0x000fe20000010899 */
[----:B------:R-:W3:Y:S01]  /*9930*/  MUFU.EX2 R147, R147 ;  /* 0x0000009300937308 */ /* 0x000ee20000000800 */
[----:B--2---:R-:W-:Y:S01]  /*9940*/  F2FP.PACK_AB R5, R2, R140 ;  /* 0x0000008c0205723e */ /* 0x004fe200000000ff */
[----:B------:R-:W-:-:S02]  /*9950*/  FFMA.FTZ R151, R151, c[0x0][0x23c], -R150 ;  /* 0x00008f0097977a23 */ /* 0x000fc40000010896 */
[--C-:B------:R-:W-:Y:S02]  /*9960*/  FFMA.FTZ R172, R137, c[0x0][0x23c], -R150.reuse ;  /* 0x00008f0089ac7a23 */ /* 0x100fe40000010896 */
[--C-:B------:R-:W-:Y:S02]  /*9970*/  FFMA.FTZ R169, R139, c[0x0][0x23c], -R150.reuse ;  /* 0x00008f008ba97a23 */ /* 0x100fe40000010896 */
[----:B------:R-:W2:Y:S01]  /*9980*/  MUFU.EX2 R148, R148 ;  /* 0x0000009400947308 */ /* 0x000ea20000000800 */
[----:B------:R-:W-:Y:S02]  /*9990*/  FFMA.FTZ R153, R136, c[0x0][0x23c], -R153 ;  /* 0x00008f0088997a23 */ /* 0x000fe40000010899 */
[----:B------:R-:W-:Y:S01]  /*99a0*/  FFMA.FTZ R150, R149, c[0x0][0x23c], -R150 ;  /* 0x00008f0095967a23 */ /* 0x000fe20000010896 */
[----:B------:R-:W-:Y:S04]  /*99b0*/  LDSM.16.MT88.4 R136, [R198+0xd800] ;  /* 0x00d80000c688783b */ /* 0x000fe80000004200 */
[----:B------:R-:W4:Y:S01]  /*99c0*/  MUFU.EX2 R3, R3 ;  /* 0x0000000300037308 */ /* 0x000f220000000800 */
[----:B---3--:R-:W-:Y:S01]  /*99d0*/  F2FP.PACK_AB R7, R147, R0 ;  /* 0x000000009307723e */ /* 0x008fe200000000ff */
[----:B--2---:R-:W-:-:S06]  /*99e0*/  FMUL.FTZ R120, R120, R148 ;  /* 0x0000009478787220 */ /* 0x004fcc0000410000 */
[----:B------:R-:W-:Y:S01]  /*99f0*/  MUFU.EX2 R155, R155 ;  /* 0x0000009b009b7308 */ /* 0x000fe20000000800 */
[-C--:B------:R-:W-:Y:S02]  /*9a00*/  FMUL.FTZ R121, R121, R148.reuse ;  /* 0x0000009479797220 */ /* 0x080fe40000410000 */
[-C--:B------:R-:W-:Y:S02]  /*9a10*/  FMUL.FTZ R116, R116, R148.reuse ;  /* 0x0000009474747220 */ /* 0x080fe40000410000 */
[----:B------:R-:W-:Y:S02]  /*9a20*/  FMUL.FTZ R117, R117, R148 ;  /* 0x0000009475757220 */ /* 0x000fe40000410000 */
[-C--:B----4-:R-:W-:Y:S01]  /*9a30*/  FMUL.FTZ R122, R122, R3.reuse ;  /* 0x000000037a7a7220 */ /* 0x090fe20000410000 */
[----:B------:R-:W2:Y:S01]  /*9a40*/  MUFU.EX2 R156, R156 ;  /* 0x0000009c009c7308 */ /* 0x000ea20000000800 */
[-C--:B------:R-:W-:Y:S02]  /*9a50*/  FMUL.FTZ R123, R123, R3.reuse ;  /* 0x000000037b7b7220 */ /* 0x080fe40000410000 */
[----:B------:R-:W-:-:S02]  /*9a60*/  FMUL.FTZ R118, R118, R3 ;  /* 0x0000000376767220 */ /* 0x000fc40000410000 */
[-C--:B------:R-:W-:Y:S02]  /*9a70*/  FMUL.FTZ R119, R119, R3.reuse ;  /* 0x0000000377777220 */ /* 0x080fe40000410000 */
[-C--:B------:R-:W-:Y:S01]  /*9a80*/  FMUL.FTZ R128, R128, R148.reuse ;  /* 0x0000009480807220 */ /* 0x080fe20000410000 */
[C---:B------:R-:W-:Y:S01]  /*9a90*/  HMMA.16816.F32 R120, R4.reuse, R12, R120 ;  /* 0x0000000c0478723c */ /* 0x040fe20000001878 */
[-C--:B------:R-:W-:Y:S01]  /*9aa0*/  FMUL.FTZ R129, R129, R148.reuse ;  /* 0x0000009481817220 */ /* 0x080fe20000410000 */
[----:B------:R-:W-:Y:S01]  /*9ab0*/  MUFU.EX2 R157, R157 ;  /* 0x0000009d009d7308 */ /* 0x000fe20000000800 */
[-C--:B------:R-:W-:Y:S02]  /*9ac0*/  FMUL.FTZ R130, R130, R3.reuse ;  /* 0x0000000382827220 */ /* 0x080fe40000410000 */
[-C--:B------:R-:W-:Y:S02]  /*9ad0*/  FMUL.FTZ R131, R131, R3.reuse ;  /* 0x0000000383837220 */ /* 0x080fe40000410000 */
[-C--:B------:R-:W-:Y:S01]  /*9ae0*/  FMUL.FTZ R124, R124, R148.reuse ;  /* 0x000000947c7c7220 */ /* 0x080fe20000410000 */
[----:B------:R-:W-:Y:S01]  /*9af0*/  HMMA.16816.F32 R116, R4, R14, R116 ;  /* 0x0000000e0474723c */ /* 0x000fe20000001874 */
[----:B------:R-:W3:Y:S01]  /*9b00*/  LDSM.16.MT88.4 R12, [R200+0xe000] ;  /* 0x00e00000c80c783b */ /* 0x000ee20000004200 */
[----:B------:R-:W-:Y:S01]  /*9b10*/  FMUL.FTZ R125, R125, R148 ;  /* 0x000000947d7d7220 */ /* 0x000fe20000410000 */
[----:B------:R-:W-:Y:S01]  /*9b20*/  MUFU.EX2 R158, R158 ;  /* 0x0000009e009e7308 */ /* 0x000fe20000000800 */
        /* <DEDUP_REMOVED lines=10> */
[----:B------:R-:W-:Y:S01]  /*9bd0*/  FMUL.FTZ R109, R109, R148 ;  /* 0x000000946d6d7220 */ /* 0x000fe20000410000 */
[----:B------:R-:W4:Y:S01]  /*9be0*/  LDSM.16.MT88.4 R16, [R196+0xc000] ;  /* 0x00c00000c410783b */ /* 0x000f220000004200 */
[-C--:B------:R-:W-:Y:S01]  /*9bf0*/  FMUL.FTZ R110, R110, R3.reuse ;  /* 0x000000036e6e7220 */ /* 0x080fe20000410000 */
[----:B------:R-:W5:Y:S01]  /*9c00*/  MUFU.EX2 R162, R162 ;  /* 0x000000a200a27308 */ /* 0x000f620000000800 */
[----:B------:R-:W-:-:S02]  /*9c10*/  FMUL.FTZ R111, R111, R3 ;  /* 0x000000036f6f7220 */ /* 0x000fc40000410000 */
[-C--:B------:R-:W-:Y:S01]  /*9c20*/  FMUL.FTZ R36, R36, R148.reuse ;  /* 0x0000009424247220 */ /* 0x080fe20000410000 */
[C---:B-1----:R-:W-:Y:S01]  /*9c30*/  HMMA.16816.F32 R112, R4.reuse, R8, R112 ;  /* 0x000000080470723c */ /* 0x042fe20000001870 */
[-C--:B------:R-:W-:Y:S02]  /*9c40*/  FMUL.FTZ R37, R37, R148.reuse ;  /* 0x0000009425257220 */ /* 0x080fe40000410000 */
[-C--:B------:R-:W-:Y:S01]  /*9c50*/  FMUL.FTZ R38, R38, R3.reuse ;  /* 0x0000000326267220 */ /* 0x080fe20000410000 */
[----:B------:R-:W-:Y:S01]  /*9c60*/  MUFU.EX2 R160, R160 ;  /* 0x000000a000a07308 */ /* 0x000fe20000000800 */
[----:B------:R-:W-:Y:S02]  /*9c70*/  FMUL.FTZ R39, R39, R3 ;  /* 0x0000000327277220 */ /* 0x000fe40000410000 */
[-C--:B------:R-:W-:Y:S01]  /*9c80*/  FMUL.FTZ R40, R40, R148.reuse ;  /* 0x0000009428287220 */ /* 0x080fe20000410000 */
[----:B------:R-:W-:Y:S01]  /*9c90*/  HMMA.16816.F32 R108, R4, R10, R108 ;  /* 0x0000000a046c723c */ /* 0x000fe2000000186c */
[----:B------:R-:W1:Y:S01]  /*9ca0*/  LDSM.16.MT88.4 R8, [R198+0xe000] ;  /* 0x00e00000c608783b */ /* 0x000e620000004200 */
[----:B------:R-:W-:-:S02]  /*9cb0*/  FMUL.FTZ R41, R41, R148 ;  /* 0x0000009429297220 */ /* 0x000fc40000410000 */
[-C--:B------:R-:W-:Y:S01]  /*9cc0*/  FMUL.FTZ R42, R42, R3.reuse ;  /* 0x000000032a2a7220 */ /* 0x080fe20000410000 */
[----:B------:R-:W1:Y:S01]  /*9cd0*/  MUFU.EX2 R161, R161 ;  /* 0x000000a100a17308 */ /* 0x000e620000000800 */
[-C--:B------:R-:W-:Y:S02]  /*9ce0*/  FMUL.FTZ R43, R43, R3.reuse ;  /* 0x000000032b2b7220 */ /* 0x080fe40000410000 */
[C---:B---3--:R-:W-:Y:S01]  /*9cf0*/  HMMA.16816.F32 R36, R4.reuse, R12, R36 ;  /* 0x0000000c0424723c */ /* 0x048fe20000001824 */
[-C--:B------:R-:W-:Y:S02]  /*9d00*/  FMUL.FTZ R104, R104, R148.reuse ;  /* 0x0000009468687220 */ /* 0x080fe40000410000 */
[-C--:B------:R-:W-:Y:S02]  /*9d10*/  FMUL.FTZ R105, R105, R148.reuse ;  /* 0x0000009469697220 */ /* 0x080fe40000410000 */
[-C--:B------:R-:W-:Y:S01]  /*9d20*/  FMUL.FTZ R106, R106, R3.reuse ;  /* 0x000000036a6a7220 */ /* 0x080fe20000410000 */
[----:B------:R-:W-:Y:S01]  /*9d30*/  MUFU.EX2 R168, R168 ;  /* 0x000000a800a87308 */ /* 0x000fe20000000800 */
[----:B------:R-:W-:Y:S01]  /*9d40*/  FMUL.FTZ R107, R107, R3 ;  /* 0x000000036b6b7220 */ /* 0x000fe20000410000 */
[----:B------:R-:W-:Y:S01]  /*9d50*/  HMMA.16816.F32 R40, R4, R14, R40 ;  /* 0x0000000e0428723c */ /* 0x000fe20000001828 */
[----:B------:R-:W3:Y:S01]  /*9d60*/  LDSM.16.MT88.4 R12, [R196+0xe000] ;  /* 0x00e00000c40c783b */ /* 0x000ee20000004200 */
[----:B------:R-:W-:-:S02]  /*9d70*/  FMUL.FTZ R100, R100, R148 ;  /* 0x0000009464647220 */ /* 0x000fc40000410000 */
[-C--:B------:R-:W-:Y:S02]  /*9d80*/  FMUL.FTZ R101, R101, R148.reuse ;  /* 0x0000009465657220 */ /* 0x080fe40000410000 */
[-C--:B------:R-:W-:Y:S01]  /*9d90*/  FMUL.FTZ R102, R102, R3.reuse ;  /* 0x0000000366667220 */ /* 0x080fe20000410000 */
[----:B------:R-:W-:Y:S01]  /*9da0*/  MUFU.EX2 R171, R171 ;  /* 0x000000ab00ab7308 */ /* 0x000fe20000000800 */
[-C--:B------:R-:W-:Y:S02]  /*9db0*/  FMUL.FTZ R103, R103, R3.reuse ;  /* 0x0000000367677220 */ /* 0x080fe40000410000 */
[-C--:B------:R-:W-:Y:S01]  /*9dc0*/  FMUL.FTZ R44, R44, R148.reuse ;  /* 0x000000942c2c7220 */ /* 0x080fe20000410000 */
[----:B----4-:R-:W-:Y:S01]  /*9dd0*/  HMMA.16816.F32 R104, R4, R16, R104 ;  /* 0x000000100468723c */ /* 0x010fe20000001868 */
[----:B------:R-:W-:Y:S02]  /*9de0*/  FMUL.FTZ R45, R45, R148 ;  /* 0x000000942d2d7220 */ /* 0x000fe40000410000 */
[-C--:B------:R-:W-:Y:S01]  /*9df0*/  FMUL.FTZ R46, R46, R3.reuse ;  /* 0x000000032e2e7220 */ /* 0x080fe20000410000 */
[----:B------:R-:W-:Y:S01]  /*9e00*/  MUFU.EX2 R166, R166 ;  /* 0x000000a600a67308 */ /* 0x000fe20000000800 */
[----:B------:R-:W-:-:S02]  /*9e10*/  FMUL.FTZ R47, R47, R3 ;  /* 0x000000032f2f7220 */ /* 0x000fc40000410000 */
[-C--:B------:R-:W-:Y:S01]  /*9e20*/  FMUL.FTZ R48, R48, R148.reuse ;  /* 0x0000009430307220 */ /* 0x080fe20000410000 */
[C---:B------:R-:W-:Y:S01]  /*9e30*/  HMMA.16816.F32 R100, R4.reuse, R18, R100 ;  /* 0x000000120464723c */ /* 0x040fe20000001864 */
[-C--:B------:R-:W-:Y:S01]  /*9e40*/  FMUL.FTZ R49, R49, R148.reuse ;  /* 0x0000009431317220 */ /* 0x080fe20000410000 */
[----:B------:R-:W4:Y:S01]  /*9e50*/  LDSM.16.MT88.4 R16, [R197+0xe000] ;  /* 0x00e00000c510783b */ /* 0x000f220000004200 */
[-C--:B------:R-:W-:Y:S01]  /*9e60*/  FMUL.FTZ R50, R50, R3.reuse ;  /* 0x0000000332327220 */ /* 0x080fe20000410000 */
[----:B------:R-:W-:Y:S01]  /*9e70*/  MUFU.EX2 R173, R173 ;  /* 0x000000ad00ad7308 */ /* 0x000fe20000000800 */
[----:B------:R-:W-:Y:S02]  /*9e80*/  FMUL.FTZ R51, R51, R3 ;  /* 0x0000000333337220 */ /* 0x000fe40000410000 */
[-C--:B------:R-:W-:Y:S01]  /*9e90*/  FMUL.FTZ R60, R60, R148.reuse ;  /* 0x000000943c3c7220 */ /* 0x080fe20000410000 */
[----:B-1----:R-:W-:Y:S01]  /*9ea0*/  HMMA.16816.F32 R44, R4, R8, R44 ;  /* 0x00000008042c723c */ /* 0x002fe2000000182c */
[----:B------:R-:W-:-:S02]  /*9eb0*/  FMUL.FTZ R61, R61, R148 ;  /* 0x000000943d3d7220 */ /* 0x000fc40000410000 */
[-C--:B------:R-:W-:Y:S01]  /*9ec0*/  FMUL.FTZ R62, R62, R3.reuse ;  /* 0x000000033e3e7220 */ /* 0x080fe20000410000 */
[----:B------:R-:W1:Y:S01]  /*9ed0*/  MUFU.EX2 R164, R164 ;  /* 0x000000a400a47308 */ /* 0x000e620000000800 */
[-C--:B------:R-:W-:Y:S02]  /*9ee0*/  FMUL.FTZ R63, R63, R3.reuse ;  /* 0x000000033f3f7220 */ /* 0x080fe40000410000 */
[-C--:B------:R-:W-:Y:S01]  /*9ef0*/  FMUL.FTZ R64, R64, R148.reuse ;  /* 0x0000009440407220 */ /* 0x080fe20000410000 */
[----:B------:R-:W-:Y:S01]  /*9f00*/  HMMA.16816.F32 R48, R4, R10, R48 ;  /* 0x0000000a0430723c */ /* 0x000fe20000001830 */
[----:B------:R-:W1:Y:S01]  /*9f10*/  LDSM.16.MT88.4 R8, [R200+0x10000] ;  /* 0x01000000c808783b */ /* 0x000e620000004200 */
[----:B------:R-:W-:Y:S02]  /*9f20*/  FMUL.FTZ R65, R65, R148 ;  /* 0x0000009441417220 */ /* 0x000fe40000410000 */
[-C--:B------:R-:W-:Y:S01]  /*9f30*/  FMUL.FTZ R66, R66, R3.reuse ;  /* 0x0000000342427220 */ /* 0x080fe20000410000 */
[----:B------:R-:W1:Y:S01]  /*9f40*/  MUFU.EX2 R167, R167 ;  /* 0x000000a700a77308 */ /* 0x000e620000000800 */
[----:B------:R-:W-:-:S02]  /*9f50*/  FMUL.FTZ R67, R67, R3 ;  /* 0x0000000343437220 */ /* 0x000fc40000410000 */
        /* <DEDUP_REMOVED lines=11> */
[----:B------:R-:W1:Y:S01]  /*a010*/  MUFU.EX2 R170, R170 ;  /* 0x000000aa00aa7308 */ /* 0x000e620000000800 */
        /* <DEDUP_REMOVED lines=12> */
[----:B------:R-:W2:Y:S01]  /*a0e0*/  MUFU.EX2 R163, R163 ;  /* 0x000000a300a37308 */ /* 0x000ea20000000800 */
[----:B------:R-:W-:Y:S02]  /*a0f0*/  FMUL.FTZ R75, R75, R3 ;  /* 0x000000034b4b7220 */ /* 0x000fe40000410000 */
[-C--:B------:R-:W-:Y:S01]  /*a100*/  FMUL.FTZ R84, R84, R148.reuse ;  /* 0x0000009454547220 */ /* 0x080fe20000410000 */
[----:B-1----:R-:W-:Y:S01]  /*a110*/  HMMA.16816.F32 R68, R4, R8, R68 ;  /* 0x000000080444723c */ /* 0x002fe20000001844 */
[----:B------:R-:W-:-:S02]  /*a120*/  FMUL.FTZ R85, R85, R148 ;  /* 0x0000009455557220 */ /* 0x000fc40000410000 */
[-C--:B------:R-:W-:Y:S01]  /*a130*/  FMUL.FTZ R86, R86, R3.reuse ;  /* 0x0000000356567220 */ /* 0x080fe20000410000 */
[----:B------:R-:W-:Y:S01]  /*a140*/  MUFU.EX2 R152, R152 ;  /* 0x0000009800987308 */ /* 0x000fe20000000800 */
[-C--:B------:R-:W-:Y:S02]  /*a150*/  FMUL.FTZ R87, R87, R3.reuse ;  /* 0x0000000357577220 */ /* 0x080fe40000410000 */
[-C--:B------:R-:W-:Y:S01]  /*a160*/  FMUL.FTZ R88, R88, R148.reuse ;  /* 0x0000009458587220 */ /* 0x080fe20000410000 */
[----:B------:R-:W-:Y:S01]  /*a170*/  HMMA.16816.F32 R72, R4, R10, R72 ;  /* 0x0000000a0448723c */ /* 0x000fe20000001848 */
[----:B------:R-:W1:Y:S01]  /*a180*/  LDSM.16.MT88.4 R8, [R196+0x10000] ;  /* 0x01000000c408783b */ /* 0x000e620000004200 */
[----:B------:R-:W-:Y:S02]  /*a190*/  FMUL.FTZ R89, R89, R148 ;  /* 0x0000009459597220 */ /* 0x000fe40000410000 */
[-C--:B------:R-:W-:Y:S01]  /*a1a0*/  FMUL.FTZ R90, R90, R3.reuse ;  /* 0x000000035a5a7220 */ /* 0x080fe20000410000 */
[----:B------:R-:W-:Y:S01]  /*a1b0*/  MUFU.EX2 R153, R153 ;  /* 0x0000009900997308 */ /* 0x000fe20000000800 */
        /* <DEDUP_REMOVED lines=26> */
[-C--:B------:R-:W-:Y:S02]  /*a360*/  FMUL.FTZ R99, R99, R3.reuse ;  /* 0x0000000363637220 */ /* 0x080fe40000410000 */
[----:B------:R-:W-:Y:S01]  /*a370*/  FFMA.FTZ R144, R229, R148, R144 ;  /* 0x00000094e5907223 */ /* 0x000fe20000010090 */
[----:B-1----:R-:W-:Y:S01]  /*a380*/  HMMA.16816.F32 R92, R4, R8, R92 ;  /* 0x00000008045c723c */ /* 0x002fe2000000185c */
        /* <DEDUP_REMOVED lines=9> */
[----:B--2---:R-:W-:Y:S01]  /*a420*/  F2FP.PACK_AB R4, R156, R155 ;  /* 0x0000009b9c04723e */ /* 0x004fe200000000ff */
[----:B------:R-:W-:Y:S01]  /*a430*/  FADD.FTZ R155, R155, R0 ;  /* 0x000000009b9b7221 */ /* 0x000fe20000010000 */
[----:B-----5:R-:W-:Y:S01]  /*a440*/  F2FP.PACK_AB R5, R162, R159 ;  /* 0x0000009fa205723e */ /* 0x020fe200000000ff */
[----:B------:R-:W-:Y:S01]  /*a450*/  FADD.FTZ R3, R159, R2 ;  /* 0x000000029f037221 */ /* 0x000fe20000010000 */
[----:B------:R-:W-:Y:S01]  /*a460*/  F2FP.PACK_AB R6, R158, R157 ;  /* 0x0000009d9e06723e */ /* 0x000fe200000000ff */
[----:B------:R-:W-:Y:S01]  /*a470*/  FADD.FTZ R156, R156, R155 ;  /* 0x0000009b9c9c7221 */ /* 0x000fe20000010000 */
[----:B------:R-:W-:Y:S01]  /*a480*/  F2FP.PACK_AB R7, R161, R160 ;  /* 0x000000a0a107723e */ /* 0x000fe200000000ff */
[----:B------:R-:W-:-:S02]  /*a490*/  FADD.FTZ R3, R162, R3 ;  /* 0x00000003a2037221 */ /* 0x000fc40000010000 */
[----:B------:R-:W-:Y:S02]  /*a4a0*/  FADD.FTZ R157, R157, R156 ;  /* 0x0000009c9d9d7221 */ /* 0x000fe40000010000 */
[----:B------:R-:W-:Y:S02]  /*a4b0*/  FADD.FTZ R160, R160, R3 ;  /* 0x00000003a0a07221 */ /* 0x000fe40000010000 */
[----:B---3--:R-:W-:Y:S01]  /*a4c0*/  HMMA.16816.F32 R128, R4, R12, R128 ;  /* 0x0000000c0480723c */ /* 0x008fe20000001880 */
[----:B------:R-:W-:Y:S02]  /*a4d0*/  FADD.FTZ R3, R158, R157 ;  /* 0x0000009d9e037221 */ /* 0x000fe40000010000 */
[----:B------:R-:W-:-:S04]  /*a4e0*/  FADD.FTZ R161, R161, R160 ;  /* 0x000000a0a1a17221 */ /* 0x000fc80000010000 */
[----:B------:R-:W-:Y:S01]  /*a4f0*/  FADD.FTZ R0, R164, R161 ;  /* 0x000000a1a4007221 */ /* 0x000fe20000010000 */
[----:B------:R-:W-:Y:S01]  /*a500*/  HMMA.16816.F32 R124, R4, R14, R124 ;  /* 0x0000000e047c723c */ /* 0x000fe2000000187c */
[----:B------:R-:W1:Y:S02]  /*a510*/  LDSM.16.MT88.4 R12, [R200+0x10800] ;  /* 0x01080000c80c783b */ /* 0x000e640000004200 */
[----:B------:R-:W-:-:S05]  /*a520*/  FADD.FTZ R0, R167, R0 ;  /* 0x00000000a7007221 */ /* 0x000fca0000010000 */
[C---:B------:R-:W-:Y:S08]  /*a530*/  HMMA.16816.F32 R36, R4.reuse, R24, R36 ;  /* 0x000000180424723c */ /* 0x040ff00000001824 */
[C---:B------:R-:W-:Y:S01]  /*a540*/  HMMA.16816.F32 R40, R4.reuse, R26, R40 ;  /* 0x0000001a0428723c */ /* 0x040fe20000001828 */
[----:B------:R-:W2:Y:S07]  /*a550*/  LDSM.16.MT88.4 R24, [R198+0x10800] ;  /* 0x01080000c618783b */ /* 0x000eae0000004200 */
[C---:B------:R-:W-:Y:S08]  /*a560*/  HMMA.16816.F32 R44, R4.reuse, R20, R44 ;  /* 0x00000014042c723c */ /* 0x040ff0000000182c */
[C---:B------:R-:W-:Y:S01]  /*a570*/  HMMA.16816.F32 R48, R4.reuse, R22, R48 ;  /* 0x000000160430723c */ /* 0x040fe20000001830 */
[----:B------:R-:W3:Y:S07]  /*a580*/  LDSM.16.MT88.4 R20, [R197+0x10800] ;  /* 0x01080000c514783b */ /* 0x000eee0000004200 */
[C---:B----4-:R-:W-:Y:S08]  /*a590*/  HMMA.16816.F32 R52, R4.reuse, R16, R52 ;  /* 0x000000100434723c */ /* 0x050ff00000001834 */
[C---:B------:R-:W-:Y:S01]  /*a5a0*/  HMMA.16816.F32 R56, R4.reuse, R18, R56 ;  /* 0x000000120438723c */ /* 0x040fe20000001838 */
[----:B------:R-:W4:Y:S07]  /*a5b0*/  LDSM.16.MT88.4 R16, [R196+0x10800] ;  /* 0x01080000c410783b */ /* 0x000f2e0000004200 */
        /* <DEDUP_REMOVED lines=15> */
[C---:B--2---:R-:W-:Y:S08]  /*a6b0*/  HMMA.16816.F32 R76, R4.reuse, R24, R76 ;  /* 0x00000018044c723c */ /* 0x044ff0000000184c */
[C---:B------:R-:W-:Y:S01]  /*a6c0*/  HMMA.16816.F32 R80, R4.reuse, R26, R80 ;  /* 0x0000001a0450723c */ /* 0x040fe20000001850 */
[----:B------:R-:W2:Y:S07]  /*a6d0*/  LDSM.16.MT88.4 R24, [R200+0xf000] ;  /* 0x00f00000c818783b */ /* 0x000eae0000004200 */
[C---:B---3--:R-:W-:Y:S08]  /*a6e0*/  HMMA.16816.F32 R84, R4.reuse, R20, R84 ;  /* 0x000000140454723c */ /* 0x048ff00000001854 */
[C---:B------:R-:W-:Y:S01]  /*a6f0*/  HMMA.16816.F32 R88, R4.reuse, R22, R88 ;  /* 0x000000160458723c */ /* 0x040fe20000001858 */
[----:B------:R-:W-:Y:S07]  /*a700*/  LDSM.16.MT88.4 R20, [R198+0xf000] ;  /* 0x00f00000c614783b */ /* 0x000fee0000004200 */
[C---:B----4-:R-:W-:Y:S08]  /*a710*/  HMMA.16816.F32 R92, R4.reuse, R16, R92 ;  /* 0x00000010045c723c */ /* 0x050ff0000000185c */
[----:B------:R-:W-:Y:S01]  /*a720*/  HMMA.16816.F32 R96, R4, R18, R96 ;  /* 0x000000120460723c */ /* 0x000fe20000001860 */
[----:B------:R-:W3:Y:S06]  /*a730*/  LDSM.16.MT88.4 R16, [R197+0xf000] ;  /* 0x00f00000c510783b */ /* 0x000eec0000004200 */
[----:B------:R-:W-:Y:S01]  /*a740*/  F2FP.PACK_AB R4, R171, R168 ;  /* 0x000000a8ab04723e */ /* 0x000fe200000000ff */
[----:B------:R-:W-:Y:S01]  /*a750*/  FADD.FTZ R168, R168, R3 ;  /* 0x00000003a8a87221 */ /* 0x000fe20000010000 */
[----:B------:R-:W-:-:S02]  /*a760*/  F2FP.PACK_AB R5, R167, R164 ;  /* 0x000000a4a705723e */ /* 0x000fc400000000ff */
[----:B------:R-:W-:Y:S01]  /*a770*/  F2FP.PACK_AB R6, R173, R166 ;  /* 0x000000a6ad06723e */ /* 0x000fe200000000ff */
[----:B------:R-:W-:Y:S01]  /*a780*/  FADD.FTZ R171, R171, R168 ;  /* 0x000000a8abab7221 */ /* 0x000fe20000010000 */
[----:B------:R-:W-:Y:S01]  /*a790*/  F2FP.PACK_AB R7, R170, R165 ;  /* 0x000000a5aa07723e */ /* 0x000fe200000000ff */
[----:B------:R-:W-:Y:S01]  /*a7a0*/  FADD.FTZ R165, R165, R0 ;  /* 0x00000000a5a57221 */ /* 0x000fe20000010000 */
[----:B------:R-:W-:Y:S01]  /*a7b0*/  MOV R3, R145 ;  /* 0x0000009100037202 */ /* 0x000fe20000000f00 */
[----:B------:R-:W-:Y:S02]  /*a7c0*/  FADD.FTZ R166, R166, R171 ;  /* 0x000000aba6a67221 */ /* 0x000fe40000010000 */
[----:B------:R-:W-:Y:S02]  /*a7d0*/  FADD.FTZ R170, R170, R165 ;  /* 0x000000a5aaaa7221 */ /* 0x000fe40000010000 */
[----:B-1----:R-:W-:Y:S01]  /*a7e0*/  HMMA.16816.F32 R128, R4, R12, R128 ;  /* 0x0000000c0480723c */ /* 0x002fe20000001880 */
[----:B------:R-:W-:-:S07]  /*a7f0*/  FADD.FTZ R173, R173, R166 ;  /* 0x000000a6adad7221 */ /* 0x000fce0000010000 */
[C---:B------:R-:W-:Y:S01]  /*a800*/  HMMA.16816.F32 R124, R4.reuse, R14, R124 ;  /* 0x0000000e047c723c */ /* 0x040fe2000000187c */
[----:B------:R-:W1:Y:S07]  /*a810*/  LDSM.16.MT88.4 R12, [R196+0xf000] ;  /* 0x00f00000c40c783b */ /* 0x000e6e0000004200 */
[C---:B-----5:R-:W-:Y:S08]  /*a820*/  HMMA.16816.F32 R120, R4.reuse, R8, R120 ;  /* 0x000000080478723c */ /* 0x060ff00000001878 */
[C---:B------:R-:W-:Y:S01]  /*a830*/  HMMA.16816.F32 R116, R4.reuse, R10, R116 ;  /* 0x0000000a0474723c */ /* 0x040fe20000001874 */
[----:B------:R-:W4:Y:S07]  /*a840*/  LDSM.16.MT88.4 R8, [R200+0x11000] ;  /* 0x01100000c808783b */ /* 0x000f2e0000004200 */
[C---:B--2---:R-:W-:Y:S08]  /*a850*/  HMMA.16816.F32 R36, R4.reuse, R24, R36 ;  /* 0x000000180424723c */ /* 0x044ff00000001824 */
[C---:B------:R-:W-:Y:S01]  /*a860*/  HMMA.16816.F32 R40, R4.reuse, R26, R40 ;  /* 0x0000001a0428723c */ /* 0x040fe20000001828 */
[----:B------:R-:W2:Y:S07]  /*a870*/  LDSM.16.MT88.4 R24, [R198+0x11000] ;  /* 0x01100000c618783b */ /* 0x000eae0000004200 */
[C---:B---3--:R-:W-:Y:S08]  /*a880*/  HMMA.16816.F32 R52, R4.reuse, R16, R52 ;  /* 0x000000100434723c */ /* 0x048ff00000001834 */
[C---:B-1----:R-:W-:Y:S08]  /*a890*/  HMMA.16816.F32 R60, R4.reuse, R12, R60 ;  /* 0x0000000c043c723c */ /* 0x042ff0000000183c */
[C---:B------:R-:W-:Y:S01]  /*a8a0*/  HMMA.16816.F32 R64, R4.reuse, R14, R64 ;  /* 0x0000000e0440723c */ /* 0x040fe20000001840 */
[----:B------:R-:W1:Y:S07]  /*a8b0*/  LDSM.16.MT88.4 R12, [R196+0x11000] ;  /* 0x01100000c40c783b */ /* 0x000e6e0000004200 */
[C---:B------:R-:W-:Y:S01]  /*a8c0*/  HMMA.16816.F32 R56, R4.reuse, R18, R56 ;  /* 0x000000120438723c */ /* 0x040fe20000001838 */
[----:B------:R-:W3:Y:S07]  /*a8d0*/  LDSM.16.MT88.4 R16, [R197+0x11000] ;  /* 0x01100000c510783b */ /* 0x000eee0000004200 */
[C---:B----4-:R-:W-:Y:S08]  /*a8e0*/  HMMA.16816.F32 R68, R4.reuse, R8, R68 ;  /* 0x000000080444723c */ /* 0x050ff00000001844 */
        /* <DEDUP_REMOVED lines=17> */
[C---:B---3--:R-:W-:Y:S08]  /*aa00*/  HMMA.16816.F32 R84, R4.reuse, R16, R84 ;  /* 0x000000100454723c */ /* 0x048ff00000001854 */
[----:B------:R-:W-:Y:S01]  /*aa10*/  HMMA.16816.F32 R88, R4, R18, R88 ;  /* 0x000000120458723c */ /* 0x000fe20000001858 */
[----:B------:R-:W3:Y:S06]  /*aa20*/  LDSM.16.MT88.4 R16, [R196+0xf800] ;  /* 0x00f80000c410783b */ /* 0x000eec0000004200 */
        /* <DEDUP_REMOVED lines=30> */
[C---:B---3--:R-:W-:Y:S08]  /*ac10*/  HMMA.16816.F32 R60, R4.reuse, R16, R60 ;  /* 0x00000010043c723c */ /* 0x048ff0000000183c */
[C---:B------:R-:W-:Y:S08]  /*ac20*/  HMMA.16816.F32 R64, R4.reuse, R18, R64 ;  /* 0x000000120440723c */ /* 0x040ff00000001840 */
[C---:B----4-:R-:W-:Y:S08]  /*ac30*/  HMMA.16816.F32 R76, R4.reuse, R8, R76 ;  /* 0x00000008044c723c */ /* 0x050ff0000000184c */
[C---:B------:R-:W-:Y:S08]  /*ac40*/  HMMA.16816.F32 R80, R4.reuse, R10, R80 ;  /* 0x0000000a0450723c */ /* 0x040ff00000001850 */
[C---:B--2---:R-:W-:Y:S08]  /*ac50*/  HMMA.16816.F32 R84, R4.reuse, R24, R84 ;  /* 0x000000180454723c */ /* 0x044ff00000001854 */
[C---:B------:R-:W-:Y:S08]  /*ac60*/  HMMA.16816.F32 R88, R4.reuse, R26, R88 ;  /* 0x0000001a0458723c */ /* 0x040ff00000001858 */
[C---:B-1----:R-:W-:Y:S08]  /*ac70*/  HMMA.16816.F32 R92, R4.reuse, R12, R92 ;  /* 0x0000000c045c723c */ /* 0x042ff0000000185c */
[C---:B------:R-:W-:Y:S08]  /*ac80*/  HMMA.16816.F32 R96, R4.reuse, R14, R96 ;  /* 0x0000000e0460723c */ /* 0x040ff00000001860 */
[----:B------:R-:W-:Y:S07]  /*ac90*/  HMMA.16816.F32 R112, R4, R132, R112 ;  /* 0x000000840470723c */ /* 0x000fee0000001870 */
[----:B------:R-:W-:-:S02]  /*aca0*/  MOV R132, R146 ;  /* 0x0000009200847202 */ /* 0x000fc40000000f00 */
.L_x_782:
        /* <DEDUP_REMOVED lines=13> */
.L_x_794:
        /* <DEDUP_REMOVED lines=30> */
[--C-:B------:R-:W-:Y:S01]  /*af60*/  @!P2 IMAD.IADD R4, R4, 0x1, -R2.reuse ;  /* 0x000000010404a824 */ /* 0x100fe200078e0a02 */
[----:B------:R-:W-:Y:S01]  /*af70*/  @!P2 IADD3 R8, R8, 0x1, RZ ;  /* 0x000000010808a810 */ /* 0x000fe20007ffe0ff */
[----:B------:R-:W-:Y:S01]  /*af80*/  @!P4 IMAD.IADD R6, R6, 0x1, -R2 ;  /* 0x000000010606c824 */ /* 0x000fe200078e0a02 */
[----:B------:R-:W-:Y:S02]  /*af90*/  @!P4 IADD3 R9, R9, 0x1, RZ ;  /* 0x000000010909c810 */ /* 0x000fe40007ffe0ff */
[-C--:B------:R-:W-:Y:S02]  /*afa0*/  ISETP.GE.U32.AND P5, PT, R4, R2.reuse, PT ;  /* 0x000000020400720c */ /* 0x080fe40003fa6070 */
[----:B------:R-:W-:Y:S02]  /*afb0*/  ISETP.GE.U32.AND P6, PT, R6, R2, PT ;  /* 0x000000020600720c */ /* 0x000fe40003fc6070 */
[----:B------:R-:W-:Y:S02]  /*afc0*/  ISETP.NE.AND P2, PT, RZ, c[0x0][0x2d0], PT ;  /* 0x0000b400ff007a0c */ /* 0x000fe40003f45270 */
[----:B------:R-:W-:Y:S07]  /*afd0*/  LOP3.LUT R2, RZ, c[0x0][0x2d0], RZ, 0x33, !PT ;  /* 0x0000b400ff027a12 */ /* 0x000fee00078e33ff */
[----:B------:R-:W-:Y:S02]  /*afe0*/  @P5 IADD3 R8, R8, 0x1, RZ ;  /* 0x0000000108085810 */ /* 0x000fe40007ffe0ff */
[----:B------:R-:W-:Y:S03]  /*aff0*/  @P6 IADD3 R9, R9, 0x1, RZ ;  /* 0x0000000109096810 */ /* 0x000fe60007ffe0ff */
[----:B------:R-:W-:Y:S02]  /*b000*/  @!P1 IMAD.MOV R8, RZ, RZ, -R8 ;  /* 0x000000ffff089224 */ /* 0x000fe400078e0a08 */
[----:B------:R-:W-:Y:S03]  /*b010*/  @!P3 IMAD.MOV R9, RZ, RZ, -R9 ;  /* 0x000000ffff09b224 */ /* 0x000fe600078e0a09 */
        /* <DEDUP_REMOVED lines=22> */
.L_x_791:
[----:B------:R-:W-:Y:S02]  /*b180*/  ISETP.GE.AND P5, PT, R218, c[0x0][0x220], PT ;  /* 0x00008800da007a0c */ /* 0x000fe40003fa6270 */
[----:B------:R-:W-:Y:S02]  /*b190*/  LEA R2, P1, R132, R230, 0x1 ;  /* 0x000000e684027211 */ /* 0x000fe400078208ff */
[----:B------:R-:W-:Y:S02]  /*b1a0*/  IADD3 R233, P2, R213, R132, RZ ;  /* 0x00000084d5e97210 */ /* 0x000fe40007f5e0ff */
[----:B------:R-:W-:Y:S02]  /*b1b0*/  ISETP.GE.AND P4, PT, R209, c[0x0][0x220], PT ;  /* 0x00008800d1007a0c */ /* 0x000fe40003f86270 */
[----:B------:R-:W-:Y:S02]  /*b1c0*/  IADD3.X R134, R212, R3, RZ, P2, !PT ;  /* 0x00000003d4867210 */ /* 0x000fe400017fe4ff */
[-C--:B------:R-:W-:Y:S02]  /*b1d0*/  LEA.HI.X R3, R132, R231.reuse, R3, 0x1, P1 ;  /* 0x000000e784037211 */ /* 0x080fe400008f0c03 */
[----:B------:R-:W-:Y:S01]  /*b1e0*/  ISETP.GE.AND P3, PT, R208, c[0x0][0x220], PT ;  /* 0x00008800d0007a0c */ /* 0x000fe20003f66270 */
[----:B------:R-:W-:Y:S01]  /*b1f0*/  @P5 STS.128 [R216+0xc000], RZ ;  /* 0x00c000ffd8005388 */ /* 0x000fe20000000c00 */
[CC--:B------:R-:W-:Y:S04]  /*b200*/  @!P5 LEA R236, P6, R233.reuse, R230.reuse, 0x1 ;  /* 0x000000e6e9ecd211 */ /* 0x0c0fe800078c08ff */
[C-C-:B------:R-:W-:Y:S01]  /*b210*/  @!P5 LEA.HI.X R237, R233.reuse, R231, R134.reuse, 0x1, P6 ;  /* 0x000000e7e9edd211 */ /* 0x140fe200030f0c86 */
[----:B------:R-:W-:Y:S01]  /*b220*/  @!PT LDS RZ, [RZ] ;  /* 0x00000000fffff984 */ /* 0x000fe20000000800 */
[----:B------:R-:W-:Y:S01]  /*b230*/  @!PT LDS RZ, [RZ] ;  /* 0x00000000fffff984 */ /* 0x000fe20000000800 */
[----:B------:R-:W-:Y:S01]  /*b240*/  @!PT LDS RZ, [RZ] ;  /* 0x00000000fffff984 */ /* 0x000fe20000000800 */
[----:B------:R1:W-:Y:S01]  /*b250*/  @!P5 LDGSTS.E.BYPASS.LTC128B.128 [R216+0xc000], [R2.64] ;  /* 0x0c00000002d8dfae */ /* 0x0003e2000b901d48 */
[-C--:B------:R-:W-:Y:S02]  /*b260*/  @!P4 LEA R234, P2, R233, R230.reuse, 0x1 ;  /* 0x000000e6e9eac211 */ /* 0x080fe400078408ff */
[----:B------:R-:W-:Y:S02]  /*b270*/  IADD3 R133, P6, R213, R233, RZ ;  /* 0x000000e9d5857210 */ /* 0x000fe40007fde0ff */
[CCC-:B------:R-:W-:Y:S01]  /*b280*/  @!P4 LEA.HI.X R235, R233.reuse, R231.reuse, R134.reuse, 0x1, P2 ;  /* 0x000000e7e9ebc211 */ /* 0x1c0fe200010f0c86 */
[----:B------:R-:W-:Y:S01]  /*b290*/  @P4 STS.128 [R216+0xe000], RZ ;  /* 0x00e000ffd8004388 */ /* 0x000fe20000000c00 */
[-C--:B------:R-:W-:Y:S02]  /*b2a0*/  @!P3 LEA R232, P1, R233, R230.reuse, 0x1 ;  /* 0x000000e6e9e8b211 */ /* 0x080fe400078208ff */
[----:B------:R-:W-:Y:S02]  /*b2b0*/  @!P4 LEA R240, P2, R133, R230, 0x1 ;  /* 0x000000e685f0c211 */ /* 0x000fe400078408ff */
[-C--:B------:R-:W-:Y:S01]  /*b2c0*/  @!P3 LEA.HI.X R233, R233, R231.reuse, R134, 0x1, P1 ;  /* 0x000000e7e9e9b211 */ /* 0x080fe200008f0c86 */
[----:B------:R-:W-:Y:S01]  /*b2d0*/  @!PT LDS RZ, [RZ] ;  /* 0x00000000fffff984 */ /* 0x000fe20000000800 */
[----:B------:R-:W-:Y:S01]  /*b2e0*/  @!PT LDS RZ, [RZ] ;  /* 0x00000000fffff984 */ /* 0x000fe20000000800 */
[----:B------:R-:W-:Y:S01]  /*b2f0*/  @!PT LDS RZ, [RZ] ;  /* 0x00000000fffff984 */ /* 0x000fe20000000800 */
[----:B------:R1:W-:Y:S01]  /*b300*/  @!P4 LDGSTS.E.BYPASS.LTC128B.128 [R216+0xe000], [R2.64+0x80] ;  /* 0x0e00008002d8cfae */ /* 0x0003e2000b901d48 */
[C---:B------:R-:W-:Y:S02]  /*b310*/  IADD3.X R134, R212.reuse, R134, RZ, P6, !PT ;  /* 0x00000086d4867210 */ /* 0x040fe400037fe4ff */
[CC--:B------:R-:W-:Y:S02]  /*b320*/  @!P5 LEA R242, P6, R133.reuse, R230.reuse, 0x1 ;  /* 0x000000e685f2d211 */ /* 0x0c0fe400078c08ff */
[CCC-:B------:R-:W-:Y:S01]  /*b330*/  @!P4 LEA.HI.X R241, R133.reuse, R231.reuse, R134.reuse, 0x1, P2 ;  /* 0x000000e785f1c211 */ /* 0x1c0fe200010f0c86 */
[----:B------:R-:W-:Y:S01]  /*b340*/  @P3 STS.128 [R216+0x10000], RZ ;  /* 0x010000ffd8003388 */ /* 0x000fe20000000c00 */
[C-C-:B------:R-:W-:Y:S02]  /*b350*/  @!P5 LEA.HI.X R243, R133.reuse, R231, R134.reuse, 0x1, P6 ;  /* 0x000000e785f3d211 */ /* 0x140fe400030f0c86 */
[----:B------:R-:W-:Y:S02]  /*b360*/  @!P3 LEA R238, P1, R133, R230, 0x1 ;  /* 0x000000e685eeb211 */ /* 0x000fe400078208ff */
[----:B------:R-:W-:Y:S01]  /*b370*/  IADD3 R132, P6, R213, R133, RZ ;  /* 0x00000085d5847210 */ /* 0x000fe20007fde0ff */
[----:B------:R-:W-:Y:S01]  /*b380*/  @!PT LDS RZ, [RZ] ;  /* 0x00000000fffff984 */ /* 0x000fe20000000800 */
[----:B------:R-:W-:Y:S01]  /*b390*/  @!PT LDS RZ, [RZ] ;  /* 0x00000000fffff984 */ /* 0x000fe20000000800 */
[----:B------:R-:W-:Y:S01]  /*b3a0*/  @!PT LDS RZ, [RZ] ;  /* 0x00000000fffff984 */ /* 0x000fe20000000800 */
[----:B------:R1:W-:Y:S01]  /*b3b0*/  @!P3 LDGSTS.E.BYPASS.LTC128B.128 [R216+0x10000], [R2.64+0x100] ;  /* 0x1000010002d8bfae */ /* 0x0003e2000b901d48 */
[-C--:B------:R-:W-:Y:S02]  /*b3c0*/  @!P3 LEA.HI.X R239, R133, R231.reuse, R134, 0x1, P1 ;  /* 0x000000e785efb211 */ /* 0x080fe400008f0c86 */
[----:B------:R-:W-:Y:S02]  /*b3d0*/  IADD3.X R134, R212, R134, RZ, P6, !PT ;  /* 0x00000086d4867210 */ /* 0x000fe400037fe4ff */
[CC--:B------:R-:W-:Y:S01]  /*b3e0*/  @!P5 LEA R246, P6, R132.reuse, R230.reuse, 0x1 ;  /* 0x000000e684f6d211 */ /* 0x0c0fe200078c08ff */
[----:B------:R-:W-:Y:S01]  /*b3f0*/  @P5 STS.128 [R216+0xc800], RZ ;  /* 0x00c800ffd8005388 */ /* 0x000fe20000000c00 */
[CC--:B------:R-:W-:Y:S02]  /*b400*/  @!P4 LEA R244, P2, R132.reuse, R230.reuse, 0x1 ;  /* 0x000000e684f4c211 */ /* 0x0c0fe400078408ff */
[CCC-:B------:R-:W-:Y:S02]  /*b410*/  @!P5 LEA.HI.X R247, R132.reuse, R231.reuse, R134.reuse, 0x1, P6 ;  /* 0x000000e784f7d211 */ /* 0x1c0fe400030f0c86 */
[CCC-:B------:R-:W-:Y:S01]  /*b420*/  @!P4 LEA.HI.X R245, R132.reuse, R231.reuse, R134.reuse, 0x1, P2 ;  /* 0x000000e784f5c211 */ /* 0x1c0fe200010f0c86 */
[----:B------:R-:W-:Y:S01]  /*b430*/  @!PT LDS RZ, [RZ] ;  /* 0x00000000fffff984 */ /* 0x000fe20000000800 */
[----:B------:R-:W-:Y:S01]  /*b440*/  @!PT LDS RZ, [RZ] ;  /* 0x00000000fffff984 */ /* 0x000fe20000000800 */
[----:B------:R-:W-:Y:S01]  /*b450*/  @!PT LDS RZ, [RZ] ;  /* 0x00000000fffff984 */ /* 0x000fe20000000800 */
[----:B------:R2:W-:Y:S01]  /*b460*/  @!P5 LDGSTS.E.BYPASS.LTC128B.128 [R216+0xc800], [R236.64] ;  /* 0x0c800000ecd8dfae */ /* 0x0005e2000b901d48 */
[C---:B------:R-:W-:Y:S04]  /*b470*/  @!P3 LEA R230, P1, R132.reuse, R230, 0x1 ;  /* 0x000000e684e6b211 */ /* 0x040fe800078208ff */
[----:B------:R-:W-:Y:S01]  /*b480*/  @!P3 LEA.HI.X R231, R132, R231, R134, 0x1, P1 ;  /* 0x000000e784e7b211 */ /* 0x000fe200008f0c86 */
[----:B------:R-:W-:Y:S01]  /*b490*/  @P4 STS.128 [R216+0xe800], RZ ;  /* 0x00e800ffd8004388 */ /* 0x000fe20000000c00 */
[----:B------:R-:W-:Y:S05]  /*b4a0*/  ISETP.GE.AND P1, PT, R215, 0x2, PT ;  /* 0x00000002d700780c */ /* 0x000fea0003f26270 */
[----:B------:R-:W-:Y:S01]  /*b4b0*/  @!PT LDS RZ, [RZ] ;  /* 0x00000000fffff984 */ /* 0x000fe20000000800 */
[----:B------:R-:W-:Y:S01]  /*b4c0*/  @!PT LDS RZ, [RZ] ;  /* 0x00000000fffff984 */ /* 0x000fe20000000800 */
[----:B------:R-:W-:Y:S01]  /*b4d0*/  @!PT LDS RZ, [RZ] ;  /* 0x00000000fffff984 */ /* 0x000fe20000000800 */
[----:B------:R3:W-:Y:S06]  /*b4e0*/  @!P4 LDGSTS.E.BYPASS.LTC128B.128 [R216+0xe800], [R234.64+0x80] ;  /* 0x0e800080ead8cfae */ /* 0x0007ec000b901d48 */
[----:B------:R-:W-:Y:S06]  /*b4f0*/  @P3 STS.128 [R216+0x10800], RZ ;  /* 0x010800ffd8003388 */ /* 0x000fec0000000c00 */
        /* <DEDUP_REMOVED lines=8> */
[----:B------:R5:W-:Y:S06]  /*b580*/  @!P5 LDGSTS.E.BYPASS.LTC128B.128 [R216+0xd000], [R242.64] ;  /* 0x0d000000f2d8dfae */ /* 0x000bec000b901d48 */
        /* <DEDUP_REMOVED lines=25> */
[----:B------:R-:W-:Y:S06]  /*b720*/  LDSM.16.M88.4 R136, [R206] ;  /* 0x00000000ce88783b */ /* 0x000fec0000000200 */
[----:B------:R-:W2:Y:S06]  /*b730*/  LDSM.16.M88.4 R140, [R205+0x6000] ;  /* 0x00600000cd8c783b */ /* 0x000eac0000000200 */
[----:B------:R-:W3:Y:S06]  /*b740*/  LDSM.16.M88.4 R144, [R205+0x6800] ;  /* 0x00680000cd90783b */ /* 0x000eec0000000200 */
[----:B------:R-:W3:Y:S01]  /*b750*/  LDSM.16.M88.4 R148, [R205+0x7000] ;  /* 0x00700000cd94783b */ /* 0x000ee20000000200 */
[----:B-1----:R-:W-:Y:S02]  /*b760*/  MOV R230, R2 ;  /* 0x0000000200e67202 */ /* 0x002fe40000000f00 */
[----:B------:R-:W-:Y:S03]  /*b770*/  MOV R231, R3 ;  /* 0x0000000300e77202 */ /* 0x000fe60000000f00 */
[----:B------:R-:W0:Y:S06]  /*b780*/  LDGDEPBAR ;  /* 0x00000000000079af */ /* 0x000e2c0000000000 */
[----:B------:R-:W1:Y:S06]  /*b790*/  LDSM.16.M88.4 R152, [R205+0x7800] ;  /* 0x00780000cd98783b */ /* 0x000e6c0000000200 */
[----:B------:R-:W-:Y:S06]  /*b7a0*/  LDSM.16.M88.4 R156, [R204] ;  /* 0x00000000cc9c783b */ /* 0x000fec0000000200 */
[----:B------:R-:W1:Y:S01]  /*b7b0*/  LDSM.16.M88.4 R160, [R203] ;  /* 0x00000000cba0783b */ /* 0x000e620000000200 */
[C---:B--2---:R-:W-:Y:S05]  /*b7c0*/  HMMA.16816.F32 R4, R136.reuse, R140, RZ ;  /* 0x0000008c8804723c */ /* 0x044fea00000018ff */
[----:B------:R-:W2:Y:S03]  /*b7d0*/  LDSM.16.M88.4 R164, [R195] ;  /* 0x00000000c3a4783b */ /* 0x000ea60000000200 */
[C---:B------:R-:W-:Y:S03]  /*b7e0*/  HMMA.16816.F32 R8, R136.reuse, R142, RZ ;  /* 0x0000008e8808723c */ /* 0x040fe600000018ff */
[----:B------:R-:W2:Y:S06]  /*b7f0*/  LDSM.16.M88.4 R168, [R194] ;  /* 0x00000000c2a8783b */ /* 0x000eac0000000200 */
[----:B------:R-:W2:Y:S01]  /*b800*/  LDSM.16.M88.4 R172, [R193] ;  /* 0x00000000c1ac783b */ /* 0x000ea20000000200 */
[C---:B---3--:R-:W-:Y:S05]  /*b810*/  HMMA.16816.F32 R12, R136.reuse, R144, RZ ;  /* 0x00000090880c723c */ /* 0x048fea00000018ff */
[----:B------:R-:W-:Y:S03]  /*b820*/  LDSM.16.M88.4 R176, [R202] ;  /* 0x00000000cab0783b */ /* 0x000fe60000000200 */
[C---:B------:R-:W-:Y:S03]  /*b830*/  HMMA.16816.F32 R16, R136.reuse, R146, RZ ;  /* 0x000000928810723c */ /* 0x040fe600000018ff */
[----:B------:R-:W3:Y:S05]  /*b840*/  LDSM.16.M88.4 R180, [R199+0x6000] ;  /* 0x00600000c7b4783b */ /* 0x000eea0000000200 */
[C---:B------:R-:W-:Y:S01]  /*b850*/  HMMA.16816.F32 R20, R136.reuse, R148, RZ ;  /* 0x000000948814723c */ /* 0x040fe200000018ff */
[----:B------:R-:W-:Y:S06]  /*b860*/  LDSM.16.M88.4 R140, [R199+0x7000] ;  /* 0x00700000c78c783b */ /* 0x000fec0000000200 */
[----:B------:R-:W-:Y:S01]  /*b870*/  LDSM.16.M88.4 R144, [R199+0x7800] ;  /* 0x00780000c790783b */ /* 0x000fe20000000200 */
[C---:B------:R-:W-:Y:S05]  /*b880*/  HMMA.16816.F32 R24, R136.reuse, R150, RZ ;  /* 0x000000968818723c */ /* 0x040fea00000018ff */
[----:B------:R-:W-:Y:S03]  /*b890*/  LDSM.16.M88.4 R148, [R201] ;  /* 0x00000000c994783b */ /* 0x000fe60000000200 */
[C---:B-1----:R-:W-:Y:S08]  /*b8a0*/  HMMA.16816.F32 R28, R136.reuse, R152, RZ ;  /* 0x00000098881c723c */ /* 0x042ff000000018ff */
[----:B------:R-:W-:Y:S01]  /*b8b0*/  HMMA.16816.F32 R32, R136, R154, RZ ;  /* 0x0000009a8820723c */ /* 0x000fe200000018ff */
[----:B------:R-:W1:Y:S06]  /*b8c0*/  LDSM.16.M88.4 R136, [R199+0x6800] ;  /* 0x00680000c788783b */ /* 0x000e6c0000000200 */
[----:B------:R-:W1:Y:S01]  /*b8d0*/  LDSM.16.M88.4 R152, [R192] ;  /* 0x00000000c098783b */ /* 0x000e620000000200 */
[C---:B------:R-:W-:Y:S08]  /*b8e0*/  HMMA.16816.F32 R4, R156.reuse, R160, R4 ;  /* 0x000000a09c04723c */ /* 0x040ff00000001804 */
[C---:B------:R-:W-:Y:S01]  /*b8f0*/  HMMA.16816.F32 R8, R156.reuse, R162, R8 ;  /* 0x000000a29c08723c */ /* 0x040fe20000001808 */
[----:B------:R-:W-:Y:S07]  /*b900*/  LDSM.16.M88.4 R160, [R192+0x1000] ;  /* 0x00100000c0a0783b */ /* 0x000fee0000000200 */
[C---:B--2---:R-:W-:Y:S08]  /*b910*/  HMMA.16816.F32 R12, R156.reuse, R164, R12 ;  /* 0x000000a49c0c723c */ /* 0x044ff0000000180c */
[C---:B------:R-:W-:Y:S01]  /*b920*/  HMMA.16816.F32 R16, R156.reuse, R166, R16 ;  /* 0x000000a69c10723c */ /* 0x040fe20000001810 */
[----:B------:R-:W-:Y:S07]  /*b930*/  LDSM.16.M88.4 R164, [R192+0x1800] ;  /* 0x00180000c0a4783b */ /* 0x000fee0000000200 */
[C---:B------:R-:W-:Y:S08]  /*b940*/  HMMA.16816.F32 R20, R156.reuse, R168, R20 ;  /* 0x000000a89c14723c */ /* 0x040ff00000001814 */
[C---:B------:R-:W-:Y:S01]  /*b950*/  HMMA.16816.F32 R24, R156.reuse, R170, R24 ;  /* 0x000000aa9c18723c */ /* 0x040fe20000001818 */
[----:B------:R-:W-:Y:S07]  /*b960*/  LDSM.16.M88.4 R168, [R206+0x2000] ;  /* 0x00200000cea8783b */ /* 0x000fee0000000200 */
[C---:B------:R-:W-:Y:S08]  /*b970*/  HMMA.16816.F32 R28, R156.reuse, R172, R28 ;  /* 0x000000ac9c1c723c */ /* 0x040ff0000000181c */
[----:B------:R-:W-:Y:S01]  /*b980*/  HMMA.16816.F32 R32, R156, R174, R32 ;  /* 0x000000ae9c20723c */ /* 0x000fe20000001820 */
[----:B------:R-:W2:Y:S06]  /*b990*/  LDSM.16.M88.4 R156, [R192+0x800] ;  /* 0x00080000c09c783b */ /* 0x000eac0000000200 */
[----:B------:R-:W2:Y:S01]  /*b9a0*/  LDSM.16.M88.4 R172, [R205+0x8000] ;  /* 0x00800000cdac783b */ /* 0x000ea20000000200 */
[C---:B---3--:R-:W-:Y:S08]  /*b9b0*/  HMMA.16816.F32 R4, R176.reuse, R180, R4 ;  /* 0x000000b4b004723c */ /* 0x048ff00000001804 */
[C---:B------:R-:W-:Y:S01]  /*b9c0*/  HMMA.16816.F32 R8, R176.reuse, R182, R8 ;  /* 0x000000b6b008723c */ /* 0x040fe20000001808 */
[----:B------:R-:W-:Y:S07]  /*b9d0*/  LDSM.16.M88.4 R180, [R191] ;  /* 0x00000000bfb4783b */ /* 0x000fee0000000200 */
[C---:B-1----:R-:W-:Y:S08]  /*b9e0*/  HMMA.16816.F32 R12, R176.reuse, R136, R12 ;  /* 0x00000088b00c723c */ /* 0x042ff0000000180c */
[C---:B------:R-:W-:Y:S01]  /*b9f0*/  HMMA.16816.F32 R16, R176.reuse, R138, R16 ;  /* 0x0000008ab010723c */ /* 0x040fe20000001810 */
[----:B------:R-:W1:Y:S07]  /*ba00*/  LDSM.16.M88.4 R136, [R205+0x8800] ;  /* 0x00880000cd88783b */ /* 0x000e6e0000000200 */
[C---:B------:R-:W-:Y:S08]  /*ba10*/  HMMA.16816.F32 R20, R176.reuse, R140, R20 ;  /* 0x0000008cb014723c */ /* 0x040ff00000001814 */
[C---:B------:R-:W-:Y:S01]  /*ba20*/  HMMA.16816.F32 R24, R176.reuse, R142, R24 ;  /* 0x0000008eb018723c */ /* 0x040fe20000001818 */
[----:B------:R-:W3:Y:S07]  /*ba30*/  LDSM.16.M88.4 R140, [R205+0x9000] ;  /* 0x00900000cd8c783b */ /* 0x000eee0000000200 */
[C---:B------:R-:W-:Y:S08]  /*ba40*/  HMMA.16816.F32 R28, R176.reuse, R144, R28 ;  /* 0x00000090b01c723c */ /* 0x040ff0000000181c */
[----:B------:R-:W-:Y:S01]  /*ba50*/  HMMA.16816.F32 R32, R176, R146, R32 ;  /* 0x00000092b020723c */ /* 0x000fe20000001820 */
[----:B------:R-:W1:Y:S06]  /*ba60*/  LDSM.16.M88.4 R144, [R205+0x9800] ;  /* 0x00980000cd90783b */ /* 0x000e6c0000000200 */
[----:B------:R-:W1:Y:S01]  /*ba70*/  LDSM.16.M88.4 R176, [R204+0x2000] ;  /* 0x00200000ccb0783b */ /* 0x000e620000000200 */
[C---:B------:R-:W-:Y:S08]  /*ba80*/  HMMA.16816.F32 R4, R148.reuse, R152, R4 ;  /* 0x000000989404723c */ /* 0x040ff00000001804 */
[C---:B------:R-:W-:Y:S01]  /*ba90*/  HMMA.16816.F32 R8, R148.reuse, R154, R8 ;  /* 0x0000009a9408723c */ /* 0x040fe20000001808 */
[----:B------:R-:W-:Y:S07]  /*baa0*/  LDSM.16.M88.4 R152, [R189] ;  /* 0x00000000bd98783b */ /* 0x000fee0000000200 */
[C---:B--2---:R-:W-:Y:S08]  /*bab0*/  HMMA.16816.F32 R12, R148.reuse, R156, R12 ;  /* 0x0000009c940c723c */ /* 0x044ff0000000180c */
[C---:B------:R-:W-:Y:S01]  /*bac0*/  HMMA.16816.F32 R16, R148.reuse, R158, R16 ;  /* 0x0000009e9410723c */ /* 0x040fe20000001810 */
[----:B------:R-:W-:Y:S07]  /*bad0*/  LDSM.16.M88.4 R156, [R188] ;  /* 0x00000000bc9c783b */ /* 0x000fee0000000200 */
[C---:B------:R-:W-:Y:S08]  /*bae0*/  HMMA.16816.F32 R20, R148.reuse, R160, R20 ;  /* 0x000000a09414723c */ /* 0x040ff00000001814 */
[C---:B------:R-:W-:Y:S01]  /*baf0*/  HMMA.16816.F32 R24, R148.reuse, R162, R24 ;  /* 0x000000a29418723c */ /* 0x040fe20000001818 */
[----:B------:R-:W-:Y:S07]  /*bb00*/  LDSM.16.M88.4 R160, [R202+0x2000] ;  /* 0x00200000caa0783b */ /* 0x000fee0000000200 */
[C---:B------:R-:W-:Y:S08]  /*bb10*/  HMMA.16816.F32 R28, R148.reuse, R164, R28 ;  /* 0x000000a4941c723c */ /* 0x040ff0000000181c */
[----:B------:R-:W-:Y:S01]  /*bb20*/  HMMA.16816.F32 R32, R148, R166, R32 ;  /* 0x000000a69420723c */ /* 0x000fe20000001820 */
[----:B------:R-:W2:Y:S06]  /*bb30*/  LDSM.16.M88.4 R148, [R190] ;  /* 0x00000000be94783b */ /* 0x000eac0000000200 */
[----:B------:R-:W2:Y:S01]  /*bb40*/  LDSM.16.M88.4 R164, [R199+0x8000] ;  /* 0x00800000c7a4783b */ /* 0x000ea20000000200 */
[C---:B------:R-:W-:Y:S08]  /*bb50*/  HMMA.16816.F32 R4, R168.reuse, R172, R4 ;  /* 0x000000aca804723c */ /* 0x040ff00000001804 */
[C---:B------:R-:W-:Y:S01]  /*bb60*/  HMMA.16816.F32 R8, R168.reuse, R174, R8 ;  /* 0x000000aea808723c */ /* 0x040fe20000001808 */
[----:B------:R-:W-:Y:S07]  /*bb70*/  LDSM.16.M88.4 R172, [R192+0x2000] ;  /* 0x00200000c0ac783b */ /* 0x000fee0000000200 */
[C---:B-1----:R-:W-:Y:S08]  /*bb80*/  HMMA.16816.F32 R12, R168.reuse, R136, R12 ;  /* 0x00000088a80c723c */ /* 0x042ff0000000180c */
[C---:B------:R-:W-:Y:S01]  /*bb90*/  HMMA.16816.F32 R16, R168.reuse, R138, R16 ;  /* 0x0000008aa810723c */ /* 0x040fe20000001810 */
[----:B------:R-:W1:Y:S07]  /*bba0*/  LDSM.16.M88.4 R136, [R199+0x8800] ;  /* 0x00880000c788783b */ /* 0x000e6e0000000200 */
[C---:B---3--:R-:W-:Y:S08]  /*bbb0*/  HMMA.16816.F32 R20, R168.reuse, R140, R20 ;  /* 0x0000008ca814723c */ /* 0x048ff00000001814 */
        /* <DEDUP_REMOVED lines=8> */
[----:B------:R-:W-:Y:S07]  /*bc40*/  LDSM.16.M88.4 R180, [R205+0xa000] ;  /* 0x00a00000cdb4783b */ /* 0x000fee0000000200 */
[C---:B--2---:R-:W-:Y:S08]  /*bc50*/  HMMA.16816.F32 R12, R176.reuse, R148, R12 ;  /* 0x00000094b00c723c */ /* 0x044ff0000000180c */
[C---:B------:R-:W-:Y:S01]  /*bc60*/  HMMA.16816.F32 R16, R176.reuse, R150, R16 ;  /* 0x00000096b010723c */ /* 0x040fe20000001810 */
[----:B------:R-:W2:Y:S07]  /*bc70*/  LDSM.16.M88.4 R148, [R192+0x2800] ;  /* 0x00280000c094783b */ /* 0x000eae0000000200 */
[C---:B------:R-:W-:Y:S08]  /*bc80*/  HMMA.16816.F32 R20, R176.reuse, R152, R20 ;  /* 0x00000098b014723c */ /* 0x040ff00000001814 */
[C---:B------:R-:W-:Y:S01]  /*bc90*/  HMMA.16816.F32 R24, R176.reuse, R154, R24 ;  /* 0x0000009ab018723c */ /* 0x040fe20000001818 */
[----:B------:R-:W2:Y:S07]  /*bca0*/  LDSM.16.M88.4 R152, [R192+0x3000] ;  /* 0x00300000c098783b */ /* 0x000eae0000000200 */
[C---:B------:R-:W-:Y:S08]  /*bcb0*/  HMMA.16816.F32 R28, R176.reuse, R156, R28 ;  /* 0x0000009cb01c723c */ /* 0x040ff0000000181c */
[----:B------:R-:W-:Y:S01]  /*bcc0*/  HMMA.16816.F32 R32, R176, R158, R32 ;  /* 0x0000009eb020723c */ /* 0x000fe20000001820 */
[----:B------:R-:W2:Y:S06]  /*bcd0*/  LDSM.16.M88.4 R156, [R192+0x3800] ;  /* 0x00380000c09c783b */ /* 0x000eac0000000200 */
[----:B------:R-:W2:Y:S01]  /*bce0*/  LDSM.16.M88.4 R176, [R206+0x4000] ;  /* 0x00400000ceb0783b */ /* 0x000ea20000000200 */
[C---:B------:R-:W-:Y:S08]  /*bcf0*/  HMMA.16816.F32 R4, R160.reuse, R164, R4 ;  /* 0x000000a4a004723c */ /* 0x040ff00000001804 */
[C---:B------:R-:W-:Y:S01]  /*bd00*/  HMMA.16816.F32 R8, R160.reuse, R166, R8 ;  /* 0x000000a6a008723c */ /* 0x040fe20000001808 */
[----:B------:R-:W-:Y:S07]  /*bd10*/  LDSM.16.M88.4 R164, [R187] ;  /* 0x00000000bba4783b */ /* 0x000fee0000000200 */
        /* <DEDUP_REMOVED lines=15> */
[----:B------:R-:W2:Y:S07]  /*be10*/  LDSM.16.M88.4 R148, [R186] ;  /* 0x00000000ba94783b */ /* 0x000eae0000000200 */
[C---:B------:R-:W-:Y:S08]  /*be20*/  HMMA.16816.F32 R20, R168.reuse, R152, R20 ;  /* 0x00000098a814723c */ /* 0x040ff00000001814 */
[C---:B------:R-:W-:Y:S01]  /*be30*/  HMMA.16816.F32 R24, R168.reuse, R154, R24 ;  /* 0x0000009aa818723c */ /* 0x040fe20000001818 */
[----:B------:R-:W2:Y:S07]  /*be40*/  LDSM.16.M88.4 R152, [R185] ;  /* 0x00000000b998783b */ /* 0x000eae0000000200 */
        /* <DEDUP_REMOVED lines=18> */
[C---:B------:R-:W-:Y:S08]  /*bf70*/  HMMA.16816.F32 R8, R160.reuse, R166, R8 ;  /* 0x000000a6a008723c */ /* 0x040ff00000001808 */
[C---:B--2---:R-:W-:Y:S08]  /*bf80*/  HMMA.16816.F32 R12, R160.reuse, R148, R12 ;  /* 0x00000094a00c723c */ /* 0x044ff0000000180c */
[C---:B------:R-:W-:Y:S08]  /*bf90*/  HMMA.16816.F32 R16, R160.reuse, R150, R16 ;  /* 0x00000096a010723c */ /* 0x040ff00000001810 */
[C---:B------:R-:W-:Y:S08]  /*bfa0*/  HMMA.16816.F32 R20, R160.reuse, R152, R20 ;  /* 0x00000098a014723c */ /* 0x040ff00000001814 */
[C---:B------:R-:W-:Y:S08]  /*bfb0*/  HMMA.16816.F32 R24, R160.reuse, R154, R24 ;  /* 0x0000009aa018723c */ /* 0x040ff00000001818 */
[C---:B------:R-:W-:Y:S08]  /*bfc0*/  HMMA.16816.F32 R28, R160.reuse, R156, R28 ;  /* 0x0000009ca01c723c */ /* 0x040ff0000000181c */
[----:B------:R-:W-:Y:S08]  /*bfd0*/  HMMA.16816.F32 R32, R160, R158, R32 ;  /* 0x0000009ea020723c */ /* 0x000ff00000001820 */
[C---:B------:R-:W-:Y:S08]  /*bfe0*/  HMMA.16816.F32 R4, R168.reuse, R172, R4 ;  /* 0x000000aca804723c */ /* 0x040ff00000001804 */
[C---:B------:R-:W-:Y:S08]  /*bff0*/  HMMA.16816.F32 R8, R168.reuse, R174, R8 ;  /* 0x000000aea808723c */ /* 0x040ff00000001808 */
[C---:B-1----:R-:W-:Y:S08]  /*c000*/  HMMA.16816.F32 R12, R168.reuse, R136, R12 ;  /* 0x00000088a80c723c */ /* 0x042ff0000000180c */
[C---:B------:R-:W-:Y:S01]  /*c010*/  HMMA.16816.F32 R16, R168.reuse, R138, R16 ;  /* 0x0000008aa810723c */ /* 0x040fe20000001810 */
[----:B------:R-:W1:Y:S07]  /*c020*/  LDSM.16.M88.4 R136, [R192+0x4800] ;  /* 0x00480000c088783b */ /* 0x000e6e0000000200 */
[C---:B---3--:R-:W-:Y:S08]  /*c030*/  HMMA.16816.F32 R20, R168.reuse, R140, R20 ;  /* 0x0000008ca814723c */ /* 0x048ff00000001814 */
[C---:B------:R-:W-:Y:S01]  /*c040*/  HMMA.16816.F32 R24, R168.reuse, R142, R24 ;  /* 0x0000008ea818723c */ /* 0x040fe20000001818 */
[----:B------:R-:W2:Y:S07]  /*c050*/  LDSM.16.M88.4 R140, [R192+0x5000] ;  /* 0x00500000c08c783b */ /* 0x000eae0000000200 */
[C---:B------:R-:W-:Y:S08]  /*c060*/  HMMA.16816.F32 R28, R168.reuse, R144, R28 ;  /* 0x00000090a81c723c */ /* 0x040ff0000000181c */
[----:B------:R-:W-:Y:S08]  /*c070*/  HMMA.16816.F32 R32, R168, R146, R32 ;  /* 0x00000092a820723c */ /* 0x000ff00000001820 */
[C---:B------:R-:W-:Y:S08]  /*c080*/  HMMA.16816.F32 R4, R176.reuse, R180, R4 ;  /* 0x000000b4b004723c */ /* 0x040ff00000001804 */
[C---:B------:R-:W-:Y:S08]  /*c090*/  HMMA.16816.F32 R8, R176.reuse, R182, R8 ;  /* 0x000000b6b008723c */ /* 0x040ff00000001808 */
[C---:B-1----:R-:W-:Y:S08]  /*c0a0*/  HMMA.16816.F32 R12, R176.reuse, R136, R12 ;  /* 0x00000088b00c723c */ /* 0x042ff0000000180c */
[C---:B------:R-:W-:Y:S01]  /*c0b0*/  HMMA.16816.F32 R16, R176.reuse, R138, R16 ;  /* 0x0000008ab010723c */ /* 0x040fe20000001810 */
[----:B------:R-:W1:Y:S01]  /*c0c0*/  LDSM.16.M88.4 R136, [R192+0x5800] ;  /* 0x00580000c088783b */ /* 0x000e620000000200 */
[----:B------:R-:W-:Y:S04]  /*c0d0*/  DEPBAR.LE SB0, 0x0 ;  /* 0x000080000000791a */ /* 0x000fe80000000000 */
[----:B------:R-:W-:Y:S02]  /*c0e0*/  FMUL.FTZ R226, R4, c[0x0][0x2ec] ;  /* 0x0000bb0004e27a20 */ /* 0x000fe40000410000 */
[C---:B--2---:R-:W-:Y:S02]  /*c0f0*/  HMMA.16816.F32 R20, R176.reuse, R140, R20 ;  /* 0x0000008cb014723c */ /* 0x044fe40000001814 */
[----:B------:R-:W2:Y:S01]  /*c100*/  MUFU.TANH R170, R226 ;  /* 0x000000e200aa7308 */ /* 0x000ea20000002400 */
[----:B------:R-:W-:Y:S02]  /*c110*/  BAR.SYNC.DEFER_BLOCKING 0x0 ;  /* 0x0000000000007b1d */ /* 0x000fe40000010000 */
[----:B------:R-:W-:Y:S02]  /*c120*/  FMUL.FTZ R133, R5, c[0x0][0x2ec] ;  /* 0x0000bb0005857a20 */ /* 0x000fe40000410000 */
[----:B------:R-:W-:Y:S01]  /*c130*/  FMUL.FTZ R134, R7, c[0x0][0x2ec] ;  /* 0x0000bb0007867a20 */ /* 0x000fe20000410000 */
[C---:B------:R-:W-:Y:S04]  /*c140*/  HMMA.16816.F32 R24, R176.reuse, R142, R24 ;  /* 0x0000008eb018723c */ /* 0x040fe80000001818 */
[----:B------:R3:W2:Y:S01]  /*c150*/  MUFU.TANH R166, R133 ;  /* 0x0000008500a67308 */ /* 0x0006a20000002400 */
[----:B------:R-:W-:Y:S02]  /*c160*/  FMUL.FTZ R228, R9, c[0x0][0x2ec] ;  /* 0x0000bb0009e47a20 */ /* 0x000fe40000410000 */
[----:B------:R-:W-:Y:S02]  /*c170*/  FMUL.FTZ R132, R6, c[0x0][0x2ec] ;  /* 0x0000bb0006847a20 */ /* 0x000fe40000410000 */
[----:B------:R-:W-:Y:S03]  /*c180*/  FMUL.FTZ R252, R8, c[0x0][0x2ec] ;  /* 0x0000bb0008fc7a20 */ /* 0x000fe60000410000 */
[----:B------:R-:W-:Y:S02]  /*c190*/  FMUL.FTZ R250, R12, c[0x0][0x2ec] ;  /* 0x0000bb000cfa7a20 */ /* 0x000fe40000410000 */
[----:B------:R-:W2:Y:S01]  /*c1a0*/  MUFU.TANH R167, R134 ;  /* 0x0000008600a77308 */ /* 0x000ea20000002400 */
[----:B------:R-:W-:Y:S02]  /*c1b0*/  FMUL.FTZ R248, R13, c[0x0][0x2ec] ;  /* 0x0000bb000df87a20 */ /* 0x000fe40000410000 */
[----:B------:R-:W-:Y:S02]  /*c1c0*/  FMUL.FTZ R251, R14, c[0x0][0x2ec] ;  /* 0x0000bb000efb7a20 */ /* 0x000fe40000410000 */
[----:B------:R-:W-:Y:S02]  /*c1d0*/  FMUL.FTZ R249, R15, c[0x0][0x2ec] ;  /* 0x0000bb000ff97a20 */ /* 0x000fe40000410000 */
[----:B------:R-:W-:Y:S02]  /*c1e0*/  FMUL.FTZ R246, R16, c[0x0][0x2ec] ;  /* 0x0000bb0010f67a20 */ /* 0x000fe40000410000 */
[----:B------:R-:W-:Y:S01]  /*c1f0*/  FMUL.FTZ R244, R17, c[0x0][0x2ec] ;  /* 0x0000bb0011f47a20 */ /* 0x000fe20000410000 */
[----:B------:R2:W2:Y:S01]  /*c200*/  MUFU.TANH R182, R228 ;  /* 0x000000e400b67308 */ /* 0x0004a20000002400 */
[C---:B-1----:R-:W-:Y:S03]  /*c210*/  HMMA.16816.F32 R28, R176.reuse, R136, R28 ;  /* 0x00000088b01c723c */ /* 0x042fe6000000181c */
[----:B---3--:R-:W-:Y:S02]  /*c220*/  FMUL.FTZ R133, R10, c[0x0][0x2ec] ;  /* 0x0000bb000a857a20 */ /* 0x008fe40000410000 */
[----:B------:R-:W-:Y:S02]  /*c230*/  FMUL.FTZ R247, R18, c[0x0][0x2ec] ;  /* 0x0000bb0012f77a20 */ /* 0x000fe40000410000 */
[----:B------:R-:W-:Y:S01]  /*c240*/  FMUL.FTZ R245, R19, c[0x0][0x2ec] ;  /* 0x0000bb0013f57a20 */ /* 0x000fe20000410000 */
[----:B------:R-:W-:Y:S01]  /*c250*/  HMMA.16816.F32 R32, R176, R138, R32 ;  /* 0x0000008ab020723c */ /* 0x000fe20000001820 */
[----:B------:R1:W3:Y:S03]  /*c260*/  MUFU.TANH R169, R132 ;  /* 0x0000008400a97308 */ /* 0x0002e60000002400 */
[----:B-----5:R-:W-:Y:S02]  /*c270*/  FMUL.FTZ R242, R20, c[0x0][0x2ec] ;  /* 0x0000bb0014f27a20 */ /* 0x020fe40000410000 */
[----:B------:R-:W-:Y:S02]  /*c280*/  FMUL.FTZ R240, R21, c[0x0][0x2ec] ;  /* 0x0000bb0015f07a20 */ /* 0x000fe40000410000 */
[----:B------:R-:W-:Y:S03]  /*c290*/  FMUL.FTZ R243, R22, c[0x0][0x2ec] ;  /* 0x0000bb0016f37a20 */ /* 0x000fe60000410000 */
[----:B------:R-:W1:Y:S01]  /*c2a0*/  MUFU.TANH R252, R252 ;  /* 0x000000fc00fc7308 */ /* 0x000e620000002400 */
[----:B------:R-:W-:Y:S02]  /*c2b0*/  FMUL.FTZ R241, R23, c[0x0][0x2ec] ;  /* 0x0000bb0017f17a20 */ /* 0x000fe40000410000 */
[----:B------:R-:W-:Y:S02]  /*c2c0*/  FMUL.FTZ R238, R24, c[0x0][0x2ec] ;  /* 0x0000bb0018ee7a20 */ /* 0x000fe40000410000 */
[----:B------:R-:W-:Y:S02]  /*c2d0*/  FMUL.FTZ R236, R25, c[0x0][0x2ec] ;  /* 0x0000bb0019ec7a20 */ /* 0x000fe40000410000 */
[----:B------:R-:W-:Y:S02]  /*c2e0*/  FMUL.FTZ R239, R26, c[0x0][0x2ec] ;  /* 0x0000bb001aef7a20 */ /* 0x000fe40000410000 */
[----:B------:R-:W-:Y:S01]  /*c2f0*/  FMUL.FTZ R237, R27, c[0x0][0x2ec] ;  /* 0x0000bb001bed7a20 */ /* 0x000fe20000410000 */
[----:B------:R3:W3:Y:S01]  /*c300*/  MUFU.TANH R183, R133 ;  /* 0x0000008500b77308 */ /* 0x0006e20000002400 */
[----:B----4-:R-:W-:Y:S02]  /*c310*/  FMUL.FTZ R232, R28, c[0x0][0x2ec] ;  /* 0x0000bb001ce87a20 */ /* 0x010fe40000410000 */
[----:B------:R-:W-:Y:S02]  /*c320*/  FMUL.FTZ R234, R29, c[0x0][0x2ec] ;  /* 0x0000bb001dea7a20 */ /* 0x000fe40000410000 */
[----:B------:R-:W-:Y:S02]  /*c330*/  FMUL.FTZ R235, R30, c[0x0][0x2ec] ;  /* 0x0000bb001eeb7a20 */ /* 0x000fe40000410000 */
[----:B------:R-:W-:Y:S02]  /*c340*/  FMUL.FTZ R233, R31, c[0x0][0x2ec] ;  /* 0x0000bb001fe97a20 */ /* 0x000fe40000410000 */
[----:B--2---:R-:W-:Y:S01]  /*c350*/  FMUL.FTZ R228, R32, c[0x0][0x2ec] ;  /* 0x0000bb0020e47a20 */ /* 0x004fe20000410000 */
[----:B------:R-:W2:Y:S01]  /*c360*/  MUFU.TANH R250, R250 ;  /* 0x000000fa00fa7308 */ /* 0x000ea20000002400 */
[----:B------:R-:W-:Y:S02]  /*c370*/  FMUL.FTZ R226, R33, c[0x0][0x2ec] ;  /* 0x0000bb0021e27a20 */ /* 0x000fe40000410000 */
[----:B------:R-:W-:Y:S02]  /*c380*/  FMUL.FTZ R134, R34, c[0x0][0x2ec] ;  /* 0x0000bb0022867a20 */ /* 0x000fe40000410000 */
[----:B-1----:R-:W-:Y:S02]  /*c390*/  FMUL.FTZ R132, R11, c[0x0][0x2ec] ;  /* 0x0000bb000b847a20 */ /* 0x002fe40000410000 */
[----:B------:R-:W-:Y:S03]  /*c3a0*/  FMUL.FTZ R35, R35, c[0x0][0x2ec] ;  /* 0x0000bb0023237a20 */ /* 0x000fe60000410000 */
[----:B------:R1:W4:Y:S10]  /*c3b0*/  MUFU.TANH R181, R132 ;  /* 0x0000008400b57308 */ /* 0x0003340000002400 */
[----:B------:R-:W1:Y:S10]  /*c3c0*/  MUFU.TANH R248, R248 ;  /* 0x000000f800f87308 */ /* 0x000e740000002400 */
        /* <DEDUP_REMOVED lines=21> */
[----:B------:R1:W1:Y:S01]  /*c520*/  MUFU.TANH R133, R35 ;  /* 0x0000002300857308 */ /* 0x0002620000002400 */
[----:B------:R-:W-:-:S05]  /*c530*/  @!P1 BRA `(.L_x_792) ;  /* 0x0000098000009947 */ /* 0x000fca0003800000 */
[----:B--234-:R-:W-:Y:S02]  /*c540*/  MOV R6, UR6 ;  /* 0x0000000600067c02 */ /* 0x01cfe40008000f00 */
[----:B------:R-:W-:Y:S01]  /*c550*/  MOV R2, UR4 ;  /* 0x0000000400027c02 */ /* 0x000fe20008000f00 */
[----:B------:R-:W-:-:S05]  /*c560*/  @!P0 BRA `(.L_x_793) ;  /* 0x000003c000008947 */ /* 0x000fca0003800000 */
[----:B------:R-:W-:Y:S01]  /*c570*/  IMAD.SHL.U32 R9, R215, 0x40, RZ ;  /* 0x00000040d7097824 */ /* 0x000fe200078e00ff */
[----:B------:R-:W-:Y:S04]  /*c580*/  IABS R3, c[0x0][0x2d0] ;  /* 0x0000b40000037a13 */ /* 0x000fe80000000000 */
[----:B------:R-:W2:Y:S01]  /*c590*/  I2F.RP R4, R3 ;  /* 0x0000000300047306 */ /* 0x000ea20000209400 */
[C---:B------:R-:W-:Y:S02]  /*c5a0*/  IADD3 R8, R9.reuse, -0x80, RZ ;  /* 0xffffff8009087810 */ /* 0x040fe40007ffe0ff */
[----:B------:R-:W-:Y:S02]  /*c5b0*/  IADD3 R9, R9, -0x40, RZ ;  /* 0xffffffc009097810 */ /* 0x000fe40007ffe0ff */
[----:B------:R-:W-:Y:S02]  /*c5c0*/  IABS R5, R8 ;  /* 0x0000000800057213 */ /* 0x000fe40000000000 */
[----:B------:R-:W-:Y:S03]  /*c5d0*/  LOP3.LUT R8, R8, c[0x0][0x2d0], RZ, 0x3c, !PT ;  /* 0x0000b40008087a12 */ /* 0x000fe600078e3cff */
[----:B--2---:R-:W2:Y:S02]  /*c5e0*/  MUFU.RCP R2, R4 ;  /* 0x0000000400027308 */ /* 0x004ea40000001000 */
[----:B--2---:R-:W-:Y:S08]  /*c5f0*/  IADD3 R6, R2, 0xffffffe, RZ ;  /* 0x0ffffffe02067810 */ /* 0x004ff00007ffe0ff */
[----:B------:R-:W2:Y:S02]  /*c600*/  F2I.FTZ.U32.TRUNC.NTZ R7, R6 ;  /* 0x0000000600077305 */ /* 0x000ea4000021f000 */
[--C-:B--2---:R-:W-:Y:S02]  /*c610*/  IMAD.MOV R2, RZ, RZ, -R7.reuse ;  /* 0x000000ffff027224 */ /* 0x104fe400078e0a07 */
[----:B------:R-:W-:Y:S02]  /*c620*/  IMAD.MOV.U32 R6, RZ, RZ, RZ ;  /* 0x000000ffff067224 */ /* 0x000fe400078e00ff */
[----:B------:R-:W-:Y:S04]  /*c630*/  IMAD R2, R2, R3, RZ ;  /* 0x0000000302027224 */ /* 0x000fe800078e02ff */
[----:B------:R-:W-:Y:S01]  /*c640*/  IMAD.HI.U32 R2, R7, R2, R6 ;  /* 0x0000000207027227 */ /* 0x000fe200078e0006 */
[----:B------:R-:W-:Y:S02]  /*c650*/  IABS R6, R9 ;  /* 0x0000000900067213 */ /* 0x000fe40000000000 */
[----:B------:R-:W-:Y:S03]  /*c660*/  LOP3.LUT R9, R9, c[0x0][0x2d0], RZ, 0x3c, !PT ;  /* 0x0000b40009097a12 */ /* 0x000fe600078e3cff */
        /* <DEDUP_REMOVED lines=44> */
.L_x_793:
        /* <DEDUP_REMOVED lines=14> */
[CCC-:B------:R-:W-:Y:S02]  /*ca10*/  @!P4 LEA.HI.X R9, R5.reuse, R225.reuse, R4.reuse, 0x1, P2 ;  /* 0x000000e10509c211 */ /* 0x1c0fe400010f0c04 */
[--C-:B------:R-:W-:Y:S01]  /*ca20*/  @!P3 LEA.HI.X R7, R5, R225, R4.reuse, 0x1, P1 ;  /* 0x000000e10507b211 */ /* 0x100fe200008f0c04 */
[----:B------:R-:W-:Y:S01]  /*ca30*/  @!PT LDS RZ, [RZ] ;  /* 0x00000000fffff984 */ /* 0x000fe20000000800 */
[----:B------:R-:W-:Y:S01]  /*ca40*/  @!PT LDS RZ, [RZ] ;  /* 0x00000000fffff984 */ /* 0x000fe20000000800 */
[----:B------:R-:W-:Y:S01]  /*ca50*/  @!PT LDS RZ, [RZ] ;  /* 0x00000000fffff984 */ /* 0x000fe20000000800 */
[----:B------:R2:W-:Y:S01]  /*ca60*/  @!P4 LDGSTS.E.BYPASS.LTC128B.128 [R216+0x8000], [R12.64+0x80] ;  /* 0x080000800cd8cfae */ /* 0x0005e2000b901d48 */
[----:B------:R-:W-:Y:S03]  /*ca70*/  IADD3 R3, P6, R211, R5, RZ ;  /* 0x00000005d3037210 */ /* 0x000fe60007fde0ff */
[----:B------:R2:W-:Y:S01]  /*ca80*/  @P3 STS.128 [R216+0xa000], RZ ;  /* 0x00a000ffd8003388 */ /* 0x0005e20000000c00 */
        /* <DEDUP_REMOVED lines=67> */
.L_x_792:
[----:B--234-:R-:W-:Y:S01]  /*cec0*/  FMNMX.FTZ R11, R170, R135, !PT ;  /* 0x00000087aa0b7209 */ /* 0x01cfe20007810000 */
        /* <DEDUP_REMOVED lines=11> */
[----:B-1----:R-:W-:Y:S02]  /*cf80*/  FMNMX.FTZ R2, R251, R2, !PT ;  /* 0x00000002fb027209 */ /* 0x002fe40007810000 */
        /* <DEDUP_REMOVED lines=26> */
[----:B------:R-:W-:Y:S03]  /*d130*/  FMNMX.FTZ R7, R133, R2, !PT ;  /* 0x0000000285077209 */ /* 0x000fe60007810000 */
[----:B------:R-:W1:Y:S08]  /*d140*/  SHFL.BFLY PT, R6, R5, 0x2, 0x1f ;  /* 0x0c401f0005067f89 */ /* 0x000e7000000e0000 */
[----:B------:R-:W2:Y:S08]  /*d150*/  SHFL.BFLY PT, R2, R7, 0x2, 0x1f ;  /* 0x0c401f0007027f89 */ /* 0x000eb000000e0000 */
[----:B------:R-:W-:Y:S01]  /*d160*/  LDSM.16.MT88.4 R160, [R196+0xf800] ;  /* 0x00f80000c4a0783b */ /* 0x000fe20000004200 */
[----:B-1----:R-:W-:Y:S07]  /*d170*/  FMNMX.FTZ R9, R5, R6, !PT ;  /* 0x0000000605097209 */ /* 0x002fee0007810000 */
[----:B------:R-:W1:Y:S01]  /*d180*/  SHFL.BFLY PT, R132, R9, 0x1, 0x1f ;  /* 0x0c201f0009847f89 */ /* 0x000e6200000e0000 */
[----:B--2---:R-:W-:Y:S07]  /*d190*/  FMNMX.FTZ R4, R7, R2, !PT ;  /* 0x0000000207047209 */ /* 0x004fee0007810000 */
[----:B------:R-:W2:Y:S01]  /*d1a0*/  SHFL.BFLY PT, R3, R4, 0x1, 0x1f ;  /* 0x0c201f0004037f89 */ /* 0x000ea200000e0000 */
[----:B-1----:R-:W-:Y:S04]  /*d1b0*/  FMNMX.FTZ R132, R9, R132, !PT ;  /* 0x0000008409847209 */ /* 0x002fe80007810000 */
[C---:B------:R-:W-:Y:S01]  /*d1c0*/  FSETP.NEU.FTZ.AND P1, PT, R132.reuse, -INF , PT ;  /* 0xff8000008400780b */ /* 0x040fe20003f3d000 */
[C---:B------:R-:W-:Y:S02]  /*d1d0*/  FMUL.FTZ R145, R132.reuse, c[0x0][0x23c] ;  /* 0x00008f0084917a20 */ /* 0x040fe40000410000 */
[----:B------:R-:W-:Y:S01]  /*d1e0*/  FADD.FTZ R2, -R132, R135 ;  /* 0x0000008784027221 */ /* 0x000fe20000010100 */
[----:B--2---:R-:W-:Y:S02]  /*d1f0*/  FMNMX.FTZ R3, R4, R3, !PT ;  /* 0x0000000304037209 */ /* 0x004fe40007810000 */
[----:B------:R-:W-:Y:S01]  /*d200*/  FSEL R145, R145, RZ, P1 ;  /* 0x000000ff91917208 */ /* 0x000fe20000800000 */
[----:B------:R-:W-:Y:S01]  /*d210*/  FMUL.FTZ R6, R2, c[0x0][0x23c] ;  /* 0x00008f0002067a20 */ /* 0x000fe20000410000 */
[C---:B------:R-:W-:Y:S01]  /*d220*/  FSETP.NEU.FTZ.AND P1, PT, R3.reuse, -INF , PT ;  /* 0xff8000000300780b */ /* 0x040fe20003f3d000 */
[C---:B------:R-:W-:Y:S01]  /*d230*/  FMUL.FTZ R144, R3.reuse, c[0x0][0x23c] ;  /* 0x00008f0003907a20 */ /* 0x040fe20000410000 */
[----:B------:R-:W-:Y:S01]  /*d240*/  MOV R135, R132 ;  /* 0x0000008400877202 */ /* 0x000fe20000000f00 */
[----:B------:R-:W-:Y:S01]  /*d250*/  FADD.FTZ R5, -R3, R0 ;  /* 0x0000000003057221 */ /* 0x000fe20000010100 */
[----:B------:R-:W1:Y:S01]  /*d260*/  MUFU.EX2 R2, R6 ;  /* 0x0000000600027308 */ /* 0x000e620000000800 */
[--C-:B------:R-:W-:Y:S01]  /*d270*/  FFMA.FTZ R174, R166, c[0x0][0x23c], -R145.reuse ;  /* 0x00008f00a6ae7a23 */ /* 0x100fe20000010891 */
[----:B------:R-:W-:Y:S01]  /*d280*/  FSEL R144, R144, RZ, P1 ;  /* 0x000000ff90907208 */ /* 0x000fe20000800000 */
[--C-:B------:R-:W-:Y:S01]  /*d290*/  FFMA.FTZ R175, R170, c[0x0][0x23c], -R145.reuse ;  /* 0x00008f00aaaf7a23 */ /* 0x100fe20000010891 */
[----:B------:R-:W-:Y:S01]  /*d2a0*/  ISETP.GT.AND P1, PT, R215, 0x1, PT ;  /* 0x00000001d700780c */ /* 0x000fe20003f24270 */
[--C-:B------:R-:W-:Y:S02]  /*d2b0*/  FFMA.FTZ R173, R252, c[0x0][0x23c], -R145.reuse ;  /* 0x00008f00fcad7a23 */ /* 0x100fe40000010891 */
[--C-:B------:R-:W-:Y:S02]  /*d2c0*/  FFMA.FTZ R170, R167, c[0x0][0x23c], -R144.reuse ;  /* 0x00008f00a7aa7a23 */ /* 0x100fe40000010890 */
[--C-:B------:R-:W-:Y:S01]  /*d2d0*/  FFMA.FTZ R171, R169, c[0x0][0x23c], -R144.reuse ;  /* 0x00008f00a9ab7a23 */ /* 0x100fe20000010890 */
[----:B------:R-:W-:Y:S01]  /*d2e0*/  MUFU.EX2 R175, R175 ;  /* 0x000000af00af7308 */ /* 0x000fe20000000800 */
[--C-:B------:R-:W-:Y:S01]  /*d2f0*/  FFMA.FTZ R172, R182, c[0x0][0x23c], -R145.reuse ;  /* 0x00008f00b6ac7a23 */ /* 0x100fe20000010891 */
[----:B------:R-:W-:Y:S01]  /*d300*/  LDSM.16.MT88.4 R164, [R200+0x11800] ;  /* 0x01180000c8a4783b */ /* 0x000fe20000004200 */
[--C-:B------:R-:W-:Y:S02]  /*d310*/  FFMA.FTZ R169, R183, c[0x0][0x23c], -R144.reuse ;  /* 0x00008f00b7a97a23 */ /* 0x100fe40000010890 */
[--C-:B------:R-:W-:Y:S02]  /*d320*/  FFMA.FTZ R168, R181, c[0x0][0x23c], -R144.reuse ;  /* 0x00008f00b5a87a23 */ /* 0x100fe40000010890 */
[----:B------:R-:W-:Y:S02]  /*d330*/  FMUL.FTZ R0, R5, c[0x0][0x23c] ;  /* 0x00008f0005007a20 */ /* 0x000fe40000410000 */
[--C-:B------:R-:W-:Y:S01]  /*d340*/  FFMA.FTZ R176, R250, c[0x0][0x23c], -R145.reuse ;  /* 0x00008f00fab07a23 */ /* 0x100fe20000010891 */
[----:B------:R-:W2:Y:S01]  /*d350*/  MUFU.EX2 R174, R174 ;  /* 0x000000ae00ae7308 */ /* 0x000ea20000000800 */
[--C-:B------:R-:W-:Y:S02]  /*d360*/  FFMA.FTZ R177, R248, c[0x0][0x23c], -R145.reuse ;  /* 0x00008f00f8b17a23 */ /* 0x100fe40000010891 */
[--C-:B------:R-:W-:Y:S02]  /*d370*/  FFMA.FTZ R178, R251, c[0x0][0x23c], -R144.reuse ;  /* 0x00008f00fbb27a23 */ /* 0x100fe40000010890 */
[C---:B-1----:R-:W-:Y:S02]  /*d380*/  FMUL.FTZ R4, R2.reuse, R128 ;  /* 0x0000008002047220 */ /* 0x042fe40000410000 */
[C---:B------:R-:W-:Y:S02]  /*d390*/  FMUL.FTZ R5, R2.reuse, R129 ;  /* 0x0000008102057220 */ /* 0x040fe40000410000 */
[C---:B------:R-:W-:Y:S01]  /*d3a0*/  FMUL.FTZ R8, R2.reuse, R124 ;  /* 0x0000007c02087220 */ /* 0x040fe20000410000 */
[----:B------:R-:W1:Y:S01]  /*d3b0*/  MUFU.EX2 R0, R0 ;  /* 0x0000000000007308 */ /* 0x000e620000000800 */
[C---:B------:R-:W-:Y:S02]  /*d3c0*/  FMUL.FTZ R9, R2.reuse, R125 ;  /* 0x0000007d02097220 */ /* 0x040fe40000410000 */
[C---:B------:R-:W-:Y:S02]  /*d3d0*/  FMUL.FTZ R16, R2.reuse, R116 ;  /* 0x0000007402107220 */ /* 0x040fe40000410000 */
[C---:B------:R-:W-:Y:S02]  /*d3e0*/  FMUL.FTZ R17, R2.reuse, R117 ;  /* 0x0000007502117220 */ /* 0x040fe40000410000 */
[C---:B------:R-:W-:Y:S02]  /*d3f0*/  FMUL.FTZ R24, R2.reuse, R108 ;  /* 0x0000006c02187220 */ /* 0x040fe40000410000 */
[C---:B------:R-:W-:Y:S01]  /*d400*/  FMUL.FTZ R25, R2.reuse, R109 ;  /* 0x0000006d02197220 */ /* 0x040fe20000410000 */
[----:B------:R-:W-:Y:S01]  /*d410*/  MUFU.EX2 R171, R171 ;  /* 0x000000ab00ab7308 */ /* 0x000fe20000000800 */
[C---:B------:R-:W-:Y:S02]  /*d420*/  FMUL.FTZ R32, R2.reuse, R100 ;  /* 0x0000006402207220 */ /* 0x040fe40000410000 */
[----:B------:R-:W-:Y:S01]  /*d430*/  FMUL.FTZ R33, R2, R101 ;  /* 0x0000006502217220 */ /* 0x000fe20000410000 */
[----:B--2---:R-:W-:Y:S01]  /*d440*/  F2FP.PACK_AB R128, R174, R175 ;  /* 0x000000afae80723e */ /* 0x004fe200000000ff */
[C---:B------:R-:W-:Y:S02]  /*d450*/  FMUL.FTZ R36, R2.reuse, R36 ;  /* 0x0000002402247220 */ /* 0x040fe40000410000 */
[C---:B------:R-:W-:Y:S02]  /*d460*/  FMUL.FTZ R37, R2.reuse, R37 ;  /* 0x0000002502257220 */ /* 0x040fe40000410000 */
[C---:B------:R-:W-:Y:S01]  /*d470*/  FMUL.FTZ R40, R2.reuse, R40 ;  /* 0x0000002802287220 */ /* 0x040fe20000410000 */
[----:B------:R-:W2:Y:S01]  /*d480*/  MUFU.EX2 R170, R170 ;  /* 0x000000aa00aa7308 */ /* 0x000ea20000000800 */
[C---:B------:R-:W-:Y:S02]  /*d490*/  FMUL.FTZ R41, R2.reuse, R41 ;  /* 0x0000002902297220 */ /* 0x040fe40000410000 */
[----:B------:R-:W-:Y:S02]  /*d4a0*/  FMUL.FTZ R44, R2, R44 ;  /* 0x0000002c022c7220 */ /* 0x000fe40000410000 */
[C---:B-1----:R-:W-:Y:S02]  /*d4b0*/  FMUL.FTZ R6, R0.reuse, R130 ;  /* 0x0000008200067220 */ /* 0x042fe40000410000 */
[C---:B------:R-:W-:Y:S02]  /*d4c0*/  FMUL.FTZ R7, R0.reuse, R131 ;  /* 0x0000008300077220 */ /* 0x040fe40000410000 */
[C---:B------:R-:W-:Y:S01]  /*d4d0*/  FMUL.FTZ R10, R0.reuse, R126 ;  /* 0x0000007e000a7220 */ /* 0x040fe20000410000 */
[----:B------:R-:W-:Y:S01]  /*d4e0*/  MUFU.EX2 R173, R173 ;  /* 0x000000ad00ad7308 */ /* 0x000fe20000000800 */
[C---:B------:R-:W-:Y:S02]  /*d4f0*/  FMUL.FTZ R11, R0.reuse, R127 ;  /* 0x0000007f000b7220 */ /* 0x040fe40000410000 */
[C---:B------:R-:W-:Y:S01]  /*d500*/  FMUL.FTZ R18, R0.reuse, R118 ;  /* 0x0000007600127220 */ /* 0x040fe20000410000 */
[----:B------:R-:W-:Y:S01]  /*d510*/  LDSM.16.MT88.4 R124, [R200+0xe800] ;  /* 0x00e80000c87c783b */ /* 0x000fe20000004200 */
[C---:B------:R-:W-:Y:S02]  /*d520*/  FMUL.FTZ R19, R0.reuse, R119 ;  /* 0x0000007700137220 */ /* 0x040fe40000410000 */
[C---:B------:R-:W-:Y:S02]  /*d530*/  FMUL.FTZ R26, R0.reuse, R110 ;  /* 0x0000006e001a7220 */ /* 0x040fe40000410000 */
[C---:B------:R-:W-:Y:S01]  /*d540*/  FMUL.FTZ R27, R0.reuse, R111 ;  /* 0x0000006f001b7220 */ /* 0x040fe20000410000 */
[----:B------:R-:W1:Y:S01]  /*d550*/  MUFU.EX2 R172, R172 ;  /* 0x000000ac00ac7308 */ /* 0x000e620000000800 */
[C---:B------:R-:W-:Y:S01]  /*d560*/  FMUL.FTZ R34, R0.reuse, R102 ;  /* 0x0000006600227220 */ /* 0x040fe20000410000 */
[----:B------:R-:W-:Y:S01]  /*d570*/  LDSM.16.MT88.4 R108, [R196+0xe000] ;  /* 0x00e00000c46c783b */ /* 0x000fe20000004200 */
[----:B------:R-:W-:Y:S01]  /*d580*/  FMUL.FTZ R35, R0, R103 ;  /* 0x0000006700237220 */ /* 0x000fe20000410000 */
[----:B--2---:R-:W-:Y:S01]  /*d590*/  F2FP.PACK_AB R129, R170, R171 ;  /* 0x000000abaa81723e */ /* 0x004fe200000000ff */
[C---:B------:R-:W-:Y:S02]  /*d5a0*/  FMUL.FTZ R38, R0.reuse, R38 ;  /* 0x0000002600267220 */ /* 0x040fe40000410000 */
[C---:B------:R-:W-:Y:S02]  /*d5b0*/  FMUL.FTZ R39, R0.reuse, R39 ;  /* 0x0000002700277220 */ /* 0x040fe40000410000 */
[C---:B------:R-:W-:Y:S01]  /*d5c0*/  FMUL.FTZ R42, R0.reuse, R42 ;  /* 0x0000002a002a7220 */ /* 0x040fe20000410000 */
[----:B------:R-:W-:Y:S01]  /*d5d0*/  MUFU.EX2 R169, R169 ;  /* 0x000000a900a97308 */ /* 0x000fe20000000800 */
[----:B------:R-:W-:Y:S01]  /*d5e0*/  LDSM.16.MT88.4 R100, [R197+0xe000] ;  /* 0x00e00000c564783b */ /* 0x000fe20000004200 */
[----:B------:R-:W-:Y:S02]  /*d5f0*/  FMUL.FTZ R43, R0, R43 ;  /* 0x0000002b002b7220 */ /* 0x000fe40000410000 */
[----:B------:R-:W-:Y:S02]  /*d600*/  FMUL.FTZ R45, R2, R45 ;  /* 0x0000002d022d7220 */ /* 0x000fe40000410000 */
[C---:B------:R-:W-:Y:S02]  /*d610*/  FMUL.FTZ R46, R0.reuse, R46 ;  /* 0x0000002e002e7220 */ /* 0x040fe40000410000 */
[----:B------:R-:W-:Y:S01]  /*d620*/  FMUL.FTZ R47, R0, R47 ;  /* 0x0000002f002f7220 */ /* 0x000fe20000410000 */
[----:B------:R-:W-:Y:S01]  /*d630*/  LDSM.16.MT88.4 R116, [R198+0xc800] ;  /* 0x00c80000c674783b */ /* 0x000fe20000004200 */
[----:B------:R-:W2:Y:S01]  /*d640*/  MUFU.EX2 R168, R168 ;  /* 0x000000a800a87308 */ /* 0x000ea20000000800 */
[C---:B------:R-:W-:Y:S02]  /*d650*/  FMUL.FTZ R48, R2.reuse, R48 ;  /* 0x0000003002307220 */ /* 0x040fe40000410000 */
[----:B------:R-:W-:Y:S01]  /*d660*/  FMUL.FTZ R49, R2, R49 ;  /* 0x0000003102317220 */ /* 0x000fe20000410000 */
[----:B-1----:R-:W-:Y:S01]  /*d670*/  F2FP.PACK_AB R130, R172, R173 ;  /* 0x000000adac82723e */ /* 0x002fe200000000ff */
        /* <DEDUP_REMOVED lines=9> */
[----:B------:R-:W1:Y:S01]  /*d710*/  MUFU.EX2 R177, R177 ;  /* 0x000000b100b17308 */ /* 0x000e620000000800 */
[C---:B------:R-:W-:Y:S02]  /*d720*/  FMUL.FTZ R58, R0.reuse, R58 ;  /* 0x0000003a003a7220 */ /* 0x040fe40000410000 */
[----:B------:R-:W-:Y:S01]  /*d730*/  FMUL.FTZ R59, R0, R59 ;  /* 0x0000003b003b7220 */ /* 0x000fe20000410000 */
[----:B--2---:R-:W-:Y:S01]  /*d740*/  F2FP.PACK_AB R131, R168, R169 ;  /* 0x000000a9a883723e */ /* 0x004fe200000000ff */
[C---:B------:R-:W-:Y:S02]  /*d750*/  FMUL.FTZ R60, R2.reuse, R60 ;  /* 0x0000003c023c7220 */ /* 0x040fe40000410000 */
[----:B------:R-:W-:Y:S02]  /*d760*/  FMUL.FTZ R61, R2, R61 ;  /* 0x0000003d023d7220 */ /* 0x000fe40000410000 */
[C---:B------:R-:W-:Y:S01]  /*d770*/  FMUL.FTZ R62, R0.reuse, R62 ;  /* 0x0000003e003e7220 */ /* 0x040fe20000410000 */
[----:B------:R-:W-:Y:S01]  /*d780*/  MUFU.EX2 R178, R178 ;  /* 0x000000b200b27308 */ /* 0x000fe20000000800 */
[C---:B------:R-:W-:Y:S05]  /*d790*/  HMMA.16816.F32 R4, R128.reuse, R12, R4 ;  /* 0x0000000c8004723c */ /* 0x040fea0000001804 */
[----:B------:R-:W-:Y:S02]  /*d7a0*/  FMUL.FTZ R63, R0, R63 ;  /* 0x0000003f003f7220 */ /* 0x000fe40000410000 */
[C---:B------:R-:W-:Y:S01]  /*d7b0*/  FMUL.FTZ R12, R2.reuse, R120 ;  /* 0x00000078020c7220 */ /* 0x040fe20000410000 */
[C---:B------:R-:W-:Y:S04]  /*d7c0*/  HMMA.16816.F32 R8, R128.reuse, R14, R8 ;  /* 0x0000000e8008723c */ /* 0x040fe80000001808 */
[C---:B------:R-:W-:Y:S02]  /*d7d0*/  FMUL.FTZ R13, R2.reuse, R121 ;  /* 0x00000079020d7220 */ /* 0x040fe40000410000 */
[----:B------:R-:W-:Y:S02]  /*d7e0*/  FMUL.FTZ R64, R2, R64 ;  /* 0x0000004002407220 */ /* 0x000fe40000410000 */
[C---:B------:R-:W-:Y:S04]  /*d7f0*/  FMUL.FTZ R14, R0.reuse, R122 ;  /* 0x0000007a000e7220 */ /* 0x040fe80000410000 */
[----:B------:R-:W-:Y:S02]  /*d800*/  FMUL.FTZ R15, R0, R123 ;  /* 0x0000007b000f7220 */ /* 0x000fe40000410000 */
[----:B------:R-:W2:Y:S01]  /*d810*/  LDSM.16.MT88.4 R120, [R196+0xc000] ;  /* 0x00c00000c478783b */ /* 0x000ea20000004200 */
[----:B------:R-:W-:Y:S02]  /*d820*/  FMUL.FTZ R65, R2, R65 ;  /* 0x0000004102417220 */ /* 0x000fe40000410000 */
[C---:B------:R-:W-:Y:S02]  /*d830*/  FMUL.FTZ R66, R0.reuse, R66 ;  /* 0x0000004200427220 */ /* 0x040fe40000410000 */
[C---:B------:R-:W-:Y:S03]  /*d840*/  HMMA.16816.F32 R12, R128.reuse, R20, R12 ;  /* 0x00000014800c723c */ /* 0x040fe6000000180c */
[----:B------:R-:W-:Y:S02]  /*d850*/  FMUL.FTZ R67, R0, R67 ;  /* 0x0000004300437220 */ /* 0x000fe40000410000 */
[C---:B------:R-:W-:Y:S02]  /*d860*/  FMUL.FTZ R68, R2.reuse, R68 ;  /* 0x0000004402447220 */ /* 0x040fe40000410000 */
[C---:B------:R-:W-:Y:S01]  /*d870*/  FMUL.FTZ R20, R2.reuse, R112 ;  /* 0x0000007002147220 */ /* 0x040fe20000410000 */
[C---:B------:R-:W-:Y:S04]  /*d880*/  HMMA.16816.F32 R16, R128.reuse, R22, R16 ;  /* 0x000000168010723c */ /* 0x040fe80000001810 */
[C---:B------:R-:W-:Y:S02]  /*d890*/  FMUL.FTZ R21, R2.reuse, R113 ;  /* 0x0000007102157220 */ /* 0x040fe40000410000 */
[----:B------:R-:W-:Y:S02]  /*d8a0*/  FMUL.FTZ R69, R2, R69 ;  /* 0x0000004502457220 */ /* 0x000fe40000410000 */
[C---:B------:R-:W-:Y:S04]  /*d8b0*/  FMUL.FTZ R22, R0.reuse, R114 ;  /* 0x0000007200167220 */ /* 0x040fe80000410000 */
[C---:B------:R-:W-:Y:S02]  /*d8c0*/  FMUL.FTZ R23, R0.reuse, R115 ;  /* 0x0000007300177220 */ /* 0x040fe40000410000 */
[----:B------:R-:W3:Y:S01]  /*d8d0*/  LDSM.16.MT88.4 R112, [R200+0xe000] ;  /* 0x00e00000c870783b */ /* 0x000ee20000004200 */
[C---:B------:R-:W-:Y:S02]  /*d8e0*/  FMUL.FTZ R70, R0.reuse, R70 ;  /* 0x0000004600467220 */ /* 0x040fe40000410000 */
[----:B------:R-:W-:Y:S02]  /*d8f0*/  FMUL.FTZ R71, R0, R71 ;  /* 0x0000004700477220 */ /* 0x000fe40000410000 */
[C---:B------:R-:W-:Y:S03]  /*d900*/  HMMA.16816.F32 R20, R128.reuse, R28, R20 ;  /* 0x0000001c8014723c */ /* 0x040fe60000001814 */
[C---:B------:R-:W-:Y:S02]  /*d910*/  FMUL.FTZ R72, R2.reuse, R72 ;  /* 0x0000004802487220 */ /* 0x040fe40000410000 */
[C---:B------:R-:W-:Y:S02]  /*d920*/  FMUL.FTZ R73, R2.reuse, R73 ;  /* 0x0000004902497220 */ /* 0x040fe40000410000 */
[C---:B------:R-:W-:Y:S01]  /*d930*/  FMUL.FTZ R28, R2.reuse, R104 ;  /* 0x00000068021c7220 */ /* 0x040fe20000410000 */
[C---:B------:R-:W-:Y:S04]  /*d940*/  HMMA.16816.F32 R24, R128.reuse, R30, R24 ;  /* 0x0000001e8018723c */ /* 0x040fe80000001818 */
[----:B------:R-:W-:Y:S02]  /*d950*/  FMUL.FTZ R29, R2, R105 ;  /* 0x00000069021d7220 */ /* 0x000fe40000410000 */
[C---:B------:R-:W-:Y:S02]  /*d960*/  FMUL.FTZ R74, R0.reuse, R74 ;  /* 0x0000004a004a7220 */ /* 0x040fe40000410000 */
[C---:B------:R-:W-:Y:S04]  /*d970*/  FMUL.FTZ R30, R0.reuse, R106 ;  /* 0x0000006a001e7220 */ /* 0x040fe80000410000 */
[C---:B------:R-:W-:Y:S02]  /*d980*/  FMUL.FTZ R31, R0.reuse, R107 ;  /* 0x0000006b001f7220 */ /* 0x040fe40000410000 */
[----:B------:R-:W4:Y:S01]  /*d990*/  LDSM.16.MT88.4 R104, [R198+0xe000] ;  /* 0x00e00000c668783b */ /* 0x000f220000004200 */
[----:B------:R-:W-:Y:S02]  /*d9a0*/  FMUL.FTZ R75, R0, R75 ;  /* 0x0000004b004b7220 */ /* 0x000fe40000410000 */
[C---:B------:R-:W-:Y:S02]  /*d9b0*/  FMUL.FTZ R76, R2.reuse, R76 ;  /* 0x0000004c024c7220 */ /* 0x040fe40000410000 */
[C---:B--2---:R-:W-:Y:S03]  /*d9c0*/  HMMA.16816.F32 R28, R128.reuse, R120, R28 ;  /* 0x00000078801c723c */ /* 0x044fe6000000181c */
[----:B------:R-:W-:Y:S02]  /*d9d0*/  FMUL.FTZ R77, R2, R77 ;  /* 0x0000004d024d7220 */ /* 0x000fe40000410000 */
[C---:B------:R-:W-:Y:S02]  /*d9e0*/  FMUL.FTZ R78, R0.reuse, R78 ;  /* 0x0000004e004e7220 */ /* 0x040fe40000410000 */
[----:B------:R-:W-:Y:S01]  /*d9f0*/  FMUL.FTZ R79, R0, R79 ;  /* 0x0000004f004f7220 */ /* 0x000fe20000410000 */
[C---:B------:R-:W-:Y:S01]  /*da00*/  HMMA.16816.F32 R32, R128.reuse, R122, R32 ;  /* 0x0000007a8020723c */ /* 0x040fe20000001820 */
[----:B------:R-:W-:Y:S03]  /*da10*/  LDSM.16.MT88.4 R120, [R196+0xc800] ;  /* 0x00c80000c478783b */ /* 0x000fe60000004200 */
[C---:B------:R-:W-:Y:S02]  /*da20*/  FMUL.FTZ R80, R2.reuse, R80 ;  /* 0x0000005002507220 */ /* 0x040fe40000410000 */
[----:B------:R-:W-:Y:S02]  /*da30*/  FMUL.FTZ R81, R2, R81 ;  /* 0x0000005102517220 */ /* 0x000fe40000410000 */
[C---:B---3--:R-:W-:Y:S04]  /*da40*/  HMMA.16816.F32 R36, R128.reuse, R112, R36 ;  /* 0x000000708024723c */ /* 0x048fe80000001824 */
[C---:B------:R-:W-:Y:S02]  /*da50*/  FMUL.FTZ R82, R0.reuse, R82 ;  /* 0x0000005200527220 */ /* 0x040fe40000410000 */
[----:B------:R-:W-:Y:S02]  /*da60*/  FMUL.FTZ R83, R0, R83 ;  /* 0x0000005300537220 */ /* 0x000fe40000410000 */
[C---:B------:R-:W-:Y:S01]  /*da70*/  HMMA.16816.F32 R40, R128.reuse, R114, R40 ;  /* 0x000000728028723c */ /* 0x040fe20000001828 */
[----:B------:R-:W-:Y:S03]  /*da80*/  LDSM.16.MT88.4 R112, [R200+0xc800] ;  /* 0x00c80000c870783b */ /* 0x000fe60000004200 */
[C---:B------:R-:W-:Y:S02]  /*da90*/  FMUL.FTZ R84, R2.reuse, R84 ;  /* 0x0000005402547220 */ /* 0x040fe40000410000 */
[----:B------:R-:W-:Y:S02]  /*daa0*/  FMUL.FTZ R85, R2, R85 ;  /* 0x0000005502557220 */ /* 0x000fe40000410000 */
[C---:B------:R-:W-:Y:S01]  /*dab0*/  FMUL.FTZ R86, R0.reuse, R86 ;  /* 0x0000005600567220 */ /* 0x040fe20000410000 */
[C---:B----4-:R-:W-:Y:S03]  /*dac0*/  HMMA.16816.F32 R44, R128.reuse, R104, R44 ;  /* 0x00000068802c723c */ /* 0x050fe6000000182c */
[----:B------:R-:W-:Y:S02]  /*dad0*/  FMUL.FTZ R87, R0, R87 ;  /* 0x0000005700577220 */ /* 0x000fe40000410000 */
[--C-:B------:R-:W-:Y:S02]  /*dae0*/  FFMA.FTZ R179, R249, c[0x0][0x23c], -R144.reuse ;  /* 0x00008f00f9b37a23 */ /* 0x100fe40000010890 */
[--C-:B------:R-:W-:Y:S01]  /*daf0*/  FFMA.FTZ R181, R246, c[0x0][0x23c], -R145.reuse ;  /* 0x00008f00f6b57a23 */ /* 0x100fe20000010891 */
[C---:B------:R-:W-:Y:S01]  /*db00*/  HMMA.16816.F32 R48, R128.reuse, R106, R48 ;  /* 0x0000006a8030723c */ /* 0x040fe20000001830 */
[----:B------:R-:W2:Y:S02]  /*db10*/  LDSM.16.MT88.4 R104, [R200+0x10000] ;  /* 0x01000000c868783b */ /* 0x000ea40000004200 */
[----:B------:R-:W3:Y:S01]  /*db20*/  MUFU.EX2 R179, R179 ;  /* 0x000000b300b37308 */ /* 0x000ee20000000800 */
[--C-:B------:R-:W-:Y:S02]  /*db30*/  FFMA.FTZ R180, R244, c[0x0][0x23c], -R145.reuse ;  /* 0x00008f00f4b47a23 */ /* 0x100fe40000010891 */
[--C-:B------:R-:W-:Y:S02]  /*db40*/  FFMA.FTZ R182, R247, c[0x0][0x23c], -R144.reuse ;  /* 0x00008f00f7b67a23 */ /* 0x100fe40000010890 */
[C---:B------:R-:W-:Y:S04]  /*db50*/  HMMA.16816.F32 R52, R128.reuse, R100, R52 ;  /* 0x000000648034723c */ /* 0x040fe80000001834 */
[--C-:B------:R-:W-:Y:S01]  /*db60*/  FFMA.FTZ R183, R245, c[0x0][0x23c], -R144.reuse ;  /* 0x00008f00f5b77a23 */ /* 0x100fe20000010890 */
[----:B------:R-:W-:Y:S01]  /*db70*/  MUFU.EX2 R181, R181 ;  /* 0x000000b500b57308 */ /* 0x000fe20000000800 */
[C---:B------:R-:W-:Y:S02]  /*db80*/  FMUL.FTZ R88, R2.reuse, R88 ;  /* 0x0000005802587220 */ /* 0x040fe40000410000 */
[C---:B------:R-:W-:Y:S01]  /*db90*/  HMMA.16816.F32 R56, R128.reuse, R102, R56 ;  /* 0x000000668038723c */ /* 0x040fe20000001838 */
[----:B------:R-:W4:Y:S03]  /*dba0*/  LDSM.16.MT88.4 R100, [R198+0x10000] ;  /* 0x01000000c664783b */ /* 0x000f260000004200 */
[----:B------:R-:W-:Y:S02]  /*dbb0*/  FMUL.FTZ R89, R2, R89 ;  /* 0x0000005902597220 */ /* 0x000fe40000410000 */
[C---:B------:R-:W-:Y:S01]  /*dbc0*/  FMUL.FTZ R90, R0.reuse, R90 ;  /* 0x0000005a005a7220 */ /* 0x040fe20000410000 */
[----:B------:R-:W5:Y:S01]  /*dbd0*/  MUFU.EX2 R180, R180 ;  /* 0x000000b400b47308 */ /* 0x000f620000000800 */
[C---:B------:R-:W-:Y:S04]  /*dbe0*/  HMMA.16816.F32 R60, R128.reuse, R108, R60 ;  /* 0x0000006c803c723c */ /* 0x040fe8000000183c */
[----:B------:R-:W-:Y:S02]  /*dbf0*/  FMUL.FTZ R91, R0, R91 ;  /* 0x0000005b005b7220 */ /* 0x000fe40000410000 */
[C---:B------:R-:W-:Y:S02]  /*dc00*/  FMUL.FTZ R92, R2.reuse, R92 ;  /* 0x0000005c025c7220 */ /* 0x040fe40000410000 */
[C---:B------:R-:W-:Y:S01]  /*dc10*/  HMMA.16816.F32 R64, R128.reuse, R110, R64 ;  /* 0x0000006e8040723c */ /* 0x040fe20000001840 */
[----:B------:R-:W5:Y:S01]  /*dc20*/  LDSM.16.MT88.4 R108, [R197+0x10000] ;  /* 0x01000000c56c783b */ /* 0x000f620000004200 */
[----:B------:R-:W-:Y:S02]  /*dc30*/  MUFU.EX2 R182, R182 ;  /* 0x000000b600b67308 */ /* 0x000fe40000000800 */
[----:B------:R-:W-:Y:S02]  /*dc40*/  FMUL.FTZ R93, R2, R93 ;  /* 0x0000005d025d7220 */ /* 0x000fe40000410000 */
[C---:B------:R-:W-:Y:S02]  /*dc50*/  FMUL.FTZ R94, R0.reuse, R94 ;  /* 0x0000005e005e7220 */ /* 0x040fe40000410000 */
[----:B------:R-:W-:Y:S01]  /*dc60*/  FMUL.FTZ R95, R0, R95 ;  /* 0x0000005f005f7220 */ /* 0x000fe20000410000 */
[C---:B--2---:R-:W-:Y:S03]  /*dc70*/  HMMA.16816.F32 R68, R128.reuse, R104, R68 ;  /* 0x000000688044723c */ /* 0x044fe60000001844 */
[C---:B------:R-:W-:Y:S01]  /*dc80*/  FMUL.FTZ R96, R2.reuse, R96 ;  /* 0x0000006002607220 */ /* 0x040fe20000410000 */
[----:B------:R-:W2:Y:S01]  /*dc90*/  MUFU.EX2 R183, R183 ;  /* 0x000000b700b77308 */ /* 0x000ea20000000800 */
[----:B------:R-:W-:Y:S02]  /*dca0*/  FMUL.FTZ R97, R2, R97 ;  /* 0x0000006102617220 */ /* 0x000fe40000410000 */
[C---:B------:R-:W-:Y:S01]  /*dcb0*/  FMUL.FTZ R98, R0.reuse, R98 ;  /* 0x0000006200627220 */ /* 0x040fe20000410000 */
[C---:B------:R-:W-:Y:S01]  /*dcc0*/  HMMA.16816.F32 R72, R128.reuse, R106, R72 ;  /* 0x0000006a8048723c */ /* 0x040fe20000001848 */
[----:B------:R-:W2:Y:S03]  /*dcd0*/  LDSM.16.MT88.4 R104, [R196+0x10000] ;  /* 0x01000000c468783b */ /* 0x000ea60000004200 */
[----:B------:R-:W-:Y:S02]  /*dce0*/  FMUL.FTZ R99, R0, R99 ;  /* 0x0000006300637220 */ /* 0x000fe40000410000 */
[--C-:B------:R-:W-:Y:S02]  /*dcf0*/  FFMA.FTZ R242, R242, c[0x0][0x23c], -R145.reuse ;  /* 0x00008f00f2f27a23 */ /* 0x100fe40000010891 */
[C---:B----4-:R-:W-:Y:S04]  /*dd00*/  HMMA.16816.F32 R76, R128.reuse, R100, R76 ;  /* 0x00000064804c723c */ /* 0x050fe8000000184c */
[--C-:B------:R-:W-:Y:S01]  /*dd10*/  FFMA.FTZ R245, R240, c[0x0][0x23c], -R145.reuse ;  /* 0x00008f00f0f57a23 */ /* 0x100fe20000010891 */
[----:B------:R-:W-:Y:S01]  /*dd20*/  MUFU.EX2 R242, R242 ;  /* 0x000000f200f27308 */ /* 0x000fe20000000800 */
[--C-:B------:R-:W-:Y:S01]  /*dd30*/  FFMA.FTZ R240, R243, c[0x0][0x23c], -R144.reuse ;  /* 0x00008f00f3f07a23 */ /* 0x100fe20000010890 */
[----:B-1----:R-:W-:Y:S01]  /*dd40*/  F2FP.PACK_AB R100, R177, R176 ;  /* 0x000000b0b164723e */ /* 0x002fe200000000ff */
[C---:B------:R-:W-:Y:S04]  /*dd50*/  HMMA.16816.F32 R80, R128.reuse, R102, R80 ;  /* 0x000000668050723c */ /* 0x040fe80000001850 */
[----:B---3--:R-:W-:Y:S01]  /*dd60*/  F2FP.PACK_AB R101, R179, R178 ;  /* 0x000000b2b365723e */ /* 0x008fe200000000ff */
[--C-:B------:R-:W-:Y:S02]  /*dd70*/  FFMA.FTZ R241, R241, c[0x0][0x23c], -R144.reuse ;  /* 0x00008f00f1f17a23 */ /* 0x100fe40000010890 */
[----:B-----5:R-:W-:Y:S01]  /*dd80*/  F2FP.PACK_AB R102, R180, R181 ;  /* 0x000000b5b466723e */ /* 0x020fe200000000ff */
[C---:B------:R-:W-:Y:S01]  /*dd90*/  HMMA.16816.F32 R84, R128.reuse, R108, R84 ;  /* 0x0000006c8054723c */ /* 0x040fe20000001854 */
[----:B------:R-:W1:Y:S03]  /*dda0*/  MUFU.EX2 R245, R245 ;  /* 0x000000f500f57308 */ /* 0x000e660000000800 */
[----:B--2---:R-:W-:Y:S01]  /*ddb0*/  F2FP.PACK_AB R103, R183, R182 ;  /* 0x000000b6b767723e */ /* 0x004fe200000000ff */
[--C-:B------:R-:W-:Y:S02]  /*ddc0*/  FFMA.FTZ R238, R238, c[0x0][0x23c], -R145.reuse ;  /* 0x00008f00eeee7a23 */ /* 0x100fe40000010891 */
[--C-:B------:R-:W-:Y:S01]  /*ddd0*/  FFMA.FTZ R243, R236, c[0x0][0x23c], -R145.reuse ;  /* 0x00008f00ecf37a23 */ /* 0x100fe20000010891 */
[C---:B------:R-:W-:Y:S01]  /*dde0*/  HMMA.16816.F32 R88, R128.reuse, R110, R88 ;  /* 0x0000006e8058723c */ /* 0x040fe20000001858 */
[----:B------:R-:W2:Y:S02]  /*ddf0*/  LDSM.16.MT88.4 R108, [R197+0xc800] ;  /* 0x00c80000c56c783b */ /* 0x000ea40000004200 */
[----:B------:R-:W-:Y:S01]  /*de00*/  MUFU.EX2 R240, R240 ;  /* 0x000000f000f07308 */ /* 0x000fe20000000800 */
[--C-:B------:R-:W-:Y:S02]  /*de10*/  FFMA.FTZ R236, R239, c[0x0][0x23c], -R144.reuse ;  /* 0x00008f00efec7a23 */ /* 0x100fe40000010890 */
[--C-:B------:R-:W-:Y:S02]  /*de20*/  FFMA.FTZ R237, R237, c[0x0][0x23c], -R144.reuse ;  /* 0x00008f00eded7a23 */ /* 0x100fe40000010890 */
[--C-:B------:R-:W-:Y:S01]  /*de30*/  FFMA.FTZ R232, R232, c[0x0][0x23c], -R145.reuse ;  /* 0x00008f00e8e87a23 */ /* 0x100fe20000010891 */
[C---:B------:R-:W-:Y:S03]  /*de40*/  HMMA.16816.F32 R92, R128.reuse, R104, R92 ;  /* 0x00000068805c723c */ /* 0x040fe6000000185c */
[--C-:B------:R-:W-:Y:S01]  /*de50*/  FFMA.FTZ R239, R234, c[0x0][0x23c], -R145.reuse ;  /* 0x00008f00eaef7a23 */ /* 0x100fe20000010891 */
[----:B------:R-:W3:Y:S01]  /*de60*/  MUFU.EX2 R241, R241 ;  /* 0x000000f100f17308 */ /* 0x000ee20000000800 */
[--C-:B------:R-:W-:Y:S02]  /*de70*/  FFMA.FTZ R234, R235, c[0x0][0x23c], -R144.reuse ;  /* 0x00008f00ebea7a23 */ /* 0x100fe40000010890 */
[--C-:B------:R-:W-:Y:S01]  /*de80*/  FFMA.FTZ R233, R233, c[0x0][0x23c], -R144.reuse ;  /* 0x00008f00e9e97a23 */ /* 0x100fe20000010890 */
[----:B------:R-:W-:Y:S01]  /*de90*/  HMMA.16816.F32 R96, R128, R106, R96 ;  /* 0x0000006a8060723c */ /* 0x000fe20000001860 */
[----:B------:R-:W4:Y:S03]  /*dea0*/  LDSM.16.MT88.4 R104, [R196+0xe800] ;  /* 0x00e80000c468783b */ /* 0x000f260000004200 */
[--C-:B------:R-:W-:Y:S02]  /*deb0*/  FFMA.FTZ R228, R228, c[0x0][0x23c], -R145.reuse ;  /* 0x00008f00e4e47a23 */ /* 0x100fe40000010891 */
[----:B------:R-:W-:Y:S01]  /*dec0*/  FFMA.FTZ R145, R226, c[0x0][0x23c], -R145 ;  /* 0x00008f00e2917a23 */ /* 0x000fe20000010891 */
[----:B------:R-:W-:Y:S01]  /*ded0*/  MUFU.EX2 R238, R238 ;  /* 0x000000ee00ee7308 */ /* 0x000fe20000000800 */
[C---:B------:R-:W-:Y:S01]  /*dee0*/  HMMA.16816.F32 R4, R100.reuse, R112, R4 ;  /* 0x000000706404723c */ /* 0x040fe20000001804 */
[----:B------:R-:W-:Y:S04]  /*def0*/  LDSM.16.MT88.4 R128, [R198+0xf000] ;  /* 0x00f00000c680783b */ /* 0x000fe80000004200 */
[--C-:B------:R-:W-:Y:S02]  /*df00*/  FFMA.FTZ R134, R134, c[0x0][0x23c], -R144.reuse ;  /* 0x00008f0086867a23 */ /* 0x100fe40000010890 */
[----:B------:R-:W-:Y:S01]  /*df10*/  FFMA.FTZ R144, R133, c[0x0][0x23c], -R144 ;  /* 0x00008f0085907a23 */ /* 0x000fe20000010890 */
[C---:B------:R-:W-:Y:S01]  /*df20*/  HMMA.16816.F32 R8, R100.reuse, R114, R8 ;  /* 0x000000726408723c */ /* 0x040fe20000001808 */
[----:B------:R-:W-:Y:S01]  /*df30*/  LDSM.16.MT88.4 R112, [R198+0x10800] ;  /* 0x01080000c670783b */ /* 0x000fe20000004200 */
[----:B------:R-:W-:Y:S02]  /*df40*/  MUFU.EX2 R235, R145 ;  /* 0x0000009100eb7308 */ /* 0x000fe40000000800 */
[----:B------:R-:W-:Y:S02]  /*df50*/  FFMA.FTZ R175, R2, R229, R175 ;  /* 0x000000e502af7223 */ /* 0x000fe400000100af */
[----:B------:R-:W-:Y:S01]  /*df60*/  FFMA.FTZ R171, R0, R227, R171 ;  /* 0x000000e300ab7223 */ /* 0x000fe200000100ab */
[----:B------:R-:W-:Y:S01]  /*df70*/  IADD3 R0, R215, -0x1, RZ ;  /* 0xffffffffd7007810 */ /* 0x000fe20007ffe0ff */
[C---:B------:R-:W-:Y:S04]  /*df80*/  HMMA.16816.F32 R12, R100.reuse, R116, R12 ;  /* 0x00000074640c723c */ /* 0x040fe8000000180c */
[----:B------:R5:W-:Y:S01]  /*df90*/  MUFU.EX2 R133, R144 ;  /* 0x0000009000857308 */ /* 0x000be20000000800 */
[----:B------:R-:W-:Y:S01]  /*dfa0*/  FADD.FTZ R174, R174, R175 ;  /* 0x000000afaeae7221 */ /* 0x000fe20000010000 */
[----:B------:R-:W-:Y:S01]  /*dfb0*/  MOV R215, R0 ;  /* 0x0000000000d77202 */ /* 0x000fe20000000f00 */
[----:B------:R-:W-:Y:S01]  /*dfc0*/  FADD.FTZ R170, R170, R171 ;  /* 0x000000abaaaa7221 */ /* 0x000fe20000010000 */
[C---:B------:R-:W-:Y:S01]  /*dfd0*/  HMMA.16816.F32 R16, R100.reuse, R118, R16 ;  /* 0x000000766410723c */ /* 0x040fe20000001810 */
[----:B------:R-:W-:Y:S03]  /*dfe0*/  LDSM.16.MT88.4 R116, [R197+0x10800] ;  /* 0x01080000c574783b */ /* 0x000fe60000004200 */
[----:B------:R-:W-:Y:S01]  /*dff0*/  FADD.FTZ R173, R173, R174 ;  /* 0x000000aeadad7221 */ /* 0x000fe20000010000 */
[----:B------:R-:W-:Y:S01]  /*e000*/  MOV R0, R3 ;  /* 0x0000000300007202 */ /* 0x000fe20000000f00 */
[----:B------:R-:W1:Y:S02]  /*e010*/  MUFU.EX2 R243, R243 ;  /* 0x000000f300f37308 */ /* 0x000e640000000800 */
[C---:B--2---:R-:W-:Y:S04]  /*e020*/  HMMA.16816.F32 R20, R100.reuse, R108, R20 ;  /* 0x0000006c6414723c */ /* 0x044fe80000001814 */
[----:B------:R-:W-:Y:S04]  /*e030*/  FADD.FTZ R173, R172, R173 ;  /* 0x000000adacad7221 */ /* 0x000fe80000010000 */
[C---:B------:R-:W-:Y:S01]  /*e040*/  HMMA.16816.F32 R24, R100.reuse, R110, R24 ;  /* 0x0000006e6418723c */ /* 0x040fe20000001818 */
[----:B------:R-:W2:Y:S01]  /*e050*/  LDSM.16.MT88.4 R108, [R200+0x10800] ;  /* 0x01080000c86c783b */ /* 0x000ea20000004200 */
[----:B------:R-:W-:Y:S02]  /*e060*/  MUFU.EX2 R236, R236 ;  /* 0x000000ec00ec7308 */ /* 0x000fe40000000800 */
[----:B------:R-:W-:Y:S04]  /*e070*/  FADD.FTZ R176, R176, R173 ;  /* 0x000000adb0b07221 */ /* 0x000fe80000010000 */
[C---:B------:R-:W-:Y:S01]  /*e080*/  HMMA.16816.F32 R28, R100.reuse, R120, R28 ;  /* 0x00000078641c723c */ /* 0x040fe2000000181c */
[----:B-----5:R-:W-:Y:S03]  /*e090*/  LDSM.16.MT88.4 R144, [R196+0xd800] ;  /* 0x00d80000c490783b */ /* 0x020fe60000004200 */
[----:B------:R-:W5:Y:S01]  /*e0a0*/  MUFU.EX2 R237, R237 ;  /* 0x000000ed00ed7308 */ /* 0x000f620000000800 */
[----:B------:R-:W-:Y:S03]  /*e0b0*/  FADD.FTZ R176, R177, R176 ;  /* 0x000000b0b1b07221 */ /* 0x000fe60000010000 */
[C---:B------:R-:W-:Y:S01]  /*e0c0*/  HMMA.16816.F32 R32, R100.reuse, R122, R32 ;  /* 0x0000007a6420723c */ /* 0x040fe20000001820 */
[----:B------:R-:W-:Y:S03]  /*e0d0*/  LDSM.16.MT88.4 R120, [R198+0xd000] ;  /* 0x00d00000c678783b */ /* 0x000fe60000004200 */
[----:B------:R-:W-:Y:S02]  /*e0e0*/  FADD.FTZ R181, R181, R176 ;  /* 0x000000b0b5b57221 */ /* 0x000fe40000010000 */
[----:B------:R-:W-:Y:S02]  /*e0f0*/  MUFU.EX2 R232, R232 ;  /* 0x000000e800e87308 */ /* 0x000fe40000000800 */
[C---:B------:R-:W-:Y:S04]  /*e100*/  HMMA.16816.F32 R36, R100.reuse, R124, R36 ;  /* 0x0000007c6424723c */ /* 0x040fe80000001824 */
[----:B------:R-:W-:Y:S04]  /*e110*/  FADD.FTZ R181, R180, R181 ;  /* 0x000000b5b4b57221 */ /* 0x000fe80000010000 */
[C---:B------:R-:W-:Y:S01]  /*e120*/  HMMA.16816.F32 R40, R100.reuse, R126, R40 ;  /* 0x0000007e6428723c */ /* 0x040fe20000001828 */
[----:B------:R-:W-:Y:S01]  /*e130*/  LDSM.16.MT88.4 R124, [R196+0xd000] ;  /* 0x00d00000c47c783b */ /* 0x000fe20000004200 */
[----:B------:R-:W1:Y:S06]  /*e140*/  MUFU.EX2 R239, R239 ;  /* 0x000000ef00ef7308 */ /* 0x000e6c0000000800 */
[C---:B------:R-:W-:Y:S04]  /*e150*/  HMMA.16816.F32 R44, R100.reuse, R136, R44 ;  /* 0x00000088642c723c */ /* 0x040fe8000000182c */
[----:B------:R-:W-:Y:S04]  /*e160*/  MUFU.EX2 R234, R234 ;  /* 0x000000ea00ea7308 */ /* 0x000fe80000000800 */
[C---:B------:R-:W-:Y:S01]  /*e170*/  HMMA.16816.F32 R48, R100.reuse, R138, R48 ;  /* 0x0000008a6430723c */ /* 0x040fe20000001830 */
[----:B------:R-:W-:Y:S05]  /*e180*/  LDSM.16.MT88.4 R136, [R197+0xf000] ;  /* 0x00f00000c588783b */ /* 0x000fea0000004200 */
[----:B------:R-:W1:Y:S02]  /*e190*/  MUFU.EX2 R233, R233 ;  /* 0x000000e900e97308 */ /* 0x000e640000000800 */
[C---:B------:R-:W-:Y:S08]  /*e1a0*/  HMMA.16816.F32 R52, R100.reuse, R140, R52 ;  /* 0x0000008c6434723c */ /* 0x040ff00000001834 */
[C---:B------:R-:W-:Y:S01]  /*e1b0*/  HMMA.16816.F32 R56, R100.reuse, R142, R56 ;  /* 0x0000008e6438723c */ /* 0x040fe20000001838 */
[----:B------:R-:W-:Y:S01]  /*e1c0*/  LDSM.16.MT88.4 R140, [R197+0xd800] ;  /* 0x00d80000c58c783b */ /* 0x000fe20000004200 */
[----:B------:R-:W1:Y:S06]  /*e1d0*/  MUFU.EX2 R228, R228 ;  /* 0x000000e400e47308 */ /* 0x000e6c0000000800 */
[C---:B----4-:R-:W-:Y:S04]  /*e1e0*/  HMMA.16816.F32 R60, R100.reuse, R104, R60 ;  /* 0x00000068643c723c */ /* 0x050fe8000000183c */
[----:B------:R-:W4:Y:S04]  /*e1f0*/  MUFU.EX2 R134, R134 ;  /* 0x0000008600867308 */ /* 0x000f280000000800 */
[C---:B------:R-:W-:Y:S01]  /*e200*/  HMMA.16816.F32 R64, R100.reuse, R106, R64 ;  /* 0x0000006a6440723c */ /* 0x040fe20000001840 */
[----:B------:R-:W1:Y:S07]  /*e210*/  LDSM.16.MT88.4 R104, [R196+0x10800] ;  /* 0x01080000c468783b */ /* 0x000e6e0000004200 */
[C---:B--2---:R-:W-:Y:S08]  /*e220*/  HMMA.16816.F32 R68, R100.reuse, R108, R68 ;  /* 0x0000006c6444723c */ /* 0x044ff00000001844 */
[C---:B------:R-:W-:Y:S01]  /*e230*/  HMMA.16816.F32 R72, R100.reuse, R110, R72 ;  /* 0x0000006e6448723c */ /* 0x040fe20000001848 */
[----:B------:R-:W2:Y:S07]  /*e240*/  LDSM.16.MT88.4 R108, [R200+0xd000] ;  /* 0x00d00000c86c783b */ /* 0x000eae0000004200 */
[C---:B------:R-:W-:Y:S08]  /*e250*/  HMMA.16816.F32 R76, R100.reuse, R112, R76 ;  /* 0x00000070644c723c */ /* 0x040ff0000000184c */
[C---:B------:R-:W-:Y:S01]  /*e260*/  HMMA.16816.F32 R80, R100.reuse, R114, R80 ;  /* 0x000000726450723c */ /* 0x040fe20000001850 */
[----:B------:R-:W2:Y:S07]  /*e270*/  LDSM.16.MT88.4 R112, [R197+0xd000] ;  /* 0x00d00000c570783b */ /* 0x000eae0000004200 */
[C---:B------:R-:W-:Y:S08]  /*e280*/  HMMA.16816.F32 R84, R100.reuse, R116, R84 ;  /* 0x000000746454723c */ /* 0x040ff00000001854 */
[C---:B------:R-:W-:Y:S01]  /*e290*/  HMMA.16816.F32 R88, R100.reuse, R118, R88 ;  /* 0x000000766458723c */ /* 0x040fe20000001858 */
[----:B------:R-:W4:Y:S07]  /*e2a0*/  LDSM.16.MT88.4 R116, [R200+0xf000] ;  /* 0x00f00000c874783b */ /* 0x000f2e0000004200 */
[C---:B-1----:R-:W-:Y:S08]  /*e2b0*/  HMMA.16816.F32 R92, R100.reuse, R104, R92 ;  /* 0x00000068645c723c */ /* 0x042ff0000000185c */
[----:B------:R-:W-:Y:S01]  /*e2c0*/  HMMA.16816.F32 R96, R100, R106, R96 ;  /* 0x0000006a6460723c */ /* 0x000fe20000001860 */
[----:B------:R-:W1:Y:S06]  /*e2d0*/  LDSM.16.MT88.4 R104, [R196+0xf000] ;  /* 0x00f00000c468783b */ /* 0x000e6c0000004200 */
[----:B------:R-:W-:Y:S01]  /*e2e0*/  F2FP.PACK_AB R100, R245, R242 ;  /* 0x000000f2f564723e */ /* 0x000fe200000000ff */
[----:B------:R-:W-:Y:S01]  /*e2f0*/  FADD.FTZ R242, R242, R181 ;  /* 0x000000b5f2f27221 */ /* 0x000fe20000010000 */
[----:B---3--:R-:W-:Y:S03]  /*e300*/  F2FP.PACK_AB R101, R241, R240 ;  /* 0x000000f0f165723e */ /* 0x008fe600000000ff */
[----:B------:R-:W-:Y:S01]  /*e310*/  F2FP.PACK_AB R102, R243, R238 ;  /* 0x000000eef366723e */ /* 0x000fe200000000ff */
[----:B------:R-:W-:Y:S01]  /*e320*/  FADD.FTZ R245, R245, R242 ;  /* 0x000000f2f5f57221 */ /* 0x000fe20000010000 */
[----:B-----5:R-:W-:Y:S03]  /*e330*/  F2FP.PACK_AB R103, R237, R236 ;  /* 0x000000eced67723e */ /* 0x020fe600000000ff */
[----:B------:R-:W-:Y:S04]  /*e340*/  FADD.FTZ R238, R238, R245 ;  /* 0x000000f5eeee7221 */ /* 0x000fe80000010000 */
[C---:B--2---:R-:W-:Y:S03]  /*e350*/  HMMA.16816.F32 R4, R100.reuse, R108, R4 ;  /* 0x0000006c6404723c */ /* 0x044fe60000001804 */
[----:B------:R-:W-:Y:S05]  /*e360*/  FADD.FTZ R243, R243, R238 ;  /* 0x000000eef3f37221 */ /* 0x000fea0000010000 */
[C---:B------:R-:W-:Y:S01]  /*e370*/  HMMA.16816.F32 R8, R100.reuse, R110, R8 ;  /* 0x0000006e6408723c */ /* 0x040fe20000001808 */
[----:B------:R-:W2:Y:S07]  /*e380*/  LDSM.16.MT88.4 R108, [R200+0x11000] ;  /* 0x01100000c86c783b */ /* 0x000eae0000004200 */
[C---:B------:R-:W-:Y:S08]  /*e390*/  HMMA.16816.F32 R12, R100.reuse, R120, R12 ;  /* 0x00000078640c723c */ /* 0x040ff0000000180c */
[C---:B------:R-:W-:Y:S08]  /*e3a0*/  HMMA.16816.F32 R16, R100.reuse, R122, R16 ;  /* 0x0000007a6410723c */ /* 0x040ff00000001810 */
[C---:B------:R-:W-:Y:S08]  /*e3b0*/  HMMA.16816.F32 R20, R100.reuse, R112, R20 ;  /* 0x000000706414723c */ /* 0x040ff00000001814 */
[C---:B------:R-:W-:Y:S01]  /*e3c0*/  HMMA.16816.F32 R24, R100.reuse, R114, R24 ;  /* 0x000000726418723c */ /* 0x040fe20000001818 */
[----:B------:R-:W3:Y:S07]  /*e3d0*/  LDSM.16.MT88.4 R112, [R198+0x11000] ;  /* 0x01100000c670783b */ /* 0x000eee0000004200 */
[C---:B------:R-:W-:Y:S08]  /*e3e0*/  HMMA.16816.F32 R28, R100.reuse, R124, R28 ;  /* 0x0000007c641c723c */ /* 0x040ff0000000181c */
[C---:B------:R-:W-:Y:S01]  /*e3f0*/  HMMA.16816.F32 R32, R100.reuse, R126, R32 ;  /* 0x0000007e6420723c */ /* 0x040fe20000001820 */
[----:B------:R-:W-:Y:S07]  /*e400*/  LDSM.16.MT88.4 R124, [R200+0xd800] ;  /* 0x00d80000c87c783b */ /* 0x000fee0000004200 */
[C---:B----4-:R-:W-:Y:S08]  /*e410*/  HMMA.16816.F32 R36, R100.reuse, R116, R36 ;  /* 0x000000746424723c */ /* 0x050ff00000001824 */
[C---:B------:R-:W-:Y:S01]  /*e420*/  HMMA.16816.F32 R40, R100.reuse, R118, R40 ;  /* 0x000000766428723c */ /* 0x040fe20000001828 */
[----:B------:R-:W4:Y:S07]  /*e430*/  LDSM.16.MT88.4 R116, [R197+0x11000] ;  /* 0x01100000c574783b */ /* 0x000f2e0000004200 */
[C---:B------:R-:W-:Y:S08]  /*e440*/  HMMA.16816.F32 R44, R100.reuse, R128, R44 ;  /* 0x00000080642c723c */ /* 0x040ff0000000182c */
[C---:B------:R-:W-:Y:S08]  /*e450*/  HMMA.16816.F32 R48, R100.reuse, R130, R48 ;  /* 0x000000826430723c */ /* 0x040ff00000001830 */
[C---:B------:R-:W-:Y:S07]  /*e460*/  HMMA.16816.F32 R52, R100.reuse, R136, R52 ;  /* 0x000000886434723c */ /* 0x040fee0000001834 */
[----:B------:R-:W-:Y:S01]  /*e470*/  F2FP.PACK_AB R136, R239, R232 ;  /* 0x000000e8ef88723e */ /* 0x000fe200000000ff */
[C---:B------:R-:W-:Y:S04]  /*e480*/  HMMA.16816.F32 R56, R100.reuse, R138, R56 ;  /* 0x0000008a6438723c */ /* 0x040fe80000001838 */
[----:B------:R-:W-:Y:S01]  /*e490*/  F2FP.PACK_AB R137, R233, R234 ;  /* 0x000000eae989723e */ /* 0x000fe200000000ff */
[----:B------:R-:W-:Y:S02]  /*e4a0*/  FADD.FTZ R232, R232, R243 ;  /* 0x000000f3e8e87221 */ /* 0x000fe40000010000 */
[----:B------:R-:W-:Y:S01]  /*e4b0*/  F2FP.PACK_AB R138, R235, R228 ;  /* 0x000000e4eb8a723e */ /* 0x000fe200000000ff */
[C---:B-1----:R-:W-:Y:S04]  /*e4c0*/  HMMA.16816.F32 R60, R100.reuse, R104, R60 ;  /* 0x00000068643c723c */ /* 0x042fe8000000183c */
[----:B------:R-:W-:Y:S01]  /*e4d0*/  F2FP.PACK_AB R139, R133, R134 ;  /* 0x00000086858b723e */ /* 0x000fe200000000ff */
[----:B------:R-:W-:Y:S03]  /*e4e0*/  FADD.FTZ R239, R239, R232 ;  /* 0x000000e8efef7221 */ /* 0x000fe60000010000 */
[C---:B------:R-:W-:Y:S01]  /*e4f0*/  HMMA.16816.F32 R64, R100.reuse, R106, R64 ;  /* 0x0000006a6440723c */ /* 0x040fe20000001840 */
[----:B------:R-:W1:Y:S03]  /*e500*/  LDSM.16.MT88.4 R104, [R196+0x11000] ;  /* 0x01100000c468783b */ /* 0x000e660000004200 */
[----:B------:R-:W-:Y:S04]  /*e510*/  FADD.FTZ R228, R228, R239 ;  /* 0x000000efe4e47221 */ /* 0x000fe80000010000 */
[C---:B--2---:R-:W-:Y:S04]  /*e520*/  HMMA.16816.F32 R68, R100.reuse, R108, R68 ;  /* 0x0000006c6444723c */ /* 0x044fe80000001844 */
[----:B------:R-:W-:Y:S04]  /*e530*/  FADD.FTZ R229, R235, R228 ;  /* 0x000000e4ebe57221 */ /* 0x000fe80000010000 */
[C---:B------:R-:W-:Y:S01]  /*e540*/  HMMA.16816.F32 R72, R100.reuse, R110, R72 ;  /* 0x0000006e6448723c */ /* 0x040fe20000001848 */
[----:B------:R-:W2:Y:S07]  /*e550*/  LDSM.16.MT88.4 R108, [R198+0xd800] ;  /* 0x00d80000c66c783b */ /* 0x000eae0000004200 */
[C---:B---3--:R-:W-:Y:S08]  /*e560*/  HMMA.16816.F32 R76, R100.reuse, R112, R76 ;  /* 0x00000070644c723c */ /* 0x048ff0000000184c */
[C---:B------:R-:W-:Y:S08]  /*e570*/  HMMA.16816.F32 R80, R100.reuse, R114, R80 ;  /* 0x000000726450723c */ /* 0x040ff00000001850 */
[C---:B----4-:R-:W-:Y:S08]  /*e580*/  HMMA.16816.F32 R84, R100.reuse, R116, R84 ;  /* 0x000000746454723c */ /* 0x050ff00000001854 */
[C---:B------:R-:W-:Y:S08]  /*e590*/  HMMA.16816.F32 R88, R100.reuse, R118, R88 ;  /* 0x000000766458723c */ /* 0x040ff00000001858 */
[C---:B-1----:R-:W-:Y:S08]  /*e5a0*/  HMMA.16816.F32 R92, R100.reuse, R104, R92 ;  /* 0x00000068645c723c */ /* 0x042ff0000000185c */
[----:B------:R-:W-:Y:S08]  /*e5b0*/  HMMA.16816.F32 R96, R100, R106, R96 ;  /* 0x0000006a6460723c */ /* 0x000ff00000001860 */
[C---:B------:R-:W-:Y:S01]  /*e5c0*/  HMMA.16816.F32 R128, R136.reuse, R124, R4 ;  /* 0x0000007c8880723c */ /* 0x040fe20000001804 */
[----:B------:R-:W1:Y:S07]  /*e5d0*/  LDSM.16.MT88.4 R4, [R198+0x11800] ;  /* 0x01180000c604783b */ /* 0x000e6e0000004200 */
[C---:B------:R-:W-:Y:S01]  /*e5e0*/  HMMA.16816.F32 R124, R136.reuse, R126, R8 ;  /* 0x0000007e887c723c */ /* 0x040fe20000001808 */
[----:B------:R-:W3:Y:S07]  /*e5f0*/  LDSM.16.MT88.4 R8, [R197+0x11800] ;  /* 0x01180000c508783b */ /* 0x000eee0000004200 */
[C---:B--2---:R-:W-:Y:S01]  /*e600*/  HMMA.16816.F32 R120, R136.reuse, R108, R12 ;  /* 0x0000006c8878723c */ /* 0x044fe2000000180c */
[----:B------:R-:W2:Y:S07]  /*e610*/  LDSM.16.MT88.4 R12, [R196+0x11800] ;  /* 0x01180000c40c783b */ /* 0x000eae0000004200 */
[C---:B------:R-:W-:Y:S08]  /*e620*/  HMMA.16816.F32 R116, R136.reuse, R110, R16 ;  /* 0x0000006e8874723c */ /* 0x040ff00000001810 */
        /* <DEDUP_REMOVED lines=14> */
[C---:B-1----:R-:W-:Y:S07]  /*e710*/  HMMA.16816.F32 R76, R136.reuse, R4, R76 ;  /* 0x00000004884c723c */ /* 0x042fee000000184c */
[----:B------:R-:W-:Y:S01]  /*e720*/  FADD.FTZ R5, R169, R170 ;  /* 0x000000aaa9057221 */ /* 0x000fe20000010000 */
[C---:B------:R-:W-:Y:S04]  /*e730*/  HMMA.16816.F32 R80, R136.reuse, R6, R80 ;  /* 0x000000068850723c */ /* 0x040fe80000001850 */
[----:B------:R-:W-:Y:S04]  /*e740*/  FADD.FTZ R5, R168, R5 ;  /* 0x00000005a8057221 */ /* 0x000fe80000010000 */
[C---:B---3--:R-:W-:Y:S04]  /*e750*/  HMMA.16816.F32 R84, R136.reuse, R8, R84 ;  /* 0x000000088854723c */ /* 0x048fe80000001854 */
[----:B------:R-:W-:Y:S04]  /*e760*/  FADD.FTZ R178, R178, R5 ;  /* 0x00000005b2b27221 */ /* 0x000fe80000010000 */
[C---:B------:R-:W-:Y:S04]  /*e770*/  HMMA.16816.F32 R88, R136.reuse, R10, R88 ;  /* 0x0000000a8858723c */ /* 0x040fe80000001858 */
[----:B------:R-:W-:Y:S04]  /*e780*/  FADD.FTZ R179, R179, R178 ;  /* 0x000000b2b3b37221 */ /* 0x000fe80000010000 */
[----:B------:R-:W-:Y:S01]  /*e790*/  FADD.FTZ R182, R182, R179 ;  /* 0x000000b3b6b67221 */ /* 0x000fe20000010000 */
[C---:B--2---:R-:W-:Y:S03]  /*e7a0*/  HMMA.16816.F32 R92, R136.reuse, R12, R92 ;  /* 0x0000000c885c723c */ /* 0x044fe6000000185c */
[----:B------:R-:W-:Y:S04]  /*e7b0*/  FADD.FTZ R183, R183, R182 ;  /* 0x000000b6b7b77221 */ /* 0x000fe80000010000 */
[----:B------:R-:W-:Y:S01]  /*e7c0*/  FADD.FTZ R240, R240, R183 ;  /* 0x000000b7f0f07221 */ /* 0x000fe20000010000 */
[----:B------:R-:W-:Y:S04]  /*e7d0*/  HMMA.16816.F32 R96, R136, R14, R96 ;  /* 0x0000000e8860723c */ /* 0x000fe80000001860 */
[----:B------:R-:W-:Y:S04]  /*e7e0*/  FADD.FTZ R241, R241, R240 ;  /* 0x000000f0f1f17221 */ /* 0x000fe80000010000 */
[----:B------:R-:W-:Y:S04]  /*e7f0*/  FADD.FTZ R236, R236, R241 ;  /* 0x000000f1ecec7221 */ /* 0x000fe80000010000 */
[----:B------:R-:W-:Y:S04]  /*e800*/  FADD.FTZ R237, R237, R236 ;  /* 0x000000eceded7221 */ /* 0x000fe80000010000 */
[----:B------:R-:W-:Y:S04]  /*e810*/  FADD.FTZ R234, R234, R237 ;  /* 0x000000edeaea7221 */ /* 0x000fe80000010000 */
[----:B------:R-:W-:Y:S04]  /*e820*/  FADD.FTZ R233, R233, R234 ;  /* 0x000000eae9e97221 */ /* 0x000fe80000010000 */
[----:B------:R-:W-:Y:S04]  /*e830*/  FADD.FTZ R134, R134, R233 ;  /* 0x000000e986867221 */ /* 0x000fe80000010000 */
[----:B------:R-:W-:Y:S01]  /*e840*/  FADD.FTZ R227, R133, R134 ;  /* 0x0000008685e37221 */ /* 0x000fe20000010000 */
[----:B------:R-:W-:-:S05]  /*e850*/  @P1 BRA `(.L_x_794) ;  /* 0xffffc52000001947 */ /* 0x000fca000383ffff */
.L_x_790:
        /* <DEDUP_REMOVED lines=223> */
[----:B------:R-:W-:Y:S04]  /*f650*/  STS [R27], R100 ;  /* 0x000000641b007388 */ /* 0x000fe80000000800 */
[----:B------:R-:W-:Y:S04]  /*f660*/  STS [R27+0x400], R102 ;  /* 0x000400661b007388 */ /* 0x000fe80000000800 */
        /* <DEDUP_REMOVED lines=12> */
[----:B------:R3:W-:Y:S04]  /*f730*/  STS [R25+0x2000], R60 ;  /* 0x0020003c19007388 */ /* 0x0007e80000000800 */
        /* <DEDUP_REMOVED lines=72> */
.L_x_796:
[----:B--2---:R-:W-:Y:S05]  /*fbc0*/  BSYNC B0 ;  /* 0x0000000000007941 */ /* 0x004fea0003800000 */
.L_x_795:
        /* <DEDUP_REMOVED lines=36> */
.L_x_798:
[----:B------:R-:W-:Y:S05]  /*fe10*/  BSYNC B0 ;  /* 0x0000000000007941 */ /* 0x000fea0003800000 */
.L_x_797:
        /* <DEDUP_REMOVED lines=20> */
.L_x_800:
[----:B------:R-:W-:Y:S05]  /*ff60*/  BSYNC B0 ;  /* 0x0000000000007941 */ /* 0x000fea0003800000 */
.L_x_799:
        /* <DEDUP_REMOVED lines=20> */
.L_x_802:
[----:B------:R-:W-:Y:S05]  /*100b0*/  BSYNC B0 ;  /* 0x0000000000007941 */ /* 0x000fea0003800000 */
.L_x_801:
        /* <DEDUP_REMOVED lines=20> */
.L_x_803:
        /* <DEDUP_REMOVED lines=16> */
.L_x_4099:


//--------------------- .text._ZN5flash24flash_fwd_splitkv_kernelI23Flash_fwd_kernel_traitsILi192ELi64ELi64ELi4ELb0ELb0EN7cutlass6half_tE19Flash_kernel_traitsILi192ELi64ELi64ELi4ES3_EELb1ELb0ELb0ELb0ELb0ELb0ELb0ELb1EEEvNS_16Flash_fwd_paramsE --------------------------
	.section	.text._ZN5flash24flash_fwd_splitkv_kernelI23Flash_fwd_kernel_traitsILi192ELi64ELi64ELi4ELb0ELb0EN7cutlass6half_tE19Flash_kernel_traitsILi192ELi64ELi64ELi4ES3_EELb1ELb0ELb0ELb0ELb0ELb0ELb0ELb1EEEvNS_16Flash_fwd_paramsE,"ax",@progbits
	.sectioninfo	@"SHI_REGISTERS=229"
	.align	128
        .global         _ZN5flash24flash_fwd_splitkv_kernelI23Flash_fwd_kernel_traitsILi192ELi64ELi64ELi4ELb0ELb0EN7cutlass6half_tE19Flash_kernel_traitsILi192ELi64ELi64ELi4ES3_EELb1ELb0ELb0ELb0ELb0ELb0ELb0ELb1EEEvNS_16Flash_fwd_paramsE
        .type           _ZN5flash24flash_fwd_splitkv_kernelI23Flash_fwd_kernel_traitsILi192ELi64ELi64ELi4ELb0ELb0EN7cutlass6half_tE19Flash_kernel_traitsILi192ELi64ELi64ELi4ES3_EELb1ELb0ELb0ELb0ELb0ELb0ELb0ELb1EEEvNS_16Flash_fwd_paramsE,@function
        .size           _ZN5flash24flash_fwd_splitkv_kernelI23Flash_fwd_kernel_traitsILi192ELi64ELi64ELi4ELb0ELb0EN7cutlass6half_tE19Flash_kernel_traitsILi192ELi64ELi64ELi4ES3_EELb1ELb0ELb0ELb0ELb0ELb0ELb0ELb1EEEvNS_16Flash_fwd_paramsE,(.L_x_4100 - _ZN5flash24flash_fwd_splitkv_kernelI23Flash_fwd_kernel_traitsILi192ELi64ELi64ELi4ELb0ELb0EN7cutlass6half_tE19Flash_kernel_traitsILi192ELi64ELi64ELi4ES3_EELb1ELb0ELb0ELb0ELb0ELb0ELb0ELb1EEEvNS_16Flash_fwd_paramsE)
        .other          _ZN5flash24flash_fwd_splitkv_kernelI23Flash_fwd_kernel_traitsILi192ELi64ELi64ELi4ELb0ELb0EN7cutlass6half_tE19Flash_kernel_traitsILi192ELi64ELi64ELi4ES3_EELb1ELb0ELb0ELb0ELb0ELb0ELb0ELb1EEEvNS_16Flash_fwd_paramsE,@"STO_CUDA_ENTRY STV_DEFAULT"
_ZN5flash24flash_fwd_splitkv_kernelI23Flash_fwd_kernel_traitsILi192ELi64ELi64ELi4ELb0ELb0EN7cutlass6half_tE19Flash_kernel_traitsILi192ELi64ELi64ELi4ES3_EELb1ELb0ELb0ELb0ELb0ELb0ELb0ELb1EEEvNS_16Flash_fwd_paramsE:
.text._ZN5flash24flash_fwd_splitkv_kernelI23Flash_fwd_kernel_traitsILi192ELi64ELi64ELi4ELb0ELb0EN7cutlass6half_tE19Flash_kernel_traitsILi192ELi64ELi64ELi4ES3_EELb1ELb0ELb0ELb0ELb0ELb0ELb0ELb1EEEvNS_16Flash_fwd_paramsE:
[----:B------:R-:W-:Y:S02]  /*0000*/  MOV R1, c[0x0][0x28] ;  /* 0x00000a0000017a02 */ /* 0x000fe40000000f00 */
[----:B------:R-:W1:Y:S01]  /*0010*/  S2R R2, SR_CTAID.Y ;  /* 0x0000000000027919 */ /* 0x000e620000002600 */
[----:B------:R-:W2:Y:S01]  /*0020*/  LDC.U8 R0, c[0x0][0x312] ;  /* 0x0000c480ff007b82 */ /* 0x000ea20000000000 */
[----:B------:R-:W-:Y:S01]  /*0030*/  ISETP.NE.U32.AND P1, PT, RZ, c[0x0][0x240], PT ;  /* 0x00009000ff007a0c */ /* 0x000fe20003f25070 */
[----:B------:R-:W-:Y:S01]  /*0040*/  IMAD.MOV.U32 R99, RZ, RZ, 0x4 ;  /* 0x00000004ff637424 */ /* 0x000fe200078e00ff */
[----:B------:R-:W-:Y:S01]  /*0050*/  ISETP.NE.U32.AND P5, PT, RZ, c[0x0][0x250], PT ;  /* 0x00009400ff007a0c */ /* 0x000fe20003fa5070 */
[----:B------:R-:W-:Y:S01]  /*0060*/  IMAD.MOV.U32 R204, RZ, RZ, -0x1 ;  /* 0xffffffffffcc7424 */ /* 0x000fe200078e00ff */
[----:B------:R-:W-:Y:S01]  /*0070*/  ISETP.NE.AND.EX P1, PT, RZ, c[0x0][0x244], PT, P1 ;  /* 0x00009100ff007a0c */ /* 0x000fe20003f25310 */
[----:B------:R-:W-:Y:S01]  /*0080*/  ULDC.64 UR6, c[0x0][0x118] ;  /* 0x0000460000067ab9 */ /* 0x000fe20000000a00 */
[----:B------:R-:W-:Y:S02]  /*0090*/  ISETP.NE.AND.EX P5, PT, RZ, c[0x0][0x254], PT, P5 ;  /* 0x00009500ff007a0c */ /* 0x000fe40003fa5350 */
[----:B------:R-:W-:Y:S01]  /*00a0*/  ISETP.EQ.U32.AND P0, PT, RZ, c[0x0][0x248], PT ;  /* 0x00009200ff007a0c */ /* 0x000fe20003f02070 */
[----:B-1----:R-:W-:Y:S01]  /*00b0*/  IMAD.WIDE R4, R2, R99, c[0x0][0x240] ;  /* 0x0000900002047625 */ /* 0x002fe200078e0263 */
[----:B--2---:R-:W-:-:S03]  /*00c0*/  ISETP.NE.AND P2, PT, R0, RZ, PT ;  /* 0x000000ff0000720c */ /* 0x004fc60003f45270 */
[----:B------:R-:W-:-:S04]  /*00d0*/  IMAD.MOV.U32 R0, RZ, RZ, RZ ;  /* 0x000000ffff007224 */ /* 0x000fc800078e00ff */
[----:B------:R-:W2:Y:S01]  /*00e0*/  @P1 LDG.E R204, [R4.64] ;  /* 0x0000000604cc1981 */ /* 0x000ea2000c1e1900 */
[CC--:B------:R-:W-:Y:S01]  /*00f0*/  IMAD.WIDE R162, R2.reuse, R99.reuse, c[0x0][0x250] ;  /* 0x0000940002a27625 */ /* 0x0c0fe200078e0263 */
[----:B------:R-:W-:Y:S02]  /*0100*/  ISETP.EQ.OR.EX P0, PT, RZ, c[0x0][0x24c], !P2, P0 ;  /* 0x00009300ff007a0c */ /* 0x000fe40005702700 */
[----:B------:R-:W2:Y:S04]  /*0110*/  @P1 LDG.E R203, [R4.64+0x4] ;  /* 0x0000040604cb1981 */ /* 0x000ea8000c1e1900 */
[----:B------:R1:W5:Y:S01]  /*0120*/  @P5 LDG.E R0, [R162.64] ;  /* 0x00000006a2005981 */ /* 0x000362000c1e1900 */
[----:B------:R-:W-:Y:S02]  /*0130*/  IMAD.MOV.U32 R17, RZ, RZ, -0x1 ;  /* 0xffffffffff117424 */ /* 0x000fe400078e00ff */
[----:B------:R-:W-:Y:S01]  /*0140*/  IMAD.WIDE R8, R2, R99, c[0x0][0x248] ;  /* 0x0000920002087625 */ /* 0x000fe200078e0263 */
[----:B------:R-:W3:Y:S04]  /*0150*/  S2R R27, SR_CTAID.X ;  /* 0x00000000001b7919 */ /* 0x000ee80000002500 */
[----:B------:R1:W5:Y:S01]  /*0160*/  @!P0 LDG.E R17, [R8.64] ;  /* 0x0000000608118981 */ /* 0x000362000c1e1900 */
[----:B------:R-:W-:-:S03]  /*0170*/  ISETP.NE.U32.AND P0, PT, RZ, c[0x0][0x248], PT ;  /* 0x00009200ff007a0c */ /* 0x000fc60003f05070 */
[----:B------:R-:W4:Y:S01]  /*0180*/  S2R R158, SR_CTAID.Z ;  /* 0x00000000009e7919 */ /* 0x000f220000002700 */
[----:B------:R-:W-:Y:S02]  /*0190*/  ISETP.NE.AND.EX P0, PT, RZ, c[0x0][0x24c], PT, P0 ;  /* 0x00009300ff007a0c */ /* 0x000fe40003f05300 */
[----:B------:R-:W-:-:S04]  /*01a0*/  MOV R3, R2 ;  /* 0x0000000200037202 */ /* 0x000fc80000000f00 */
[--C-:B------:R-:W-:Y:S01]  /*01b0*/  SHF.R.S32.HI R6, RZ, 0x1f, R3.reuse ;  /* 0x0000001fff067819 */ /* 0x100fe20000011403 */
[----:B------:R-:W-:Y:S02]  /*01c0*/  IMAD.MOV.U32 R11, RZ, RZ, R3 ;  /* 0x000000ffff0b7224 */ /* 0x000fe400078e0003 */
[----:B--2---:R-:W-:Y:S01]  /*01d0*/  @P1 IMAD.IADD R203, R203, 0x1, -R204 ;  /* 0x00000001cbcb1824 */ /* 0x004fe200078e0acc */
[----:B------:R-:W-:-:S03]  /*01e0*/  @!P1 MOV R203, c[0x0][0x214] ;  /* 0x0000850000cb9a02 */ /* 0x000fc60000000f00 */
[----:B------:R-:W-:Y:S05]  /*01f0*/  @!P0 BRA `(.L_x_804) ;  /* 0x0000004000008947 */ /* 0x000fea0003800000 */
[----:B-1-34-:R-:W2:Y:S02]  /*0200*/  @P2 LDG.E R4, [R8.64+0x4] ;  /* 0x0000040608042981 */ /* 0x01aea4000c1e1900 */
[----:B--2--5:R-:W-:-:S06]  /*0210*/  @P2 IADD3 R69, R4, -R17, RZ ;  /* 0x8000001104452210 */ /* 0x024fcc0007ffe0ff */
[----:B------:R1:W5:Y:S01]  /*0220*/  @!P2 LDG.E R69, [R8.64] ;  /* 0x000000060845a981 */ /* 0x000362000c1e1900 */
[----:B------:R-:W-:Y:S05]  /*0230*/  BRA `(.L_x_805) ;  /* 0x0000001000007947 */ /* 0x000fea0003800000 */
.L_x_804:
[----:B-1-34-:R-:W-:Y:S02]  /*0240*/  MOV R69, c[0x0][0x218] ;  /* 0x0000860000457a02 */ /* 0x01afe40000000f00 */
.L_x_805:
[----:B------:R-:W-:-:S04]  /*0250*/  ISETP.NE.U32.AND P2, PT, RZ, c[0x0][0x258], PT ;  /* 0x00009600ff007a0c */ /* 0x000fc80003f45070 */
[----:B------:R-:W-:-:S13]  /*0260*/  ISETP.NE.AND.EX P2, PT, RZ, c[0x0][0x25c], PT, P2 ;  /* 0x00009700ff007a0c */ /* 0x000fda0003f45320 */
[----:B-1----:R-:W-:-:S05]  /*0270*/  @P2 IMAD.WIDE R8, R2, R99, c[0x0][0x258] ;  /* 0x0000960002082625 */ /* 0x002fca00078e0263 */
[----:B------:R-:W2:Y:S01]  /*0280*/  @P2 LDG.E R5, [R8.64] ;  /* 0x0000000608052981 */ /* 0x000ea2000c1e1900 */
[----:B------:R-:W-:Y:S01]  /*0290*/  IMAD.SHL.U32 R60, R27, 0x40, RZ ;  /* 0x000000401b3c7824 */ /* 0x000fe200078e00ff */
[----:B------:R-:W-:Y:S01]  /*02a0*/  @!P2 ISETP.NE.U32.AND P1, PT, RZ, c[0x0][0x268], PT ;  /* 0x00009a00ff00aa0c */ /* 0x000fe20003f25070 */
[----:B-----5:R-:W-:-:S03]  /*02b0*/  IMAD.IADD R69, R69, 0x1, -R0 ;  /* 0x0000000145457824 */ /* 0x020fc600078e0a00 */
[----:B------:R-:W-:Y:S02]  /*02c0*/  ISETP.GT.AND P0, PT, R203, R60, PT ;  /* 0x0000003ccb00720c */ /* 0x000fe40003f04270 */
[----:B------:R-:W-:-:S04]  /*02d0*/  @!P2 ISETP.NE.AND.EX P1, PT, RZ, c[0x0][0x26c], PT, P1 ;  /* 0x00009b00ff00aa0c */ /* 0x000fc80003f25310 */
[----:B------:R-:W-:Y:S01]  /*02e0*/  @!P2 SEL R4, RZ, c[0x0][0x21c], !P1 ;  /* 0x00008700ff04aa07 */ /* 0x000fe20004800000 */
[----:B--2---:R-:W-:-:S04]  /*02f0*/  @P2 IMAD.IADD R62, R5, 0x1, -R0 ;  /* 0x00000001053e2824 */ /* 0x004fc800078e0a00 */
[----:B------:R-:W-:Y:S02]  /*0300*/  @!P2 IMAD.IADD R62, R69, 0x1, R4 ;  /* 0x00000001453ea824 */ /* 0x000fe400078e0204 */
[----:B------:R-:W-:Y:S05]  /*0310*/  @!P0 EXIT ;  /* 0x000000000000894d */ /* 0x000fea0003800000 */
[----:B------:R-:W-:Y:S01]  /*0320*/  IMAD.MOV.U32 R10, RZ, RZ, c[0x0][0x218] ;  /* 0x00008600ff0a7624 */ /* 0x000fe200078e00ff */
[----:B------:R-:W-:Y:S01]  /*0330*/  IADD3 R5, -R203, 0x7f, R60 ;  /* 0x0000007fcb057810 */ /* 0x000fe20007ffe13c */
[----:B------:R-:W1:Y:S01]  /*0340*/  S2R R129, SR_TID.X ;  /* 0x0000000000817919 */ /* 0x000e620000002100 */
[----:B------:R-:W-:Y:S02]  /*0350*/  IADD3 R8, R62, 0x3f, RZ ;  /* 0x0000003f3e087810 */ /* 0x000fe40007ffe0ff */
[----:B------:R-:W-:Y:S02]  /*0360*/  IADD3 R10, R10, 0x3f, RZ ;  /* 0x0000003f0a0a7810 */ /* 0x000fe40007ffe0ff */
[----:B------:R-:W-:Y:S02]  /*0370*/  IADD3 R5, R5, c[0x0][0x2e8], R62 ;  /* 0x0000ba0005057a10 */ /* 0x000fe40007ffe03e */
[----:B------:R-:W-:-:S02]  /*0380*/  SHF.R.S32.HI R7, RZ, 0x1f, R8 ;  /* 0x0000001fff077819 */ /* 0x000fc40000011408 */
[----:B------:R-:W-:Y:S02]  /*0390*/  SHF.R.S32.HI R9, RZ, 0x1f, R10 ;  /* 0x0000001fff097819 */ /* 0x000fe4000001140a */
[----:B------:R-:W-:Y:S02]  /*03a0*/  SHF.R.S32.HI R4, RZ, 0x1f, R5 ;  /* 0x0000001fff047819 */ /* 0x000fe40000011405 */
[----:B------:R-:W-:Y:S02]  /*03b0*/  LEA.HI R7, R7, R8, RZ, 0x6 ;  /* 0x0000000807077211 */ /* 0x000fe400078f30ff */
[----:B------:R-:W-:Y:S02]  /*03c0*/  LEA.HI R9, R9, R10, RZ, 0x6 ;  /* 0x0000000a09097211 */ /* 0x000fe400078f30ff */
[----:B------:R-:W-:Y:S02]  /*03d0*/  LEA.HI R4, R4, R5, RZ, 0x6 ;  /* 0x0000000504047211 */ /* 0x000fe400078f30ff */
[----:B------:R-:W-:-:S02]  /*03e0*/  SHF.R.S32.HI R7, RZ, 0x6, R7 ;  /* 0x00000006ff077819 */ /* 0x000fc40000011407 */
[----:B------:R-:W-:Y:S02]  /*03f0*/  SHF.R.S32.HI R8, RZ, 0x6, R9 ;  /* 0x00000006ff087819 */ /* 0x000fe40000011409 */
        /* <DEDUP_REMOVED lines=14> */
[----:B------:R-:W-:Y:S01]  /*04e0*/  IMAD.IADD R129, R129, 0x1, -R2 ;  /* 0x0000000181817824 */ /* 0x000fe200078e0a02 */
[----:B------:R-:W-:Y:S01]  /*04f0*/  SHF.R.S32.HI R15, RZ, 0x1f, R158 ;  /* 0x0000001fff0f7819 */ /* 0x000fe2000001149e */
[----:B------:R-:W-:-:S03]  /*0500*/  @P0 IMAD.WIDE.U32 R8, R204, c[0x0][0x1e8], RZ ;  /* 0x00007a00cc080a25 */ /* 0x000fc600078e00ff */
[----:B------:R-:W-:Y:S01]  /*0510*/  SHF.L.U32 R4, R129, 0x3, RZ ;  /* 0x0000000381047819 */ /* 0x000fe200000006ff */
[----:B------:R-:W-:Y:S02]  /*0520*/  @!P0 IMAD R2, R6, c[0x0][0x1e0], RZ ;  /* 0x0000780006028a24 */ /* 0x000fe400078e02ff */
[----:B------:R-:W-:Y:S01]  /*0530*/  @!P0 IMAD.WIDE.U32 R12, R3, c[0x0][0x1e0], RZ ;  /* 0x00007800030c8a25 */ /* 0x000fe200078e00ff */
[----:B------:R-:W-:-:S03]  /*0540*/  SHF.R.S32.HI R5, RZ, 0x1f, R4 ;  /* 0x0000001fff057819 */ /* 0x000fc60000011404 */
[----:B------:R-:W-:Y:S02]  /*0550*/  @P0 IMAD R7, R204, c[0x0][0x1ec], R9 ;  /* 0x00007b00cc070a24 */ /* 0x000fe400078e0209 */
[----:B------:R-:W-:Y:S01]  /*0560*/  @P0 IMAD.MOV.U32 R6, RZ, RZ, R8 ;  /* 0x000000ffff060224 */ /* 0x000fe200078e0008 */
[----:B------:R-:W-:Y:S01]  /*0570*/  @!P0 MOV R6, R12 ;  /* 0x0000000c00068202 */ /* 0x000fe20000000f00 */
[----:B------:R-:W-:Y:S02]  /*0580*/  @!P0 IMAD R2, R3, c[0x0][0x1e4], R2 ;  /* 0x0000790003028a24 */ /* 0x000fe400078e0202 */
[----:B------:R-:W-:-:S04]  /*0590*/  IMAD.WIDE.U32 R8, R60, c[0x0][0x1e8], R4 ;  /* 0x00007a003c087a25 */ /* 0x000fc800078e0004 */
[----:B------:R-:W-:Y:S01]  /*05a0*/  @!P0 IMAD.IADD R7, R13, 0x1, R2 ;  /* 0x000000010d078824 */ /* 0x000fe200078e0202 */
[----:B------:R-:W-:Y:S01]  /*05b0*/  IADD3 R6, P0, R6, R8, RZ ;  /* 0x0000000806067210 */ /* 0x000fe20007f1e0ff */
[----:B------:R-:W-:Y:S02]  /*05c0*/  IMAD R2, R60, c[0x0][0x1ec], R11 ;  /* 0x00007b003c027a24 */ /* 0x000fe400078e020b */
[----:B------:R-:W-:Y:S02]  /*05d0*/  IMAD R15, R15, c[0x0][0x1f0], RZ ;  /* 0x00007c000f0f7a24 */ /* 0x000fe400078e02ff */
[----:B------:R-:W-:Y:S01]  /*05e0*/  IMAD R3, R3, c[0x0][0x1c0], R158 ;  /* 0x0000700003037a24 */ /* 0x000fe200078e029e */
[----:B------:R-:W-:Y:S01]  /*05f0*/  IADD3.X R7, R7, R9, R2, P0, !PT ;  /* 0x0000000907077210 */ /* 0x000fe200007fe402 */
[----:B------:R-:W-:Y:S01]  /*0600*/  IMAD R15, R158, c[0x0][0x1f4], R15 ;  /* 0x00007d009e0f7a24 */ /* 0x000fe200078e020f */
[----:B------:R-:W-:Y:S01]  /*0610*/  ISETP.GE.AND P0, PT, R0, R203, PT ;  /* 0x000000cb0000720c */ /* 0x000fe20003f06270 */
[----:B------:R-:W-:Y:S01]  /*0620*/  IMAD R3, R3, c[0x0][0x214], R60 ;  /* 0x0000850003037a24 */ /* 0x000fe200078e023c */
[----:B------:R-:W-:Y:S01]  /*0630*/  IADD3 R9, R4, 0x40, RZ ;  /* 0x0000004004097810 */ /* 0x000fe20007ffe0ff */
[----:B------:R-:W-:Y:S01]  /*0640*/  IMAD.WIDE.U32 R158, R158, c[0x0][0x1f0], R6 ;  /* 0x00007c009e9e7a25 */ /* 0x000fe200078e0006 */
[----:B------:R-:W-:-:S02]  /*0650*/  SHF.R.S32.HI R6, RZ, 0x1f, R0 ;  /* 0x0000001fff067819 */ /* 0x000fc40000011400 */
[----:B------:R-:W-:Y:S01]  /*0660*/  IADD3 R7, R4, 0x80, RZ ;  /* 0x0000008004077810 */ /* 0x000fe20007ffe0ff */
[----:B------:R-:W-:-:S06]  /*0670*/  IMAD.IADD R15, R159, 0x1, R15 ;  /* 0x000000019f0f7824 */ /* 0x000fcc00078e020f */
        /* <DEDUP_REMOVED lines=14> */
.L_x_808:
[----:B------:R-:W-:Y:S05]  /*0760*/  BSYNC B0 ;  /* 0x0000000000007941 */ /* 0x000fea0003800000 */
.L_x_807:
[----:B------:R-:W-:Y:S01]  /*0770*/  IADD3 R12, R0, 0x10, RZ ;  /* 0x00000010000c7810 */ /* 0x000fe20007ffe0ff */
[----:B------:R-:W-:Y:S03]  /*0780*/  BSSY B0, `(.L_x_809) ;  /* 0x0000013000007945 */ /* 0x000fe60003800000 */
[----:B------:R-:W-:-:S13]  /*0790*/  ISETP.GE.AND P0, PT, R12, R203, PT ;  /* 0x000000cb0c00720c */ /* 0x000fda0003f06270 */
[----:B------:R-:W-:Y:S05]  /*07a0*/  @P0 BRA `(.L_x_810) ;  /* 0x0000010000000947 */ /* 0x000fea0003800000 */
[----:B-1----:R-:W-:Y:S01]  /*07b0*/  IADD3 R11, P0, R0, 0x10, RZ ;  /* 0x00000010000b7810 */ /* 0x002fe20007f1e0ff */
        /* <DEDUP_REMOVED lines=15> */
.L_x_810:
[----:B------:R-:W-:Y:S05]  /*08b0*/  BSYNC B0 ;  /* 0x0000000000007941 */ /* 0x000fea0003800000 */
.L_x_809:
        /* <DEDUP_REMOVED lines=20> */
.L_x_812:
[----:B------:R-:W-:Y:S05]  /*0a00*/  BSYNC B0 ;  /* 0x0000000000007941 */ /* 0x000fea0003800000 */
.L_x_811:
        /* <DEDUP_REMOVED lines=19> */
.L_x_814:
[----:B------:R-:W-:Y:S05]  /*0b40*/  BSYNC B0 ;  /* 0x0000000000007941 */ /* 0x000fea0003800000 */
.L_x_813:
[----:B------:R-:W-:-:S04]  /*0b50*/  ISETP.NE.AND P4, PT, R129, RZ, PT ;  /* 0x000000ff8100720c */ /* 0x000fc80003f85270 */
[-C--:B------:R-:W-:Y:S02]  /*0b60*/  ISETP.GE.OR P3, PT, R0, R203.reuse, P4 ;  /* 0x000000cb0000720c */ /* 0x080fe40002766670 */
[-C--:B------:R-:W-:Y:S02]  /*0b70*/  ISETP.GE.OR P2, PT, R12, R203.reuse, P4 ;  /* 0x000000cb0c00720c */ /* 0x080fe40002746670 */
[-C--:B------:R-:W-:Y:S02]  /*0b80*/  ISETP.GE.OR P1, PT, R10, R203.reuse, P4 ;  /* 0x000000cb0a00720c */ /* 0x080fe40002726670 */
[C---:B------:R-:W-:Y:S02]  /*0b90*/  IADD3 R0, P0, R3.reuse, R0, RZ ;  /* 0x0000000003007210 */ /* 0x040fe40007f1e0ff */
[----:B------:R-:W-:Y:S02]  /*0ba0*/  ISETP.GE.OR P4, PT, R8, R203, P4 ;  /* 0x000000cb0800720c */ /* 0x000fe40002786670 */
[----:B------:R-:W-:-:S02]  /*0bb0*/  LEA.HI.X.SX32 R3, R3, R6, 0x1, P0 ;  /* 0x0000000603037211 */ /* 0x000fc400000f0eff */
[----:B--2---:R-:W-:-:S03]  /*0bc0*/  LEA R4, P0, R0, c[0x0][0x200], 0x2 ;  /* 0x0000800000047a11 */ /* 0x004fc600078010ff */
[----:B------:R-:W-:Y:S01]  /*0bd0*/  @!P2 IMAD.MOV.U32 R2, RZ, RZ, 0x7f800000 ;  /* 0x7f800000ff02a424 */ /* 0x000fe200078e00ff */
[----:B------:R-:W-:Y:S01]  /*0be0*/  LEA.HI.X R5, R0, c[0x0][0x204], R3, 0x2, P0 ;  /* 0x0000810000057a11 */ /* 0x000fe200000f1403 */
[----:B------:R-:W-:Y:S02]  /*0bf0*/  @!P3 IMAD.MOV.U32 R3, RZ, RZ, 0x7f800000 ;  /* 0x7f800000ff03b424 */ /* 0x000fe400078e00ff */
[----:B------:R-:W-:Y:S02]  /*0c00*/  @!P1 IMAD.MOV.U32 R0, RZ, RZ, 0x7f800000 ;  /* 0x7f800000ff009424 */ /* 0x000fe400078e00ff */
[----:B------:R2:W-:Y:S04]  /*0c10*/  @!P2 STG.E [R4.64+0x40], R2 ;  /* 0x000040020400a986 */ /* 0x0005e8000c101906 */
[----:B------:R2:W-:Y:S04]  /*0c20*/  @!P3 STG.E [R4.64], R3 ;  /* 0x000000030400b986 */ /* 0x0005e8000c101906 */
[----:B------:R2:W-:Y:S01]  /*0c30*/  @!P1 STG.E [R4.64+0x80], R0 ;  /* 0x0000800004009986 */ /* 0x0005e2000c101906 */
[----:B------:R-:W-:Y:S05]  /*0c40*/  @P4 EXIT ;  /* 0x000000000000494d */ /* 0x000fea0003800000 */
[----:B--2---:R-:W-:-:S05]  /*0c50*/  MOV R3, 0x7f800000 ;  /* 0x7f80000000037802 */ /* 0x004fca0000000f00 */
[----:B------:R-:W-:Y:S01]  /*0c60*/  STG.E [R4.64+0xc0], R3 ;  /* 0x0000c00304007986 */ /* 0x000fe2000c101906 */
[----:B------:R-:W-:Y:S05]  /*0c70*/  EXIT ;  /* 0x000000000000794d */ /* 0x000fea0003800000 */
.L_x_806:
[----:B-1----:R-:W-:Y:S02]  /*0c80*/  ISETP.NE.U32.AND P0, PT, RZ, c[0x0][0x2b8], PT ;  /* 0x0000ae00ff007a0c */ /* 0x002fe40003f05070 */
[----:B------:R-:W-:Y:S02]  /*0c90*/  ISETP.NE.U32.AND P1, PT, RZ, c[0x0][0x2c0], PT ;  /* 0x0000b000ff007a0c */ /* 0x000fe40003f25070 */
[----:B------:R-:W-:Y:S02]  /*0ca0*/  ISETP.NE.AND.EX P0, PT, RZ, c[0x0][0x2bc], PT, P0 ;  /* 0x0000af00ff007a0c */ /* 0x000fe40003f05300 */
[----:B------:R-:W-:-:S11]  /*0cb0*/  ISETP.NE.AND.EX P1, PT, RZ, c[0x0][0x2c4], PT, P1 ;  /* 0x0000b100ff007a0c */ /* 0x000fd60003f25310 */
[----:B------:R-:W-:-:S04]  /*0cc0*/  @P0 IMAD.WIDE R8, R2, R99, c[0x0][0x2b8] ;  /* 0x0000ae0002080625 */ /* 0x000fc800078e0263 */
[----:B------:R-:W-:Y:S01]  /*0cd0*/  @P1 IMAD R2, R6, c[0x0][0x2c8], RZ ;  /* 0x0000b20006021a24 */ /* 0x000fe200078e02ff */
[----:B------:R-:W-:Y:S01]  /*0ce0*/  CS2R R206, SRZ ;  /* 0x0000000000ce7805 */ /* 0x000fe2000001ff00 */
[C---:B------:R-:W-:Y:S01]  /*0cf0*/  @P1 IMAD.WIDE.U32 R4, R11.reuse, c[0x0][0x2c8], RZ ;  /* 0x0000b2000b041a25 */ /* 0x040fe200078e00ff */
[----:B------:R1:W5:Y:S01]  /*0d00*/  @P0 LDG.E R3, [R8.64] ;  /* 0x0000000608030981 */ /* 0x000362000c1e1900 */
[----:B------:R-:W-:Y:S02]  /*0d10*/  PLOP3.LUT P3, PT, PT, PT, PT, 0x8, 0x0 ;  /* 0x000000000000781c */ /* 0x000fe40003f6e170 */
[----:B------:R-:W-:Y:S01]  /*0d20*/  @P1 IMAD R2, R11, c[0x0][0x2cc], R2 ;  /* 0x0000b3000b021a24 */ /* 0x000fe200078e0202 */
[----:B------:R-:W-:-:S03]  /*0d30*/  @P1 LEA R206, P0, R4, c[0x0][0x2c0], 0x2 ;  /* 0x0000b00004ce1a11 */ /* 0x000fc600078010ff */
[----:B------:R-:W-:-:S05]  /*0d40*/  @P1 IMAD.IADD R2, R5, 0x1, R2 ;  /* 0x0000000105021824 */ /* 0x000fca00078e0202 */
[----:B------:R-:W-:-:S04]  /*0d50*/  @P1 SHF.L.U64.HI R2, R4, 0x2, R2 ;  /* 0x0000000204021819 */ /* 0x000fc80000010202 */
[----:B------:R-:W-:Y:S02]  /*0d60*/  @P1 IADD3.X R207, R2, c[0x0][0x2c4], RZ, P0, !PT ;  /* 0x0000b10002cf1a10 */ /* 0x000fe400007fe4ff */
[----:B------:R-:W-:-:S04]  /*0d70*/  @P1 ISETP.NE.U32.AND P0, PT, R206, RZ, PT ;  /* 0x000000ffce00120c */ /* 0x000fc80003f05070 */
[----:B------:R-:W-:-:S13]  /*0d80*/  @P1 ISETP.NE.AND.EX P3, PT, R207, RZ, PT, P0 ;  /* 0x000000ffcf00120c */ /* 0x000fda0003f65300 */
[----:B------:R-:W-:Y:S05]  /*0d90*/  @!P3 BRA `(.L_x_815) ;  /* 0x000004800000b947 */ /* 0x000fea0003800000 */
[----:B-1----:R-:W-:Y:S02]  /*0da0*/  IABS R2, c[0x0][0x2d0] ;  /* 0x0000b40000027a13 */ /* 0x002fe40000000000 */
[----:B------:R-:W-:Y:S02]  /*0db0*/  LEA R116, R134, 0xffffffc0, 0x6 ;  /* 0xffffffc086747811 */ /* 0x000fe400078e30ff */
[----:B------:R-:W1:Y:S08]  /*0dc0*/  I2F.RP R0, R2 ;  /* 0x0000000200007306 */ /* 0x000e700000209400 */
[----:B-1----:R-:W1:Y:S02]  /*0dd0*/  MUFU.RCP R8, R0 ;  /* 0x0000000000087308 */ /* 0x002e640000001000 */
[----:B-1----:R-:W-:-:S06]  /*0de0*/  IADD3 R8, R8, 0xffffffe, RZ ;  /* 0x0ffffffe08087810 */ /* 0x002fcc0007ffe0ff */
[----:B------:R-:W1:Y:S02]  /*0df0*/  F2I.FTZ.U32.TRUNC.NTZ R9, R8 ;  /* 0x0000000800097305 */ /* 0x000e64000021f000 */
[----:B-1---5:R-:W-:Y:S02]  /*0e00*/  IMAD.MOV R3, RZ, RZ, -R9 ;  /* 0x000000ffff037224 */ /* 0x022fe400078e0a09 */
[----:B------:R-:W-:Y:S02]  /*0e10*/  IMAD.MOV.U32 R8, RZ, RZ, RZ ;  /* 0x000000ffff087224 */ /* 0x000fe400078e00ff */
[----:B------:R-:W-:Y:S01]  /*0e20*/  IMAD R4, R3, R2, RZ ;  /* 0x0000000203047224 */ /* 0x000fe200078e02ff */
[----:B------:R-:W-:-:S03]  /*0e30*/  IABS R3, R116 ;  /* 0x0000007400037213 */ /* 0x000fc60000000000 */
        /* <DEDUP_REMOVED lines=11> */
[----:B------:R-:W-:-:S05]  /*0ef0*/  @P2 IADD3 R4, R4, 0x1, RZ ;  /* 0x0000000104042810 */ /* 0x000fca0007ffe0ff */
[----:B------:R-:W-:-:S05]  /*0f00*/  IMAD.MOV.U32 R3, RZ, RZ, R4 ;  /* 0x000000ffff037224 */ /* 0x000fca00078e0004 */
[----:B------:R-:W-:Y:S02]  /*0f10*/  @!P0 IADD3 R3, -R3, RZ, RZ ;  /* 0x000000ff03038210 */ /* 0x000fe40007ffe1ff */
[----:B------:R-:W-:-:S05]  /*0f20*/  @!P1 LOP3.LUT R3, RZ, c[0x0][0x2d0], RZ, 0x33, !PT ;  /* 0x0000b400ff039a12 */ /* 0x000fca00078e33ff */
[----:B------:R-:W-:-:S05]  /*0f30*/  IMAD.WIDE R12, R3, 0x4, R206 ;  /* 0x00000004030c7825 */ /* 0x000fca00078e02ce */
[----:B------:R-:W2:Y:S01]  /*0f40*/  LDG.E R0, [R12.64] ;  /* 0x000000060c007981 */ /* 0x000ea2000c1e1900 */
[----:B------:R-:W-:Y:S01]  /*0f50*/  IABS R2, c[0x0][0x1c8] ;  /* 0x0000720000027a13 */ /* 0x000fe20000000000 */
[----:B------:R-:W-:-:S03]  /*0f60*/  IMAD.MOV R3, RZ, RZ, -R3 ;  /* 0x000000ffff037224 */ /* 0x000fc600078e0a03 */
[----:B------:R-:W1:Y:S08]  /*0f70*/  I2F.RP R10, R2 ;  /* 0x00000002000a7306 */ /* 0x000e700000209400 */
[----:B-1----:R-:W1:Y:S02]  /*0f80*/  MUFU.RCP R9, R10 ;  /* 0x0000000a00097308 */ /* 0x002e640000001000 */
[----:B-1----:R-:W-:-:S06]  /*0f90*/  IADD3 R9, R9, 0xffffffe, RZ ;  /* 0x0ffffffe09097810 */ /* 0x002fcc0007ffe0ff */
[----:B------:R-:W1:Y:S02]  /*0fa0*/  F2I.FTZ.U32.TRUNC.NTZ R9, R9 ;  /* 0x0000000900097305 */ /* 0x000e64000021f000 */
[----:B-1----:R-:W-:-:S04]  /*0fb0*/  IMAD.MOV R4, RZ, RZ, -R9 ;  /* 0x000000ffff047224 */ /* 0x002fc800078e0a09 */
[----:B------:R-:W-:Y:S01]  /*0fc0*/  IMAD R5, R4, R2, RZ ;  /* 0x0000000204057224 */ /* 0x000fe200078e02ff */
[----:B------:R-:W-:-:S03]  /*0fd0*/  IABS R4, R158 ;  /* 0x0000009e00047213 */ /* 0x000fc60000000000 */
[----:B------:R-:W-:Y:S01]  /*0fe0*/  IMAD.HI.U32 R8, R9, R5, R8 ;  /* 0x0000000509087227 */ /* 0x000fe200078e0008 */
[----:B------:R-:W-:-:S05]  /*0ff0*/  MOV R7, R4 ;  /* 0x0000000400077202 */ /* 0x000fca0000000f00 */
[----:B------:R-:W-:-:S04]  /*1000*/  IMAD.HI.U32 R4, R8, R7, RZ ;  /* 0x0000000708047227 */ /* 0x000fc800078e00ff */
[----:B------:R-:W-:-:S04]  /*1010*/  IMAD.MOV R5, RZ, RZ, -R4 ;  /* 0x000000ffff057224 */ /* 0x000fc800078e0a04 */
[----:B------:R-:W-:Y:S02]  /*1020*/  IMAD R5, R2, R5, R7 ;  /* 0x0000000502057224 */ /* 0x000fe400078e0207 */
[----:B------:R-:W-:-:S03]  /*1030*/  IMAD R7, R3, c[0x0][0x2d0], R116 ;  /* 0x0000b40003077a24 */ /* 0x000fc600078e0274 */
[----:B------:R-:W-:Y:S02]  /*1040*/  ISETP.GT.U32.AND P0, PT, R2, R5, PT ;  /* 0x000000050200720c */ /* 0x000fe40003f04070 */
[----:B------:R-:W-:-:S11]  /*1050*/  SHF.R.S32.HI R133, RZ, 0x1f, R7 ;  /* 0x0000001fff857819 */ /* 0x000fd60000011407 */
[-C--:B------:R-:W-:Y:S02]  /*1060*/  @!P0 IADD3 R5, R5, -R2.reuse, RZ ;  /* 0x8000000205058210 */ /* 0x080fe40007ffe0ff */
[----:B------:R-:W-:Y:S02]  /*1070*/  @!P0 IADD3 R4, R4, 0x1, RZ ;  /* 0x0000000104048810 */ /* 0x000fe40007ffe0ff */
[----:B------:R-:W-:Y:S02]  /*1080*/  ISETP.GE.U32.AND P1, PT, R5, R2, PT ;  /* 0x000000020500720c */ /* 0x000fe40003f26070 */
[----:B------:R-:W-:-:S04]  /*1090*/  LOP3.LUT R2, R158, c[0x0][0x1c8], RZ, 0x3c, !PT ;  /* 0x000072009e027a12 */ /* 0x000fc800078e3cff */
[----:B------:R-:W-:Y:S01]  /*10a0*/  ISETP.GE.AND P0, PT, R2, RZ, PT ;  /* 0x000000ff0200720c */ /* 0x000fe20003f06270 */
[----:B------:R-:W-:-:S06]  /*10b0*/  IMAD R2, R133, c[0x0][0x198], RZ ;  /* 0x0000660085027a24 */ /* 0x000fcc00078e02ff */
[----:B------:R-:W-:Y:S02]  /*10c0*/  @P1 IADD3 R4, R4, 0x1, RZ ;  /* 0x0000000104041810 */ /* 0x000fe40007ffe0ff */
[----:B------:R-:W-:-:S04]  /*10d0*/  ISETP.NE.AND P1, PT, RZ, c[0x0][0x1c8], PT ;  /* 0x00007200ff007a0c */ /* 0x000fc80003f25270 */
[----:B------:R-:W-:-:S09]  /*10e0*/  @!P0 IADD3 R4, -R4, RZ, RZ ;  /* 0x000000ff04048210 */ /* 0x000fd20007ffe1ff */
[----:B------:R-:W-:Y:S02]  /*10f0*/  @!P1 LOP3.LUT R4, RZ, c[0x0][0x1c8], RZ, 0x33, !PT ;  /* 0x00007200ff049a12 */ /* 0x000fe400078e33ff */
[----:B--2---:R-:W-:Y:S01]  /*1100*/  SHF.R.S32.HI R17, RZ, 0x1f, R0 ;  /* 0x0000001fff117819 */ /* 0x004fe20000011400 */
[----:B------:R-:W-:-:S04]  /*1110*/  IMAD.WIDE.U32 R8, R0, c[0x0][0x180], RZ ;  /* 0x0000600000087a25 */ /* 0x000fc800078e00ff */
[C---:B------:R-:W-:Y:S02]  /*1120*/  IMAD R3, R17.reuse, c[0x0][0x180], RZ ;  /* 0x0000600011037a24 */ /* 0x040fe400078e02ff */
[----:B------:R-:W-:Y:S02]  /*1130*/  IMAD R17, R17, c[0x0][0x188], RZ ;  /* 0x0000620011117a24 */ /* 0x000fe400078e02ff */
[C---:B------:R-:W-:Y:S02]  /*1140*/  IMAD R3, R0.reuse, c[0x0][0x184], R3 ;  /* 0x0000610000037a24 */ /* 0x040fe400078e0203 */
[----:B------:R-:W-:Y:S02]  /*1150*/  IMAD R17, R0, c[0x0][0x18c], R17 ;  /* 0x0000630000117a24 */ /* 0x000fe400078e0211 */
[----:B------:R-:W-:Y:S02]  /*1160*/  IMAD.IADD R9, R9, 0x1, R3 ;  /* 0x0000000109097824 */ /* 0x000fe400078e0203 */
[C---:B------:R-:W-:Y:S01]  /*1170*/  IMAD R3, R7.reuse, c[0x0][0x19c], R2 ;  /* 0x0000670007037a24 */ /* 0x040fe200078e0202 */
[----:B------:R-:W-:Y:S01]  /*1180*/  SHF.R.S32.HI R2, RZ, 0x1f, R4 ;  /* 0x0000001fff027819 */ /* 0x000fe20000011404 */
[----:B------:R-:W-:-:S04]  /*1190*/  IMAD.WIDE.U32 R8, R7, c[0x0][0x198], R8 ;  /* 0x0000660007087a25 */ /* 0x000fc800078e0008 */
[----:B------:R-:W-:Y:S01]  /*11a0*/  IMAD.WIDE.U32 R22, R0, c[0x0][0x188], RZ ;  /* 0x0000620000167a25 */ /* 0x000fe200078e00ff */
[----:B------:R-:W-:-:S03]  /*11b0*/  IADD3 R9, R9, R3, RZ ;  /* 0x0000000309097210 */ /* 0x000fc60007ffe0ff */
[----:B------:R-:W-:Y:S02]  /*11c0*/  IMAD R3, R2, c[0x0][0x1b0], RZ ;  /* 0x00006c0002037a24 */ /* 0x000fe400078e02ff */
[----:B------:R-:W-:-:S04]  /*11d0*/  IMAD.WIDE.U32 R154, R4, c[0x0][0x1b0], R8 ;  /* 0x00006c00049a7a25 */ /* 0x000fc800078e0008 */
[----:B------:R-:W-:Y:S02]  /*11e0*/  IMAD R3, R4, c[0x0][0x1b4], R3 ;  /* 0x00006d0004037a24 */ /* 0x000fe400078e0203 */
[----:B------:R-:W-:-:S03]  /*11f0*/  IMAD.IADD R17, R23, 0x1, R17 ;  /* 0x0000000117117824 */ /* 0x000fc600078e0211 */
[----:B------:R-:W-:Y:S01]  /*1200*/  IADD3 R5, R155, R3, RZ ;  /* 0x000000039b057210 */ /* 0x000fe20007ffe0ff */
[----:B------:R-:W-:Y:S05]  /*1210*/  BRA `(.L_x_816) ;  /* 0x0000045000007947 */ /* 0x000fea0003800000 */
.L_x_815:
[----:B-1----:R-:W-:-:S13]  /*1220*/  ISETP.NE.AND P4, PT, R17, -0x1, PT ;  /* 0xffffffff1100780c */ /* 0x002fda0003f85270 */
[----:B------:R-:W-:-:S05]  /*1230*/  @P4 IADD3 R7, R0, R17, RZ ;  /* 0x0000001100074210 */ /* 0x000fca0007ffe0ff */
[----:B------:R-:W-:-:S04]  /*1240*/  @P4 IMAD.WIDE.U32 R4, R7, c[0x0][0x198], RZ ;  /* 0x0000660007044a25 */ /* 0x000fc800078e00ff */
[----:B------:R-:W-:Y:S01]  /*1250*/  @P4 IMAD R7, R7, c[0x0][0x19c], R5 ;  /* 0x0000670007074a24 */ /* 0x000fe200078e0205 */
[----:B------:R-:W-:Y:S01]  /*1260*/  @P4 MOV R2, R4 ;  /* 0x0000000400024202 */ /* 0x000fe20000000f00 */
        /* <DEDUP_REMOVED lines=11> */
[----:B------:R-:W-:Y:S02]  /*1320*/  MOV R2, R8 ;  /* 0x0000000800027202 */ /* 0x000fe40000000f00 */
.L_x_817:
[----:B------:R-:W-:Y:S01]  /*1330*/  IABS R8, c[0x0][0x1c8] ;  /* 0x0000720000087a13 */ /* 0x000fe20000000000 */
[----:B------:R-:W-:Y:S01]  /*1340*/  IMAD.MOV.U32 R12, RZ, RZ, RZ ;  /* 0x000000ffff0c7224 */ /* 0x000fe200078e00ff */
[----:B------:R-:W-:Y:S02]  /*1350*/  LEA R116, R134, 0xffffffc0, 0x6 ;  /* 0xffffffc086747811 */ /* 0x000fe400078e30ff */
[----:B------:R-:W1:Y:S01]  /*1360*/  I2F.RP R10, R8 ;  /* 0x00000008000a7306 */ /* 0x000e620000209400 */
[----:B------:R-:W-:Y:S02]  /*1370*/  @P4 IADD3 R17, R0, R17, RZ ;  /* 0x0000001100114210 */ /* 0x000fe40007ffe0ff */
[----:B------:R-:W-:-:S03]  /*1380*/  SHF.R.S32.HI R133, RZ, 0x1f, R116 ;  /* 0x0000001fff857819 */ /* 0x000fc60000011474 */
[----:B------:R-:W-:-:S04]  /*1390*/  @P4 IMAD.WIDE.U32 R22, R17, c[0x0][0x1a0], RZ ;  /* 0x0000680011164a25 */ /* 0x000fc800078e00ff */
[----:B------:R-:W-:Y:S01]  /*13a0*/  @P4 IMAD R17, R17, c[0x0][0x1a4], R23 ;  /* 0x0000690011114a24 */ /* 0x000fe200078e0217 */
        /* <DEDUP_REMOVED lines=10> */
[C---:B------:R-:W-:Y:S02]  /*1450*/  IMAD R5, R8.reuse, R5, R9 ;  /* 0x0000000508057224 */ /* 0x040fe400078e0209 */
[----:B------:R-:W-:Y:S02]  /*1460*/  IMAD.MOV.U32 R9, RZ, RZ, R7 ;  /* 0x000000ffff097224 */ /* 0x000fe400078e0007 */
[----:B------:R-:W-:Y:S01]  /*1470*/  IMAD.MOV.U32 R7, RZ, RZ, R116 ;  /* 0x000000ffff077224 */ /* 0x000fe200078e0074 */
[----:B------:R-:W-:-:S13]  /*1480*/  ISETP.GT.U32.AND P0, PT, R8, R5, PT ;  /* 0x000000050800720c */ /* 0x000fda0003f04070 */
[-C--:B------:R-:W-:Y:S02]  /*1490*/  @!P0 IADD3 R5, R5, -R8.reuse, RZ ;  /* 0x8000000805058210 */ /* 0x080fe40007ffe0ff */
[----:B------:R-:W-:Y:S02]  /*14a0*/  @!P0 IADD3 R4, R4, 0x1, RZ ;  /* 0x0000000104048810 */ /* 0x000fe40007ffe0ff */
[----:B------:R-:W-:Y:S02]  /*14b0*/  ISETP.GE.U32.AND P2, PT, R5, R8, PT ;  /* 0x000000080500720c */ /* 0x000fe40003f46070 */
[----:B------:R-:W-:Y:S02]  /*14c0*/  LOP3.LUT R5, R158, c[0x0][0x1c8], RZ, 0x3c, !PT ;  /* 0x000072009e057a12 */ /* 0x000fe400078e3cff */
[----:B------:R-:W-:Y:S02]  /*14d0*/  ISETP.NE.AND P0, PT, RZ, c[0x0][0x1c8], PT ;  /* 0x00007200ff007a0c */ /* 0x000fe40003f05270 */
[----:B------:R-:W-:Y:S01]  /*14e0*/  ISETP.GE.AND P1, PT, R5, RZ, PT ;  /* 0x000000ff0500720c */ /* 0x000fe20003f26270 */
[----:B------:R-:W-:Y:S01]  /*14f0*/  IMAD R5, R133, c[0x0][0x198], RZ ;  /* 0x0000660085057a24 */ /* 0x000fe200078e02ff */
[----:B------:R-:W-:-:S03]  /*1500*/  MOV R8, R2 ;  /* 0x0000000200087202 */ /* 0x000fc60000000f00 */
[----:B------:R-:W-:Y:S02]  /*1510*/  IMAD R5, R116, c[0x0][0x19c], R5 ;  /* 0x0000670074057a24 */ /* 0x000fe400078e0205 */
[----:B------:R-:W-:Y:S01]  /*1520*/  @P2 IADD3 R4, R4, 0x1, RZ ;  /* 0x0000000104042810 */ /* 0x000fe20007ffe0ff */
[----:B------:R-:W-:-:S04]  /*1530*/  IMAD.WIDE.U32 R8, R116, c[0x0][0x198], R8 ;  /* 0x0000660074087a25 */ /* 0x000fc800078e0008 */
[----:B------:R-:W-:Y:S02]  /*1540*/  IMAD.IADD R9, R9, 0x1, R5 ;  /* 0x0000000109097824 */ /* 0x000fe400078e0205 */
[----:B------:R-:W-:Y:S01]  /*1550*/  @!P1 IMAD.MOV R4, RZ, RZ, -R4 ;  /* 0x000000ffff049224 */ /* 0x000fe200078e0a04 */
[----:B------:R-:W-:-:S04]  /*1560*/  @!P0 LOP3.LUT R4, RZ, c[0x0][0x1c8], RZ, 0x33, !PT ;  /* 0x00007200ff048a12 */ /* 0x000fc800078e33ff */
[----:B------:R-:W-:Y:S01]  /*1570*/  SHF.R.S32.HI R2, RZ, 0x1f, R4 ;  /* 0x0000001fff027819 */ /* 0x000fe20000011404 */
[----:B------:R-:W-:-:S04]  /*1580*/  IMAD.WIDE.U32 R154, R4, c[0x0][0x1b0], R8 ;  /* 0x00006c00049a7a25 */ /* 0x000fc800078e0008 */
[----:B------:R-:W-:-:S04]  /*1590*/  IMAD R5, R2, c[0x0][0x1b0], RZ ;  /* 0x00006c0002057a24 */ /* 0x000fc800078e02ff */
[----:B------:R-:W-:-:S05]  /*15a0*/  IMAD R5, R4, c[0x0][0x1b4], R5 ;  /* 0x00006d0004057a24 */ /* 0x000fca00078e0205 */
[----:B------:R-:W-:Y:S01]  /*15b0*/  IADD3 R5, R155, R5, RZ ;  /* 0x000000059b057210 */ /* 0x000fe20007ffe0ff */
        /* <DEDUP_REMOVED lines=11> */
.L_x_816:
[----:B------:R1:W5:Y:S01]  /*1670*/  @P5 LDG.E R15, [R162.64] ;  /* 0x00000006a20f5981 */ /* 0x000362000c1e1900 */
[----:B------:R-:W-:Y:S01]  /*1680*/  ISETP.NE.AND P0, PT, R204, -0x1, PT ;  /* 0xffffffffcc00780c */ /* 0x000fe20003f05270 */
[----:B-----5:R-:W-:Y:S01]  /*1690*/  IMAD.MOV.U32 R3, RZ, RZ, 0x2 ;  /* 0x00000002ff037424 */ /* 0x020fe200078e00ff */
[----:B------:R-:W-:Y:S01]  /*16a0*/  SHF.R.S32.HI R8, RZ, 0x1f, R129 ;  /* 0x0000001fff087819 */ /* 0x000fe20000011481 */
[----:B------:R-:W-:Y:S01]  /*16b0*/  IMAD.MOV.U32 R148, RZ, RZ, c[0x0][0x230] ;  /* 0x00008c00ff947624 */ /* 0x000fe200078e00ff */
[----:B------:R-:W-:Y:S01]  /*16c0*/  SHF.R.S32.HI R68, RZ, 0x1f, R69 ;  /* 0x0000001fff447819 */ /* 0x000fe20000011445 */
[----:B------:R-:W-:Y:S01]  /*16d0*/  IMAD.MOV.U32 R18, RZ, RZ, RZ ;  /* 0x000000ffff127224 */ /* 0x000fe200078e00ff */
[CC--:B------:R-:W-:Y:S01]  /*16e0*/  LEA.HI R156, R8.reuse, R129.reuse, RZ, 0x3 ;  /* 0x00000081089c7211 */ /* 0x0c0fe200078f18ff */
[----:B------:R-:W-:Y:S01]  /*16f0*/  IMAD.MOV.U32 R19, RZ, RZ, c[0x0][0x230] ;  /* 0x00008c00ff137624 */ /* 0x000fe200078e00ff */
[----:B------:R-:W-:Y:S01]  /*1700*/  LEA.HI R64, R8, R129, RZ, 0x4 ;  /* 0x0000008108407211 */ /* 0x000fe200078f20ff */
[----:B------:R-:W-:Y:S01]  /*1710*/  IMAD.MOV.U32 R47, RZ, RZ, 0x10 ;  /* 0x00000010ff2f7424 */ /* 0x000fe200078e00ff */
[----:B------:R-:W-:Y:S01]  /*1720*/  LOP3.LUT R10, R156, 0xfffffff8, RZ, 0xc0, !PT ;  /* 0xfffffff89c0a7812 */ /* 0x000fe200078ec0ff */
[----:B------:R-:W-:Y:S01]  /*1730*/  IMAD.HI.U32 R148, R3, R148, R18 ;  /* 0x0000009403947227 */ /* 0x000fe200078e0012 */
[----:B------:R-:W-:-:S02]  /*1740*/  SHF.R.S32.HI R21, RZ, 0x4, R64 ;  /* 0x00000004ff157819 */ /* 0x000fc40000011440 */
[----:B------:R-:W-:Y:S01]  /*1750*/  SHF.R.S32.HI R156, RZ, 0x3, R156 ;  /* 0x00000003ff9c7819 */ /* 0x000fe2000001149c */
[----:B------:R-:W-:Y:S01]  /*1760*/  @!P0 IMAD R0, R6, c[0x0][0x178], RZ ;  /* 0x00005e0006008a24 */ /* 0x000fe200078e02ff */
[----:B------:R-:W-:Y:S01]  /*1770*/  LEA.HI R68, R68, R69, RZ, 0x6 ;  /* 0x0000004544447211 */ /* 0x000fe200078f30ff */
[C---:B------:R-:W-:Y:S01]  /*1780*/  @P0 IMAD.WIDE.U32 R24, R204.reuse, c[0x0][0x190], RZ ;  /* 0x00006400cc180a25 */ /* 0x040fe200078e00ff */
[----:B------:R-:W-:Y:S02]  /*1790*/  SHF.R.S32.HI R157, RZ, 0x1f, R156 ;  /* 0x0000001fff9d7819 */ /* 0x000fe4000001149c */
[----:B------:R-:W-:Y:S01]  /*17a0*/  SHF.R.S32.HI R68, RZ, 0x6, R68 ;  /* 0x00000006ff447819 */ /* 0x000fe20000011444 */
[C---:B------:R-:W-:Y:S01]  /*17b0*/  @!P0 IMAD.WIDE.U32 R12, R11.reuse, c[0x0][0x178], RZ ;  /* 0x00005e000b0c8a25 */ /* 0x040fe200078e00ff */
[----:B------:R-:W-:Y:S02]  /*17c0*/  SHF.R.S32.HI R161, RZ, 0x1f, R158 ;  /* 0x0000001fffa17819 */ /* 0x000fe4000001149e */
[----:B------:R-:W-:Y:S01]  /*17d0*/  IMNMX R68, RZ, R68, !PT ;  /* 0x00000044ff447217 */ /* 0x000fe20007800200 */
[----:B------:R-:W-:Y:S01]  /*17e0*/  @!P0 IMAD R0, R11, c[0x0][0x17c], R0 ;  /* 0x00005f000b008a24 */ /* 0x000fe200078e0200 */
[----:B------:R-:W-:Y:S01]  /*17f0*/  SHF.R.S32.HI R149, RZ, 0x1, R148 ;  /* 0x00000001ff957819 */ /* 0x000fe20000011494 */
[----:B------:R-:W-:-:S02]  /*1800*/  @P0 IMAD R9, R204, c[0x0][0x194], R25 ;  /* 0x00006500cc090a24 */ /* 0x000fc400078e0219 */
[----:B------:R-:W-:Y:S01]  /*1810*/  @!P0 IMAD.IADD R9, R13, 0x1, R0 ;  /* 0x000000010d098824 */ /* 0x000fe200078e0200 */
[C---:B------:R-:W-:Y:S01]  /*1820*/  LOP3.LUT R0, R64.reuse, 0xfffffff0, RZ, 0xc0, !PT ;  /* 0xfffffff040007812 */ /* 0x040fe200078ec0ff */
[C---:B------:R-:W-:Y:S01]  /*1830*/  IMAD.IADD R63, R129.reuse, 0x1, -R10 ;  /* 0x00000001813f7824 */ /* 0x040fe200078e0a0a */
[----:B------:R-:W-:Y:S01]  /*1840*/  LEA.HI R64, R64, R21, RZ, 0x1 ;  /* 0x0000001540407211 */ /* 0x000fe200078f08ff */
[----:B------:R-:W-:Y:S02]  /*1850*/  IMAD.SHL.U32 R13, R156, 0x40, RZ ;  /* 0x000000409c0d7824 */ /* 0x000fe400078e00ff */
[----:B------:R-:W-:Y:S01]  /*1860*/  IMAD.IADD R19, R129, 0x1, -R0 ;  /* 0x0000000181137824 */ /* 0x000fe200078e0a00 */
[----:B------:R-:W-:Y:S01]  /*1870*/  LOP3.LUT R64, R64, 0xfffffffe, RZ, 0xc0, !PT ;  /* 0xfffffffe40407812 */ /* 0x000fe200078ec0ff */
[----:B------:R-:W-:Y:S01]  /*1880*/  @!P0 IMAD.MOV.U32 R24, RZ, RZ, R12 ;  /* 0x000000ffff188224 */ /* 0x000fe200078e000c */
[----:B------:R-:W-:Y:S01]  /*1890*/  LOP3.LUT R13, R13, 0x1c0, RZ, 0xc0, !PT ;  /* 0x000001c00d0d7812 */ /* 0x000fe200078ec0ff */
[----:B------:R-:W-:Y:S01]  /*18a0*/  IMAD.SHL.U32 R12, R63, 0x8, RZ ;  /* 0x000000083f0c7824 */ /* 0x000fe200078e00ff */
[----:B------:R-:W-:Y:S01]  /*18b0*/  SHF.R.S32.HI R0, RZ, 0x1f, R19 ;  /* 0x0000001fff007819 */ /* 0x000fe20000011413 */
[----:B------:R-:W-:Y:S01]  /*18c0*/  IMAD.IADD R64, R21, 0x1, -R64 ;  /* 0x0000000115407824 */ /* 0x000fe200078e0a40 */
[----:B------:R-:W-:Y:S01]  /*18d0*/  SHF.R.U32.HI R152, RZ, 0x3, R13 ;  /* 0x00000003ff987819 */ /* 0x000fe2000001160d */
[----:B------:R-:W-:Y:S01]  /*18e0*/  IMAD.WIDE R26, R27, 0x40, R156 ;  /* 0x000000401b1a7825 */ /* 0x000fe200078e029c */
[----:B------:R-:W-:-:S02]  /*18f0*/  LOP3.LUT R21, R13, 0x38, R12, 0xf8, !PT ;  /* 0x000000380d157812 */ /* 0x000fc400078ef80c */
[----:B------:R-:W-:Y:S01]  /*1900*/  LEA.HI R3, R0, R19, RZ, 0x3 ;  /* 0x0000001300037211 */ /* 0x000fe200078f18ff */
[----:B------:R-:W-:Y:S01]  /*1910*/  IMAD R20, R27, c[0x0][0x190], RZ ;  /* 0x000064001b147a24 */ /* 0x000fe200078e02ff */
[----:B------:R-:W-:Y:S01]  /*1920*/  IADD3 R24, P0, R12, R24, RZ ;  /* 0x000000180c187210 */ /* 0x000fe20007f1e0ff */
[----:B------:R-:W-:Y:S01]  /*1930*/  IMAD R161, R161, c[0x0][0x1a8], RZ ;  /* 0x00006a00a1a17a24 */ /* 0x000fe200078e02ff */
[----:B------:R-:W-:Y:S01]  /*1940*/  SHF.R.S32.HI R13, RZ, 0x1f, R12 ;  /* 0x0000001fff0d7819 */ /* 0x000fe2000001140c */
[----:B------:R-:W-:Y:S01]  /*1950*/  IMAD R20, R26, c[0x0][0x194], R20 ;  /* 0x000065001a147a24 */ /* 0x000fe200078e0214 */
[----:B------:R-:W-:Y:S01]  /*1960*/  IADD3 R10, R12, 0x40, RZ ;  /* 0x000000400c0a7810 */ /* 0x000fe20007ffe0ff */
[----:B------:R-:W-:Y:S01]  /*1970*/  IMAD R153, R157, c[0x0][0x198], RZ ;  /* 0x000066009d997a24 */ /* 0x000fe200078e02ff */
[----:B------:R-:W-:Y:S01]  /*1980*/  LOP3.LUT R46, R3, 0xfffffff8, RZ, 0xc0, !PT ;  /* 0xfffffff8032e7812 */ /* 0x000fe200078ec0ff */
[----:B------:R-:W-:Y:S01]  /*1990*/  IMAD.X R25, R13, 0x1, R9, P0 ;  /* 0x000000010d197824 */ /* 0x000fe200000e0609 */
[----:B------:R-:W-:Y:S01]  /*19a0*/  ISETP.GE.AND P0, PT, R10, c[0x0][0x220], PT ;  /* 0x000088000a007a0c */ /* 0x000fe20003f06270 */
[----:B------:R-:W-:Y:S01]  /*19b0*/  IMAD.SHL.U32 R3, R3, 0x40, RZ ;  /* 0x0000004003037824 */ /* 0x000fe200078e00ff */
[----:B------:R-:W-:Y:S01]  /*19c0*/  LEA.HI R9, R8, R129, RZ, 0x6 ;  /* 0x0000008108097211 */ /* 0x000fe200078f30ff */
[----:B------:R-:W-:Y:S01]  /*19d0*/  IMAD.IADD R46, R19, 0x1, -R46 ;  /* 0x00000001132e7824 */ /* 0x000fe200078e0a2e */
[----:B------:R-:W-:Y:S01]  /*19e0*/  SEL R19, RZ, 0xffffffff, P0 ;  /* 0xffffffffff137807 */ /* 0x000fe20000000000 */
[----:B------:R-:W-:Y:S01]  /*19f0*/  IMAD.WIDE.U32 R24, R26, c[0x0][0x190], R24 ;  /* 0x000064001a187a25 */ /* 0x000fe200078e0018 */
[----:B------:R-:W-:-:S02]  /*1a00*/  IADD3 R22, P0, R12, R22, RZ ;  /* 0x000000160c167210 */ /* 0x000fc40007f1e0ff */
[C---:B------:R-:W-:Y:S01]  /*1a10*/  LOP3.LUT P4, RZ, R46.reuse, 0x4, RZ, 0xc0, !PT ;  /* 0x000000042eff7812 */ /* 0x040fe2000788c0ff */
[----:B------:R-:W-:Y:S01]  /*1a20*/  IMAD.SHL.U32 R19, R19, 0x2, RZ ;  /* 0x0000000213137824 */ /* 0x000fe200078e00ff */
[----:B------:R-:W-:Y:S01]  /*1a30*/  LOP3.LUT P2, RZ, R46, 0x2, RZ, 0xc0, !PT ;  /* 0x000000022eff7812 */ /* 0x000fe2000784c0ff */
[----:B------:R-:W-:Y:S01]  /*1a40*/  IMAD.X R23, R13, 0x1, R17, P0 ;  /* 0x000000010d177824 */ /* 0x000fe200000e0611 */
[----:B------:R-:W-:Y:S01]  /*1a50*/  IADD3 R136, P0, R156, R7, RZ ;  /* 0x000000079c887210 */ /* 0x000fe20007f1e0ff */
[----:B------:R-:W-:Y:S01]  /*1a60*/  IMAD.SHL.U32 R46, R46, 0x40, RZ ;  /* 0x000000402e2e7824 */ /* 0x000fe200078e00ff */
[----:B------:R-:W-:Y:S01]  /*1a70*/  LOP3.LUT R152, R21, R152, RZ, 0x3c, !PT ;  /* 0x0000009815987212 */ /* 0x000fe200078e3cff */
[----:B------:R-:W-:Y:S01]  /*1a80*/  IMAD.SHL.U32 R7, R64, 0x8, RZ ;  /* 0x0000000840077824 */ /* 0x000fe200078e00ff */
[----:B------:R-:W-:Y:S01]  /*1a90*/  SHF.L.U32 R9, R9, 0x3, RZ ;  /* 0x0000000309097819 */ /* 0x000fe200000006ff */
[----:B------:R-:W-:Y:S01]  /*1aa0*/  IMAD.X R133, R157, 0x1, R133, P0 ;  /* 0x000000019d857824 */ /* 0x000fe200000e0685 */
[----:B------:R-:W-:Y:S01]  /*1ab0*/  IADD3 R154, P0, R12, R154, RZ ;  /* 0x0000009a0c9a7210 */ /* 0x000fe20007f1e0ff */
[----:B------:R-:W-:Y:S01]  /*1ac0*/  IMAD.WIDE.U32 R22, R4, c[0x0][0x1b8], R22 ;  /* 0x00006e0004167a25 */ /* 0x000fe200078e0016 */
[----:B------:R-:W-:-:S02]  /*1ad0*/  LOP3.LUT R152, R152, 0xfffffe00, R9, 0xf8, !PT ;  /* 0xfffffe0098987812 */ /* 0x000fc400078ef809 */
[----:B------:R-:W-:Y:S01]  /*1ae0*/  LOP3.LUT R46, R46, 0x1c0, RZ, 0xc0, !PT ;  /* 0x000001c02e2e7812 */ /* 0x000fe200078ec0ff */
[----:B------:R-:W-:Y:S01]  /*1af0*/  IMAD R9, R2, c[0x0][0x1b8], RZ ;  /* 0x00006e0002097a24 */ /* 0x000fe200078e02ff */
[----:B------:R-:W-:Y:S01]  /*1b00*/  ISETP.GE.AND P1, PT, R12, c[0x0][0x220], PT ;  /* 0x000088000c007a0c */ /* 0x000fe20003f26270 */
[----:B------:R-:W-:Y:S01]  /*1b10*/  IMAD.X R155, R13, 0x1, R5, P0 ;  /* 0x000000010d9b7824 */ /* 0x000fe200000e0605 */
[----:B------:R-:W-:Y:S01]  /*1b20*/  LOP3.LUT R7, R46, 0x8, R7, 0xf8, !PT ;  /* 0x000000082e077812 */ /* 0x000fe200078ef807 */
[----:B------:R-:W-:Y:S01]  /*1b30*/  IMAD R16, R4, c[0x0][0x1bc], R9 ;  /* 0x00006f0004107a24 */ /* 0x000fe200078e0209 */
[----:B------:R-:W-:Y:S01]  /*1b40*/  ISETP.GT.AND P0, PT, R134, R68, PT ;  /* 0x000000448600720c */ /* 0x000fe20003f04270 */
[----:B------:R-:W-:Y:S01]  /*1b50*/  IMAD.IADD R21, R25, 0x1, R20 ;  /* 0x0000000119157824 */ /* 0x000fe200078e0214 */
[----:B------:R-:W-:Y:S01]  /*1b60*/  SHF.R.U32.HI R46, RZ, 0x3, R46 ;  /* 0x00000003ff2e7819 */ /* 0x000fe2000001162e */
[----:B------:R-:W-:Y:S01]  /*1b70*/  IMAD.IADD R17, R23, 0x1, R16 ;  /* 0x0000000117117824 */ /* 0x000fe200078e0210 */
[----:B------:R-:W-:Y:S01]  /*1b80*/  SHF.L.U32 R145, R63, 0x2, RZ ;  /* 0x000000023f917819 */ /* 0x000fe200000006ff */
[----:B------:R-:W-:Y:S01]  /*1b90*/  IMAD R133, R133, c[0x0][0x1a0], RZ ;  /* 0x0000680085857a24 */ /* 0x000fe200078e02ff */
[----:B------:R-:W-:Y:S01]  /*1ba0*/  IADD3 R9, R12, 0x80, RZ ;  /* 0x000000800c097810 */ /* 0x000fe20007ffe0ff */
[----:B------:R-:W-:Y:S01]  /*1bb0*/  IMAD.MOV.U32 R20, RZ, RZ, R24 ;  /* 0x000000ffff147224 */ /* 0x000fe200078e0018 */
[----:B------:R-:W-:Y:S01]  /*1bc0*/  SEL R0, RZ, 0x1, P1 ;  /* 0x00000001ff007807 */ /* 0x000fe20000800000 */
[----:B------:R-:W-:Y:S01]  /*1bd0*/  IMAD R146, R156, R149, R145 ;  /* 0x000000959c927224 */ /* 0x000fe200078e0291 */
[----:B------:R-:W-:Y:S01]  /*1be0*/  LOP3.LUT R46, R7, R46, RZ, 0x3c, !PT ;  /* 0x0000002e072e7212 */ /* 0x000fe200078e3cff */
[----:B------:R-:W-:Y:S01]  /*1bf0*/  IMAD R161, R158, c[0x0][0x1ac], R161 ;  /* 0x00006b009ea17a24 */ /* 0x000fe200078e02a1 */
[----:B------:R-:W-:Y:S01]  /*1c00*/  LEA.HI R8, R8, R129, RZ, 0x5 ;  /* 0x0000008108087211 */ /* 0x000fe200078f28ff */
[----:B------:R-:W-:Y:S01]  /*1c10*/  IMAD R133, R136, c[0x0][0x1a4], R133 ;  /* 0x0000690088857a24 */ /* 0x000fe200078e0285 */
[----:B------:R-:W-:Y:S01]  /*1c20*/  MOV R16, R22 ;  /* 0x0000001600107202 */ /* 0x000fe20000000f00 */
[----:B------:R-:W-:Y:S01]  /*1c30*/  IMAD.MOV.U32 R166, RZ, RZ, c[0x0][0x198] ;  /* 0x00006600ffa67624 */ /* 0x000fe200078e00ff */
[----:B------:R-:W-:Y:S01]  /*1c40*/  ISETP.GE.AND P1, PT, R9, c[0x0][0x220], PT ;  /* 0x0000880009007a0c */ /* 0x000fe20003f26270 */
[----:B------:R-:W-:Y:S01]  /*1c50*/  IMAD.IADD R145, R145, 0x1, R146 ;  /* 0x0000000191917824 */ /* 0x000fe200078e0292 */
[----:B------:R-:W-:Y:S01]  /*1c60*/  LOP3.LUT R19, R19, 0x2, R0, 0xe2, !PT ;  /* 0x0000000213137812 */ /* 0x000fe200078ee200 */
[----:B------:R-:W-:Y:S01]  /*1c70*/  IMAD.MOV.U32 R0, RZ, RZ, c[0x0][0x1a0] ;  /* 0x00006800ff007624 */ /* 0x000fe200078e00ff */
[----:B------:R-:W-:Y:S01]  /*1c80*/  LOP3.LUT R46, R46, 0xfffffe00, R3, 0xf8, !PT ;  /* 0xfffffe002e2e7812 */ /* 0x000fe200078ef803 */
[----:B------:R-:W-:Y:S01]  /*1c90*/  IMAD.MOV.U32 R3, RZ, RZ, 0x20 ;  /* 0x00000020ff037424 */ /* 0x000fe200078e00ff */
[----:B------:R-:W-:Y:S01]  /*1ca0*/  SHF.R.S32.HI R61, RZ, 0x5, R8 ;  /* 0x00000005ff3d7819 */ /* 0x000fe20000011408 */
[----:B------:R-:W-:Y:S01]  /*1cb0*/  IMAD.WIDE.U32 R158, R158, c[0x0][0x1a8], R20 ;  /* 0x00006a009e9e7a25 */ /* 0x000fe200078e0014 */
[----:B------:R-:W-:-:S02]  /*1cc0*/  LOP3.LUT R8, R8, 0xffffffe0, RZ, 0xc0, !PT ;  /* 0xffffffe008087812 */ /* 0x000fc400078ec0ff */
[----:B------:R-:W-:Y:S01]  /*1cd0*/  SEL R150, RZ, 0x4, P1 ;  /* 0x00000004ff967807 */ /* 0x000fe20000800000 */
[----:B------:R-:W-:Y:S01]  /*1ce0*/  IMAD.WIDE.U32 R136, R136, c[0x0][0x1a0], R16 ;  /* 0x0000680088887a25 */ /* 0x000fe200078e0010 */
[-C--:B------:R-:W-:Y:S02]  /*1cf0*/  SHF.L.U64.HI R199, R166, R99.reuse, c[0x0][0x19c] ;  /* 0x00006700a6c77619 */ /* 0x080fe40000010263 */
[----:B------:R-:W-:Y:S01]  /*1d00*/  LOP3.LUT R150, R19, R150, RZ, 0xfc, !PT ;  /* 0x0000009613967212 */ /* 0x000fe200078efcff */
[----:B------:R-:W-:Y:S01]  /*1d10*/  IMAD R153, R156, c[0x0][0x19c], R153 ;  /* 0x000067009c997a24 */ /* 0x000fe200078e0299 */
[----:B------:R-:W-:Y:S01]  /*1d20*/  SHF.L.U64.HI R201, R0, R99, c[0x0][0x1a4] ;  /* 0x0000690000c97619 */ /* 0x000fe20000010263 */
[----:B------:R-:W-:Y:S01]  /*1d30*/  IMAD.WIDE.U32 R154, R156, c[0x0][0x198], R154 ;  /* 0x000066009c9a7a25 */ /* 0x000fe200078e009a */
[----:B------:R-:W-:Y:S02]  /*1d40*/  SHF.R.S32.HI R128, RZ, 0x1f, R146 ;  /* 0x0000001fff807819 */ /* 0x000fe40000011492 */
[----:B------:R-:W-:Y:S01]  /*1d50*/  SHF.R.S32.HI R127, RZ, 0x1f, R145 ;  /* 0x0000001fff7f7819 */ /* 0x000fe20000011491 */
[----:B------:R-:W-:Y:S01]  /*1d60*/  IMAD.SHL.U32 R200, R166, 0x10, RZ ;  /* 0x00000010a6c87824 */ /* 0x000fe200078e00ff */
[----:B------:R-:W-:Y:S01]  /*1d70*/  SEL R47, R47, 0xfffffff0, !P2 ;  /* 0xfffffff02f2f7807 */ /* 0x000fe20005000000 */
[----:B------:R-:W-:Y:S01]  /*1d80*/  IMAD.SHL.U32 R202, R0, 0x10, RZ ;  /* 0x0000001000ca7824 */ /* 0x000fe200078e00ff */
[----:B------:R-:W-:Y:S01]  /*1d90*/  SEL R45, R3, 0xffffffe0, !P4 ;  /* 0xffffffe0032d7807 */ /* 0x000fe20006000000 */
[----:B------:R-:W-:-:S02]  /*1da0*/  IMAD.IADD R151, R129, 0x1, -R8 ;  /* 0x0000000181977824 */ /* 0x000fc400078e0a08 */
[----:B------:R-:W-:Y:S02]  /*1db0*/  IMAD.SHL.U32 R147, R149, 0x10, RZ ;  /* 0x0000001095937824 */ /* 0x000fe400078e00ff */
[----:B------:R-:W-:Y:S02]  /*1dc0*/  IMAD.IADD R153, R155, 0x1, R153 ;  /* 0x000000019b997824 */ /* 0x000fe400078e0299 */
[----:B------:R-:W-:Y:S02]  /*1dd0*/  IMAD.IADD R133, R137, 0x1, R133 ;  /* 0x0000000189857824 */ /* 0x000fe400078e0285 */
[----:B------:R-:W-:Y:S02]  /*1de0*/  IMAD.IADD R161, R159, 0x1, R161 ;  /* 0x000000019fa17824 */ /* 0x000fe400078e02a1 */
[----:B------:R-:W-:Y:S01]  /*1df0*/  @!P5 IMAD.MOV.U32 R15, RZ, RZ, RZ ;  /* 0x000000ffff0fd224 */ /* 0x000fe200078e00ff */
[----:B------:R-:W-:Y:S05]  /*1e00*/  @!P0 BRA `(.L_x_818) ;  /* 0x0000922000008947 */ /* 0x000fea0003800000 */
[----:B-1----:R-:W-:Y:S01]  /*1e10*/  IMAD R16, R6, c[0x0][0x280], RZ ;  /* 0x0000a00006107a24 */ /* 0x002fe200078e02ff */
[----:B------:R-:W-:Y:S01]  /*1e20*/  SHF.R.S32.HI R5, RZ, 0x1f, R116 ;  /* 0x0000001fff057819 */ /* 0x000fe20000011474 */
[C---:B------:R-:W-:Y:S01]  /*1e30*/  IMAD.WIDE.U32 R18, R11.reuse, c[0x0][0x280], R12 ;  /* 0x0000a0000b127a25 */ /* 0x040fe200078e000c */
[--C-:B------:R-:W-:Y:S01]  /*1e40*/  SHF.R.S32.HI R14, RZ, 0x1f, R69.reuse ;  /* 0x0000001fff0e7819 */ /* 0x100fe20000011445 */
[----:B------:R-:W-:Y:S01]  /*1e50*/  UMOV UR8, 0x60 ;  /* 0x0000006000087882 */ /* 0x000fe20000000000 */
[----:B------:R-:W-:Y:S01]  /*1e60*/  IADD3 R8, P1, P0, R116, R156, -R69 ;  /* 0x0000009c74087210 */ /* 0x000fe2000783e845 */
[----:B------:R-:W-:Y:S01]  /*1e70*/  IMAD R7, R11, c[0x0][0x284], R16 ;  /* 0x0000a1000b077a24 */ /* 0x000fe200078e0210 */
[----:B------:R-:W-:Y:S01]  /*1e80*/  IADD3 R79, P4, R200, 0x40, RZ ;  /* 0x00000040c84f7810 */ /* 0x000fe20007f9e0ff */
[----:B------:R-:W-:Y:S01]  /*1e90*/  IMAD R6, R6, c[0x0][0x278], RZ ;  /* 0x00009e0006067a24 */ /* 0x000fe200078e02ff */
[----:B------:R-:W-:Y:S01]  /*1ea0*/  IADD3.X R5, R5, R157, ~R14, P1, P0 ;  /* 0x0000009d05057210 */ /* 0x000fe20000fe0c0e */
[----:B------:R-:W-:Y:S01]  /*1eb0*/  IMAD.IADD R19, R19, 0x1, R7 ;  /* 0x0000000113137824 */ /* 0x000fe200078e0207 */
[----:B------:R-:W-:Y:S01]  /*1ec0*/  IADD3 R87, P2, R200, 0x80, RZ ;  /* 0x00000080c8577810 */ /* 0x000fe20007f5e0ff */
[----:B------:R-:W-:Y:S01]  /*1ed0*/  IMAD.WIDE.U32 R16, R11, c[0x0][0x278], R12 ;  /* 0x00009e000b107a25 */ /* 0x000fe200078e000c */
[C---:B------:R-:W-:Y:S01]  /*1ee0*/  IADD3 R139, R147.reuse, 0x40, RZ ;  /* 0x00000040938b7810 */ /* 0x040fe20007ffe0ff */
[----:B------:R-:W-:Y:S01]  /*1ef0*/  ULDC.64 UR4, c[0x0][0x1a0] ;  /* 0x0000680000047ab9 */ /* 0x000fe20000000a00 */
[----:B------:R-:W-:Y:S01]  /*1f00*/  IADD3 R138, R147, 0x80, RZ ;  /* 0x00000080938a7810 */ /* 0x000fe20007ffe0ff */
[----:B------:R-:W-:Y:S01]  /*1f10*/  IMAD R7, R5, c[0x0][0x290], RZ ;  /* 0x0000a40005077a24 */ /* 0x000fe200078e02ff */
[----:B------:R-:W-:Y:S01]  /*1f20*/  UIMAD UR9, UR8, UR5, URZ ;  /* 0x00000005080972a4 */ /* 0x000fe2000f8e023f */
[----:B------:R-:W-:Y:S01]  /*1f30*/  IMAD R6, R11, c[0x0][0x27c], R6 ;  /* 0x00009f000b067a24 */ /* 0x000fe200078e0206 */
[----:B------:R-:W-:Y:S01]  /*1f40*/  LOP3.LUT R141, R150, 0xffff, RZ, 0xc0, !PT ;  /* 0x0000ffff968d7812 */ /* 0x000fe200078ec0ff */
[C---:B------:R-:W-:Y:S01]  /*1f50*/  IMAD R7, R8.reuse, c[0x0][0x294], R7 ;  /* 0x0000a50008077a24 */ /* 0x040fe200078e0207 */
[----:B------:R-:W-:Y:S01]  /*1f60*/  ULDC UR5, c[0x0][0x294] ;  /* 0x0000a50000057ab9 */ /* 0x000fe20000000800 */
[----:B------:R-:W-:Y:S01]  /*1f70*/  IMAD.WIDE.U32 R20, R8, c[0x0][0x290], R18 ;  /* 0x0000a40008147a25 */ /* 0x000fe200078e0012 */
[----:B------:R-:W-:Y:S01]  /*1f80*/  UIMAD UR5, UR8, UR5, URZ ;  /* 0x00000005080572a4 */ /* 0x000fe2000f8e023f */
[----:B------:R-:W-:Y:S01]  /*1f90*/  LOP3.LUT R144, R141, 0x1, RZ, 0xc0, !PT ;  /* 0x000000018d907812 */ /* 0x000fe200078ec0ff */
[----:B------:R-:W-:Y:S01]  /*1fa0*/  UIMAD.WIDE.U32 UR10, UR8, UR4, URZ ;  /* 0x00000004080a72a5 */ /* 0x000fe2000f8e003f */
[----:B------:R-:W-:Y:S01]  /*1fb0*/  IMAD.IADD R17, R17, 0x1, R6 ;  /* 0x0000000111117824 */ /* 0x000fe200078e0206 */
[----:B------:R-:W-:Y:S01]  /*1fc0*/  LOP3.LUT R143, R141, 0x2, RZ, 0xc0, !PT ;  /* 0x000000028d8f7812 */ /* 0x000fe200078ec0ff */
[----:B------:R-:W-:Y:S01]  /*1fd0*/  IMAD.IADD R7, R21, 0x1, R7 ;  /* 0x0000000115077824 */ /* 0x000fe200078e0207 */
[C---:B------:R-:W-:Y:S01]  /*1fe0*/  IADD3 R67, R156.reuse, 0x10, RZ ;  /* 0x000000109c437810 */ /* 0x040fe20007ffe0ff */
[----:B------:R-:W-:Y:S01]  /*1ff0*/  IMAD.MOV.U32 R6, RZ, RZ, R20 ;  /* 0x000000ffff067224 */ /* 0x000fe200078e0014 */
[----:B------:R-:W-:Y:S01]  /*2000*/  IADD3 R66, R156, 0x20, RZ ;  /* 0x000000209c427810 */ /* 0x000fe20007ffe0ff */
[----:B------:R-:W-:Y:S01]  /*2010*/  IMAD R111, R2, c[0x0][0x2a0], RZ ;  /* 0x0000a800026f7a24 */ /* 0x000fe200078e02ff */
[----:B------:R-:W-:Y:S01]  /*2020*/  IADD3 R65, R156, 0x30, RZ ;  /* 0x000000309c417810 */ /* 0x000fe20007ffe0ff */
[----:B------:R-:W-:Y:S01]  /*2030*/  IMAD R5, R5, c[0x0][0x288], RZ ;  /* 0x0000a20005057a24 */ /* 0x000fe200078e02ff */
[----:B------:R-:W-:Y:S01]  /*2040*/  SHF.R.S32.HI R126, RZ, 0x1f, R147 ;  /* 0x0000001fff7e7819 */ /* 0x000fe20000011493 */
[C---:B------:R-:W-:Y:S01]  /*2050*/  IMAD R111, R4.reuse, c[0x0][0x2a4], R111 ;  /* 0x0000a900046f7a24 */ /* 0x040fe200078e026f */
[----:B------:R-:W-:Y:S01]  /*2060*/  LOP3.LUT R141, R141, 0x4, RZ, 0xc0, !PT ;  /* 0x000000048d8d7812 */ /* 0x000fe200078ec0ff */
[----:B------:R-:W-:Y:S01]  /*2070*/  IMAD.WIDE.U32 R6, R4, c[0x0][0x2a0], R6 ;  /* 0x0000a80004067a25 */ /* 0x000fe200078e0006 */
[----:B------:R-:W-:Y:S01]  /*2080*/  SHF.R.S32.HI R124, RZ, 0x1f, R139 ;  /* 0x0000001fff7c7819 */ /* 0x000fe2000001148b */
[----:B------:R-:W-:Y:S01]  /*2090*/  ULDC UR4, c[0x0][0x230] ;  /* 0x00008c0000047ab9 */ /* 0x000fe20000000800 */
[----:B------:R-:W-:Y:S01]  /*20a0*/  SHF.R.S32.HI R122, RZ, 0x1f, R138 ;  /* 0x0000001fff7a7819 */ /* 0x000fe2000001148a */
[----:B------:R-:W-:Y:S01]  /*20b0*/  IMAD R5, R8, c[0x0][0x28c], R5 ;  /* 0x0000a30008057a24 */ /* 0x000fe200078e0205 */
[----:B------:R-:W-:Y:S01]  /*20c0*/  LEA R110, P1, R6, c[0x0][0x270], 0x1 ;  /* 0x00009c00066e7a11 */ /* 0x000fe200078208ff */
[----:B------:R-:W-:Y:S01]  /*20d0*/  IMAD.WIDE.U32 R18, R8, c[0x0][0x288], R16 ;  /* 0x0000a20008127a25 */ /* 0x000fe200078e0010 */
[----:B------:R-:W-:-:S02]  /*20e0*/  UIADD3 UR9, UR11, UR9, URZ ;  /* 0x000000090b097290 */ /* 0x000fc4000fffe03f */
[----:B------:R-:W-:Y:S01]  /*20f0*/  ULDC.U8 UR8, c[0x0][0x313] ;  /* 0x0000c4c000087ab9 */ /* 0x000fe20000000000 */
[----:B------:R-:W-:Y:S02]  /*2100*/  IMAD.IADD R111, R7, 0x1, R111 ;  /* 0x00000001076f7824 */ /* 0x000fe400078e026f */
[----:B------:R-:W-:Y:S02]  /*2110*/  IMAD.IADD R116, R15, 0x1, R116 ;  /* 0x000000010f747824 */ /* 0x000fe400078e0274 */
[----:B------:R-:W-:Y:S01]  /*2120*/  IMAD R113, R2, c[0x0][0x298], RZ ;  /* 0x0000a60002717a24 */ /* 0x000fe200078e02ff */
[----:B------:R-:W-:Y:S01]  /*2130*/  LEA.HI.X R111, R6, c[0x0][0x274], R111, 0x1, P1 ;  /* 0x00009d00066f7a11 */ /* 0x000fe200008f0c6f */
[----:B------:R-:W-:Y:S01]  /*2140*/  IMAD.IADD R15, R19, 0x1, R5 ;  /* 0x00000001130f7824 */ /* 0x000fe200078e0205 */
[----:B------:R-:W-:Y:S01]  /*2150*/  LEA R106, P1, R154, c[0x0][0x168], 0x1 ;  /* 0x00005a009a6a7a11 */ /* 0x000fe200078208ff */
[----:B------:R-:W-:Y:S02]  /*2160*/  IMAD.MOV.U32 R14, RZ, RZ, R18 ;  /* 0x000000ffff0e7224 */ /* 0x000fe400078e0012 */
[----:B------:R-:W-:Y:S01]  /*2170*/  IMAD R113, R4, c[0x0][0x29c], R113 ;  /* 0x0000a70004717a24 */ /* 0x000fe200078e0271 */
[----:B------:R-:W-:Y:S01]  /*2180*/  LEA.HI.X R107, R154, c[0x0][0x16c], R153, 0x1, P1 ;  /* 0x00005b009a6b7a11 */ /* 0x000fe200008f0c99 */
[----:B------:R-:W-:-:S02]  /*2190*/  IMAD R116, R149, R116, RZ ;  /* 0x0000007495747224 */ /* 0x000fc400078e02ff */
[----:B------:R-:W-:-:S03]  /*21a0*/  IMAD.WIDE.U32 R4, R4, c[0x0][0x298], R14 ;  /* 0x0000a60004047a25 */ /* 0x000fc600078e000e */
[----:B------:R-:W-:Y:S01]  /*21b0*/  SHF.R.S32.HI R117, RZ, 0x1f, R116 ;  /* 0x0000001fff757819 */ /* 0x000fe20000011474 */
[C---:B------:R-:W-:Y:S01]  /*21c0*/  IMAD R2, R3.reuse, c[0x0][0x1a4], RZ ;  /* 0x0000690003027a24 */ /* 0x040fe200078e02ff */
[-C--:B------:R-:W-:Y:S01]  /*21d0*/  IADD3 R48, P1, R146, R116.reuse, RZ ;  /* 0x0000007492307210 */ /* 0x080fe20007f3e0ff */
[----:B------:R-:W-:Y:S01]  /*21e0*/  IMAD R3, R3, c[0x0][0x19c], RZ ;  /* 0x0000670003037a24 */ /* 0x000fe200078e02ff */
[----:B------:R-:W-:Y:S01]  /*21f0*/  IADD3 R113, R5, R113, RZ ;  /* 0x0000007105717210 */ /* 0x000fe20007ffe0ff */
[----:B------:R-:W-:Y:S01]  /*2200*/  IMAD.WIDE.U32 R166, R166, 0x20, RZ ;  /* 0x00000020a6a67825 */ /* 0x000fe200078e00ff */
[C---:B------:R-:W-:Y:S02]  /*2210*/  LEA R112, P0, R4.reuse, c[0x0][0x268], 0x1 ;  /* 0x00009a0004707a11 */ /* 0x040fe400078008ff */
[----:B------:R-:W-:Y:S01]  /*2220*/  IADD3 R116, P5, R145, R116, RZ ;  /* 0x0000007491747210 */ /* 0x000fe20007fbe0ff */
[----:B------:R-:W-:Y:S01]  /*2230*/  IMAD.MOV.U32 R73, RZ, RZ, c[0x0][0x288] ;  /* 0x0000a200ff497624 */ /* 0x000fe200078e00ff */
[----:B------:R-:W-:Y:S01]  /*2240*/  LEA.HI.X R113, R4, c[0x0][0x26c], R113, 0x1, P0 ;  /* 0x00009b0004717a11 */ /* 0x000fe200000f0c71 */
[----:B------:R-:W-:Y:S01]  /*2250*/  IMAD.IADD R74, R167, 0x1, R3 ;  /* 0x00000001a74a7824 */ /* 0x000fe200078e0203 */
[----:B------:R-:W-:Y:S01]  /*2260*/  LEA R108, P0, R136, c[0x0][0x170], 0x1 ;  /* 0x00005c00886c7a11 */ /* 0x000fe200078008ff */
[----:B------:R-:W-:Y:S01]  /*2270*/  IMAD.X R80, RZ, RZ, R199, P4 ;  /* 0x000000ffff507224 */ /* 0x000fe200020e06c7 */
[----:B------:R-:W-:Y:S01]  /*2280*/  IADD3 R81, P4, R200, R79, RZ ;  /* 0x0000004fc8517210 */ /* 0x000fe20007f9e0ff */
[----:B------:R-:W-:Y:S01]  /*2290*/  IMAD.X R3, R128, 0x1, R117, P1 ;  /* 0x0000000180037824 */ /* 0x000fe200008e0675 */
[----:B------:R-:W-:Y:S01]  /*22a0*/  LEA.HI.X R109, R136, c[0x0][0x174], R133, 0x1, P0 ;  /* 0x00005d00886d7a11 */ /* 0x000fe200000f0c85 */
[C---:B------:R-:W-:Y:S01]  /*22b0*/  IMAD.SHL.U32 R71, R73.reuse, 0x10, RZ ;  /* 0x0000001049477824 */ /* 0x040fe200078e00ff */
[----:B------:R-:W-:Y:S01]  /*22c0*/  SHF.L.U64.HI R70, R73, R99, c[0x0][0x28c] ;  /* 0x0000a30049467619 */ /* 0x000fe20000010263 */
[----:B------:R-:W-:-:S02]  /*22d0*/  IMAD.X R117, R127, 0x1, R117, P5 ;  /* 0x000000017f757824 */ /* 0x000fc400028e0675 */
[----:B------:R-:W-:Y:S01]  /*22e0*/  IMAD.X R88, RZ, RZ, R199, P2 ;  /* 0x000000ffff587224 */ /* 0x000fe200010e06c7 */
[----:B------:R-:W-:Y:S01]  /*22f0*/  IADD3 R76, P0, R71, 0x40, RZ ;  /* 0x00000040474c7810 */ /* 0x000fe20007f1e0ff */
[----:B------:R-:W-:Y:S01]  /*2300*/  IMAD.X R82, R199, 0x1, R80, P4 ;  /* 0x00000001c7527824 */ /* 0x000fe200020e0650 */
[----:B------:R-:W-:Y:S01]  /*2310*/  SHF.L.U64.HI R117, R116, 0x1, R117 ;  /* 0x0000000174757819 */ /* 0x000fe20000010275 */
[----:B------:R-:W-:Y:S01]  /*2320*/  IMAD.WIDE.U32 R16, R0, 0x20, RZ ;  /* 0x0000002000107825 */ /* 0x000fe200078e00ff */
[----:B------:R-:W-:Y:S02]  /*2330*/  IADD3 R89, P2, R200, R87, RZ ;  /* 0x00000057c8597210 */ /* 0x000fe40007f5e0ff */
[----:B------:R-:W-:Y:S01]  /*2340*/  IADD3 R84, P4, R71, 0x80, RZ ;  /* 0x0000008047547810 */ /* 0x000fe20007f9e0ff */
[----:B------:R-:W-:Y:S01]  /*2350*/  IMAD.SHL.U32 R116, R116, 0x2, RZ ;  /* 0x0000000274747824 */ /* 0x000fe200078e00ff */
[----:B------:R-:W-:Y:S01]  /*2360*/  IADD3.X R90, R199, R88, RZ, P2, !PT ;  /* 0x00000058c75a7210 */ /* 0x000fe200017fe4ff */
[----:B------:R-:W-:Y:S01]  /*2370*/  IMAD.IADD R2, R17, 0x1, R2 ;  /* 0x0000000111027824 */ /* 0x000fe200078e0202 */
[----:B------:R-:W-:Y:S01]  /*2380*/  IADD3 R98, P1, R200, R89, RZ ;  /* 0x00000059c8627210 */ /* 0x000fe20007f3e0ff */
[----:B------:R-:W-:Y:S01]  /*2390*/  IMAD.MOV.U32 R164, RZ, RZ, c[0x0][0x290] ;  /* 0x0000a400ffa47624 */ /* 0x000fe200078e00ff */
[----:B------:R-:W-:Y:S01]  /*23a0*/  SHF.L.U64.HI R0, R48, 0x1, R3 ;  /* 0x0000000130007819 */ /* 0x000fe20000010203 */
[----:B------:R-:W-:Y:S01]  /*23b0*/  IMAD.MOV.U32 R72, RZ, RZ, 0x5 ;  /* 0x00000005ff487424 */ /* 0x000fe200078e00ff */
[----:B------:R-:W-:Y:S01]  /*23c0*/  IADD3.X R83, RZ, R70, RZ, P4, !PT ;  /* 0x00000046ff537210 */ /* 0x000fe200027fe4ff */
[----:B------:R-:W-:Y:S01]  /*23d0*/  IMAD.X R75, RZ, RZ, R70, P0 ;  /* 0x000000ffff4b7224 */ /* 0x000fe200000e0646 */
[----:B------:R-:W-:Y:S01]  /*23e0*/  IADD3 R86, P5, R84, R71, RZ ;  /* 0x0000004754567210 */ /* 0x000fe20007fbe0ff */
[----:B------:R-:W-:Y:S01]  /*23f0*/  IMAD.SHL.U32 R48, R48, 0x2, RZ ;  /* 0x0000000230307824 */ /* 0x000fe200078e00ff */
[----:B------:R-:W-:Y:S01]  /*2400*/  IADD3 R94, P2, R200, R81, RZ ;  /* 0x00000051c85e7210 */ /* 0x000fe20007f5e0ff */
[C---:B------:R-:W-:Y:S01]  /*2410*/  IMAD.IADD R135, R147.reuse, 0x1, R139 ;  /* 0x0000000193877824 */ /* 0x040fe200078e028b */
[----:B------:R-:W-:Y:S01]  /*2420*/  IADD3 R78, P0, R76, R71, RZ ;  /* 0x000000474c4e7210 */ /* 0x000fe20007f1e0ff */
[----:B------:R-:W-:Y:S01]  /*2430*/  IMAD.IADD R132, R147, 0x1, R138 ;  /* 0x0000000193847824 */ /* 0x000fe200078e028a */
[----:B------:R-:W-:Y:S01]  /*2440*/  IADD3 R114, P4, R116, c[0x0][0x2b0], RZ ;  /* 0x0000ac0074727a10 */ /* 0x000fe20007f9e0ff */
[C---:B------:R-:W-:Y:S01]  /*2450*/  IMAD.SHL.U32 R104, R16.reuse, 0x2, RZ ;  /* 0x0000000210687824 */ /* 0x040fe200078e00ff */
[----:B------:R-:W-:Y:S01]  /*2460*/  SHF.L.U64.HI R103, R16, 0x1, R2 ;  /* 0x0000000110677819 */ /* 0x000fe20000010202 */
[C---:B------:R-:W-:Y:S01]  /*2470*/  IMAD.SHL.U32 R100, R164.reuse, 0x10, RZ ;  /* 0x00000010a4647824 */ /* 0x040fe200078e00ff */
[C---:B------:R-:W-:Y:S01]  /*2480*/  SHF.L.U64.HI R99, R164.reuse, R99, c[0x0][0x294] ;  /* 0x0000a500a4637619 */ /* 0x040fe20000010263 */
[----:B------:R-:W-:Y:S01]  /*2490*/  IMAD.X R97, R199, 0x1, R90, P1 ;  /* 0x00000001c7617824 */ /* 0x000fe200008e065a */
[C---:B------:R-:W-:Y:S01]  /*24a0*/  SHF.L.U64.HI R101, R164.reuse, R72, c[0x0][0x294] ;  /* 0x0000a500a4657619 */ /* 0x040fe20000010248 */
[----:B------:R-:W-:Y:S01]  /*24b0*/  IMAD.X R85, R83, 0x1, R70, P5 ;  /* 0x0000000153557824 */ /* 0x000fe200028e0646 */
[----:B------:R-:W-:Y:S01]  /*24c0*/  SHF.L.U32 R102, R164, 0x5, RZ ;  /* 0x00000005a4667819 */ /* 0x000fe200000006ff */
[----:B------:R-:W-:Y:S01]  /*24d0*/  IMAD.SHL.U32 R142, R149, 0x20, RZ ;  /* 0x00000020958e7824 */ /* 0x000fe200078e00ff */
[----:B------:R-:W-:Y:S01]  /*24e0*/  IADD3.X R115, R117, c[0x0][0x2b4], RZ, P4, !PT ;  /* 0x0000ad0075737a10 */ /* 0x000fe200027fe4ff */
[----:B------:R-:W-:Y:S01]  /*24f0*/  IMAD R140, R149, 0x30, RZ ;  /* 0x00000030958c7824 */ /* 0x000fe200078e02ff */
[----:B------:R-:W-:Y:S01]  /*2500*/  IADD3 R16, P1, R48, c[0x0][0x2b0], RZ ;  /* 0x0000ac0030107a10 */ /* 0x000fe20007f3e0ff */
[----:B------:R-:W-:Y:S01]  /*2510*/  IMAD.WIDE.U32 R164, R164, 0x60, RZ ;  /* 0x00000060a4a47825 */ /* 0x000fe200078e00ff */
[----:B------:R-:W-:-:S02]  /*2520*/  IADD3 R92, P5, R78, R71, RZ ;  /* 0x000000474e5c7210 */ /* 0x000fc40007fbe0ff */
[----:B------:R-:W-:Y:S01]  /*2530*/  IADD3 R96, P4, R86, R71, RZ ;  /* 0x0000004756607210 */ /* 0x000fe20007f9e0ff */
[----:B------:R-:W-:Y:S01]  /*2540*/  IMAD.IADD R131, R147, 0x1, R135 ;  /* 0x0000000193837824 */ /* 0x000fe200078e0287 */
[----:B------:R-:W-:Y:S01]  /*2550*/  SHF.L.U64.HI R72, R73, R72, c[0x0][0x28c] ;  /* 0x0000a30049487619 */ /* 0x000fe20000010248 */
[----:B------:R-:W-:Y:S01]  /*2560*/  IMAD.IADD R130, R147, 0x1, R132 ;  /* 0x0000000193827824 */ /* 0x000fe200078e0284 */
[----:B------:R-:W-:Y:S01]  /*2570*/  SHF.L.U64.HI R101, R102, 0x1, R101 ;  /* 0x0000000166657819 */ /* 0x000fe20000010265 */
[----:B------:R-:W-:Y:S01]  /*2580*/  IMAD.X R93, R199, 0x1, R82, P2 ;  /* 0x00000001c75d7824 */ /* 0x000fe200010e0652 */
[----:B------:R-:W-:Y:S01]  /*2590*/  IADD3 R116, P2, R116, c[0x0][0x2a8], RZ ;  /* 0x0000aa0074747a10 */ /* 0x000fe20007f5e0ff */
[----:B------:R-:W-:Y:S01]  /*25a0*/  IMAD.X R77, R75, 0x1, R70, P0 ;  /* 0x000000014b4d7824 */ /* 0x000fe200000e0646 */
[----:B------:R-:W-:Y:S01]  /*25b0*/  IADD3 R48, P0, R48, c[0x0][0x2a8], RZ ;  /* 0x0000aa0030307a10 */ /* 0x000fe20007f1e0ff */
[----:B------:R-:W-:Y:S01]  /*25c0*/  IMAD.MOV.U32 R11, RZ, RZ, R134 ;  /* 0x000000ffff0b7224 */ /* 0x000fe200078e0086 */
[----:B------:R-:W-:Y:S01]  /*25d0*/  SHF.L.U64.HI R99, R100, 0x1, R99 ;  /* 0x0000000164637819 */ /* 0x000fe20000010263 */
[----:B------:R-:W-:Y:S01]  /*25e0*/  IMAD.SHL.U32 R73, R73, 0x20, RZ ;  /* 0x0000002049497824 */ /* 0x000fe200078e00ff */
[----:B------:R-:W-:Y:S01]  /*25f0*/  SHF.R.S32.HI R125, RZ, 0x1f, R142 ;  /* 0x0000001fff7d7819 */ /* 0x000fe2000001148e */
[----:B------:R-:W-:Y:S01]  /*2600*/  IMAD.SHL.U32 R102, R102, 0x2, RZ ;  /* 0x0000000266667824 */ /* 0x000fe200078e00ff */
[----:B------:R-:W-:Y:S01]  /*2610*/  SHF.R.S32.HI R123, RZ, 0x1f, R140 ;  /* 0x0000001fff7b7819 */ /* 0x000fe2000001148c */
[----:B------:R-:W-:Y:S01]  /*2620*/  IMAD.SHL.U32 R100, R100, 0x2, RZ ;  /* 0x0000000264647824 */ /* 0x000fe200078e00ff */
[----:B------:R-:W-:Y:S01]  /*2630*/  SHF.R.S32.HI R121, RZ, 0x1f, R135 ;  /* 0x0000001fff797819 */ /* 0x000fe20000011487 */
[----:B------:R-:W-:Y:S01]  /*2640*/  IMAD.X R91, R77, 0x1, R70, P5 ;  /* 0x000000014d5b7824 */ /* 0x000fe200028e0646 */
[----:B------:R-:W-:Y:S01]  /*2650*/  SHF.R.S32.HI R120, RZ, 0x1f, R132 ;  /* 0x0000001fff787819 */ /* 0x000fe20000011484 */
[----:B------:R-:W-:Y:S01]  /*2660*/  IMAD.X R95, R85, 0x1, R70, P4 ;  /* 0x00000001555f7824 */ /* 0x000fe200020e0646 */
[----:B------:R-:W-:-:S02]  /*2670*/  IADD3 R105, R165, UR5, RZ ;  /* 0x00000005a5697c10 */ /* 0x000fc4000fffe0ff */
[----:B------:R-:W-:Y:S02]  /*2680*/  SHF.R.S32.HI R119, RZ, 0x1f, R131 ;  /* 0x0000001fff777819 */ /* 0x000fe40000011483 */
[----:B------:R-:W-:Y:S02]  /*2690*/  SHF.R.S32.HI R118, RZ, 0x1f, R130 ;  /* 0x0000001fff767819 */ /* 0x000fe40000011482 */
[----:B------:R-:W-:Y:S02]  /*26a0*/  IADD3.X R117, R117, c[0x0][0x2ac], RZ, P2, !PT ;  /* 0x0000ab0075757a10 */ /* 0x000fe400017fe4ff */
[C---:B------:R-:W-:Y:S02]  /*26b0*/  IADD3.X R17, R0.reuse, c[0x0][0x2b4], RZ, P1, !PT ;  /* 0x0000ad0000117a10 */ /* 0x040fe40000ffe4ff */
[----:B------:R-:W-:Y:S02]  /*26c0*/  IADD3.X R49, R0, c[0x0][0x2ac], RZ, P0, !PT ;  /* 0x0000ab0000317a10 */ /* 0x000fe400007fe4ff */
.L_x_911:
[----:B------:R-:W-:Y:S01]  /*26d0*/  IMAD.SHL.U32 R15, R11, 0x40, RZ ;  /* 0x000000400b0f7824 */ /* 0x000fe200078e00ff */
[----:B------:R-:W-:Y:S04]  /*26e0*/  BSSY B0, `(.L_x_819) ;  /* 0x0000011000007945 */ /* 0x000fe80003800000 */
[----:B------:R-:W-:Y:S05]  /*26f0*/  IADD3 R14, R15, -0x40, RZ ;  /* 0xffffffc00f0e7810 */ /* 0x000fea0007ffe0ff */
[--C-:B------:R-:W-:Y:S02]  /*2700*/  IMAD.IADD R2, R62, 0x1, -R14.reuse ;  /* 0x000000013e027824 */ /* 0x100fe400078e0a0e */
[----:B------:R-:W-:Y:S03]  /*2710*/  IMAD.IADD R0, R69, 0x1, -R14 ;  /* 0x0000000145007824 */ /* 0x000fe600078e0a0e */
[C---:B------:R-:W-:Y:S04]  /*2720*/  ISETP.GE.AND P6, PT, R156.reuse, R2, PT ;  /* 0x000000029c00720c */ /* 0x040fe80003fc6270 */
[----:B------:R-:W-:Y:S11]  /*2730*/  ISETP.GE.AND P6, PT, R156, R0, !P6 ;  /* 0x000000009c00720c */ /* 0x000ff600077c6270 */
[----:B------:R-:W-:Y:S02]  /*2740*/  @!UPT UIADD3 URZ, URZ, URZ, URZ ;  /* 0x0000003f3f3ff290 */ /* 0x000fe4000fffe03f */
[----:B-1-3--:R-:W-:-:S05]  /*2750*/  @!P6 BRA `(.L_x_820) ;  /* 0x000000900000e947 */ /* 0x00afca0003800000 */
[----:B------:R-:W-:Y:S02]  /*2760*/  ISETP.NE.AND P0, PT, R144, RZ, PT ;  /* 0x000000ff9000720c */ /* 0x000fe40003f05270 */
[----:B------:R-:W-:Y:S11]  /*2770*/  ISETP.NE.AND P1, PT, R143, RZ, PT ;  /* 0x000000ff8f00720c */ /* 0x000ff60003f25270 */
[----:B------:R-:W2:Y:S04]  /*2780*/  @P0 LDG.E.128 R24, [R110.64] ;  /* 0x000000066e180981 */ /* 0x000ea8000c1e1d00 */
[----:B--2---:R1:W-:Y:S01]  /*2790*/  @P0 STG.E.128 [R108.64], R24 ;  /* 0x000000186c000986 */ /* 0x0043e2000c101d06 */
[----:B------:R-:W-:Y:S03]  /*27a0*/  ISETP.NE.AND P0, PT, R141, RZ, PT ;  /* 0x000000ff8d00720c */ /* 0x000fe60003f05270 */
[----:B------:R-:W2:Y:S04]  /*27b0*/  @P1 LDG.E.128 R20, [R110.64+0x80] ;  /* 0x000080066e141981 */ /* 0x000ea8000c1e1d00 */
[----:B--2---:R1:W-:Y:S06]  /*27c0*/  @P1 STG.E.128 [R108.64+0x80], R20 ;  /* 0x000080146c001986 */ /* 0x0043ec000c101d06 */
[----:B------:R-:W2:Y:S04]  /*27d0*/  @P0 LDG.E.128 R4, [R110.64+0x100] ;  /* 0x000100066e040981 */ /* 0x000ea8000c1e1d00 */
[----:B--2---:R1:W-:Y:S02]  /*27e0*/  @P0 STG.E.128 [R108.64+0x100], R4 ;  /* 0x000100046c000986 */ /* 0x0043e4000c101d06 */
.L_x_820:
[----:B------:R-:W-:Y:S05]  /*27f0*/  BSYNC B0 ;  /* 0x0000000000007941 */ /* 0x000fea0003800000 */
.L_x_819:
[C---:B------:R-:W-:Y:S01]  /*2800*/  ISETP.GE.AND P4, PT, R67.reuse, R2, PT ;  /* 0x000000024300720c */ /* 0x040fe20003f86270 */
[----:B------:R-:W-:Y:S03]  /*2810*/  BSSY B0, `(.L_x_821) ;  /* 0x0000011000007945 */ /* 0x000fe60003800000 */
[----:B------:R-:W-:Y:S11]  /*2820*/  ISETP.GE.AND P4, PT, R67, R0, !P4 ;  /* 0x000000004300720c */ /* 0x000ff60006786270 */
[----:B------:R-:W-:Y:S02]  /*2830*/  @!UPT UIADD3 URZ, URZ, URZ, URZ ;  /* 0x0000003f3f3ff290 */ /* 0x000fe4000fffe03f */
[----:B------:R-:W-:-:S05]  /*2840*/  @!P4 BRA `(.L_x_822) ;  /* 0x000000d00000c947 */ /* 0x000fca0003800000 */
[----:B------:R-:W-:Y:S02]  /*2850*/  ISETP.NE.AND P1, PT, R144, RZ, PT ;  /* 0x000000ff9000720c */ /* 0x000fe40003f25270 */
[----:B------:R-:W-:Y:S02]  /*2860*/  IADD3 R28, P0, R110, R100, RZ ;  /* 0x000000646e1c7210 */ /* 0x000fe40007f1e0ff */
[C---:B------:R-:W-:Y:S03]  /*2870*/  LEA R18, P2, R202.reuse, R108, 0x1 ;  /* 0x0000006cca127211 */ /* 0x040fe600078408ff */
[----:B------:R-:W-:Y:S01]  /*2880*/  IMAD.X R29, R111, 0x1, R99, P0 ;  /* 0x000000016f1d7824 */ /* 0x000fe200000e0663 */
[----:B------:R-:W-:Y:S02]  /*2890*/  ISETP.NE.AND P0, PT, R143, RZ, PT ;  /* 0x000000ff8f00720c */ /* 0x000fe40003f05270 */
[----:B------:R-:W-:Y:S03]  /*28a0*/  LEA.HI.X R19, R202, R109, R201, 0x1, P2 ;  /* 0x0000006dca137211 */ /* 0x000fe600010f0cc9 */
[----:B-1----:R-:W2:Y:S04]  /*28b0*/  @P1 LDG.E.128 R24, [R28.64] ;  /* 0x000000061c181981 */ /* 0x002ea8000c1e1d00 */
[----:B--2---:R1:W-:Y:S01]  /*28c0*/  @P1 STG.E.128 [R18.64], R24 ;  /* 0x0000001812001986 */ /* 0x0043e2000c101d06 */
[----:B------:R-:W-:Y:S03]  /*28d0*/  ISETP.NE.AND P1, PT, R141, RZ, PT ;  /* 0x000000ff8d00720c */ /* 0x000fe60003f25270 */
[----:B------:R-:W2:Y:S04]  /*28e0*/  @P0 LDG.E.128 R20, [R28.64+0x80] ;  /* 0x000080061c140981 */ /* 0x000ea8000c1e1d00 */
[----:B--2---:R1:W-:Y:S06]  /*28f0*/  @P0 STG.E.128 [R18.64+0x80], R20 ;  /* 0x0000801412000986 */ /* 0x0043ec000c101d06 */
[----:B------:R-:W2:Y:S04]  /*2900*/  @P1 LDG.E.128 R4, [R28.64+0x100] ;  /* 0x000100061c041981 */ /* 0x000ea8000c1e1d00 */
[----:B--2---:R1:W-:Y:S02]  /*2910*/  @P1 STG.E.128 [R18.64+0x100], R4 ;  /* 0x0001000412001986 */ /* 0x0043e4000c101d06 */
.L_x_822:
[----:B------:R-:W-:Y:S05]  /*2920*/  BSYNC B0 ;  /* 0x0000000000007941 */ /* 0x000fea0003800000 */
.L_x_821:
[C---:B------:R-:W-:Y:S01]  /*2930*/  ISETP.GE.AND P2, PT, R66.reuse, R2, PT ;  /* 0x000000024200720c */ /* 0x040fe20003f46270 */
[----:B------:R-:W-:Y:S03]  /*2940*/  BSSY B0, `(.L_x_823) ;  /* 0x0000011000007945 */ /* 0x000fe60003800000 */
[----:B------:R-:W-:Y:S11]  /*2950*/  ISETP.GE.AND P2, PT, R66, R0, !P2 ;  /* 0x000000004200720c */ /* 0x000ff60005746270 */
[----:B------:R-:W-:Y:S02]  /*2960*/  @!UPT UIADD3 URZ, URZ, URZ, URZ ;  /* 0x0000003f3f3ff290 */ /* 0x000fe4000fffe03f */
[----:B------:R-:W-:-:S05]  /*2970*/  @!P2 BRA `(.L_x_824) ;  /* 0x000000d00000a947 */ /* 0x000fca0003800000 */
[----:B------:R-:W-:Y:S02]  /*2980*/  ISETP.NE.AND P1, PT, R144, RZ, PT ;  /* 0x000000ff9000720c */ /* 0x000fe40003f25270 */
[----:B------:R-:W-:Y:S02]  /*2990*/  IADD3 R28, P0, R110, R102, RZ ;  /* 0x000000666e1c7210 */ /* 0x000fe40007f1e0ff */
[----:B-1----:R-:W-:Y:S03]  /*29a0*/  IADD3 R18, P5, R108, R104, RZ ;  /* 0x000000686c127210 */ /* 0x002fe60007fbe0ff */
[----:B------:R-:W-:Y:S01]  /*29b0*/  IMAD.X R29, R111, 0x1, R101, P0 ;  /* 0x000000016f1d7824 */ /* 0x000fe200000e0665 */
[----:B------:R-:W-:Y:S01]  /*29c0*/  ISETP.NE.AND P0, PT, R143, RZ, PT ;  /* 0x000000ff8f00720c */ /* 0x000fe20003f05270 */
[----:B------:R-:W-:Y:S04]  /*29d0*/  IMAD.X R19, R109, 0x1, R103, P5 ;  /* 0x000000016d137824 */ /* 0x000fe800028e0667 */
[----:B------:R-:W2:Y:S04]  /*29e0*/  @P1 LDG.E.128 R24, [R28.64] ;  /* 0x000000061c181981 */ /* 0x000ea8000c1e1d00 */
[----:B--2---:R1:W-:Y:S01]  /*29f0*/  @P1 STG.E.128 [R18.64], R24 ;  /* 0x0000001812001986 */ /* 0x0043e2000c101d06 */
[----:B------:R-:W-:Y:S03]  /*2a00*/  ISETP.NE.AND P1, PT, R141, RZ, PT ;  /* 0x000000ff8d00720c */ /* 0x000fe60003f25270 */
[----:B------:R-:W2:Y:S04]  /*2a10*/  @P0 LDG.E.128 R20, [R28.64+0x80] ;  /* 0x000080061c140981 */ /* 0x000ea8000c1e1d00 */
[----:B--2---:R1:W-:Y:S06]  /*2a20*/  @P0 STG.E.128 [R18.64+0x80], R20 ;  /* 0x0000801412000986 */ /* 0x0043ec000c101d06 */
[----:B------:R-:W2:Y:S04]  /*2a30*/  @P1 LDG.E.128 R4, [R28.64+0x100] ;  /* 0x000100061c041981 */ /* 0x000ea8000c1e1d00 */
[----:B--2---:R1:W-:Y:S02]  /*2a40*/  @P1 STG.E.128 [R18.64+0x100], R4 ;  /* 0x0001000412001986 */ /* 0x0043e4000c101d06 */
.L_x_824:
[----:B------:R-:W-:Y:S05]  /*2a50*/  BSYNC B0 ;  /* 0x0000000000007941 */ /* 0x000fea0003800000 */
.L_x_823:
[C---:B------:R-:W-:Y:S01]  /*2a60*/  ISETP.GE.AND P1, PT, R65.reuse, R2, PT ;  /* 0x000000024100720c */ /* 0x040fe20003f26270 */
[----:B------:R-:W-:Y:S03]  /*2a70*/  BSSY B0, `(.L_x_825) ;  /* 0x0000011000007945 */ /* 0x000fe60003800000 */
[----:B------:R-:W-:Y:S11]  /*2a80*/  ISETP.GE.AND P1, PT, R65, R0, !P1 ;  /* 0x000000004100720c */ /* 0x000ff60004f26270 */
[----:B------:R-:W-:Y:S02]  /*2a90*/  @!UPT UIADD3 URZ, URZ, URZ, URZ ;  /* 0x0000003f3f3ff290 */ /* 0x000fe4000fffe03f */
[----:B------:R-:W-:-:S05]  /*2aa0*/  @!P1 BRA `(.L_x_826) ;  /* 0x000000d000009947 */ /* 0x000fca0003800000 */
[----:B------:R-:W-:Y:S02]  /*2ab0*/  ISETP.NE.AND P0, PT, R144, RZ, PT ;  /* 0x000000ff9000720c */ /* 0x000fe40003f05270 */
[----:B-1----:R-:W-:Y:S05]  /*2ac0*/  IADD3 R18, P5, R110, R164, RZ ;  /* 0x000000a46e127210 */ /* 0x002fea0007fbe0ff */
[----:B------:R-:W-:Y:S01]  /*2ad0*/  IMAD.X R19, R111, 0x1, R105, P5 ;  /* 0x000000016f137824 */ /* 0x000fe200028e0669 */
[----:B------:R-:W-:Y:S04]  /*2ae0*/  IADD3 R2, P5, R108, UR10, RZ ;  /* 0x0000000a6c027c10 */ /* 0x000fe8000ffbe0ff */
[----:B------:R-:W-:Y:S01]  /*2af0*/  IADD3.X R3, R109, UR9, RZ, P5, !PT ;  /* 0x000000096d037c10 */ /* 0x000fe2000affe4ff */
[----:B------:R-:W2:Y:S01]  /*2b00*/  @P0 LDG.E.128 R24, [R18.64] ;  /* 0x0000000612180981 */ /* 0x000ea2000c1e1d00 */
[----:B------:R-:W-:Y:S03]  /*2b10*/  ISETP.NE.AND P5, PT, R143, RZ, PT ;  /* 0x000000ff8f00720c */ /* 0x000fe60003fa5270 */
[----:B--2---:R1:W-:Y:S01]  /*2b20*/  @P0 STG.E.128 [R2.64], R24 ;  /* 0x0000001802000986 */ /* 0x0043e2000c101d06 */
[----:B------:R-:W-:Y:S09]  /*2b30*/  ISETP.NE.AND P0, PT, R141, RZ, PT ;  /* 0x000000ff8d00720c */ /* 0x000ff20003f05270 */
[----:B------:R-:W2:Y:S04]  /*2b40*/  @P5 LDG.E.128 R20, [R18.64+0x80] ;  /* 0x0000800612145981 */ /* 0x000ea8000c1e1d00 */
[----:B--2---:R1:W-:Y:S04]  /*2b50*/  @P5 STG.E.128 [R2.64+0x80], R20 ;  /* 0x0000801402005986 */ /* 0x0043e8000c101d06 */
[----:B------:R-:W2:Y:S04]  /*2b60*/  @P0 LDG.E.128 R4, [R18.64+0x100] ;  /* 0x0001000612040981 */ /* 0x000ea8000c1e1d00 */
[----:B--2---:R1:W-:Y:S02]  /*2b70*/  @P0 STG.E.128 [R2.64+0x100], R4 ;  /* 0x0001000402000986 */ /* 0x0043e4000c101d06 */
.L_x_826:
[----:B------:R-:W-:Y:S05]  /*2b80*/  BSYNC B0 ;  /* 0x0000000000007941 */ /* 0x000fea0003800000 */
.L_x_825:
[----:B------:R-:W-:Y:S01]  /*2b90*/  ISETP.NE.AND P5, PT, RZ, UR4, PT ;  /* 0x00000004ff007c0c */ /* 0x000fe2000bfa5270 */
[----:B-1----:R-:W-:Y:S04]  /*2ba0*/  IMAD.MOV.U32 R3, RZ, RZ, c[0x0][0x290] ;  /* 0x0000a400ff037624 */ /* 0x002fe800078e00ff */
[----:B------:R-:W-:Y:S05]  /*2bb0*/  IMAD.U32 R3, R3, -0x40, RZ ;  /* 0xffffffc003037824 */ /* 0x000fea00078e00ff */
[C---:B------:R-:W-:Y:S04]  /*2bc0*/  LEA R110, P0, R3.reuse, R110, 0x1 ;  /* 0x0000006e036e7211 */ /* 0x040fe800078008ff */
[----:B------:R-:W-:Y:S01]  /*2bd0*/  LEA.HI.X.SX32 R111, R3, R111, 0x1, P0 ;  /* 0x0000006f036f7211 */ /* 0x000fe200000f0eff */
[----:B------:R-:W-:-:S05]  /*2be0*/  @!P5 BRA `(.L_x_827) ;  /* 0x000078e00000d947 */ /* 0x000fca0003800000 */
[----:B------:R-:W-:Y:S11]  /*2bf0*/  ISETP.NE.AND P0, PT, RZ, UR8, PT ;  /* 0x00000008ff007c0c */ /* 0x000ff6000bf05270 */
[----:B------:R-:W-:Y:S02]  /*2c00*/  @!UPT UIADD3 URZ, URZ, URZ, URZ ;  /* 0x0000003f3f3ff290 */ /* 0x000fe4000fffe03f */
[----:B------:R-:W-:-:S05]  /*2c10*/  @!P0 BRA `(.L_x_828) ;  /* 0x00002cd000008947 */ /* 0x000fca0003800000 */
[----:B------:R-:W-:Y:S01]  /*2c20*/  BSSY B1, `(.L_x_829) ;  /* 0x00000a5000017945 */ /* 0x000fe20003800000 */
[----:B------:R-:W-:-:S05]  /*2c30*/  @!P6 BRA `(.L_x_830) ;  /* 0x00000a300000e947 */ /* 0x000fca0003800000 */
[----:B------:R-:W-:Y:S01]  /*2c40*/  ISETP.GE.AND P0, PT, R12, c[0x0][0x220], PT ;  /* 0x000088000c007a0c */ /* 0x000fe20003f06270 */
[----:B------:R-:W-:Y:S01]  /*2c50*/  @!UPT UIADD3 URZ, URZ, URZ, URZ ;  /* 0x0000003f3f3ff290 */ /* 0x000fe2000fffe03f */
[----:B------:R-:W-:Y:S11]  /*2c60*/  BSSY B0, `(.L_x_831) ;  /* 0x0000034000007945 */ /* 0x000ff60003800000 */
[----:B------:R-:W-:-:S05]  /*2c70*/  @P0 BRA `(.L_x_832) ;  /* 0x0000032000000947 */ /* 0x000fca0003800000 */
[----:B------:R-:W-:Y:S01]  /*2c80*/  ISETP.GE.AND P0, PT, R12, UR4, PT ;  /* 0x000000040c007c0c */ /* 0x000fe2000bf06270 */
[----:B------:R-:W2:Y:S11]  /*2c90*/  LDG.E.128 R20, [R112.64] ;  /* 0x0000000670147981 */ /* 0x000eb6000c1e1d00 */
[----:B------:R-:W-:Y:S01]  /*2ca0*/  @!UPT UIADD3 URZ, URZ, URZ, URZ ;  /* 0x0000003f3f3ff290 */ /* 0x000fe2000fffe03f */
[----:B------:R-:W3:Y:S06]  /*2cb0*/  @!P0 LDG.E.64 R6, [R16.64] ;  /* 0x0000000610068981 */ /* 0x000eec000c1e1b00 */
[----:B------:R-:W4:Y:S02]  /*2cc0*/  @!P0 LDG.E.64 R28, [R48.64] ;  /* 0x00000006301c8981 */ /* 0x000f24000c1e1b00 */
[----:B----4-:R-:W-:Y:S01]  /*2cd0*/  @!P0 HADD2.F32 R25, -RZ, R28.H0_H0 ;  /* 0x2000001cff198230 */ /* 0x010fe20000004100 */
[----:B--2---:R-:W-:Y:S01]  /*2ce0*/  @!P0 MOV R5, R20 ;  /* 0x0000001400058202 */ /* 0x004fe20000000f00 */
[--C-:B---3--:R-:W-:Y:S02]  /*2cf0*/  @!P0 HADD2.F32 R19, -RZ, R6.reuse.H0_H0 ;  /* 0x20000006ff138230 */ /* 0x108fe40000004100 */
[----:B------:R-:W-:Y:S01]  /*2d00*/  @!P0 HADD2.F32 R8, -RZ, R6.H1_H1 ;  /* 0x30000006ff088230 */ /* 0x000fe20000004100 */
[----:B------:R-:W-:Y:S01]  /*2d10*/  @!P0 MOV R6, R23 ;  /* 0x0000001700068202 */ /* 0x000fe20000000f00 */
[--C-:B------:R-:W-:Y:S02]  /*2d20*/  @!P0 HADD2.F32 R24, -RZ, R5.reuse.H1_H1 ;  /* 0x30000005ff188230 */ /* 0x100fe40000004100 */
[----:B------:R-:W-:Y:S02]  /*2d30*/  @!P0 HADD2.F32 R18, -RZ, R5.H0_H0 ;  /* 0x20000005ff128230 */ /* 0x000fe40000004100 */
[----:B------:R-:W-:Y:S01]  /*2d40*/  @!P0 HADD2.F32 R26, -RZ, R28.H1_H1 ;  /* 0x3000001cff1a8230 */ /* 0x000fe20000004100 */
[-C--:B------:R-:W-:Y:S01]  /*2d50*/  @!P0 FMUL.FTZ R31, R24, R19.reuse ;  /* 0x00000013181f8220 */ /* 0x080fe20000410000 */
[----:B------:R-:W-:Y:S01]  /*2d60*/  @!P0 HADD2.F32 R28, -RZ, R6.H1_H1 ;  /* 0x30000006ff1c8230 */ /* 0x000fe20000004100 */
[C---:B------:R-:W-:Y:S01]  /*2d70*/  @!P0 FMUL.FTZ R0, R18.reuse, R19 ;  /* 0x0000001312008220 */ /* 0x040fe20000410000 */
[----:B------:R-:W-:Y:S01]  /*2d80*/  @!P0 MOV R19, R21 ;  /* 0x0000001500138202 */ /* 0x000fe20000000f00 */
[-C--:B------:R-:W-:Y:S01]  /*2d90*/  @!P0 FFMA.FTZ R31, R18, R25.reuse, -R31 ;  /* 0x00000019121f8223 */ /* 0x080fe2000001081f */
[----:B------:R-:W-:Y:S01]  /*2da0*/  @!P0 MOV R18, R22 ;  /* 0x0000001600128202 */ /* 0x000fe20000000f00 */
[----:B------:R-:W-:Y:S01]  /*2db0*/  @!P0 FFMA.FTZ R0, R24, R25, R0 ;  /* 0x0000001918008223 */ /* 0x000fe20000010000 */
[----:B------:R-:W-:Y:S02]  /*2dc0*/  @!P0 HADD2.F32 R5, -RZ, R7.H0_H0 ;  /* 0x20000007ff058230 */ /* 0x000fe40000004100 */
[--C-:B------:R-:W-:Y:S02]  /*2dd0*/  @!P0 HADD2.F32 R25, -RZ, R19.reuse.H1_H1 ;  /* 0x30000013ff198230 */ /* 0x100fe40000004100 */
[----:B------:R-:W-:Y:S01]  /*2de0*/  @!P0 HADD2.F32 R19, -RZ, R19.H0_H0 ;  /* 0x20000013ff138230 */ /* 0x000fe20000004100 */
[----:B------:R-:W-:Y:S01]  /*2df0*/  @!P0 F2FP.PACK_AB R31, R0, R31 ;  /* 0x0000001f001f823e */ /* 0x000fe200000000ff */
[--C-:B------:R-:W-:Y:S01]  /*2e00*/  @!P0 HADD2.F32 R24, -RZ, R18.reuse.H1_H1 ;  /* 0x30000012ff188230 */ /* 0x100fe20000004100 */
[-C--:B------:R-:W-:Y:S01]  /*2e10*/  @!P0 FMUL.FTZ R33, R25, R8.reuse ;  /* 0x0000000819218220 */ /* 0x080fe20000410000 */
[----:B------:R-:W-:Y:S01]  /*2e20*/  @!P0 HADD2.F32 R18, -RZ, R18.H0_H0 ;  /* 0x20000012ff128230 */ /* 0x000fe20000004100 */
[----:B------:R-:W-:Y:S01]  /*2e30*/  @!P0 FMUL.FTZ R2, R19, R8 ;  /* 0x0000000813028220 */ /* 0x000fe20000410000 */
[----:B------:R-:W-:Y:S01]  /*2e40*/  @!P0 HADD2.F32 R6, -RZ, R6.H0_H0 ;  /* 0x20000006ff068230 */ /* 0x000fe20000004100 */
[-C--:B------:R-:W-:Y:S01]  /*2e50*/  @!P0 FMUL.FTZ R30, R24, R5.reuse ;  /* 0x00000005181e8220 */ /* 0x080fe20000410000 */
[----:B------:R-:W-:Y:S01]  /*2e60*/  @!P0 HADD2.F32 R7, -RZ, R7.H1_H1 ;  /* 0x30000007ff078230 */ /* 0x000fe20000004100 */
[----:B------:R-:W-:Y:S01]  /*2e70*/  @!P0 FMUL.FTZ R3, R18, R5 ;  /* 0x0000000512038220 */ /* 0x000fe20000410000 */
[--C-:B------:R-:W-:Y:S01]  /*2e80*/  @!P0 HADD2.F32 R27, -RZ, R29.reuse.H0_H0 ;  /* 0x2000001dff1b8230 */ /* 0x100fe20000004100 */
[-C--:B------:R-:W-:Y:S01]  /*2e90*/  @!P0 FFMA.FTZ R2, R25, R26.reuse, R2 ;  /* 0x0000001a19028223 */ /* 0x080fe20000010002 */
[----:B------:R-:W-:Y:S01]  /*2ea0*/  @!P0 MOV R20, R31 ;  /* 0x0000001f00148202 */ /* 0x000fe20000000f00 */
[-C--:B------:R-:W-:Y:S01]  /*2eb0*/  @!P0 FMUL.FTZ R32, R28, R7.reuse ;  /* 0x000000071c208220 */ /* 0x080fe20000410000 */
[----:B------:R-:W-:Y:S01]  /*2ec0*/  @!P0 HADD2.F32 R29, -RZ, R29.H1_H1 ;  /* 0x3000001dff1d8230 */ /* 0x000fe20000004100 */
[----:B------:R-:W-:Y:S02]  /*2ed0*/  @!P0 FMUL.FTZ R4, R6, R7 ;  /* 0x0000000706048220 */ /* 0x000fe40000410000 */
[-C--:B------:R-:W-:Y:S02]  /*2ee0*/  @!P0 FFMA.FTZ R3, R24, R27.reuse, R3 ;  /* 0x0000001b18038223 */ /* 0x080fe40000010003 */
[----:B------:R-:W-:Y:S02]  /*2ef0*/  @!P0 FFMA.FTZ R33, R19, R26, -R33 ;  /* 0x0000001a13218223 */ /* 0x000fe40000010821 */
[----:B------:R-:W-:Y:S02]  /*2f00*/  @!P0 FFMA.FTZ R30, R18, R27, -R30 ;  /* 0x0000001b121e8223 */ /* 0x000fe4000001081e */
[----:B------:R-:W-:Y:S01]  /*2f10*/  @!P0 FFMA.FTZ R32, R6, R29, -R32 ;  /* 0x0000001d06208223 */ /* 0x000fe20000010820 */
[----:B------:R-:W-:Y:S01]  /*2f20*/  @!P0 F2FP.PACK_AB R34, R2, R33 ;  /* 0x000000210222823e */ /* 0x000fe200000000ff */
[----:B------:R-:W-:Y:S01]  /*2f30*/  @!P0 FFMA.FTZ R4, R28, R29, R4 ;  /* 0x0000001d1c048223 */ /* 0x000fe20000010004 */
[----:B------:R-:W-:Y:S02]  /*2f40*/  @!P0 F2FP.PACK_AB R30, R3, R30 ;  /* 0x0000001e031e823e */ /* 0x000fe400000000ff */
[----:B------:R-:W-:Y:S02]  /*2f50*/  @!P0 MOV R21, R34 ;  /* 0x0000002200158202 */ /* 0x000fe40000000f00 */
[----:B------:R-:W-:Y:S02]  /*2f60*/  @!P0 F2FP.PACK_AB R33, R4, R32 ;  /* 0x000000200421823e */ /* 0x000fe400000000ff */
[----:B------:R-:W-:Y:S02]  /*2f70*/  @!P0 MOV R22, R30 ;  /* 0x0000001e00168202 */ /* 0x000fe40000000f00 */
[----:B------:R-:W-:Y:S05]  /*2f80*/  @!P0 MOV R23, R33 ;  /* 0x0000002100178202 */ /* 0x000fea0000000f00 */
[----:B------:R1:W-:Y:S02]  /*2f90*/  STG.E.128 [R106.64], R20 ;  /* 0x000000146a007986 */ /* 0x0003e4000c101d06 */
.L_x_832:
[----:B------:R-:W-:Y:S05]  /*2fa0*/  BSYNC B0 ;  /* 0x0000000000007941 */ /* 0x000fea0003800000 */
.L_x_831:
[----:B------:R-:W-:Y:S01]  /*2fb0*/  ISETP.GE.AND P0, PT, R10, c[0x0][0x220], PT ;  /* 0x000088000a007a0c */ /* 0x000fe20003f06270 */
[----:B------:R-:W-:Y:S01]  /*2fc0*/  @!UPT UIADD3 URZ, URZ, URZ, URZ ;  /* 0x0000003f3f3ff290 */ /* 0x000fe2000fffe03f */
[----:B------:R-:W-:Y:S11]  /*2fd0*/  BSSY B0, `(.L_x_833) ;  /* 0x0000034000007945 */ /* 0x000ff60003800000 */
[----:B------:R-:W-:-:S05]  /*2fe0*/  @P0 BRA `(.L_x_834) ;  /* 0x0000032000000947 */ /* 0x000fca0003800000 */
[----:B------:R-:W-:Y:S01]  /*2ff0*/  ISETP.GE.AND P0, PT, R10, UR4, PT ;  /* 0x000000040a007c0c */ /* 0x000fe2000bf06270 */
[----:B-1----:R-:W2:Y:S11]  /*3000*/  LDG.E.128 R20, [R112.64+0x80] ;  /* 0x0000800670147981 */ /* 0x002eb6000c1e1d00 */
[----:B------:R-:W-:Y:S01]  /*3010*/  @!UPT UIADD3 URZ, URZ, URZ, URZ ;  /* 0x0000003f3f3ff290 */ /* 0x000fe2000fffe03f */
[----:B------:R-:W3:Y:S06]  /*3020*/  @!P0 LDG.E.64 R6, [R16.64+0x40] ;  /* 0x0000400610068981 */ /* 0x000eec000c1e1b00 */
[----:B------:R-:W4:Y:S02]  /*3030*/  @!P0 LDG.E.64 R28, [R48.64+0x40] ;  /* 0x00004006301c8981 */ /* 0x000f24000c1e1b00 */
        /* <DEDUP_REMOVED lines=44> */
[----:B------:R1:W-:Y:S02]  /*3300*/  STG.E.128 [R106.64+0x80], R20 ;  /* 0x000080146a007986 */ /* 0x0003e4000c101d06 */
.L_x_834:
[----:B------:R-:W-:Y:S05]  /*3310*/  BSYNC B0 ;  /* 0x0000000000007941 */ /* 0x000fea0003800000 */
.L_x_833:
[----:B------:R-:W-:Y:S11]  /*3320*/  ISETP.GE.AND P0, PT, R9, c[0x0][0x220], PT ;  /* 0x0000880009007a0c */ /* 0x000ff60003f06270 */
[----:B------:R-:W-:Y:S02]  /*3330*/  @!UPT UIADD3 URZ, URZ, URZ, URZ ;  /* 0x0000003f3f3ff290 */ /* 0x000fe4000fffe03f */
        /* <DEDUP_REMOVED lines=51> */
.L_x_830:
[----:B------:R-:W-:Y:S05]  /*3670*/  BSYNC B1 ;  /* 0x0000000000017941 */ /* 0x000fea0003800000 */
.L_x_829:
[----:B------:R-:W-:Y:S01]  /*3680*/  BSSY B1, `(.L_x_835) ;  /* 0x00000b3000017945 */ /* 0x000fe20003800000 */
[----:B------:R-:W-:-:S05]  /*3690*/  @!P4 BRA `(.L_x_836) ;  /* 0x00000b100000c947 */ /* 0x000fca0003800000 */
[----:B------:R-:W-:Y:S01]  /*36a0*/  ISETP.GE.AND P0, PT, R12, c[0x0][0x220], PT ;  /* 0x000088000c007a0c */ /* 0x000fe20003f06270 */
[C---:B------:R-:W-:Y:S01]  /*36b0*/  IMAD.SHL.U32 R5, R147.reuse, 0x2, RZ ;  /* 0x0000000293057824 */ /* 0x040fe200078e00ff */
[----:B------:R-:W-:Y:S01]  /*36c0*/  SHF.L.U64.HI R3, R147, 0x1, R126 ;  /* 0x0000000193037819 */ /* 0x000fe2000001027e */
[----:B------:R-:W-:Y:S03]  /*36d0*/  BSSY B0, `(.L_x_837) ;  /* 0x000003b000007945 */ /* 0x000fe60003800000 */
[-C--:B------:R-:W-:Y:S02]  /*36e0*/  IADD3 R32, P5, R48, R5.reuse, RZ ;  /* 0x0000000530207210 */ /* 0x080fe40007fbe0ff */
[----:B------:R-:W-:Y:S03]  /*36f0*/  IADD3 R18, P4, R16, R5, RZ ;  /* 0x0000000510127210 */ /* 0x000fe60007f9e0ff */
[--C-:B------:R-:W-:Y:S02]  /*3700*/  IMAD.X R33, R49, 0x1, R3.reuse, P5 ;  /* 0x0000000131217824 */ /* 0x100fe400028e0603 */
[----:B------:R-:W-:Y:S01]  /*3710*/  IMAD.X R19, R17, 0x1, R3, P4 ;  /* 0x0000000111137824 */ /* 0x000fe200020e0603 */
[----:B------:R-:W-:-:S05]  /*3720*/  @P0 BRA `(.L_x_838) ;  /* 0x0000035000000947 */ /* 0x000fca0003800000 */
[C---:B------:R-:W-:Y:S02]  /*3730*/  LEA R34, P4, R71.reuse, R112, 0x1 ;  /* 0x0000007047227211 */ /* 0x040fe400078808ff */
[----:B------:R-:W-:Y:S02]  /*3740*/  ISETP.GE.AND P0, PT, R12, UR4, PT ;  /* 0x000000040c007c0c */ /* 0x000fe4000bf06270 */
[----:B------:R-:W-:Y:S02]  /*3750*/  LEA.HI.X R35, R71, R113, R70, 0x1, P4 ;  /* 0x0000007147237211 */ /* 0x000fe400020f0c46 */
[C---:B------:R-:W-:Y:S03]  /*3760*/  LEA R40, P4, R200.reuse, R106, 0x1 ;  /* 0x0000006ac8287211 */ /* 0x040fe600078808ff */
[----:B-1----:R-:W2:Y:S01]  /*3770*/  LDG.E.128 R20, [R34.64] ;  /* 0x0000000622147981 */ /* 0x002ea2000c1e1d00 */
[----:B------:R-:W-:Y:S07]  /*3780*/  LEA.HI.X R41, R200, R107, R199, 0x1, P4 ;  /* 0x0000006bc8297211 */ /* 0x000fee00020f0cc7 */
[----:B------:R-:W3:Y:S06]  /*3790*/  @!P0 LDG.E.64 R6, [R18.64] ;  /* 0x0000000612068981 */ /* 0x000eec000c1e1b00 */
[----:B------:R-:W4:Y:S01]  /*37a0*/  @!P0 LDG.E.64 R30, [R32.64] ;  /* 0x00000006201e8981 */ /* 0x000f22000c1e1b00 */
[--C-:B---3--:R-:W-:Y:S01]  /*37b0*/  @!P0 HADD2.F32 R25, -RZ, R6.reuse.H0_H0 ;  /* 0x20000006ff198230 */ /* 0x108fe20000004100 */
[----:B--2---:R-:W-:Y:S01]  /*37c0*/  @!P0 MOV R5, R20 ;  /* 0x0000001400058202 */ /* 0x004fe20000000f00 */
[----:B------:R-:W-:Y:S01]  /*37d0*/  @!P0 HADD2.F32 R8, -RZ, R6.H1_H1 ;  /* 0x30000006ff088230 */ /* 0x000fe20000004100 */
[----:B------:R-:W-:Y:S03]  /*37e0*/  @!P0 MOV R6, R23 ;  /* 0x0000001700068202 */ /* 0x000fe60000000f00 */
[--C-:B------:R-:W-:Y:S02]  /*37f0*/  @!P0 HADD2.F32 R26, -RZ, R5.reuse.H1_H1 ;  /* 0x30000005ff1a8230 */ /* 0x100fe40000004100 */
[----:B------:R-:W-:Y:S02]  /*3800*/  @!P0 HADD2.F32 R24, -RZ, R5.H0_H0 ;  /* 0x20000005ff188230 */ /* 0x000fe40000004100 */
[--C-:B----4-:R-:W-:Y:S01]  /*3810*/  @!P0 HADD2.F32 R27, -RZ, R30.reuse.H0_H0 ;  /* 0x2000001eff1b8230 */ /* 0x110fe20000004100 */
        /* <DEDUP_REMOVED lines=15> */
[--C-:B------:R-:W-:Y:S01]  /*3910*/  @!P0 HADD2.F32 R30, -RZ, R6.reuse.H1_H1 ;  /* 0x30000006ff1e8230 */ /* 0x100fe20000004100 */
[-C--:B------:R-:W-:Y:S01]  /*3920*/  @!P0 FMUL.FTZ R34, R26, R5.reuse ;  /* 0x000000051a228220 */ /* 0x080fe20000410000 */
[----:B------:R-:W-:Y:S01]  /*3930*/  @!P0 HADD2.F32 R6, -RZ, R6.H0_H0 ;  /* 0x20000006ff068230 */ /* 0x000fe20000004100 */
[----:B------:R-:W-:Y:S01]  /*3940*/  @!P0 FMUL.FTZ R3, R24, R5 ;  /* 0x0000000518038220 */ /* 0x000fe20000410000 */
[----:B------:R-:W-:Y:S01]  /*3950*/  @!P0 HADD2.F32 R7, -RZ, R7.H1_H1 ;  /* 0x30000007ff078230 */ /* 0x000fe20000004100 */
[-C--:B------:R-:W-:Y:S01]  /*3960*/  @!P0 FFMA.FTZ R2, R27, R28.reuse, R2 ;  /* 0x0000001c1b028223 */ /* 0x080fe20000010002 */
[----:B------:R-:W-:Y:S01]  /*3970*/  @!P0 MOV R20, R35 ;  /* 0x0000002300148202 */ /* 0x000fe20000000f00 */
[----:B------:R-:W-:Y:S01]  /*3980*/  @!P0 FFMA.FTZ R37, R25, R28, -R37 ;  /* 0x0000001c19258223 */ /* 0x000fe20000010825 */
[--C-:B------:R-:W-:Y:S01]  /*3990*/  @!P0 HADD2.F32 R29, -RZ, R31.reuse.H0_H0 ;  /* 0x2000001fff1d8230 */ /* 0x100fe20000004100 */
[-C--:B------:R-:W-:Y:S01]  /*39a0*/  @!P0 FMUL.FTZ R36, R30, R7.reuse ;  /* 0x000000071e248220 */ /* 0x080fe20000410000 */
[----:B------:R-:W-:Y:S01]  /*39b0*/  @!P0 HADD2.F32 R31, -RZ, R31.H1_H1 ;  /* 0x3000001fff1f8230 */ /* 0x000fe20000004100 */
[----:B------:R-:W-:Y:S01]  /*39c0*/  @!P0 FMUL.FTZ R4, R6, R7 ;  /* 0x0000000706048220 */ /* 0x000fe20000410000 */
[----:B------:R-:W-:Y:S01]  /*39d0*/  @!P0 F2FP.PACK_AB R38, R2, R37 ;  /* 0x000000250226823e */ /* 0x000fe200000000ff */
[-C--:B------:R-:W-:Y:S02]  /*39e0*/  @!P0 FFMA.FTZ R3, R26, R29.reuse, R3 ;  /* 0x0000001d1a038223 */ /* 0x080fe40000010003 */
[----:B------:R-:W-:Y:S01]  /*39f0*/  @!P0 FFMA.FTZ R34, R24, R29, -R34 ;  /* 0x0000001d18228223 */ /* 0x000fe20000010822 */
[----:B------:R-:W-:Y:S01]  /*3a00*/  @!P0 MOV R21, R38 ;  /* 0x0000002600158202 */ /* 0x000fe20000000f00 */
[-C--:B------:R-:W-:Y:S02]  /*3a10*/  @!P0 FFMA.FTZ R36, R6, R31.reuse, -R36 ;  /* 0x0000001f06248223 */ /* 0x080fe40000010824 */
[----:B------:R-:W-:Y:S01]  /*3a20*/  @!P0 FFMA.FTZ R4, R30, R31, R4 ;  /* 0x0000001f1e048223 */ /* 0x000fe20000010004 */
[----:B------:R-:W-:Y:S04]  /*3a30*/  @!P0 F2FP.PACK_AB R34, R3, R34 ;  /* 0x000000220322823e */ /* 0x000fe800000000ff */
[----:B------:R-:W-:Y:S02]  /*3a40*/  @!P0 F2FP.PACK_AB R37, R4, R36 ;  /* 0x000000240425823e */ /* 0x000fe400000000ff */
[----:B------:R-:W-:Y:S02]  /*3a50*/  @!P0 MOV R22, R34 ;  /* 0x0000002200168202 */ /* 0x000fe40000000f00 */
[----:B------:R-:W-:Y:S05]  /*3a60*/  @!P0 MOV R23, R37 ;  /* 0x0000002500178202 */ /* 0x000fea0000000f00 */
[----:B------:R1:W-:Y:S02]  /*3a70*/  STG.E.128 [R40.64], R20 ;  /* 0x0000001428007986 */ /* 0x0003e4000c101d06 */
.L_x_838:
[----:B------:R-:W-:Y:S05]  /*3a80*/  BSYNC B0 ;  /* 0x0000000000007941 */ /* 0x000fea0003800000 */
.L_x_837:
[----:B------:R-:W-:Y:S01]  /*3a90*/  ISETP.GE.AND P0, PT, R10, c[0x0][0x220], PT ;  /* 0x000088000a007a0c */ /* 0x000fe20003f06270 */
[----:B------:R-:W-:Y:S01]  /*3aa0*/  @!UPT UIADD3 URZ, URZ, URZ, URZ ;  /* 0x0000003f3f3ff290 */ /* 0x000fe2000fffe03f */
[----:B------:R-:W-:Y:S11]  /*3ab0*/  BSSY B0, `(.L_x_839) ;  /* 0x0000037000007945 */ /* 0x000ff60003800000 */
[----:B------:R-:W-:-:S05]  /*3ac0*/  @P0 BRA `(.L_x_840) ;  /* 0x0000035000000947 */ /* 0x000fca0003800000 */
[----:B------:R-:W-:Y:S02]  /*3ad0*/  LEA R34, P4, R76, R112, 0x1 ;  /* 0x000000704c227211 */ /* 0x000fe400078808ff */
[----:B------:R-:W-:Y:S02]  /*3ae0*/  ISETP.GE.AND P0, PT, R10, UR4, PT ;  /* 0x000000040a007c0c */ /* 0x000fe4000bf06270 */
[----:B------:R-:W-:Y:S02]  /*3af0*/  LEA.HI.X R35, R76, R113, R75, 0x1, P4 ;  /* 0x000000714c237211 */ /* 0x000fe400020f0c4b */
[C---:B-1----:R-:W-:Y:S03]  /*3b00*/  LEA R40, P4, R79.reuse, R106, 0x1 ;  /* 0x0000006a4f287211 */ /* 0x042fe600078808ff */
[----:B------:R-:W2:Y:S01]  /*3b10*/  LDG.E.128 R20, [R34.64] ;  /* 0x0000000622147981 */ /* 0x000ea2000c1e1d00 */
[----:B------:R-:W-:Y:S07]  /*3b20*/  LEA.HI.X R41, R79, R107, R80, 0x1, P4 ;  /* 0x0000006b4f297211 */ /* 0x000fee00020f0c50 */
[----:B------:R-:W3:Y:S06]  /*3b30*/  @!P0 LDG.E.64 R6, [R18.64+0x40] ;  /* 0x0000400612068981 */ /* 0x000eec000c1e1b00 */
[----:B------:R-:W4:Y:S01]  /*3b40*/  @!P0 LDG.E.64 R30, [R32.64+0x40] ;  /* 0x00004006201e8981 */ /* 0x000f22000c1e1b00 */
        /* <DEDUP_REMOVED lines=45> */
.L_x_840:
[----:B------:R-:W-:Y:S05]  /*3e20*/  BSYNC B0 ;  /* 0x0000000000007941 */ /* 0x000fea0003800000 */
.L_x_839:
[----:B------:R-:W-:Y:S11]  /*3e30*/  ISETP.GE.AND P0, PT, R9, c[0x0][0x220], PT ;  /* 0x0000880009007a0c */ /* 0x000ff60003f06270 */
[----:B------:R-:W-:Y:S02]  /*3e40*/  @!UPT UIADD3 URZ, URZ, URZ, URZ ;  /* 0x0000003f3f3ff290 */ /* 0x000fe4000fffe03f */
[----:B------:R-:W-:-:S05]  /*3e50*/  @P0 BRA `(.L_x_836) ;  /* 0x0000035000000947 */ /* 0x000fca0003800000 */
[C---:B------:R-:W-:Y:S02]  /*3e60*/  LEA R34, P4, R84.reuse, R112, 0x1 ;  /* 0x0000007054227211 */ /* 0x040fe400078808ff */
        /* <DEDUP_REMOVED lines=10> */
[----:B------:R-:W-:Y:S02]  /*3f10*/  @!P0 MOV R19, R21 ;  /* 0x0000001500138202 */ /* 0x000fe40000000f00 */
[----:B------:R-:W-:Y:S01]  /*3f20*/  @!P0 MOV R18, R22 ;  /* 0x0000001600128202 */ /* 0x000fe20000000f00 */
[--C-:B------:R-:W-:Y:S01]  /*3f30*/  @!P0 HADD2.F32 R26, -RZ, R5.reuse.H1_H1 ;  /* 0x30000005ff1a8230 */ /* 0x100fe20000004100 */
[----:B------:R-:W-:Y:S01]  /*3f40*/  @!P0 MOV R6, R23 ;  /* 0x0000001700068202 */ /* 0x000fe20000000f00 */
[----:B------:R-:W-:Y:S02]  /*3f50*/  @!P0 HADD2.F32 R24, -RZ, R5.H0_H0 ;  /* 0x20000005ff188230 */ /* 0x000fe40000004100 */
[--C-:B----4-:R-:W-:Y:S01]  /*3f60*/  @!P0 HADD2.F32 R27, -RZ, R32.reuse.H0_H0 ;  /* 0x20000020ff1b8230 */ /* 0x110fe20000004100 */
[-C--:B------:R-:W-:Y:S01]  /*3f70*/  @!P0 FMUL.FTZ R35, R26, R25.reuse ;  /* 0x000000191a238220 */ /* 0x080fe20000410000 */
[----:B------:R-:W-:Y:S01]  /*3f80*/  @!P0 HADD2.F32 R28, -RZ, R32.H1_H1 ;  /* 0x30000020ff1c8230 */ /* 0x000fe20000004100 */
[C---:B------:R-:W-:Y:S01]  /*3f90*/  @!P0 FMUL.FTZ R0, R24.reuse, R25 ;  /* 0x0000001918008220 */ /* 0x040fe20000410000 */
[--C-:B------:R-:W-:Y:S01]  /*3fa0*/  @!P0 HADD2.F32 R30, -RZ, R6.reuse.H1_H1 ;  /* 0x30000006ff1e8230 */ /* 0x100fe20000004100 */
[-C--:B------:R-:W-:Y:S01]  /*3fb0*/  @!P0 FFMA.FTZ R35, R24, R27.reuse, -R35 ;  /* 0x0000001b18238223 */ /* 0x080fe20000010823 */
[----:B------:R-:W-:Y:S01]  /*3fc0*/  @!P0 HADD2.F32 R6, -RZ, R6.H0_H0 ;  /* 0x20000006ff068230 */ /* 0x000fe20000004100 */
[----:B------:R-:W-:Y:S01]  /*3fd0*/  @!P0 FFMA.FTZ R0, R26, R27, R0 ;  /* 0x0000001b1a008223 */ /* 0x000fe20000010000 */
[--C-:B------:R-:W-:Y:S02]  /*3fe0*/  @!P0 HADD2.F32 R27, -RZ, R19.reuse.H1_H1 ;  /* 0x30000013ff1b8230 */ /* 0x100fe40000004100 */
[----:B------:R-:W-:Y:S02]  /*3ff0*/  @!P0 HADD2.F32 R19, -RZ, R19.H0_H0 ;  /* 0x20000013ff138230 */ /* 0x000fe40000004100 */
[--C-:B------:R-:W-:Y:S01]  /*4000*/  @!P0 HADD2.F32 R26, -RZ, R18.reuse.H1_H1 ;  /* 0x30000012ff1a8230 */ /* 0x100fe20000004100 */
[-C--:B------:R-:W-:Y:S01]  /*4010*/  @!P0 FMUL.FTZ R37, R27, R8.reuse ;  /* 0x000000081b258220 */ /* 0x080fe20000410000 */
[----:B------:R-:W-:Y:S01]  /*4020*/  @!P0 HADD2.F32 R18, -RZ, R18.H0_H0 ;  /* 0x20000012ff128230 */ /* 0x000fe20000004100 */
[C---:B------:R-:W-:Y:S01]  /*4030*/  @!P0 FMUL.FTZ R2, R19.reuse, R8 ;  /* 0x0000000813028220 */ /* 0x040fe20000410000 */
[--C-:B------:R-:W-:Y:S01]  /*4040*/  @!P0 HADD2.F32 R5, -RZ, R7.reuse.H0_H0 ;  /* 0x20000007ff058230 */ /* 0x100fe20000004100 */
[-C--:B------:R-:W-:Y:S01]  /*4050*/  @!P0 FFMA.FTZ R37, R19, R28.reuse, -R37 ;  /* 0x0000001c13258223 */ /* 0x080fe20000010825 */
[----:B------:R-:W-:Y:S01]  /*4060*/  @!P0 HADD2.F32 R7, -RZ, R7.H1_H1 ;  /* 0x30000007ff078230 */ /* 0x000fe20000004100 */
[----:B------:R-:W-:Y:S01]  /*4070*/  @!P0 FFMA.FTZ R2, R27, R28, R2 ;  /* 0x0000001c1b028223 */ /* 0x000fe20000010002 */
[----:B------:R-:W-:Y:S01]  /*4080*/  @!P0 F2FP.PACK_AB R35, R0, R35 ;  /* 0x000000230023823e */ /* 0x000fe200000000ff */
[-C--:B------:R-:W-:Y:S01]  /*4090*/  @!P0 FMUL.FTZ R3, R18, R5.reuse ;  /* 0x0000000512038220 */ /* 0x080fe20000410000 */
[--C-:B------:R-:W-:Y:S01]  /*40a0*/  @!P0 HADD2.F32 R29, -RZ, R33.reuse.H0_H0 ;  /* 0x20000021ff1d8230 */ /* 0x100fe20000004100 */
[----:B------:R-:W-:Y:S01]  /*40b0*/  @!P0 FMUL.FTZ R34, R26, R5 ;  /* 0x000000051a228220 */ /* 0x000fe20000410000 */
[----:B------:R-:W-:Y:S01]  /*40c0*/  @!P0 F2FP.PACK_AB R38, R2, R37 ;  /* 0x000000250226823e */ /* 0x000fe200000000ff */
[----:B------:R-:W-:Y:S01]  /*40d0*/  @!P0 HADD2.F32 R31, -RZ, R33.H1_H1 ;  /* 0x30000021ff1f8230 */ /* 0x000fe20000004100 */
[----:B------:R-:W-:Y:S01]  /*40e0*/  @!P0 MOV R20, R35 ;  /* 0x0000002300148202 */ /* 0x000fe20000000f00 */
[-C--:B------:R-:W-:Y:S01]  /*40f0*/  @!P0 FMUL.FTZ R36, R30, R7.reuse ;  /* 0x000000071e248220 */ /* 0x080fe20000410000 */
[----:B------:R-:W-:Y:S01]  /*4100*/  @!P0 MOV R21, R38 ;  /* 0x0000002600158202 */ /* 0x000fe20000000f00 */
[----:B------:R-:W-:Y:S02]  /*4110*/  @!P0 FMUL.FTZ R4, R6, R7 ;  /* 0x0000000706048220 */ /* 0x000fe40000410000 */
[-C--:B------:R-:W-:Y:S02]  /*4120*/  @!P0 FFMA.FTZ R3, R26, R29.reuse, R3 ;  /* 0x0000001d1a038223 */ /* 0x080fe40000010003 */
[----:B------:R-:W-:Y:S02]  /*4130*/  @!P0 FFMA.FTZ R34, R18, R29, -R34 ;  /* 0x0000001d12228223 */ /* 0x000fe40000010822 */
[-C--:B------:R-:W-:Y:S02]  /*4140*/  @!P0 FFMA.FTZ R36, R6, R31.reuse, -R36 ;  /* 0x0000001f06248223 */ /* 0x080fe40000010824 */
[----:B------:R-:W-:Y:S01]  /*4150*/  @!P0 FFMA.FTZ R4, R30, R31, R4 ;  /* 0x0000001f1e048223 */ /* 0x000fe20000010004 */
[----:B------:R-:W-:Y:S04]  /*4160*/  @!P0 F2FP.PACK_AB R34, R3, R34 ;  /* 0x000000220322823e */ /* 0x000fe800000000ff */
[----:B------:R-:W-:Y:S02]  /*4170*/  @!P0 F2FP.PACK_AB R37, R4, R36 ;  /* 0x000000240425823e */ /* 0x000fe400000000ff */
[----:B------:R-:W-:Y:S02]  /*4180*/  @!P0 MOV R22, R34 ;  /* 0x0000002200168202 */ /* 0x000fe40000000f00 */
[----:B------:R-:W-:Y:S05]  /*4190*/  @!P0 MOV R23, R37 ;  /* 0x0000002500178202 */ /* 0x000fea0000000f00 */
[----:B------:R1:W-:Y:S02]  /*41a0*/  STG.E.128 [R40.64], R20 ;  /* 0x0000001428007986 */ /* 0x0003e4000c101d06 */
.L_x_836:
[----:B------:R-:W-:Y:S05]  /*41b0*/  BSYNC B1 ;  /* 0x0000000000017941 */ /* 0x000fea0003800000 */
.L_x_835:
        /* <DEDUP_REMOVED lines=14> */
[C---:B-1----:R-:W-:Y:S03]  /*42a0*/  LEA R40, P2, R166.reuse, R106, 0x1 ;  /* 0x0000006aa6287211 */ /* 0x042fe600078408ff */
[----:B------:R-:W2:Y:S01]  /*42b0*/  LDG.E.128 R20, [R34.64] ;  /* 0x0000000622147981 */ /* 0x000ea2000c1e1d00 */
        /* <DEDUP_REMOVED lines=48> */
.L_x_844:
[----:B------:R-:W-:Y:S05]  /*45c0*/  BSYNC B0 ;  /* 0x0000000000007941 */ /* 0x000fea0003800000 */
.L_x_843:
        /* <DEDUP_REMOVED lines=57> */
.L_x_846:
[----:B------:R-:W-:Y:S05]  /*4960*/  BSYNC B0 ;  /* 0x0000000000007941 */ /* 0x000fea0003800000 */
.L_x_845:
        /* <DEDUP_REMOVED lines=56> */
.L_x_842:
[----:B------:R-:W-:Y:S05]  /*4cf0*/  BSYNC B1 ;  /* 0x0000000000017941 */ /* 0x000fea0003800000 */
.L_x_841:
        /* <DEDUP_REMOVED lines=11> */
[----:B------:R-:W-:Y:S02]  /*4db0*/  MOV R35, 0x60 ;  /* 0x0000006000237802 */ /* 0x000fe40000000f00 */
[----:B------:R-:W-:Y:S03]  /*4dc0*/  ISETP.GE.AND P0, PT, R12, UR4, PT ;  /* 0x000000040c007c0c */ /* 0x000fe6000bf06270 */
[C---:B------:R-:W-:Y:S04]  /*4dd0*/  IMAD.WIDE.U32 R36, R35.reuse, c[0x0][0x288], R112 ;  /* 0x0000a20023247a25 */ /* 0x040fe800078e0070 */
[C---:B------:R-:W-:Y:S02]  /*4de0*/  IMAD R34, R35.reuse, c[0x0][0x28c], RZ ;  /* 0x0000a30023227a24 */ /* 0x040fe400078e02ff */
[----:B-1----:R-:W-:Y:S03]  /*4df0*/  IMAD.WIDE.U32 R40, R35, c[0x0][0x198], R106 ;  /* 0x0000660023287a25 */ /* 0x002fe600078e006a */
[----:B------:R-:W-:Y:S01]  /*4e00*/  IADD3 R37, R37, R34, RZ ;  /* 0x0000002225257210 */ /* 0x000fe20007ffe0ff */
[----:B------:R-:W-:Y:S01]  /*4e10*/  IMAD R35, R35, c[0x0][0x19c], RZ ;  /* 0x0000670023237a24 */ /* 0x000fe200078e02ff */
[----:B------:R-:W2:Y:S04]  /*4e20*/  @!P0 LDG.E.64 R6, [R18.64] ;  /* 0x0000000612068981 */ /* 0x000ea8000c1e1b00 */
[----:B------:R-:W-:Y:S02]  /*4e30*/  IADD3 R41, R41, R35, RZ ;  /* 0x0000002329297210 */ /* 0x000fe40007ffe0ff */
[----:B------:R-:W3:Y:S08]  /*4e40*/  LDG.E.128 R20, [R36.64] ;  /* 0x0000000624147981 */ /* 0x000ef0000c1e1d00 */
[----:B------:R-:W4:Y:S01]  /*4e50*/  @!P0 LDG.E.64 R30, [R32.64] ;  /* 0x00000006201e8981 */ /* 0x000f22000c1e1b00 */
[--C-:B--2---:R-:W-:Y:S02]  /*4e60*/  @!P0 HADD2.F32 R25, -RZ, R6.reuse.H0_H0 ;  /* 0x20000006ff198230 */ /* 0x104fe40000004100 */
[----:B------:R-:W-:Y:S01]  /*4e70*/  @!P0 HADD2.F32 R8, -RZ, R6.H1_H1 ;  /* 0x30000006ff088230 */ /* 0x000fe20000004100 */
[----:B---3--:R-:W-:Y:S02]  /*4e80*/  @!P0 MOV R5, R20 ;  /* 0x0000001400058202 */ /* 0x008fe40000000f00 */
        /* <DEDUP_REMOVED lines=42> */
.L_x_850:
[----:B------:R-:W-:Y:S05]  /*5130*/  BSYNC B0 ;  /* 0x0000000000007941 */ /* 0x000fea0003800000 */
.L_x_849:
        /* <DEDUP_REMOVED lines=57> */
.L_x_852:
[----:B------:R-:W-:Y:S05]  /*54d0*/  BSYNC B0 ;  /* 0x0000000000007941 */ /* 0x000fea0003800000 */
.L_x_851:
        /* <DEDUP_REMOVED lines=56> */
.L_x_848:
[----:B------:R-:W-:Y:S05]  /*5860*/  BSYNC B1 ;  /* 0x0000000000017941 */ /* 0x000fea0003800000 */
.L_x_847:
[----:B------:R-:W-:Y:S01]  /*5870*/  IMAD.MOV.U32 R3, RZ, RZ, c[0x0][0x230] ;  /* 0x00008c00ff037624 */ /* 0x000fe200078e00ff */
[----:B------:R-:W-:Y:S03]  /*5880*/  ULDC UR4, c[0x0][0x230] ;  /* 0x00008c0000047ab9 */ /* 0x000fe60000000800 */
[----:B------:R-:W-:Y:S05]  /*5890*/  IMAD.U32 R3, R3, -0x20, RZ ;  /* 0xffffffe003037824 */ /* 0x000fea00078e00ff */
[C---:B------:R-:W-:Y:S02]  /*58a0*/  LEA R48, P1, R3.reuse, R48, 0x1 ;  /* 0x0000003003307211 */ /* 0x040fe400078208ff */
[C---:B------:R-:W-:Y:S02]  /*58b0*/  LEA R16, P0, R3.reuse, R16, 0x1 ;  /* 0x0000001003107211 */ /* 0x040fe400078008ff */
[C---:B------:R-:W-:Y:S02]  /*58c0*/  LEA.HI.X.SX32 R49, R3.reuse, R49, 0x1, P1 ;  /* 0x0000003103317211 */ /* 0x040fe400008f0eff */
[----:B------:R-:W-:Y:S01]  /*58d0*/  LEA.HI.X.SX32 R17, R3, R17, 0x1, P0 ;  /* 0x0000001103117211 */ /* 0x000fe200000f0eff */
[----:B------:R-:W-:-:S05]  /*58e0*/  BRA `(.L_x_853) ;  /* 0x0000518000007947 */ /* 0x000fca0003800000 */
.L_x_828:
[----:B------:R-:W-:Y:S01]  /*58f0*/  BSSY B2, `(.L_x_854) ;  /* 0x0000122000027945 */ /* 0x000fe20003800000 */
[----:B------:R-:W-:-:S05]  /*5900*/  @!P6 BRA `(.L_x_855) ;  /* 0x000012000000e947 */ /* 0x000fca0003800000 */
[----:B------:R-:W-:Y:S01]  /*5910*/  ISETP.GE.AND P0, PT, R12, c[0x0][0x220], PT ;  /* 0x000088000c007a0c */ /* 0x000fe20003f06270 */
[----:B------:R-:W-:Y:S01]  /*5920*/  @!UPT UIADD3 URZ, URZ, URZ, URZ ;  /* 0x0000003f3f3ff290 */ /* 0x000fe2000fffe03f */
[----:B------:R-:W-:Y:S11]  /*5930*/  BSSY B1, `(.L_x_856) ;  /* 0x000005d000017945 */ /* 0x000ff60003800000 */
[----:B------:R-:W-:-:S05]  /*5940*/  @P0 BRA `(.L_x_857) ;  /* 0x000005b000000947 */ /* 0x000fca0003800000 */
[----:B------:R1:W5:Y:S01]  /*5950*/  LDG.E.128 R52, [R112.64] ;  /* 0x0000000670347981 */ /* 0x000362000c1e1d00 */
[----:B------:R-:W-:Y:S01]  /*5960*/  ISETP.GE.AND P0, PT, R12, UR4, PT ;  /* 0x000000040c007c0c */ /* 0x000fe2000bf06270 */
[----:B------:R-:W-:Y:S01]  /*5970*/  @!UPT UIADD3 URZ, URZ, URZ, URZ ;  /* 0x0000003f3f3ff290 */ /* 0x000fe2000fffe03f */
[----:B------:R-:W-:Y:S11]  /*5980*/  BSSY B0, `(.L_x_858) ;  /* 0x0000056000007945 */ /* 0x000ff60003800000 */
[----:B------:R-:W-:-:S05]  /*5990*/  @P0 BRA `(.L_x_859) ;  /* 0x0000054000000947 */ /* 0x000fca0003800000 */
[--C-:B-----5:R-:W-:Y:S01]  /*59a0*/  HADD2.F32 R31, -RZ, R52.reuse.H0_H0 ;  /* 0x20000034ff1f7230 */ /* 0x120fe20000004100 */
[----:B------:R-:W-:Y:S01]  /*59b0*/  ULEA.HI UR5, UR4, UR4, URZ, 0x1 ;  /* 0x0000000404057291 */ /* 0x000fe2000f8f083f */
[----:B------:R-:W-:Y:S01]  /*59c0*/  HADD2.F32 R35, -RZ, R52.H1_H1 ;  /* 0x30000034ff237230 */ /* 0x000fe20000004100 */
[----:B------:R-:W-:Y:S01]  /*59d0*/  MOV R59, RZ ;  /* 0x000000ff003b7202 */ /* 0x000fe20000000f00 */
[----:B------:R-:W-:Y:S01]  /*59e0*/  HADD2.F32 R36, -RZ, R53.H0_H0 ;  /* 0x20000035ff247230 */ /* 0x000fe20000004100 */
[----:B------:R-:W-:Y:S01]  /*59f0*/  USHF.R.S32.HI UR5, URZ, 0x1, UR5 ;  /* 0x000000013f057899 */ /* 0x000fe20008011405 */
[----:B------:R-:W-:Y:S02]  /*5a00*/  MOV R57, RZ ;  /* 0x000000ff00397202 */ /* 0x000fe40000000f00 */
[----:B------:R-:W-:Y:S02]  /*5a10*/  MOV R44, R54 ;  /* 0x00000036002c7202 */ /* 0x000fe40000000f00 */
[----:B------:R-:W-:Y:S02]  /*5a20*/  MOV R51, R55 ;  /* 0x0000003700337202 */ /* 0x000fe40000000f00 */
[----:B------:R-:W-:Y:S02]  /*5a30*/  ISETP.GE.AND P6, PT, R12, UR5, PT ;  /* 0x000000050c007c0c */ /* 0x000fe4000bfc6270 */
[----:B------:R-:W-:Y:S11]  /*5a40*/  MOV R169, UR5 ;  /* 0x0000000500a97c02 */ /* 0x000ff60008000f00 */
[----:B------:R-:W-:Y:S02]  /*5a50*/  @P6 IADD3 R59, RZ, -UR5, RZ ;  /* 0x80000005ff3b6c10 */ /* 0x000fe4000fffe0ff */
[----:B------:R-:W-:Y:S02]  /*5a60*/  @P6 IADD3 R57, RZ, -UR5, RZ ;  /* 0x80000005ff396c10 */ /* 0x000fe4000fffe0ff */
[C---:B------:R-:W-:Y:S02]  /*5a70*/  LEA R40, P0, R59.reuse, R116, 0x1 ;  /* 0x000000743b287211 */ /* 0x040fe400078008ff */
[----:B------:R-:W-:Y:S02]  /*5a80*/  @P6 IADD3 R169, RZ, -UR5, RZ ;  /* 0x80000005ffa96c10 */ /* 0x000fe4000fffe0ff */
[----:B------:R-:W-:Y:S02]  /*5a90*/  LEA.HI.X.SX32 R41, R59, R117, 0x1, P0 ;  /* 0x000000753b297211 */ /* 0x000fe400000f0eff */
[----:B------:R-:W-:Y:S02]  /*5aa0*/  LEA R20, P5, R169, R112, 0x1 ;  /* 0x00000070a9147211 */ /* 0x000fe400078a08ff */
[----:B------:R-:W-:Y:S02]  /*5ab0*/  LEA R58, P0, R57, R114, 0x1 ;  /* 0x00000072393a7211 */ /* 0x000fe400078008ff */
[----:B------:R-:W-:Y:S01]  /*5ac0*/  LEA.HI.X.SX32 R21, R169, R113, 0x1, P5 ;  /* 0x00000071a9157211 */ /* 0x000fe200028f0eff */
[----:B------:R-:W2:Y:S01]  /*5ad0*/  LDG.E.128 R40, [R40.64] ;  /* 0x0000000628287981 */ /* 0x000ea2000c1e1d00 */
[----:B------:R-:W-:Y:S07]  /*5ae0*/  LEA.HI.X.SX32 R59, R57, R115, 0x1, P0 ;  /* 0x00000073393b7211 */ /* 0x000fee00000f0eff */
[----:B------:R-:W3:Y:S08]  /*5af0*/  LDG.E.128 R24, [R20.64] ;  /* 0x0000000614187981 */ /* 0x000ef0000c1e1d00 */
[----:B------:R-:W4:Y:S01]  /*5b00*/  LDG.E.128 R56, [R58.64] ;  /* 0x000000063a387981 */ /* 0x000f22000c1e1d00 */
[--C-:B--2---:R-:W-:Y:S02]  /*5b10*/  HADD2.F32 R33, -RZ, R40.reuse.H0_H0 ;  /* 0x20000028ff217230 */ /* 0x104fe40000004100 */
[----:B------:R-:W-:Y:S02]  /*5b20*/  HADD2.F32 R34, -RZ, R40.H1_H1 ;  /* 0x30000028ff227230 */ /* 0x000fe40000004100 */
[--C-:B------:R-:W-:Y:S02]  /*5b30*/  HADD2.F32 R37, -RZ, R41.reuse.H0_H0 ;  /* 0x20000029ff257230 */ /* 0x100fe40000004100 */
[----:B------:R-:W-:Y:S02]  /*5b40*/  HADD2.F32 R38, -RZ, R41.H1_H1 ;  /* 0x30000029ff267230 */ /* 0x000fe40000004100 */
[--C-:B------:R-:W-:Y:S01]  /*5b50*/  HADD2.F32 R39, -RZ, R42.reuse.H0_H0 ;  /* 0x2000002aff277230 */ /* 0x100fe20000004100 */
[----:B---3--:R-:W-:Y:S01]  /*5b60*/  MOV R18, R24 ;  /* 0x0000001800127202 */ /* 0x008fe20000000f00 */
[----:B------:R-:W-:Y:S01]  /*5b70*/  HADD2.F32 R40, -RZ, R42.H1_H1 ;  /* 0x3000002aff287230 */ /* 0x000fe20000004100 */
[----:B------:R-:W-:Y:S01]  /*5b80*/  MOV R21, R27 ;  /* 0x0000001b00157202 */ /* 0x000fe20000000f00 */
[----:B------:R-:W-:Y:S01]  /*5b90*/  HADD2.F32 R41, -RZ, R43.H0_H0 ;  /* 0x2000002bff297230 */ /* 0x000fe20000004100 */
[----:B------:R-:W-:Y:S01]  /*5ba0*/  MOV R23, R25 ;  /* 0x0000001900177202 */ /* 0x000fe20000000f00 */
[----:B------:R-:W-:Y:S01]  /*5bb0*/  HADD2.F32 R32, -RZ, R18.H0_H0 ;  /* 0x20000012ff207230 */ /* 0x000fe20000004100 */
[----:B------:R-:W-:Y:S01]  /*5bc0*/  MOV R28, R26 ;  /* 0x0000001a001c7202 */ /* 0x000fe20000000f00 */
[--C-:B----4-:R-:W-:Y:S02]  /*5bd0*/  HADD2.F32 R27, -RZ, R56.reuse.H0_H0 ;  /* 0x20000038ff1b7230 */ /* 0x110fe40000004100 */
[----:B------:R-:W-:Y:S02]  /*5be0*/  HADD2.F32 R25, -RZ, R56.H1_H1 ;  /* 0x30000038ff197230 */ /* 0x000fe40000004100 */
[--C-:B------:R-:W-:Y:S01]  /*5bf0*/  HADD2.F32 R26, -RZ, R57.reuse.H0_H0 ;  /* 0x20000039ff1a7230 */ /* 0x100fe20000004100 */
[----:B------:R-:W-:Y:S01]  /*5c00*/  @!P6 FADD.FTZ R27, -R27, -RZ ;  /* 0x800000ff1b1be221 */ /* 0x000fe20000010100 */
[----:B------:R-:W-:Y:S01]  /*5c10*/  HADD2.F32 R24, -RZ, R57.H1_H1 ;  /* 0x30000039ff187230 */ /* 0x000fe20000004100 */
[----:B------:R-:W-:Y:S01]  /*5c20*/  @!P6 FADD.FTZ R25, -R25, -RZ ;  /* 0x800000ff1919e221 */ /* 0x000fe20000010100 */
[----:B------:R-:W-:Y:S01]  /*5c30*/  HADD2.F32 R30, -RZ, R18.H1_H1 ;  /* 0x30000012ff1e7230 */ /* 0x000fe20000004100 */
[----:B------:R-:W-:Y:S01]  /*5c40*/  FMUL.FTZ R0, R32, R27 ;  /* 0x0000001b20007220 */ /* 0x000fe20000410000 */
[--C-:B------:R-:W-:Y:S01]  /*5c50*/  HADD2.F32 R20, -RZ, R58.reuse.H1_H1 ;  /* 0x3000003aff147230 */ /* 0x100fe20000004100 */
[----:B------:R-:W-:Y:S01]  /*5c60*/  @!P6 FADD.FTZ R26, -R26, -RZ ;  /* 0x800000ff1a1ae221 */ /* 0x000fe20000010100 */
[----:B------:R-:W-:Y:S01]  /*5c70*/  HADD2.F32 R22, -RZ, R58.H0_H0 ;  /* 0x2000003aff167230 */ /* 0x000fe20000004100 */
[----:B------:R-:W-:Y:S01]  /*5c80*/  FMUL.FTZ R2, R30, R25 ;  /* 0x000000191e027220 */ /* 0x000fe20000410000 */
[--C-:B------:R-:W-:Y:S01]  /*5c90*/  HADD2.F32 R29, -RZ, R23.reuse.H0_H0 ;  /* 0x20000017ff1d7230 */ /* 0x100fe20000004100 */
[----:B------:R-:W-:Y:S01]  /*5ca0*/  @!P6 FADD.FTZ R24, -R24, -RZ ;  /* 0x800000ff1818e221 */ /* 0x000fe20000010100 */
[----:B------:R-:W-:Y:S01]  /*5cb0*/  HADD2.F32 R27, -RZ, R23.H1_H1 ;  /* 0x30000017ff1b7230 */ /* 0x000fe20000004100 */
[----:B------:R-:W-:Y:S01]  /*5cc0*/  @!P6 FADD.FTZ R20, -R20, -RZ ;  /* 0x800000ff1414e221 */ /* 0x000fe20000010100 */
[--C-:B------:R-:W-:Y:S01]  /*5cd0*/  HADD2.F32 R23, -RZ, R28.reuse.H1_H1 ;  /* 0x3000001cff177230 */ /* 0x100fe20000004100 */
[----:B------:R-:W-:Y:S01]  /*5ce0*/  @!P6 FADD.FTZ R22, -R22, -RZ ;  /* 0x800000ff1616e221 */ /* 0x000fe20000010100 */
[--C-:B------:R-:W-:Y:S01]  /*5cf0*/  HADD2.F32 R19, -RZ, R59.reuse.H0_H0 ;  /* 0x2000003bff137230 */ /* 0x100fe20000004100 */
[----:B------:R-:W-:Y:S01]  /*5d00*/  FMUL.FTZ R3, R29, R26 ;  /* 0x0000001a1d037220 */ /* 0x000fe20000410000 */
[----:B------:R-:W-:Y:S01]  /*5d10*/  HADD2.F32 R25, -RZ, R28.H0_H0 ;  /* 0x2000001cff197230 */ /* 0x000fe20000004100 */
[----:B------:R-:W-:Y:S01]  /*5d20*/  FFMA.FTZ R0, R31, R33, R0 ;  /* 0x000000211f007223 */ /* 0x000fe20000010000 */
[----:B------:R-:W-:Y:S01]  /*5d30*/  HADD2.F32 R18, -RZ, R59.H1_H1 ;  /* 0x3000003bff127230 */ /* 0x000fe20000004100 */
[----:B------:R-:W-:Y:S01]  /*5d40*/  FMUL.FTZ R4, R27, R24 ;  /* 0x000000181b047220 */ /* 0x000fe20000410000 */
[----:B------:R-:W-:Y:S01]  /*5d50*/  HADD2.F32 R31, -RZ, R53.H1_H1 ;  /* 0x30000035ff1f7230 */ /* 0x000fe20000004100 */
[----:B------:R-:W-:Y:S01]  /*5d60*/  FFMA.FTZ R2, R35, R34, R2 ;  /* 0x0000002223027223 */ /* 0x000fe20000010002 */
[--C-:B------:R-:W-:Y:S01]  /*5d70*/  HADD2.F32 R34, -RZ, R44.reuse.H0_H0 ;  /* 0x2000002cff227230 */ /* 0x100fe20000004100 */
[----:B------:R-:W-:Y:S01]  /*5d80*/  FMUL.FTZ R6, R23, R20 ;  /* 0x0000001417067220 */ /* 0x000fe20000410000 */
[--C-:B------:R-:W-:Y:S01]  /*5d90*/  HADD2.F32 R20, -RZ, R21.reuse.H0_H0 ;  /* 0x20000015ff147230 */ /* 0x100fe20000004100 */
[----:B------:R-:W-:Y:S01]  /*5da0*/  FMUL.FTZ R5, R25, R22 ;  /* 0x0000001619057220 */ /* 0x000fe20000410000 */
[----:B------:R-:W-:Y:S01]  /*5db0*/  HADD2.F32 R21, -RZ, R21.H1_H1 ;  /* 0x30000015ff157230 */ /* 0x000fe20000004100 */
[----:B------:R-:W-:Y:S01]  /*5dc0*/  @!P6 FADD.FTZ R19, -R19, -RZ ;  /* 0x800000ff1313e221 */ /* 0x000fe20000010100 */
[----:B------:R-:W-:Y:S01]  /*5dd0*/  HADD2.F32 R33, -RZ, R44.H1_H1 ;  /* 0x3000002cff217230 */ /* 0x000fe20000004100 */
[----:B------:R-:W-:Y:S01]  /*5de0*/  FFMA.FTZ R3, R36, R37, R3 ;  /* 0x0000002524037223 */ /* 0x000fe20000010003 */
[----:B------:R-:W-:Y:S01]  /*5df0*/  HADD2.F32 R36, -RZ, R51.H0_H0 ;  /* 0x20000033ff247230 */ /* 0x000fe20000004100 */
[----:B------:R-:W-:Y:S01]  /*5e00*/  @!P6 FADD.FTZ R18, -R18, -RZ ;  /* 0x800000ff1212e221 */ /* 0x000fe20000010100 */
[----:B------:R-:W-:Y:S01]  /*5e10*/  HADD2.F32 R42, -RZ, R43.H1_H1 ;  /* 0x3000002bff2a7230 */ /* 0x000fe20000004100 */
[----:B------:R-:W-:Y:S01]  /*5e20*/  FFMA.FTZ R4, R31, R38, R4 ;  /* 0x000000261f047223 */ /* 0x000fe20000010004 */
[----:B------:R-:W-:Y:S01]  /*5e30*/  HADD2.F32 R35, -RZ, R51.H1_H1 ;  /* 0x30000033ff237230 */ /* 0x000fe20000004100 */
[----:B------:R-:W-:Y:S01]  /*5e40*/  FMUL.FTZ R7, R20, R19 ;  /* 0x0000001314077220 */ /* 0x000fe20000410000 */
[----:B------:R-:W-:Y:S01]  /*5e50*/  F2FP.PACK_AB R52, R2, R0 ;  /* 0x000000000234723e */ /* 0x000fe200000000ff */
[----:B------:R-:W-:Y:S01]  /*5e60*/  FFMA.FTZ R5, R34, R39, R5 ;  /* 0x0000002722057223 */ /* 0x000fe20000010005 */
[----:B------:R-:W-:Y:S01]  /*5e70*/  F2FP.PACK_AB R53, R4, R3 ;  /* 0x000000030435723e */ /* 0x000fe200000000ff */
[----:B------:R-:W-:Y:S02]  /*5e80*/  FMUL.FTZ R8, R21, R18 ;  /* 0x0000001215087220 */ /* 0x000fe40000410000 */
[----:B------:R-:W-:Y:S02]  /*5e90*/  FFMA.FTZ R6, R33, R40, R6 ;  /* 0x0000002821067223 */ /* 0x000fe40000010006 */
[----:B------:R-:W-:Y:S02]  /*5ea0*/  FFMA.FTZ R7, R36, R41, R7 ;  /* 0x0000002924077223 */ /* 0x000fe40000010007 */
[----:B------:R-:W-:Y:S01]  /*5eb0*/  FFMA.FTZ R8, R35, R42, R8 ;  /* 0x0000002a23087223 */ /* 0x000fe20000010008 */
[----:B------:R-:W-:Y:S04]  /*5ec0*/  F2FP.PACK_AB R54, R6, R5 ;  /* 0x000000050636723e */ /* 0x000fe800000000ff */
[----:B------:R-:W-:Y:S02]  /*5ed0*/  F2FP.PACK_AB R55, R8, R7 ;  /* 0x000000070837723e */ /* 0x000fe400000000ff */
.L_x_859:
[----:B------:R-:W-:Y:S05]  /*5ee0*/  BSYNC B0 ;  /* 0x0000000000007941 */ /* 0x000fea0003800000 */
.L_x_858:
[----:B-----5:R2:W-:Y:S02]  /*5ef0*/  STG.E.128 [R106.64], R52 ;  /* 0x000000346a007986 */ /* 0x0205e4000c101d06 */
.L_x_857:
[----:B------:R-:W-:Y:S05]  /*5f00*/  BSYNC B1 ;  /* 0x0000000000017941 */ /* 0x000fea0003800000 */
.L_x_856:
[----:B------:R-:W-:Y:S01]  /*5f10*/  ISETP.GE.AND P0, PT, R10, c[0x0][0x220], PT ;  /* 0x000088000a007a0c */ /* 0x000fe20003f06270 */
[----:B------:R-:W-:Y:S01]  /*5f20*/  @!UPT UIADD3 URZ, URZ, URZ, URZ ;  /* 0x0000003f3f3ff290 */ /* 0x000fe2000fffe03f */
[----:B------:R-:W-:Y:S11]  /*5f30*/  BSSY B1, `(.L_x_860) ;  /* 0x000005e000017945 */ /* 0x000ff60003800000 */
[----:B------:R-:W-:-:S05]  /*5f40*/  @P0 BRA `(.L_x_861) ;  /* 0x000005c000000947 */ /* 0x000fca0003800000 */
[----:B------:R-:W-:Y:S01]  /*5f50*/  ISETP.GE.AND P0, PT, R10, UR4, PT ;  /* 0x000000040a007c0c */ /* 0x000fe2000bf06270 */
[----:B--2---:R2:W5:Y:S01]  /*5f60*/  LDG.E.128 R52, [R112.64+0x80] ;  /* 0x0000800670347981 */ /* 0x004562000c1e1d00 */
[----:B------:R-:W-:Y:S01]  /*5f70*/  IADD3 R168, P5, R112, 0x80, RZ ;  /* 0x0000008070a87810 */ /* 0x000fe20007fbe0ff */
[----:B------:R-:W-:Y:S04]  /*5f80*/  BSSY B0, `(.L_x_862) ;  /* 0x0000057000007945 */ /* 0x000fe80003800000 */
[----:B------:R-:W-:Y:S06]  /*5f90*/  IMAD.X R169, RZ, RZ, R113, P5 ;  /* 0x000000ffffa97224 */ /* 0x000fec00028e0671 */
        /* <DEDUP_REMOVED lines=17> */
[C---:B------:R-:W-:Y:S02]  /*60b0*/  LEA R20, P5, R50.reuse, R168, 0x1 ;  /* 0x000000a832147211 */ /* 0x040fe400078a08ff */
[C---:B------:R-:W-:Y:S02]  /*60c0*/  LEA R58, P0, R57.reuse, R114, 0x1 ;  /* 0x00000072393a7211 */ /* 0x040fe400078008ff */
[----:B------:R-:W-:Y:S01]  /*60d0*/  LEA.HI.X.SX32 R21, R50, R169, 0x1, P5 ;  /* 0x000000a932157211 */ /* 0x000fe200028f0eff */
[----:B------:R-:W3:Y:S01]  /*60e0*/  LDG.E.128 R40, [R40.64+0x80] ;  /* 0x0000800628287981 */ /* 0x000ee2000c1e1d00 */
[----:B------:R-:W-:Y:S07]  /*60f0*/  LEA.HI.X.SX32 R59, R57, R115, 0x1, P0 ;  /* 0x00000073393b7211 */ /* 0x000fee00000f0eff */
[----:B------:R-:W4:Y:S08]  /*6100*/  LDG.E.128 R24, [R20.64] ;  /* 0x0000000614187981 */ /* 0x000f30000c1e1d00 */
[----:B--2---:R-:W2:Y:S01]  /*6110*/  LDG.E.128 R56, [R58.64+0x80] ;  /* 0x000080063a387981 */ /* 0x004ea2000c1e1d00 */
[--C-:B---3--:R-:W-:Y:S02]  /*6120*/  HADD2.F32 R33, -RZ, R40.reuse.H0_H0 ;  /* 0x20000028ff217230 */ /* 0x108fe40000004100 */
[----:B------:R-:W-:Y:S02]  /*6130*/  HADD2.F32 R34, -RZ, R40.H1_H1 ;  /* 0x30000028ff227230 */ /* 0x000fe40000004100 */
[--C-:B------:R-:W-:Y:S02]  /*6140*/  HADD2.F32 R37, -RZ, R41.reuse.H0_H0 ;  /* 0x20000029ff257230 */ /* 0x100fe40000004100 */
[----:B------:R-:W-:Y:S02]  /*6150*/  HADD2.F32 R38, -RZ, R41.H1_H1 ;  /* 0x30000029ff267230 */ /* 0x000fe40000004100 */
[--C-:B------:R-:W-:Y:S01]  /*6160*/  HADD2.F32 R39, -RZ, R42.reuse.H0_H0 ;  /* 0x2000002aff277230 */ /* 0x100fe20000004100 */
[----:B----4-:R-:W-:Y:S01]  /*6170*/  MOV R18, R24 ;  /* 0x0000001800127202 */ /* 0x010fe20000000f00 */
[----:B------:R-:W-:Y:S01]  /*6180*/  HADD2.F32 R40, -RZ, R42.H1_H1 ;  /* 0x3000002aff287230 */ /* 0x000fe20000004100 */
[----:B------:R-:W-:Y:S01]  /*6190*/  MOV R21, R27 ;  /* 0x0000001b00157202 */ /* 0x000fe20000000f00 */
[----:B------:R-:W-:Y:S01]  /*61a0*/  HADD2.F32 R41, -RZ, R43.H0_H0 ;  /* 0x2000002bff297230 */ /* 0x000fe20000004100 */
[----:B------:R-:W-:Y:S01]  /*61b0*/  MOV R23, R25 ;  /* 0x0000001900177202 */ /* 0x000fe20000000f00 */
[----:B------:R-:W-:Y:S01]  /*61c0*/  HADD2.F32 R32, -RZ, R18.H0_H0 ;  /* 0x20000012ff207230 */ /* 0x000fe20000004100 */
[----:B------:R-:W-:Y:S01]  /*61d0*/  MOV R28, R26 ;  /* 0x0000001a001c7202 */ /* 0x000fe20000000f00 */
[--C-:B--2---:R-:W-:Y:S02]  /*61e0*/  HADD2.F32 R27, -RZ, R56.reuse.H0_H0 ;  /* 0x20000038ff1b7230 */ /* 0x104fe40000004100 */
        /* <DEDUP_REMOVED lines=48> */
.L_x_863:
[----:B------:R-:W-:Y:S05]  /*64f0*/  BSYNC B0 ;  /* 0x0000000000007941 */ /* 0x000fea0003800000 */
.L_x_862:
[----:B-----5:R3:W-:Y:S02]  /*6500*/  STG.E.128 [R106.64+0x80], R52 ;  /* 0x000080346a007986 */ /* 0x0207e4000c101d06 */
.L_x_861:
[----:B------:R-:W-:Y:S05]  /*6510*/  BSYNC B1 ;  /* 0x0000000000017941 */ /* 0x000fea0003800000 */
.L_x_860:
[----:B------:R-:W-:Y:S11]  /*6520*/  ISETP.GE.AND P0, PT, R9, c[0x0][0x220], PT ;  /* 0x0000880009007a0c */ /* 0x000ff60003f06270 */
[----:B------:R-:W-:Y:S02]  /*6530*/  @!UPT UIADD3 URZ, URZ, URZ, URZ ;  /* 0x0000003f3f3ff290 */ /* 0x000fe4000fffe03f */
[----:B------:R-:W-:-:S05]  /*6540*/  @P0 BRA `(.L_x_855) ;  /* 0x000005c000000947 */ /* 0x000fca0003800000 */
[----:B------:R-:W-:Y:S01]  /*6550*/  ISETP.GE.AND P0, PT, R9, UR4, PT ;  /* 0x0000000409007c0c */ /* 0x000fe2000bf06270 */
[----:B--23--:R2:W5:Y:S01]  /*6560*/  LDG.E.128 R52, [R112.64+0x100] ;  /* 0x0001000670347981 */ /* 0x00c562000c1e1d00 */
        /* <DEDUP_REMOVED lines=88> */
.L_x_865:
[----:B------:R-:W-:Y:S05]  /*6af0*/  BSYNC B0 ;  /* 0x0000000000007941 */ /* 0x000fea0003800000 */
.L_x_864:
[----:B-----5:R3:W-:Y:S02]  /*6b00*/  STG.E.128 [R106.64+0x100], R52 ;  /* 0x000100346a007986 */ /* 0x0207e4000c101d06 */
.L_x_855:
[----:B------:R-:W-:Y:S05]  /*6b10*/  BSYNC B2 ;  /* 0x0000000000027941 */ /* 0x000fea0003800000 */
.L_x_854:
[----:B------:R-:W-:Y:S01]  /*6b20*/  BSSY B2, `(.L_x_866) ;  /* 0x000012f000027945 */ /* 0x000fe20003800000 */
[----:B------:R-:W-:-:S05]  /*6b30*/  @!P4 BRA `(.L_x_867) ;  /* 0x000012d00000c947 */ /* 0x000fca0003800000 */
[----:B------:R-:W-:Y:S01]  /*6b40*/  ISETP.GE.AND P0, PT, R12, c[0x0][0x220], PT ;  /* 0x000088000c007a0c */ /* 0x000fe20003f06270 */
[----:B------:R-:W-:Y:S01]  /*6b50*/  @!UPT UIADD3 URZ, URZ, URZ, URZ ;  /* 0x0000003f3f3ff290 */ /* 0x000fe2000fffe03f */
[----:B------:R-:W-:Y:S11]  /*6b60*/  BSSY B1, `(.L_x_868) ;  /* 0x0000062000017945 */ /* 0x000ff60003800000 */
[----:B------:R-:W-:-:S05]  /*6b70*/  @P0 BRA `(.L_x_869) ;  /* 0x0000060000000947 */ /* 0x000fca0003800000 */
[C---:B------:R-:W-:Y:S01]  /*6b80*/  LEA R172, P0, R71.reuse, R112, 0x1 ;  /* 0x0000007047ac7211 */ /* 0x040fe200078008ff */
[----:B------:R-:W-:Y:S03]  /*6b90*/  BSSY B0, `(.L_x_870) ;  /* 0x000005b000007945 */ /* 0x000fe60003800000 */
[----:B------:R-:W-:Y:S02]  /*6ba0*/  LEA.HI.X R173, R71, R113, R70, 0x1, P0 ;  /* 0x0000007147ad7211 */ /* 0x000fe400000f0c46 */
[----:B------:R-:W-:Y:S03]  /*6bb0*/  ISETP.GE.AND P0, PT, R12, UR4, PT ;  /* 0x000000040c007c0c */ /* 0x000fe6000bf06270 */
[----:B------:R4:W5:Y:S10]  /*6bc0*/  LDG.E.128 R56, [R172.64] ;  /* 0x00000006ac387981 */ /* 0x000974000c1e1d00 */
[----:B------:R-:W-:-:S05]  /*6bd0*/  @P0 BRA `(.L_x_871) ;  /* 0x0000056000000947 */ /* 0x000fca0003800000 */
[--C-:B-----5:R-:W-:Y:S01]  /*6be0*/  HADD2.F32 R33, -RZ, R56.reuse.H0_H0 ;  /* 0x20000038ff217230 */ /* 0x120fe20000004100 */
[----:B------:R-:W-:Y:S01]  /*6bf0*/  ULEA.HI UR5, UR4, UR4, URZ, 0x1 ;  /* 0x0000000404057291 */ /* 0x000fe2000f8f083f */
[----:B------:R-:W-:Y:S01]  /*6c00*/  HADD2.F32 R38, -RZ, R57.H0_H0 ;  /* 0x20000039ff267230 */ /* 0x000fe20000004100 */
[----:B------:R-:W-:Y:S02]  /*6c10*/  MOV R169, RZ ;  /* 0x000000ff00a97202 */ /* 0x000fe40000000f00 */
[----:B------:R-:W-:Y:S01]  /*6c20*/  USHF.R.S32.HI UR5, URZ, 0x1, UR5 ;  /* 0x000000013f057899 */ /* 0x000fe20008011405 */
[----:B------:R-:W-:Y:S02]  /*6c30*/  MOV R50, R58 ;  /* 0x0000003a00327202 */ /* 0x000fe40000000f00 */
[----:B------:R-:W-:Y:S03]  /*6c40*/  MOV R51, R59 ;  /* 0x0000003b00337202 */ /* 0x000fe60000000f00 */
[----:B------:R-:W-:Y:S02]  /*6c50*/  ISETP.GE.AND P4, PT, R12, UR5, PT ;  /* 0x000000050c007c0c */ /* 0x000fe4000bf86270 */
[----:B------:R-:W-:Y:S11]  /*6c60*/  MOV R170, UR5 ;  /* 0x0000000500aa7c02 */ /* 0x000ff60008000f00 */
[----:B------:R-:W-:Y:S02]  /*6c70*/  @P4 IADD3 R170, RZ, -UR5, RZ ;  /* 0x80000005ffaa4c10 */ /* 0x000fe4000fffe0ff */
[----:B------:R-:W-:Y:S02]  /*6c80*/  @P4 IADD3 R169, RZ, -UR5, RZ ;  /* 0x80000005ffa94c10 */ /* 0x000fe4000fffe0ff */
[C---:B------:R-:W-:Y:S02]  /*6c90*/  LEA R18, P0, R170.reuse, R172, 0x1 ;  /* 0x000000acaa127211 */ /* 0x040fe400078008ff */
[----:B------:R-:W-:Y:S02]  /*6ca0*/  IADD3 R168, P5, R147, R169, RZ ;  /* 0x000000a993a87210 */ /* 0x000fe40007fbe0ff */
[----:B----4-:R-:W-:Y:S02]  /*6cb0*/  MOV R172, RZ ;  /* 0x000000ff00ac7202 */ /* 0x010fe40000000f00 */
[----:B------:R-:W-:Y:S02]  /*6cc0*/  LEA.HI.X.SX32 R19, R170, R173, 0x1, P0 ;  /* 0x000000adaa137211 */ /* 0x000fe400000f0eff */
[----:B------:R-:W-:Y:S02]  /*6cd0*/  LEA.HI.X.SX32 R169, R169, R126, 0x1, P5 ;  /* 0x0000007ea9a97211 */ /* 0x000fe400028f0eff */
[C---:B------:R-:W-:Y:S01]  /*6ce0*/  LEA R174, P0, R168.reuse, R114, 0x1 ;  /* 0x00000072a8ae7211 */ /* 0x040fe200078008ff */
[----:B------:R-:W4:Y:S01]  /*6cf0*/  LDG.E.128 R28, [R18.64] ;  /* 0x00000006121c7981 */ /* 0x000f22000c1e1d00 */
[----:B------:R-:W-:Y:S02]  /*6d00*/  @P4 IADD3 R172, RZ, -UR5, RZ ;  /* 0x80000005ffac4c10 */ /* 0x000fe4000fffe0ff */
[----:B------:R-:W-:Y:S02]  /*6d10*/  LEA.HI.X R175, R168, R115, R169, 0x1, P0 ;  /* 0x00000073a8af7211 */ /* 0x000fe400000f0ca9 */
[----:B------:R-:W-:Y:S03]  /*6d20*/  IADD3 R173, P0, R147, R172, RZ ;  /* 0x000000ac93ad7210 */ /* 0x000fe60007f1e0ff */
[----:B--2---:R-:W2:Y:S01]  /*6d30*/  LDG.E.128 R168, [R174.64] ;  /* 0x00000006aea87981 */ /* 0x004ea2000c1e1d00 */
[----:B------:R-:W-:Y:S02]  /*6d40*/  LEA.HI.X.SX32 R172, R172, R126, 0x1, P0 ;  /* 0x0000007eacac7211 */ /* 0x000fe400000f0eff */
[C---:B------:R-:W-:Y:S04]  /*6d50*/  LEA R36, P0, R173.reuse, R116, 0x1 ;  /* 0x00000074ad247211 */ /* 0x040fe800078008ff */
[----:B------:R-:W-:Y:S05]  /*6d60*/  LEA.HI.X R37, R173, R117, R172, 0x1, P0 ;  /* 0x00000075ad257211 */ /* 0x000fea00000f0cac */
[----:B---3--:R3:W2:Y:S02]  /*6d70*/  LDG.E.128 R52, [R36.64] ;  /* 0x0000000624347981 */ /* 0x0086a4000c1e1d00 */
[----:B---3--:R-:W-:Y:S02]  /*6d80*/  HADD2.F32 R37, -RZ, R56.H1_H1 ;  /* 0x30000038ff257230 */ /* 0x008fe40000004100 */
[--C-:B----4-:R-:W-:Y:S01]  /*6d90*/  HADD2.F32 R34, -RZ, R28.reuse.H0_H0 ;  /* 0x2000001cff227230 */ /* 0x110fe20000004100 */
[----:B------:R-:W-:Y:S01]  /*6da0*/  MOV R26, R30 ;  /* 0x0000001e001a7202 */ /* 0x000fe20000000f00 */
[----:B------:R-:W-:Y:S01]  /*6db0*/  HADD2.F32 R32, -RZ, R28.H1_H1 ;  /* 0x3000001cff207230 */ /* 0x000fe20000004100 */
[----:B------:R-:W-:Y:S01]  /*6dc0*/  MOV R19, R31 ;  /* 0x0000001f00137202 */ /* 0x000fe20000000f00 */
[--C-:B------:R-:W-:Y:S02]  /*6dd0*/  HADD2.F32 R30, -RZ, R29.reuse.H0_H0 ;  /* 0x2000001dff1e7230 */ /* 0x100fe40000004100 */
[----:B------:R-:W-:Y:S02]  /*6de0*/  HADD2.F32 R28, -RZ, R29.H1_H1 ;  /* 0x3000001dff1c7230 */ /* 0x000fe40000004100 */
[--C-:B--2---:R-:W-:Y:S02]  /*6df0*/  HADD2.F32 R27, -RZ, R168.reuse.H0_H0 ;  /* 0x200000a8ff1b7230 */ /* 0x104fe40000004100 */
[----:B------:R-:W-:Y:S02]  /*6e00*/  HADD2.F32 R25, -RZ, R168.H1_H1 ;  /* 0x300000a8ff197230 */ /* 0x000fe40000004100 */
[--C-:B------:R-:W-:Y:S01]  /*6e10*/  HADD2.F32 R23, -RZ, R169.reuse.H0_H0 ;  /* 0x200000a9ff177230 */ /* 0x100fe20000004100 */
[----:B------:R-:W-:Y:S01]  /*6e20*/  @!P4 FADD.FTZ R27, -R27, -RZ ;  /* 0x800000ff1b1bc221 */ /* 0x000fe20000010100 */
[----:B------:R-:W-:Y:S01]  /*6e30*/  HADD2.F32 R21, -RZ, R169.H1_H1 ;  /* 0x300000a9ff157230 */ /* 0x000fe20000004100 */
[----:B------:R-:W-:Y:S01]  /*6e40*/  @!P4 FADD.FTZ R25, -R25, -RZ ;  /* 0x800000ff1919c221 */ /* 0x000fe20000010100 */
[--C-:B------:R-:W-:Y:S01]  /*6e50*/  HADD2.F32 R24, -RZ, R170.reuse.H0_H0 ;  /* 0x200000aaff187230 */ /* 0x100fe20000004100 */
[----:B------:R-:W-:Y:S01]  /*6e60*/  @!P4 FADD.FTZ R23, -R23, -RZ ;  /* 0x800000ff1717c221 */ /* 0x000fe20000010100 */
[----:B------:R-:W-:Y:S01]  /*6e70*/  HADD2.F32 R22, -RZ, R170.H1_H1 ;  /* 0x300000aaff167230 */ /* 0x000fe20000004100 */
[----:B------:R-:W-:Y:S01]  /*6e80*/  FMUL.FTZ R0, R34, R27 ;  /* 0x0000001b22007220 */ /* 0x000fe20000410000 */
[--C-:B------:R-:W-:Y:S01]  /*6e90*/  HADD2.F32 R35, -RZ, R52.reuse.H0_H0 ;  /* 0x20000034ff237230 */ /* 0x100fe20000004100 */
[----:B------:R-:W-:Y:S01]  /*6ea0*/  @!P4 FADD.FTZ R21, -R21, -RZ ;  /* 0x800000ff1515c221 */ /* 0x000fe20000010100 */
[----:B------:R-:W-:Y:S01]  /*6eb0*/  HADD2.F32 R36, -RZ, R52.H1_H1 ;  /* 0x30000034ff247230 */ /* 0x000fe20000004100 */
[----:B------:R-:W-:Y:S01]  /*6ec0*/  FMUL.FTZ R2, R32, R25 ;  /* 0x0000001920027220 */ /* 0x000fe20000410000 */
[----:B------:R-:W-:Y:S01]  /*6ed0*/  HADD2.F32 R20, -RZ, R171.H0_H0 ;  /* 0x200000abff147230 */ /* 0x000fe20000004100 */
[----:B------:R-:W-:Y:S01]  /*6ee0*/  FMUL.FTZ R3, R30, R23 ;  /* 0x000000171e037220 */ /* 0x000fe20000410000 */
[--C-:B------:R-:W-:Y:S01]  /*6ef0*/  HADD2.F32 R25, -RZ, R26.reuse.H0_H0 ;  /* 0x2000001aff197230 */ /* 0x100fe20000004100 */
[----:B------:R-:W-:Y:S01]  /*6f00*/  @!P4 FADD.FTZ R24, -R24, -RZ ;  /* 0x800000ff1818c221 */ /* 0x000fe20000010100 */
[----:B------:R-:W-:Y:S01]  /*6f10*/  HADD2.F32 R39, -RZ, R53.H0_H0 ;  /* 0x20000035ff277230 */ /* 0x000fe20000004100 */
[----:B------:R-:W-:Y:S01]  /*6f20*/  FFMA.FTZ R0, R33, R35, R0 ;  /* 0x0000002321007223 */ /* 0x000fe20000010000 */
[----:B------:R-:W-:Y:S01]  /*6f30*/  HADD2.F32 R18, -RZ, R171.H1_H1 ;  /* 0x300000abff127230 */ /* 0x000fe20000004100 */
[----:B------:R-:W-:Y:S01]  /*6f40*/  FMUL.FTZ R4, R28, R21 ;  /* 0x000000151c047220 */ /* 0x000fe20000410000 */
[----:B------:R-:W-:Y:S01]  /*6f50*/  HADD2.F32 R23, -RZ, R26.H1_H1 ;  /* 0x3000001aff177230 */ /* 0x000fe20000004100 */
[----:B------:R-:W-:Y:S01]  /*6f60*/  @!P4 FADD.FTZ R22, -R22, -RZ ;  /* 0x800000ff1616c221 */ /* 0x000fe20000010100 */
[----:B------:R-:W-:Y:S01]  /*6f70*/  HADD2.F32 R40, -RZ, R53.H1_H1 ;  /* 0x30000035ff287230 */ /* 0x000fe20000004100 */
[----:B------:R-:W-:Y:S01]  /*6f80*/  FFMA.FTZ R2, R37, R36, R2 ;  /* 0x0000002425027223 */ /* 0x000fe20000010002 */
[----:B------:R-:W-:Y:S01]  /*6f90*/  HADD2.F32 R33, -RZ, R57.H1_H1 ;  /* 0x30000039ff217230 */ /* 0x000fe20000004100 */
[----:B------:R-:W-:Y:S01]  /*6fa0*/  @!P4 FADD.FTZ R20, -R20, -RZ ;  /* 0x800000ff1414c221 */ /* 0x000fe20000010100 */
[--C-:B------:R-:W-:Y:S01]  /*6fb0*/  HADD2.F32 R21, -RZ, R19.reuse.H0_H0 ;  /* 0x20000013ff157230 */ /* 0x100fe20000004100 */
[----:B------:R-:W-:Y:S01]  /*6fc0*/  FMUL.FTZ R5, R25, R24 ;  /* 0x0000001819057220 */ /* 0x000fe20000410000 */
[----:B------:R-:W-:Y:S01]  /*6fd0*/  HADD2.F32 R41, -RZ, R54.H0_H0 ;  /* 0x20000036ff297230 */ /* 0x000fe20000004100 */
[----:B------:R-:W-:Y:S01]  /*6fe0*/  FFMA.FTZ R3, R38, R39, R3 ;  /* 0x0000002726037223 */ /* 0x000fe20000010003 */
[----:B------:R-:W-:Y:S01]  /*6ff0*/  HADD2.F32 R36, -RZ, R50.H0_H0 ;  /* 0x20000032ff247230 */ /* 0x000fe20000004100 */
[----:B------:R-:W-:Y:S01]  /*7000*/  @!P4 FADD.FTZ R18, -R18, -RZ ;  /* 0x800000ff1212c221 */ /* 0x000fe20000010100 */
[----:B------:R-:W-:Y:S01]  /*7010*/  HADD2.F32 R19, -RZ, R19.H1_H1 ;  /* 0x30000013ff137230 */ /* 0x000fe20000004100 */
[----:B------:R-:W-:Y:S01]  /*7020*/  FMUL.FTZ R6, R23, R22 ;  /* 0x0000001617067220 */ /* 0x000fe20000410000 */
[----:B------:R-:W-:Y:S01]  /*7030*/  HADD2.F32 R42, -RZ, R54.H1_H1 ;  /* 0x30000036ff2a7230 */ /* 0x000fe20000004100 */
[----:B------:R-:W-:Y:S01]  /*7040*/  FFMA.FTZ R4, R33, R40, R4 ;  /* 0x0000002821047223 */ /* 0x000fe20000010004 */
[----:B------:R-:W-:Y:S01]  /*7050*/  HADD2.F32 R35, -RZ, R50.H1_H1 ;  /* 0x30000032ff237230 */ /* 0x000fe20000004100 */
[----:B------:R-:W-:Y:S01]  /*7060*/  FMUL.FTZ R7, R21, R20 ;  /* 0x0000001415077220 */ /* 0x000fe20000410000 */
[----:B------:R-:W-:Y:S01]  /*7070*/  HADD2.F32 R43, -RZ, R55.H0_H0 ;  /* 0x20000037ff2b7230 */ /* 0x000fe20000004100 */
[----:B------:R-:W-:Y:S01]  /*7080*/  FFMA.FTZ R5, R36, R41, R5 ;  /* 0x0000002924057223 */ /* 0x000fe20000010005 */
[----:B------:R-:W-:Y:S01]  /*7090*/  F2FP.PACK_AB R56, R2, R0 ;  /* 0x000000000238723e */ /* 0x000fe200000000ff */
[----:B------:R-:W-:Y:S01]  /*70a0*/  FMUL.FTZ R8, R19, R18 ;  /* 0x0000001213087220 */ /* 0x000fe20000410000 */
[----:B------:R-:W-:Y:S01]  /*70b0*/  HADD2.F32 R38, -RZ, R51.H0_H0 ;  /* 0x20000033ff267230 */ /* 0x000fe20000004100 */
[----:B------:R-:W-:Y:S01]  /*70c0*/  F2FP.PACK_AB R57, R4, R3 ;  /* 0x000000030439723e */ /* 0x000fe200000000ff */
[----:B------:R-:W-:Y:S01]  /*70d0*/  FFMA.FTZ R6, R35, R42, R6 ;  /* 0x0000002a23067223 */ /* 0x000fe20000010006 */
[----:B------:R-:W-:Y:S02]  /*70e0*/  HADD2.F32 R44, -RZ, R55.H1_H1 ;  /* 0x30000037ff2c7230 */ /* 0x000fe40000004100 */
[----:B------:R-:W-:Y:S01]  /*70f0*/  HADD2.F32 R37, -RZ, R51.H1_H1 ;  /* 0x30000033ff257230 */ /* 0x000fe20000004100 */
[----:B------:R-:W-:Y:S01]  /*7100*/  FFMA.FTZ R7, R38, R43, R7 ;  /* 0x0000002b26077223 */ /* 0x000fe20000010007 */
[----:B------:R-:W-:Y:S03]  /*7110*/  F2FP.PACK_AB R58, R6, R5 ;  /* 0x00000005063a723e */ /* 0x000fe600000000ff */
[----:B------:R-:W-:Y:S05]  /*7120*/  FFMA.FTZ R8, R37, R44, R8 ;  /* 0x0000002c25087223 */ /* 0x000fea0000010008 */
[----:B------:R-:W-:Y:S02]  /*7130*/  F2FP.PACK_AB R59, R8, R7 ;  /* 0x00000007083b723e */ /* 0x000fe400000000ff */
.L_x_871:
[----:B------:R-:W-:Y:S05]  /*7140*/  BSYNC B0 ;  /* 0x0000000000007941 */ /* 0x000fea0003800000 */
.L_x_870:
[C---:B------:R-:W-:Y:S04]  /*7150*/  LEA R2, P0, R200.reuse, R106, 0x1 ;  /* 0x0000006ac8027211 */ /* 0x040fe800078008ff */
[----:B------:R-:W-:Y:S05]  /*7160*/  LEA.HI.X R3, R200, R107, R199, 0x1, P0 ;  /* 0x0000006bc8037211 */ /* 0x000fea00000f0cc7 */
[----:B-----5:R1:W-:Y:S04]  /*7170*/  STG.E.128 [R2.64], R56 ;  /* 0x0000003802007986 */ /* 0x0203e8000c101d06 */
.L_x_869:
[----:B------:R-:W-:Y:S05]  /*7180*/  BSYNC B1 ;  /* 0x0000000000017941 */ /* 0x000fea0003800000 */
.L_x_868:
[----:B------:R-:W-:Y:S01]  /*7190*/  ISETP.GE.AND P0, PT, R10, c[0x0][0x220], PT ;  /* 0x000088000a007a0c */ /* 0x000fe20003f06270 */
[----:B------:R-:W-:Y:S01]  /*71a0*/  @!UPT UIADD3 URZ, URZ, URZ, URZ ;  /* 0x0000003f3f3ff290 */ /* 0x000fe2000fffe03f */
[----:B------:R-:W-:Y:S11]  /*71b0*/  BSSY B1, `(.L_x_872) ;  /* 0x0000062000017945 */ /* 0x000ff60003800000 */
[----:B------:R-:W-:-:S05]  /*71c0*/  @P0 BRA `(.L_x_873) ;  /* 0x0000060000000947 */ /* 0x000fca0003800000 */
[C---:B----4-:R-:W-:Y:S01]  /*71d0*/  LEA R172, P0, R76.reuse, R112, 0x1 ;  /* 0x000000704cac7211 */ /* 0x050fe200078008ff */
[----:B------:R-:W-:Y:S03]  /*71e0*/  BSSY B0, `(.L_x_874) ;  /* 0x000005b000007945 */ /* 0x000fe60003800000 */
[----:B------:R-:W-:Y:S02]  /*71f0*/  LEA.HI.X R173, R76, R113, R75, 0x1, P0 ;  /* 0x000000714cad7211 */ /* 0x000fe400000f0c4b */
[----:B------:R-:W-:Y:S03]  /*7200*/  ISETP.GE.AND P0, PT, R10, UR4, PT ;  /* 0x000000040a007c0c */ /* 0x000fe6000bf06270 */
[----:B-1----:R1:W5:Y:S10]  /*7210*/  LDG.E.128 R56, [R172.64] ;  /* 0x00000006ac387981 */ /* 0x002374000c1e1d00 */
        /* <DEDUP_REMOVED lines=14> */
[----:B-1----:R-:W-:Y:S02]  /*7300*/  MOV R172, RZ ;  /* 0x000000ff00ac7202 */ /* 0x002fe40000000f00 */
        /* <DEDUP_REMOVED lines=11> */
[----:B---3--:R1:W3:Y:S02]  /*73c0*/  LDG.E.128 R52, [R36.64] ;  /* 0x0000000624347981 */ /* 0x0082e4000c1e1d00 */
[----:B-1----:R-:W-:Y:S02]  /*73d0*/  HADD2.F32 R37, -RZ, R56.H1_H1 ;  /* 0x30000038ff257230 */ /* 0x002fe40000004100 */
        /* <DEDUP_REMOVED lines=16> */
[--C-:B---3--:R-:W-:Y:S01]  /*74e0*/  HADD2.F32 R35, -RZ, R52.reuse.H0_H0 ;  /* 0x20000034ff237230 */ /* 0x108fe20000004100 */
        /* <DEDUP_REMOVED lines=42> */
.L_x_875:
[----:B------:R-:W-:Y:S05]  /*7790*/  BSYNC B0 ;  /* 0x0000000000007941 */ /* 0x000fea0003800000 */
.L_x_874:
[C---:B------:R-:W-:Y:S04]  /*77a0*/  LEA R2, P0, R79.reuse, R106, 0x1 ;  /* 0x0000006a4f027211 */ /* 0x040fe800078008ff */
[----:B------:R-:W-:Y:S05]  /*77b0*/  LEA.HI.X R3, R79, R107, R80, 0x1, P0 ;  /* 0x0000006b4f037211 */ /* 0x000fea00000f0c50 */
[----:B-----5:R4:W-:Y:S04]  /*77c0*/  STG.E.128 [R2.64], R56 ;  /* 0x0000003802007986 */ /* 0x0209e8000c101d06 */
.L_x_873:
[----:B------:R-:W-:Y:S05]  /*77d0*/  BSYNC B1 ;  /* 0x0000000000017941 */ /* 0x000fea0003800000 */
.L_x_872:
[----:B------:R-:W-:Y:S11]  /*77e0*/  ISETP.GE.AND P0, PT, R9, c[0x0][0x220], PT ;  /* 0x0000880009007a0c */ /* 0x000ff60003f06270 */
[----:B------:R-:W-:Y:S02]  /*77f0*/  @!UPT UIADD3 URZ, URZ, URZ, URZ ;  /* 0x0000003f3f3ff290 */ /* 0x000fe4000fffe03f */
[----:B------:R-:W-:-:S05]  /*7800*/  @P0 BRA `(.L_x_867) ;  /* 0x0000060000000947 */ /* 0x000fca0003800000 */
[C---:B-1--4-:R-:W-:Y:S01]  /*7810*/  LEA R172, P0, R84.reuse, R112, 0x1 ;  /* 0x0000007054ac7211 */ /* 0x052fe200078008ff */
        /* <DEDUP_REMOVED lines=17> */
[----:B------:R-:W-:Y:S02]  /*7930*/  LEA R18, P0, R170, R172, 0x1 ;  /* 0x000000acaa127211 */ /* 0x000fe400078008ff */
[----:B------:R-:W-:Y:S02]  /*7940*/  IADD3 R168, P5, R138, R169, RZ ;  /* 0x000000a98aa87210 */ /* 0x000fe40007fbe0ff */
[----:B------:R-:W-:Y:S02]  /*7950*/  LEA.HI.X.SX32 R19, R170, R173, 0x1, P0 ;  /* 0x000000adaa137211 */ /* 0x000fe400000f0eff */
[----:B------:R-:W-:Y:S02]  /*7960*/  LEA.HI.X.SX32 R169, R169, R122, 0x1, P5 ;  /* 0x0000007aa9a97211 */ /* 0x000fe400028f0eff */
[C---:B------:R-:W-:Y:S01]  /*7970*/  LEA R176, P0, R168.reuse, R114, 0x1 ;  /* 0x00000072a8b07211 */ /* 0x040fe200078008ff */
[----:B------:R-:W4:Y:S01]  /*7980*/  LDG.E.128 R28, [R18.64] ;  /* 0x00000006121c7981 */ /* 0x000f22000c1e1d00 */
[----:B------:R-:W-:Y:S02]  /*7990*/  @P4 IADD3 R175, RZ, -UR5, RZ ;  /* 0x80000005ffaf4c10 */ /* 0x000fe4000fffe0ff */
[----:B------:R-:W-:Y:S02]  /*79a0*/  LEA.HI.X R177, R168, R115, R169, 0x1, P0 ;  /* 0x00000073a8b17211 */ /* 0x000fe400000f0ca9 */
[----:B-1----:R-:W-:Y:S03]  /*79b0*/  IADD3 R173, P0, R138, R175, RZ ;  /* 0x000000af8aad7210 */ /* 0x002fe60007f1e0ff */
        /* <DEDUP_REMOVED lines=65> */
.L_x_877:
[----:B------:R-:W-:Y:S05]  /*7dd0*/  BSYNC B0 ;  /* 0x0000000000007941 */ /* 0x000fea0003800000 */
.L_x_876:
[C---:B------:R-:W-:Y:S04]  /*7de0*/  LEA R2, P0, R87.reuse, R106, 0x1 ;  /* 0x0000006a57027211 */ /* 0x040fe800078008ff */
[----:B------:R-:W-:Y:S05]  /*7df0*/  LEA.HI.X R3, R87, R107, R88, 0x1, P0 ;  /* 0x0000006b57037211 */ /* 0x000fea00000f0c58 */
[----:B-----5:R4:W-:Y:S04]  /*7e00*/  STG.E.128 [R2.64], R56 ;  /* 0x0000003802007986 */ /* 0x0209e8000c101d06 */
.L_x_867:
[----:B------:R-:W-:Y:S05]  /*7e10*/  BSYNC B2 ;  /* 0x0000000000027941 */ /* 0x000fea0003800000 */
.L_x_866:
[----:B------:R-:W-:Y:S01]  /*7e20*/  BSSY B2, `(.L_x_878) ;  /* 0x000012f000027945 */ /* 0x000fe20003800000 */
[----:B------:R-:W-:-:S05]  /*7e30*/  @!P2 BRA `(.L_x_879) ;  /* 0x000012d00000a947 */ /* 0x000fca0003800000 */
[----:B------:R-:W-:Y:S01]  /*7e40*/  ISETP.GE.AND P0, PT, R12, c[0x0][0x220], PT ;  /* 0x000088000c007a0c */ /* 0x000fe20003f06270 */
[----:B------:R-:W-:Y:S01]  /*7e50*/  @!UPT UIADD3 URZ, URZ, URZ, URZ ;  /* 0x0000003f3f3ff290 */ /* 0x000fe2000fffe03f */
[----:B------:R-:W-:Y:S11]  /*7e60*/  BSSY B1, `(.L_x_880) ;  /* 0x0000062000017945 */ /* 0x000ff60003800000 */
        /* <DEDUP_REMOVED lines=18> */
[----:B------:R-:W-:Y:S02]  /*7f90*/  LEA R18, P0, R170, R172, 0x1 ;  /* 0x000000acaa127211 */ /* 0x000fe400078008ff */
        /* <DEDUP_REMOVED lines=74> */
.L_x_883:
[----:B------:R-:W-:Y:S05]  /*8440*/  BSYNC B0 ;  /* 0x0000000000007941 */ /* 0x000fea0003800000 */
.L_x_882:
[C---:B------:R-:W-:Y:S04]  /*8450*/  LEA R2, P0, R166.reuse, R106, 0x1 ;  /* 0x0000006aa6027211 */ /* 0x040fe800078008ff */
[----:B------:R-:W-:Y:S05]  /*8460*/  LEA.HI.X R3, R166, R107, R74, 0x1, P0 ;  /* 0x0000006ba6037211 */ /* 0x000fea00000f0c4a */
[----:B-----5:R4:W-:Y:S04]  /*8470*/  STG.E.128 [R2.64], R56 ;  /* 0x0000003802007986 */ /* 0x0209e8000c101d06 */
.L_x_881:
[----:B------:R-:W-:Y:S05]  /*8480*/  BSYNC B1 ;  /* 0x0000000000017941 */ /* 0x000fea0003800000 */
.L_x_880:
        /* <DEDUP_REMOVED lines=96> */
.L_x_887:
[----:B------:R-:W-:Y:S05]  /*8a90*/  BSYNC B0 ;  /* 0x0000000000007941 */ /* 0x000fea0003800000 */
.L_x_886:
[C---:B------:R-:W-:Y:S04]  /*8aa0*/  LEA R2, P0, R81.reuse, R106, 0x1 ;  /* 0x0000006a51027211 */ /* 0x040fe800078008ff */
[----:B------:R-:W-:Y:S05]  /*8ab0*/  LEA.HI.X R3, R81, R107, R82, 0x1, P0 ;  /* 0x0000006b51037211 */ /* 0x000fea00000f0c52 */
[----:B-----5:R4:W-:Y:S04]  /*8ac0*/  STG.E.128 [R2.64], R56 ;  /* 0x0000003802007986 */ /* 0x0209e8000c101d06 */
.L_x_885:
[----:B------:R-:W-:Y:S05]  /*8ad0*/  BSYNC B1 ;  /* 0x0000000000017941 */ /* 0x000fea0003800000 */
.L_x_884:
        /* <DEDUP_REMOVED lines=95> */
.L_x_889:
[----:B------:R-:W-:Y:S05]  /*90d0*/  BSYNC B0 ;  /* 0x0000000000007941 */ /* 0x000fea0003800000 */
.L_x_888:
[C---:B------:R-:W-:Y:S04]  /*90e0*/  LEA R2, P0, R89.reuse, R106, 0x1 ;  /* 0x0000006a59027211 */ /* 0x040fe800078008ff */
[----:B------:R-:W-:Y:S05]  /*90f0*/  LEA.HI.X R3, R89, R107, R90, 0x1, P0 ;  /* 0x0000006b59037211 */ /* 0x000fea00000f0c5a */
[----:B-----5:R4:W-:Y:S04]  /*9100*/  STG.E.128 [R2.64], R56 ;  /* 0x0000003802007986 */ /* 0x0209e8000c101d06 */
.L_x_879:
[----:B------:R-:W-:Y:S05]  /*9110*/  BSYNC B2 ;  /* 0x0000000000027941 */ /* 0x000fea0003800000 */
.L_x_878:
[----:B------:R-:W-:Y:S01]  /*9120*/  BSSY B2, `(.L_x_890) ;  /* 0x0000132000027945 */ /* 0x000fe20003800000 */
[----:B------:R-:W-:-:S05]  /*9130*/  @!P1 BRA `(.L_x_891) ;  /* 0x0000130000009947 */ /* 0x000fca0003800000 */
[----:B------:R-:W-:Y:S01]  /*9140*/  ISETP.GE.AND P0, PT, R12, c[0x0][0x220], PT ;  /* 0x000088000c007a0c */ /* 0x000fe20003f06270 */
[----:B------:R-:W-:Y:S01]  /*9150*/  @!UPT UIADD3 URZ, URZ, URZ, URZ ;  /* 0x0000003f3f3ff290 */ /* 0x000fe2000fffe03f */
[----:B------:R-:W-:Y:S11]  /*9160*/  BSSY B1, `(.L_x_892) ;  /* 0x0000065000017945 */ /* 0x000ff60003800000 */
[----:B------:R-:W-:-:S05]  /*9170*/  @P0 BRA `(.L_x_893) ;  /* 0x0000063000000947 */ /* 0x000fca0003800000 */
[----:B-1--4-:R-:W-:Y:S01]  /*9180*/  MOV R173, 0x60 ;  /* 0x0000006000ad7802 */ /* 0x012fe20000000f00 */
[----:B------:R-:W-:Y:S01]  /*9190*/  BSSY B0, `(.L_x_894) ;  /* 0x000005d000007945 */ /* 0x000fe20003800000 */
[----:B------:R-:W-:Y:S03]  /*91a0*/  ISETP.GE.AND P0, PT, R12, UR4, PT ;  /* 0x000000040c007c0c */ /* 0x000fe6000bf06270 */
[C---:B------:R-:W-:Y:S04]  /*91b0*/  IMAD.WIDE.U32 R174, R173.reuse, c[0x0][0x288], R112 ;  /* 0x0000a200adae7a25 */ /* 0x040fe800078e0070 */
[----:B------:R-:W-:Y:S05]  /*91c0*/  IMAD R0, R173, c[0x0][0x28c], RZ ;  /* 0x0000a300ad007a24 */ /* 0x000fea00078e02ff */
[----:B------:R-:W-:Y:S05]  /*91d0*/  IADD3 R175, R175, R0, RZ ;  /* 0x00000000afaf7210 */ /* 0x000fea0007ffe0ff */
[----:B------:R1:W5:Y:S01]  /*91e0*/  LDG.E.128 R56, [R174.64] ;  /* 0x00000006ae387981 */ /* 0x000362000c1e1d00 */
        /* <DEDUP_REMOVED lines=87> */
.L_x_895:
[----:B------:R-:W-:Y:S05]  /*9760*/  BSYNC B0 ;  /* 0x0000000000007941 */ /* 0x000fea0003800000 */
.L_x_894:
[C---:B------:R-:W-:Y:S02]  /*9770*/  IMAD R0, R173.reuse, c[0x0][0x19c], RZ ;  /* 0x00006700ad007a24 */ /* 0x040fe400078e02ff */
[----:B------:R-:W-:Y:S05]  /*9780*/  IMAD.WIDE.U32 R2, R173, c[0x0][0x198], R106 ;  /* 0x00006600ad027a25 */ /* 0x000fea00078e006a */
[----:B------:R-:W-:Y:S05]  /*9790*/  IADD3 R3, R3, R0, RZ ;  /* 0x0000000003037210 */ /* 0x000fea0007ffe0ff */
[----:B-----5:R4:W-:Y:S02]  /*97a0*/  STG.E.128 [R2.64], R56 ;  /* 0x0000003802007986 */ /* 0x0209e4000c101d06 */
.L_x_893:
[----:B------:R-:W-:Y:S05]  /*97b0*/  BSYNC B1 ;  /* 0x0000000000017941 */ /* 0x000fea0003800000 */
.L_x_892:
        /* <DEDUP_REMOVED lines=96> */
.L_x_899:
[----:B------:R-:W-:Y:S05]  /*9dc0*/  BSYNC B0 ;  /* 0x0000000000007941 */ /* 0x000fea0003800000 */
.L_x_898:
[C---:B------:R-:W-:Y:S04]  /*9dd0*/  LEA R2, P0, R94.reuse, R106, 0x1 ;  /* 0x0000006a5e027211 */ /* 0x040fe800078008ff */
[----:B------:R-:W-:Y:S05]  /*9de0*/  LEA.HI.X R3, R94, R107, R93, 0x1, P0 ;  /* 0x0000006b5e037211 */ /* 0x000fea00000f0c5d */
[----:B-----5:R4:W-:Y:S04]  /*9df0*/  STG.E.128 [R2.64], R56 ;  /* 0x0000003802007986 */ /* 0x0209e8000c101d06 */
.L_x_897:
[----:B------:R-:W-:Y:S05]  /*9e00*/  BSYNC B1 ;  /* 0x0000000000017941 */ /* 0x000fea0003800000 */
.L_x_896:
        /* <DEDUP_REMOVED lines=95> */
.L_x_901:
[----:B------:R-:W-:Y:S05]  /*a400*/  BSYNC B0 ;  /* 0x0000000000007941 */ /* 0x000fea0003800000 */
.L_x_900:
[C---:B------:R-:W-:Y:S04]  /*a410*/  LEA R2, P0, R98.reuse, R106, 0x1 ;  /* 0x0000006a62027211 */ /* 0x040fe800078008ff */
[----:B------:R-:W-:Y:S05]  /*a420*/  LEA.HI.X R3, R98, R107, R97, 0x1, P0 ;  /* 0x0000006b62037211 */ /* 0x000fea00000f0c61 */
[----:B-----5:R4:W-:Y:S04]  /*a430*/  STG.E.128 [R2.64], R56 ;  /* 0x0000003802007986 */ /* 0x0209e8000c101d06 */
.L_x_891:
[----:B------:R-:W-:Y:S05]  /*a440*/  BSYNC B2 ;  /* 0x0000000000027941 */ /* 0x000fea0003800000 */
.L_x_890:
[----:B-1--4-:R-:W-:Y:S01]  /*a450*/  IMAD.MOV.U32 R3, RZ, RZ, c[0x0][0x230] ;  /* 0x00008c00ff037624 */ /* 0x012fe200078e00ff */
[----:B------:R-:W-:Y:S03]  /*a460*/  ULDC UR4, c[0x0][0x230] ;  /* 0x00008c0000047ab9 */ /* 0x000fe60000000800 */
[----:B------:R-:W-:Y:S05]  /*a470*/  IMAD.U32 R3, R3, -0x20, RZ ;  /* 0xffffffe003037824 */ /* 0x000fea00078e00ff */
[C---:B------:R-:W-:Y:S02]  /*a480*/  LEA R116, P1, R3.reuse, R116, 0x1 ;  /* 0x0000007403747211 */ /* 0x040fe400078208ff */
[C---:B------:R-:W-:Y:S02]  /*a490*/  LEA R114, P0, R3.reuse, R114, 0x1 ;  /* 0x0000007203727211 */ /* 0x040fe400078008ff */
[C---:B------:R-:W-:Y:S02]  /*a4a0*/  LEA.HI.X.SX32 R117, R3.reuse, R117, 0x1, P1 ;  /* 0x0000007503757211 */ /* 0x040fe400008f0eff */
[----:B------:R-:W-:Y:S01]  /*a4b0*/  LEA.HI.X.SX32 R115, R3, R115, 0x1, P0 ;  /* 0x0000007303737211 */ /* 0x000fe200000f0eff */
[----:B------:R-:W-:-:S05]  /*a4c0*/  BRA `(.L_x_853) ;  /* 0x000005a000007947 */ /* 0x000fca0003800000 */
.L_x_827:
[----:B------:R-:W-:Y:S01]  /*a4d0*/  BSSY B0, `(.L_x_902) ;  /* 0x000000b000007945 */ /* 0x000fe20003800000 */
[----:B------:R-:W-:-:S05]  /*a4e0*/  @!P6 BRA `(.L_x_903) ;  /* 0x000000900000e947 */ /* 0x000fca0003800000 */
        /* <DEDUP_REMOVED lines=9> */
.L_x_903:
[----:B------:R-:W-:Y:S05]  /*a580*/  BSYNC B0 ;  /* 0x0000000000007941 */ /* 0x000fea0003800000 */
.L_x_902:
[----:B------:R-:W-:Y:S01]  /*a590*/  BSSY B0, `(.L_x_904) ;  /* 0x0000018000007945 */ /* 0x000fe20003800000 */
[----:B------:R-:W-:-:S05]  /*a5a0*/  @!P4 BRA `(.L_x_905) ;  /* 0x000001600000c947 */ /* 0x000fca0003800000 */
[----:B------:R-:W-:Y:S02]  /*a5b0*/  ISETP.NE.AND P5, PT, R144, RZ, PT ;  /* 0x000000ff9000720c */ /* 0x000fe40003fa5270 */
[----:B------:R-:W-:Y:S11]  /*a5c0*/  ISETP.NE.AND P6, PT, R143, RZ, PT ;  /* 0x000000ff8f00720c */ /* 0x000ff60003fc5270 */
[C---:B-1----:R-:W-:Y:S02]  /*a5d0*/  @P5 LEA R4, P0, R71.reuse, R112, 0x1 ;  /* 0x0000007047045211 */ /* 0x042fe400078008ff */
[----:B------:R-:W-:Y:S02]  /*a5e0*/  @P5 LEA R30, P4, R200, R106, 0x1 ;  /* 0x0000006ac81e5211 */ /* 0x000fe400078808ff */
[----:B------:R-:W-:Y:S02]  /*a5f0*/  @P5 LEA.HI.X R5, R71, R113, R70, 0x1, P0 ;  /* 0x0000007147055211 */ /* 0x000fe400000f0c46 */
[-C--:B------:R-:W-:Y:S02]  /*a600*/  @P6 LEA R28, P0, R76, R112.reuse, 0x1 ;  /* 0x000000704c1c6211 */ /* 0x080fe400078008ff */
[----:B------:R-:W-:Y:S01]  /*a610*/  @P5 LEA.HI.X R31, R200, R107, R199, 0x1, P4 ;  /* 0x0000006bc81f5211 */ /* 0x000fe200020f0cc7 */
[----:B------:R-:W2:Y:S01]  /*a620*/  @P5 LDG.E.128 R24, [R4.64] ;  /* 0x0000000604185981 */ /* 0x000ea2000c1e1d00 */
[-C--:B------:R-:W-:Y:S02]  /*a630*/  @P6 LEA.HI.X R29, R76, R113.reuse, R75, 0x1, P0 ;  /* 0x000000714c1d6211 */ /* 0x080fe400000f0c4b */
[----:B------:R-:W-:Y:S11]  /*a640*/  ISETP.NE.AND P4, PT, R141, RZ, PT ;  /* 0x000000ff8d00720c */ /* 0x000ff60003f85270 */
[----:B------:R-:W-:Y:S02]  /*a650*/  @!UPT UIADD3 URZ, URZ, URZ, URZ ;  /* 0x0000003f3f3ff290 */ /* 0x000fe4000fffe03f */
[C---:B------:R-:W-:Y:S04]  /*a660*/  @P4 LEA R2, P0, R84.reuse, R112, 0x1 ;  /* 0x0000007054024211 */ /* 0x040fe800078008ff */
[----:B------:R-:W-:Y:S02]  /*a670*/  @P4 LEA.HI.X R3, R84, R113, R83, 0x1, P0 ;  /* 0x0000007154034211 */ /* 0x000fe400000f0c53 */
[CC--:B------:R-:W-:Y:S04]  /*a680*/  @P4 LEA R32, P0, R87.reuse, R106.reuse, 0x1 ;  /* 0x0000006a57204211 */ /* 0x0c0fe800078008ff */
[-C--:B------:R-:W-:Y:S01]  /*a690*/  @P4 LEA.HI.X R33, R87, R107.reuse, R88, 0x1, P0 ;  /* 0x0000006b57214211 */ /* 0x080fe200000f0c58 */
[----:B--2---:R1:W-:Y:S01]  /*a6a0*/  @P5 STG.E.128 [R30.64], R24 ;  /* 0x000000181e005986 */ /* 0x0043e2000c101d06 */
[C---:B------:R-:W-:Y:S03]  /*a6b0*/  @P6 LEA R18, P5, R79.reuse, R106, 0x1 ;  /* 0x0000006a4f126211 */ /* 0x040fe600078a08ff */
[----:B------:R-:W2:Y:S01]  /*a6c0*/  @P6 LDG.E.128 R20, [R28.64] ;  /* 0x000000061c146981 */ /* 0x000ea2000c1e1d00 */
[----:B------:R-:W-:Y:S05]  /*a6d0*/  @P6 LEA.HI.X R19, R79, R107, R80, 0x1, P5 ;  /* 0x0000006b4f136211 */ /* 0x000fea00028f0c50 */
[----:B--2---:R1:W-:Y:S04]  /*a6e0*/  @P6 STG.E.128 [R18.64], R20 ;  /* 0x0000001412006986 */ /* 0x0043e8000c101d06 */
[----:B------:R-:W2:Y:S04]  /*a6f0*/  @P4 LDG.E.128 R4, [R2.64] ;  /* 0x0000000602044981 */ /* 0x000ea8000c1e1d00 */
[----:B--2---:R1:W-:Y:S02]  /*a700*/  @P4 STG.E.128 [R32.64], R4 ;  /* 0x0000000420004986 */ /* 0x0043e4000c101d06 */
.L_x_905:
[----:B------:R-:W-:Y:S05]  /*a710*/  BSYNC B0 ;  /* 0x0000000000007941 */ /* 0x000fea0003800000 */
.L_x_904:
        /* <DEDUP_REMOVED lines=24> */
.L_x_907:
[----:B------:R-:W-:Y:S05]  /*a8a0*/  BSYNC B0 ;  /* 0x0000000000007941 */ /* 0x000fea0003800000 */
.L_x_906:
[----:B------:R-:W-:Y:S01]  /*a8b0*/  UMOV UR4, URZ ;  /* 0x0000003f00047c82 */ /* 0x000fe20008000000 */
[----:B------:R-:W-:Y:S01]  /*a8c0*/  BSSY B0, `(.L_x_853) ;  /* 0x000001a000007945 */ /* 0x000fe20003800000 */
[----:B------:R-:W-:-:S05]  /*a8d0*/  @!P1 BRA `(.L_x_908) ;  /* 0x0000018000009947 */ /* 0x000fca0003800000 */
[----:B------:R-:W-:Y:S02]  /*a8e0*/  ISETP.NE.AND P1, PT, R144, RZ, PT ;  /* 0x000000ff9000720c */ /* 0x000fe40003f25270 */
[----:B------:R-:W-:Y:S11]  /*a8f0*/  ISETP.NE.AND P4, PT, R143, RZ, PT ;  /* 0x000000ff8f00720c */ /* 0x000ff60003f85270 */
[----:B------:R-:W-:Y:S02]  /*a900*/  @P1 IMAD.MOV.U32 R3, RZ, RZ, 0x60 ;  /* 0x00000060ff031424 */ /* 0x000fe400078e00ff */
[----:B------:R-:W-:Y:S02]  /*a910*/  @P4 LEA R2, P0, R92, R112, 0x1 ;  /* 0x000000705c024211 */ /* 0x000fe400078008ff */
[C---:B-1----:R-:W-:Y:S01]  /*a920*/  @P1 IMAD.WIDE.U32 R4, R3.reuse, c[0x0][0x288], R112 ;  /* 0x0000a20003041a25 */ /* 0x042fe200078e0070 */
[C---:B------:R-:W-:Y:S03]  /*a930*/  @P4 LEA R28, P2, R94.reuse, R106, 0x1 ;  /* 0x0000006a5e1c4211 */ /* 0x040fe600078408ff */
[----:B------:R-:W-:Y:S01]  /*a940*/  @P1 IMAD R0, R3, c[0x0][0x28c], RZ ;  /* 0x0000a30003001a24 */ /* 0x000fe200078e02ff */
[----:B------:R-:W-:Y:S03]  /*a950*/  @P4 LEA.HI.X R29, R94, R107, R93, 0x1, P2 ;  /* 0x0000006b5e1d4211 */ /* 0x000fe600010f0c5d */
[----:B------:R-:W-:Y:S02]  /*a960*/  @P1 IMAD.IADD R5, R5, 0x1, R0 ;  /* 0x0000000105051824 */ /* 0x000fe400078e0200 */
[C---:B------:R-:W-:Y:S03]  /*a970*/  @P1 IMAD R0, R3.reuse, c[0x0][0x19c], RZ ;  /* 0x0000670003001a24 */ /* 0x040fe600078e02ff */
[----:B------:R1:W2:Y:S02]  /*a980*/  @P1 LDG.E.128 R24, [R4.64] ;  /* 0x0000000604181981 */ /* 0x0002a4000c1e1d00 */
[----:B-1----:R-:W-:Y:S01]  /*a990*/  @P1 IMAD.WIDE.U32 R4, R3, c[0x0][0x198], R106 ;  /* 0x0000660003041a25 */ /* 0x002fe200078e006a */
[-C--:B------:R-:W-:Y:S03]  /*a9a0*/  @P4 LEA.HI.X R3, R92, R113.reuse, R91, 0x1, P0 ;  /* 0x000000715c034211 */ /* 0x080fe600000f0c5b */
[----:B------:R-:W-:Y:S05]  /*a9b0*/  @P1 IMAD.IADD R5, R5, 0x1, R0 ;  /* 0x0000000105051824 */ /* 0x000fea00078e0200 */
[----:B--2---:R1:W-:Y:S01]  /*a9c0*/  @P1 STG.E.128 [R4.64], R24 ;  /* 0x0000001804001986 */ /* 0x0043e2000c101d06 */
[----:B------:R-:W-:Y:S03]  /*a9d0*/  ISETP.NE.AND P1, PT, R141, RZ, PT ;  /* 0x000000ff8d00720c */ /* 0x000fe60003f25270 */
[----:B------:R-:W2:Y:S10]  /*a9e0*/  @P4 LDG.E.128 R20, [R2.64] ;  /* 0x0000000602144981 */ /* 0x000eb4000c1e1d00 */
[C---:B------:R-:W-:Y:S04]  /*a9f0*/  @P1 LEA R18, P0, R96.reuse, R112, 0x1 ;  /* 0x0000007060121211 */ /* 0x040fe800078008ff */
[----:B------:R-:W-:Y:S02]  /*aa00*/  @P1 LEA.HI.X R19, R96, R113, R95, 0x1, P0 ;  /* 0x0000007160131211 */ /* 0x000fe400000f0c5f */
[C---:B------:R-:W-:Y:S04]  /*aa10*/  @P1 LEA R30, P0, R98.reuse, R106, 0x1 ;  /* 0x0000006a621e1211 */ /* 0x040fe800078008ff */
[----:B------:R-:W-:Y:S01]  /*aa20*/  @P1 LEA.HI.X R31, R98, R107, R97, 0x1, P0 ;  /* 0x0000006b621f1211 */ /* 0x000fe200000f0c61 */
[----:B--2---:R2:W-:Y:S04]  /*aa30*/  @P4 STG.E.128 [R28.64], R20 ;  /* 0x000000141c004986 */ /* 0x0045e8000c101d06 */
[----:B-1----:R-:W3:Y:S04]  /*aa40*/  @P1 LDG.E.128 R4, [R18.64] ;  /* 0x0000000612041981 */ /* 0x002ee8000c1e1d00 */
[----:B---3--:R2:W-:Y:S02]  /*aa50*/  @P1 STG.E.128 [R30.64], R4 ;  /* 0x000000041e001986 */ /* 0x0085e4000c101d06 */
.L_x_908:
[----:B------:R-:W-:Y:S05]  /*aa60*/  BSYNC B0 ;  /* 0x0000000000007941 */ /* 0x000fea0003800000 */
.L_x_853:
[----:B------:R-:W-:Y:S04]  /*aa70*/  IMAD.MOV.U32 R0, RZ, RZ, c[0x0][0x288] ;  /* 0x0000a200ff007624 */ /* 0x000fe800078e00ff */
[----:B------:R-:W-:Y:S05]  /*aa80*/  IMAD.U32 R3, R0, -0x40, RZ ;  /* 0xffffffc000037824 */ /* 0x000fea00078e00ff */
[C---:B--2---:R-:W-:Y:S04]  /*aa90*/  LEA R112, P0, R3.reuse, R112, 0x1 ;  /* 0x0000007003707211 */ /* 0x044fe800078008ff */
[----:B------:R-:W-:Y:S01]  /*aaa0*/  LEA.HI.X.SX32 R113, R3, R113, 0x1, P0 ;  /* 0x0000007103717211 */ /* 0x000fe200000f0eff */
[----:B------:R-:W-:-:S05]  /*aab0*/  @!P3 BRA `(.L_x_909) ;  /* 0x000004b00000b947 */ /* 0x000fca0003800000 */
[----:B------:R-:W-:Y:S04]  /*aac0*/  IADD3 R3, R11, -0x1, RZ ;  /* 0xffffffff0b037810 */ /* 0x000fe80007ffe0ff */
[----:B------:R-:W-:Y:S11]  /*aad0*/  ISETP.GT.AND P0, PT, R3, R68, PT ;  /* 0x000000440300720c */ /* 0x000ff60003f04270 */
[----:B------:R-:W-:Y:S02]  /*aae0*/  @!UPT UIADD3 URZ, URZ, URZ, URZ ;  /* 0x0000003f3f3ff290 */ /* 0x000fe4000fffe03f */
[----:B------:R-:W-:-:S05]  /*aaf0*/  @!P0 BRA `(.L_x_910) ;  /* 0x000004f000008947 */ /* 0x000fca0003800000 */
[----:B-1----:R-:W-:Y:S01]  /*ab00*/  IMAD.MOV.U32 R20, RZ, RZ, RZ ;  /* 0x000000ffff147224 */ /* 0x002fe200078e00ff */
[----:B------:R-:W-:Y:S02]  /*ab10*/  IABS R5, c[0x0][0x2d0] ;  /* 0x0000b40000057a13 */ /* 0x000fe40000000000 */
[----:B------:R-:W-:Y:S02]  /*ab20*/  IADD3 R15, R15, -0x80, RZ ;  /* 0xffffff800f0f7810 */ /* 0x000fe40007ffe0ff */
[----:B------:R-:W1:Y:S01]  /*ab30*/  I2F.RP R19, R5 ;  /* 0x0000000500137306 */ /* 0x000e620000209400 */
[----:B------:R-:W-:Y:S02]  /*ab40*/  IABS R18, R14 ;  /* 0x0000000e00127213 */ /* 0x000fe40000000000 */
[----:B------:R-:W-:Y:S01]  /*ab50*/  IMAD.IADD R0, R15, 0x1, -R14 ;  /* 0x000000010f007824 */ /* 0x000fe200078e0a0e */
[----:B------:R-:W-:Y:S02]  /*ab60*/  IABS R7, R15 ;  /* 0x0000000f00077213 */ /* 0x000fe40000000000 */
[----:B------:R-:W-:Y:S04]  /*ab70*/  LOP3.LUT R3, RZ, c[0x0][0x2d0], RZ, 0x33, !PT ;  /* 0x0000b400ff037a12 */ /* 0x000fe800078e33ff */
[----:B-1----:R-:W1:Y:S02]  /*ab80*/  MUFU.RCP R6, R19 ;  /* 0x0000001300067308 */ /* 0x002e640000001000 */
[----:B-1----:R-:W-:Y:S08]  /*ab90*/  IADD3 R8, R6, 0xffffffe, RZ ;  /* 0x0ffffffe06087810 */ /* 0x002ff00007ffe0ff */
[----:B------:R-:W1:Y:S02]  /*aba0*/  F2I.FTZ.U32.TRUNC.NTZ R21, R8 ;  /* 0x0000000800157305 */ /* 0x000e64000021f000 */
[--C-:B-1----:R-:W-:Y:S04]  /*abb0*/  IMAD.MOV R6, RZ, RZ, -R21.reuse ;  /* 0x000000ffff067224 */ /* 0x102fe800078e0a15 */
[----:B------:R-:W-:Y:S04]  /*abc0*/  IMAD R6, R6, R5, RZ ;  /* 0x0000000506067224 */ /* 0x000fe800078e02ff */
[----:B------:R-:W-:Y:S06]  /*abd0*/  IMAD.HI.U32 R6, R21, R6, R20 ;  /* 0x0000000615067227 */ /* 0x000fec00078e0014 */
[C---:B------:R-:W-:Y:S04]  /*abe0*/  IMAD.HI.U32 R2, R6.reuse, R7, RZ ;  /* 0x0000000706027227 */ /* 0x040fe800078e00ff */
[----:B------:R-:W-:Y:S04]  /*abf0*/  IMAD.HI.U32 R4, R6, R18, RZ ;  /* 0x0000001206047227 */ /* 0x000fe800078e00ff */
[----:B------:R-:W-:Y:S02]  /*ac00*/  IMAD.MOV R6, RZ, RZ, -R2 ;  /* 0x000000ffff067224 */ /* 0x000fe400078e0a02 */
[----:B------:R-:W-:Y:S02]  /*ac10*/  IMAD.MOV R8, RZ, RZ, -R4 ;  /* 0x000000ffff087224 */ /* 0x000fe400078e0a04 */
[C---:B------:R-:W-:Y:S01]  /*ac20*/  IMAD R7, R5.reuse, R6, R7 ;  /* 0x0000000605077224 */ /* 0x040fe200078e0207 */
[----:B------:R-:W-:Y:S01]  /*ac30*/  LOP3.LUT R6, R14, c[0x0][0x2d0], RZ, 0x3c, !PT ;  /* 0x0000b4000e067a12 */ /* 0x000fe200078e3cff */
[C---:B------:R-:W-:Y:S03]  /*ac40*/  IMAD R18, R5.reuse, R8, R18 ;  /* 0x0000000805127224 */ /* 0x040fe600078e0212 */
[C---:B------:R-:W-:Y:S02]  /*ac50*/  ISETP.GT.U32.AND P0, PT, R5.reuse, R7, PT ;  /* 0x000000070500720c */ /* 0x040fe40003f04070 */
[----:B------:R-:W-:Y:S02]  /*ac60*/  ISETP.GT.U32.AND P4, PT, R5, R18, PT ;  /* 0x000000120500720c */ /* 0x000fe40003f84070 */
[----:B------:R-:W-:Y:S09]  /*ac70*/  ISETP.GE.AND P2, PT, R6, RZ, PT ;  /* 0x000000ff0600720c */ /* 0x000ff20003f46270 */
[----:B------:R-:W-:Y:S01]  /*ac80*/  @!P0 IADD3 R2, R2, 0x1, RZ ;  /* 0x0000000102028810 */ /* 0x000fe20007ffe0ff */
[----:B------:R-:W-:Y:S01]  /*ac90*/  @!P0 IMAD.IADD R7, R7, 0x1, -R5 ;  /* 0x0000000107078824 */ /* 0x000fe200078e0a05 */
[-C--:B------:R-:W-:Y:S02]  /*aca0*/  @!P4 IADD3 R18, R18, -R5.reuse, RZ ;  /* 0x800000051212c210 */ /* 0x080fe40007ffe0ff */
[----:B------:R-:W-:Y:S02]  /*acb0*/  @!P4 IADD3 R4, R4, 0x1, RZ ;  /* 0x000000010404c810 */ /* 0x000fe40007ffe0ff */
[-C--:B------:R-:W-:Y:S02]  /*acc0*/  ISETP.GE.U32.AND P5, PT, R7, R5.reuse, PT ;  /* 0x000000050700720c */ /* 0x080fe40003fa6070 */
[----:B------:R-:W-:Y:S02]  /*acd0*/  ISETP.GE.U32.AND P6, PT, R18, R5, PT ;  /* 0x000000051200720c */ /* 0x000fe40003fc6070 */
[----:B------:R-:W-:Y:S02]  /*ace0*/  LOP3.LUT R5, R15, c[0x0][0x2d0], RZ, 0x3c, !PT ;  /* 0x0000b4000f057a12 */ /* 0x000fe400078e3cff */
[----:B------:R-:W-:Y:S02]  /*acf0*/  ISETP.NE.AND P0, PT, RZ, c[0x0][0x2d0], PT ;  /* 0x0000b400ff007a0c */ /* 0x000fe40003f05270 */
[----:B------:R-:W-:Y:S05]  /*ad00*/  ISETP.GE.AND P1, PT, R5, RZ, PT ;  /* 0x000000ff0500720c */ /* 0x000fea0003f26270 */
[----:B------:R-:W-:Y:S02]  /*ad10*/  @P5 IADD3 R2, R2, 0x1, RZ ;  /* 0x0000000102025810 */ /* 0x000fe40007ffe0ff */
[----:B------:R-:W-:Y:S05]  /*ad20*/  @P6 IADD3 R4, R4, 0x1, RZ ;  /* 0x0000000104046810 */ /* 0x000fea0007ffe0ff */
[----:B------:R-:W-:Y:S02]  /*ad30*/  @!P2 IMAD.MOV R4, RZ, RZ, -R4 ;  /* 0x000000ffff04a224 */ /* 0x000fe400078e0a04 */
[----:B------:R-:W-:Y:S05]  /*ad40*/  @!P1 IMAD.MOV R2, RZ, RZ, -R2 ;  /* 0x000000ffff029224 */ /* 0x000fea00078e0a02 */
[C---:B------:R-:W-:Y:S02]  /*ad50*/  SEL R2, R3.reuse, R2, !P0 ;  /* 0x0000000203027207 */ /* 0x040fe40004000000 */
[----:B------:R-:W-:Y:S02]  /*ad60*/  SEL R3, R3, R4, !P0 ;  /* 0x0000000403037207 */ /* 0x000fe40004000000 */
[CC--:B------:R-:W-:Y:S02]  /*ad70*/  LEA R24, P1, R2.reuse, R206.reuse, 0x2 ;  /* 0x000000ce02187211 */ /* 0x0c0fe400078210ff */
[C---:B------:R-:W-:Y:S02]  /*ad80*/  LEA R20, P0, R3.reuse, R206, 0x2 ;  /* 0x000000ce03147211 */ /* 0x040fe400078010ff */
[-C--:B------:R-:W-:Y:S02]  /*ad90*/  LEA.HI.X.SX32 R25, R2, R207.reuse, 0x2, P1 ;  /* 0x000000cf02197211 */ /* 0x080fe400008f16ff */
[C---:B------:R-:W-:Y:S02]  /*ada0*/  LEA.HI.X.SX32 R21, R3.reuse, R207, 0x2, P0 ;  /* 0x000000cf03157211 */ /* 0x040fe400000f16ff */
[----:B------:R-:W-:Y:S01]  /*adb0*/  IADD3 R3, R3, -R2, RZ ;  /* 0x8000000203037210 */ /* 0x000fe20007ffe0ff */
[----:B------:R-:W2:Y:S04]  /*adc0*/  LDG.E R5, [R24.64] ;  /* 0x0000000618057981 */ /* 0x000ea8000c1e1900 */
[----:B------:R-:W-:Y:S01]  /*add0*/  IMAD R0, R3, c[0x0][0x2d0], R0 ;  /* 0x0000b40003007a24 */ /* 0x000fe200078e0200 */
[----:B------:R-:W2:Y:S03]  /*ade0*/  LDG.E R6, [R20.64] ;  /* 0x0000000614067981 */ /* 0x000ea6000c1e1900 */
[----:B------:R-:W-:Y:S01]  /*adf0*/  IMAD.WIDE.U32 R22, R0, c[0x0][0x1a0], RZ ;  /* 0x0000680000167a25 */ /* 0x000fe200078e00ff */
[----:B------:R-:W-:Y:S03]  /*ae00*/  SHF.R.S32.HI R7, RZ, 0x1f, R0 ;  /* 0x0000001fff077819 */ /* 0x000fe60000011400 */
[----:B--2---:R-:W-:Y:S02]  /*ae10*/  IMAD.IADD R18, R5, 0x1, -R6 ;  /* 0x0000000105127824 */ /* 0x004fe400078e0a06 */
[----:B------:R-:W-:Y:S02]  /*ae20*/  IMAD R6, R7, c[0x0][0x1a0], RZ ;  /* 0x0000680007067a24 */ /* 0x000fe400078e02ff */
[----:B------:R-:W-:Y:S01]  /*ae30*/  IMAD.WIDE.U32 R20, R18, c[0x0][0x180], RZ ;  /* 0x0000600012147a25 */ /* 0x000fe200078e00ff */
[----:B------:R-:W-:Y:S03]  /*ae40*/  SHF.R.S32.HI R8, RZ, 0x1f, R18 ;  /* 0x0000001fff087819 */ /* 0x000fe60000011412 */
[----:B------:R-:W-:Y:S02]  /*ae50*/  IMAD R6, R0, c[0x0][0x1a4], R6 ;  /* 0x0000690000067a24 */ /* 0x000fe400078e0206 */
[----:B------:R-:W-:Y:S02]  /*ae60*/  IMAD R5, R8, c[0x0][0x180], RZ ;  /* 0x0000600008057a24 */ /* 0x000fe400078e02ff */
[----:B------:R-:W-:Y:S02]  /*ae70*/  IMAD.IADD R23, R23, 0x1, R6 ;  /* 0x0000000117177824 */ /* 0x000fe400078e0206 */
[----:B------:R-:W-:Y:S02]  /*ae80*/  IMAD R5, R18, c[0x0][0x184], R5 ;  /* 0x0000610012057a24 */ /* 0x000fe400078e0205 */
[----:B------:R-:W-:Y:S02]  /*ae90*/  IMAD R7, R7, c[0x0][0x198], RZ ;  /* 0x0000660007077a24 */ /* 0x000fe400078e02ff */
[----:B------:R-:W-:Y:S02]  /*aea0*/  IMAD.IADD R21, R21, 0x1, R5 ;  /* 0x0000000115157824 */ /* 0x000fe400078e0205 */
[----:B------:R-:W-:Y:S02]  /*aeb0*/  IMAD R5, R8, c[0x0][0x188], RZ ;  /* 0x0000620008057a24 */ /* 0x000fe400078e02ff */
[----:B------:R-:W-:Y:S04]  /*aec0*/  IMAD.WIDE.U32 R22, R18, c[0x0][0x188], R22 ;  /* 0x0000620012167a25 */ /* 0x000fe800078e0016 */
[----:B------:R-:W-:Y:S01]  /*aed0*/  IMAD.WIDE.U32 R20, R0, c[0x0][0x198], R20 ;  /* 0x0000660000147a25 */ /* 0x000fe200078e0014 */
[----:B------:R-:W-:Y:S03]  /*aee0*/  LEA R108, P1, R22, R108, 0x1 ;  /* 0x0000006c166c7211 */ /* 0x000fe600078208ff */
[----:B------:R-:W-:Y:S01]  /*aef0*/  IMAD R5, R18, c[0x0][0x18c], R5 ;  /* 0x0000630012057a24 */ /* 0x000fe200078e0205 */
[----:B---3--:R-:W-:Y:S01]  /*af00*/  LEA R106, P0, R20, R106, 0x1 ;  /* 0x0000006a146a7211 */ /* 0x008fe200078008ff */
[----:B------:R-:W-:Y:S03]  /*af10*/  IMAD R7, R0, c[0x0][0x19c], R7 ;  /* 0x0000670000077a24 */ /* 0x000fe600078e0207 */
[----:B------:R-:W-:Y:S01]  /*af20*/  IADD3 R6, R23, R5, RZ ;  /* 0x0000000517067210 */ /* 0x000fe20007ffe0ff */
[----:B------:R-:W-:Y:S03]  /*af30*/  IMAD.IADD R8, R21, 0x1, R7 ;  /* 0x0000000115087824 */ /* 0x000fe600078e0207 */
[----:B------:R-:W-:Y:S02]  /*af40*/  LEA.HI.X R109, R22, R109, R6, 0x1, P1 ;  /* 0x0000006d166d7211 */ /* 0x000fe400008f0c06 */
[----:B------:R-:W-:Y:S01]  /*af50*/  LEA.HI.X R107, R20, R107, R8, 0x1, P0 ;  /* 0x0000006b146b7211 */ /* 0x000fe200000f0c08 */
[----:B------:R-:W-:-:S05]  /*af60*/  BRA `(.L_x_910) ;  /* 0x0000008000007947 */ /* 0x000fca0003800000 */
.L_x_909:
[----:B------:R-:W-:Y:S02]  /*af70*/  IMAD.MOV.U32 R2, RZ, RZ, c[0x0][0x1a0] ;  /* 0x00006800ff027624 */ /* 0x000fe400078e00ff */
[----:B------:R-:W-:Y:S02]  /*af80*/  IMAD.MOV.U32 R0, RZ, RZ, c[0x0][0x198] ;  /* 0x00006600ff007624 */ /* 0x000fe400078e00ff */
[----:B------:R-:W-:Y:S02]  /*af90*/  IMAD.U32 R3, R2, -0x40, RZ ;  /* 0xffffffc002037824 */ /* 0x000fe400078e00ff */
[----:B-1----:R-:W-:Y:S03]  /*afa0*/  IMAD.U32 R5, R0, -0x40, RZ ;  /* 0xffffffc000057824 */ /* 0x002fe600078e00ff */
[----:B------:R-:W-:Y:S02]  /*afb0*/  LEA R108, P1, R3, R108, 0x1 ;  /* 0x0000006c036c7211 */ /* 0x000fe400078208ff */
[----:B---3--:R-:W-:Y:S02]  /*afc0*/  LEA R106, P0, R5, R106, 0x1 ;  /* 0x0000006a056a7211 */ /* 0x008fe400078008ff */
[----:B------:R-:W-:Y:S02]  /*afd0*/  LEA.HI.X.SX32 R109, R3, R109, 0x1, P1 ;  /* 0x0000006d036d7211 */ /* 0x000fe400008f0eff */
[----:B------:R-:W-:Y:S02]  /*afe0*/  LEA.HI.X.SX32 R107, R5, R107, 0x1, P0 ;  /* 0x0000006b056b7211 */ /* 0x000fe400000f0eff */
.L_x_910:
[----:B------:R-:W-:Y:S04]  /*aff0*/  IADD3 R11, R11, -0x1, RZ ;  /* 0xffffffff0b0b7810 */ /* 0x000fe80007ffe0ff */
[----:B------:R-:W-:Y:S11]  /*b000*/  ISETP.GT.AND P0, PT, R11, R68, PT ;  /* 0x000000440b00720c */ /* 0x000ff60003f04270 */
[----:B------:R-:W-:Y:S02]  /*b010*/  @!UPT UIADD3 URZ, URZ, URZ, URZ ;  /* 0x0000003f3f3ff290 */ /* 0x000fe4000fffe03f */
[----:B------:R-:W-:-:S05]  /*b020*/  @P0 BRA `(.L_x_911) ;  /* 0xffff76a000000947 */ /* 0x000fca000383ffff */
.L_x_818:
[----:B-1----:R-:W-:Y:S01]  /*b030*/  BAR.SYNC.DEFER_BLOCKING 0x0 ;  /* 0x0000000000007b1d */ /* 0x002fe20000010000 */
[----:B------:R-:W-:Y:S01]  /*b040*/  ISETP.NE.AND P2, PT, RZ, c[0x0][0x230], PT ;  /* 0x00008c00ff007a0c */ /* 0x000fe20003f45270 */
[----:B------:R-:W-:Y:S01]  /*b050*/  IMAD.MOV.U32 R3, RZ, RZ, c[0x0][0x190] ;  /* 0x00006400ff037624 */ /* 0x000fe200078e00ff */
[----:B------:R-:W-:Y:S01]  /*b060*/  ISETP.GE.AND P1, PT, R10, c[0x0][0x220], PT ;  /* 0x000088000a007a0c */ /* 0x000fe20003f26270 */
[----:B------:R-:W-:Y:S01]  /*b070*/  IMAD.MOV.U32 R0, RZ, RZ, 0x4 ;  /* 0x00000004ff007424 */ /* 0x000fe200078e00ff */
[----:B------:R-:W-:Y:S01]  /*b080*/  ISETP.GE.AND P0, PT, R9, c[0x0][0x220], PT ;  /* 0x0000880009007a0c */ /* 0x000fe20003f06270 */
[----:B------:R-:W-:Y:S01]  /*b090*/  BSSY B3, `(.L_x_912) ;  /* 0x0000785000037945 */ /* 0x000fe20003800000 */
[----:B------:R-:W-:Y:S02]  /*b0a0*/  IMAD.SHL.U32 R205, R152, 0x2, RZ ;  /* 0x0000000298cd7824 */ /* 0x000fe400078e00ff */
[C---:B------:R-:W-:Y:S01]  /*b0b0*/  SHF.L.U64.HI R7, R3.reuse, R0, c[0x0][0x194] ;  /* 0x0000650003077619 */ /* 0x040fe20000010200 */
[----:B------:R-:W-:-:S04]  /*b0c0*/  IMAD.SHL.U32 R5, R3, 0x10, RZ ;  /* 0x0000001003057824 */ /* 0x000fc800078e00ff */
[----:B------:R-:W-:Y:S05]  /*b0d0*/  @!P2 BRA `(.L_x_913) ;  /* 0x000070700000a947 */ /* 0x000fea0003800000 */
[----:B------:R-:W-:Y:S01]  /*b0e0*/  ISETP.NE.U32.AND P2, PT, RZ, c[0x0][0x250], PT ;  /* 0x00009400ff007a0c */ /* 0x000fe20003f45070 */
[----:B------:R-:W-:-:S03]  /*b0f0*/  IMAD.MOV.U32 R8, RZ, RZ, RZ ;  /* 0x000000ffff087224 */ /* 0x000fc600078e00ff */
[----:B------:R-:W-:-:S13]  /*b100*/  ISETP.NE.AND.EX P2, PT, RZ, c[0x0][0x254], PT, P2 ;  /* 0x00009500ff007a0c */ /* 0x000fda0003f45320 */
[----:B------:R-:W2:Y:S01]  /*b110*/  @P2 LDG.E R8, [R162.64] ;  /* 0x00000006a2082981 */ /* 0x000ea2000c1e1900 */
[----:B------:R-:W-:Y:S01]  /*b120*/  IMAD.MOV.U32 R0, RZ, RZ, c[0x0][0x194] ;  /* 0x00006500ff007624 */ /* 0x000fe200078e00ff */
[-C--:B------:R-:W-:Y:S01]  /*b130*/  IADD3 R4, P2, R5, R158.reuse, RZ ;  /* 0x0000009e05047210 */ /* 0x080fe20007f5e0ff */
[----:B------:R-:W-:Y:S01]  /*b140*/  IMAD.MOV.U32 R160, RZ, RZ, R158 ;  /* 0x000000ffffa07224 */ /* 0x000fe200078e009e */
[----:B------:R-:W-:Y:S01]  /*b150*/  LEA R20, P5, R158, c[0x0][0x160], 0x1 ;  /* 0x000058009e147a11 */ /* 0x000fe200078a08ff */
[----:B------:R-:W-:Y:S01]  /*b160*/  IMAD R6, R0, 0x30, RZ ;  /* 0x0000003000067824 */ /* 0x000fe200078e02ff */
[----:B------:R-:W-:Y:S01]  /*b170*/  ULDC.U8 UR4, c[0x0][0x313] ;  /* 0x0000c4c000047ab9 */ /* 0x000fe20000000000 */
[----:B------:R-:W-:Y:S01]  /*b180*/  IMAD.WIDE.U32 R14, R3, 0x30, R160 ;  /* 0x00000030030e7825 */ /* 0x000fe200078e00a0 */
[--C-:B------:R-:W-:Y:S02]  /*b190*/  LEA.HI.X R21, R158, c[0x0][0x164], R161.reuse, 0x1, P5 ;  /* 0x000059009e157a11 */ /* 0x100fe400028f0ca1 */
[----:B------:R-:W-:Y:S01]  /*b1a0*/  LEA R32, P5, R4, c[0x0][0x160], 0x1 ;  /* 0x0000580004207a11 */ /* 0x000fe200078a08ff */
[----:B------:R-:W-:Y:S01]  /*b1b0*/  IMAD.X R7, R7, 0x1, R161, P2 ;  /* 0x0000000107077824 */ /* 0x000fe200010e06a1 */
[----:B------:R-:W-:Y:S01]  /*b1c0*/  LEA R22, P2, R14, c[0x0][0x160], 0x1 ;  /* 0x000058000e167a11 */ /* 0x000fe200078408ff */
[----:B------:R-:W-:Y:S01]  /*b1d0*/  IMAD.IADD R6, R15, 0x1, R6 ;  /* 0x000000010f067824 */ /* 0x000fe200078e0206 */
[----:B------:R-:W-:-:S02]  /*b1e0*/  LEA R2, P4, R3, R158, 0x5 ;  /* 0x0000009e03027211 */ /* 0x000fc400078828ff */
[----:B------:R-:W-:Y:S02]  /*b1f0*/  LEA.HI.X R33, R4, c[0x0][0x164], R7, 0x1, P5 ;  /* 0x0000590004217a11 */ /* 0x000fe400028f0c07 */
[----:B------:R-:W-:Y:S02]  /*b200*/  LEA.HI.X R23, R14, c[0x0][0x164], R6, 0x1, P2 ;  /* 0x000059000e177a11 */ /* 0x000fe400010f0c06 */
[----:B------:R-:W-:Y:S01]  /*b210*/  LEA.HI.X R161, R3, R161, R0, 0x5, P4 ;  /* 0x000000a103a17211 */ /* 0x000fe200020f2c00 */
[----:B------:R-:W-:Y:S01]  /*b220*/  IMAD.IADD R3, R203, 0x1, -R60 ;  /* 0x00000001cb037824 */ /* 0x000fe200078e0a3c */
[----:B------:R-:W-:-:S04]  /*b230*/  LEA R14, P5, R2, c[0x0][0x160], 0x1 ;  /* 0x00005800020e7a11 */ /* 0x000fc800078a08ff */
[----:B------:R-:W-:Y:S02]  /*b240*/  ISETP.GE.AND P4, PT, R156, R3, PT ;  /* 0x000000039c00720c */ /* 0x000fe40003f86270 */
[----:B------:R-:W-:Y:S02]  /*b250*/  LEA.HI.X R15, R2, c[0x0][0x164], R161, 0x1, P5 ;  /* 0x00005900020f7a11 */ /* 0x000fe400028f0ca1 */
[----:B------:R-:W-:Y:S02]  /*b260*/  ISETP.GT.AND P4, PT, R129, -0x8, !P4 ;  /* 0xfffffff88100780c */ /* 0x000fe40006784270 */
[----:B--2---:R-:W-:-:S05]  /*b270*/  IADD3 R8, R8, R69, R60 ;  /* 0x0000004508087210 */ /* 0x004fca0007ffe03c */
[----:B------:R-:W-:-:S05]  /*b280*/  IMAD R5, R149, R8, RZ ;  /* 0x0000000895057224 */ /* 0x000fca00078e02ff */
[-C--:B------:R-:W-:Y:S02]  /*b290*/  IADD3 R8, P2, R146, R5.reuse, RZ ;  /* 0x0000000592087210 */ /* 0x080fe40007f5e0ff */
[----:B------:R-:W-:Y:S02]  /*b2a0*/  SHF.R.S32.HI R4, RZ, 0x1f, R5 ;  /* 0x0000001fff047819 */ /* 0x000fe40000011405 */
[----:B------:R-:W-:-:S03]  /*b2b0*/  IADD3 R0, P6, R145, R5, RZ ;  /* 0x0000000591007210 */ /* 0x000fc60007fde0ff */
[--C-:B------:R-:W-:Y:S01]  /*b2c0*/  IMAD.X R11, R128, 0x1, R4.reuse, P2 ;  /* 0x00000001800b7824 */ /* 0x100fe200010e0604 */
[----:B------:R-:W-:Y:S01]  /*b2d0*/  ISETP.NE.AND P2, PT, RZ, UR4, PT ;  /* 0x00000004ff007c0c */ /* 0x000fe2000bf45270 */
[----:B------:R-:W-:-:S12]  /*b2e0*/  IMAD.X R2, R127, 0x1, R4, P6 ;  /* 0x000000017f027824 */ /* 0x000fd800030e0604 */
[----:B------:R-:W-:Y:S05]  /*b2f0*/  @!P2 BRA `(.L_x_914) ;  /* 0x000027d00000a947 */ /* 0x000fea0003800000 */
[----:B------:R-:W-:Y:S01]  /*b300*/  BSSY B2, `(.L_x_915) ;  /* 0x000009a000027945 */ /* 0x000fe20003800000 */
[----:B------:R-:W-:Y:S05]  /*b310*/  @!P4 BRA `(.L_x_916) ;  /* 0x000009800000c947 */ /* 0x000fea0003800000 */
[----:B------:R-:W-:Y:S01]  /*b320*/  ISETP.GE.AND P2, PT, R12, c[0x0][0x220], PT ;  /* 0x000088000c007a0c */ /* 0x000fe20003f46270 */
[C---:B------:R-:W-:Y:S01]  /*b330*/  IMAD.SHL.U32 R34, R8.reuse, 0x2, RZ ;  /* 0x0000000208227824 */ /* 0x040fe200078e00ff */
[----:B------:R-:W-:Y:S01]  /*b340*/  SHF.L.U64.HI R0, R8, 0x1, R11 ;  /* 0x0000000108007819 */ /* 0x000fe2000001020b */
[----:B------:R-:W-:Y:S03]  /*b350*/  BSSY B1, `(.L_x_917) ;  /* 0x0000034000017945 */ /* 0x000fe60003800000 */
[C---:B------:R-:W-:Y:S02]  /*b360*/  IADD3 R24, P5, R34.reuse, c[0x0][0x2a8], RZ ;  /* 0x0000aa0022187a10 */ /* 0x040fe40007fbe0ff */
[----:B------:R-:W-:Y:S02]  /*b370*/  IADD3 R34, P4, R34, c[0x0][0x2b0], RZ ;  /* 0x0000ac0022227a10 */ /* 0x000fe40007f9e0ff */
[----:B------:R-:W-:-:S02]  /*b380*/  IADD3.X R25, R0, c[0x0][0x2ac], RZ, P5, !PT ;  /* 0x0000ab0000197a10 */ /* 0x000fc40002ffe4ff */
[----:B------:R-:W-:Y:S01]  /*b390*/  IADD3.X R35, R0, c[0x0][0x2b4], RZ, P4, !PT ;  /* 0x0000ad0000237a10 */ /* 0x000fe200027fe4ff */
[----:B------:R1:W-:Y:S01]  /*b3a0*/  @P2 STS.128 [R205], RZ ;  /* 0x000000ffcd002388 */ /* 0x0003e20000000c00 */
[----:B------:R-:W-:Y:S05]  /*b3b0*/  @P2 BRA `(.L_x_918) ;  /* 0x000002d000002947 */ /* 0x000fea0003800000 */
[----:B------:R2:W5:Y:S01]  /*b3c0*/  LDG.E.128 R16, [R20.64] ;  /* 0x0000000614107981 */ /* 0x000562000c1e1d00 */
[----:B------:R-:W-:Y:S01]  /*b3d0*/  ISETP.GE.AND P2, PT, R12, c[0x0][0x230], PT ;  /* 0x00008c000c007a0c */ /* 0x000fe20003f46270 */
[----:B------:R-:W-:-:S12]  /*b3e0*/  BSSY B0, `(.L_x_919) ;  /* 0x0000029000007945 */ /* 0x000fd80003800000 */
[----:B------:R-:W-:Y:S05]  /*b3f0*/  @P2 BRA `(.L_x_920) ;  /* 0x0000027000002947 */ /* 0x000fea0003800000 */
[----:B------:R-:W4:Y:S04]  /*b400*/  LDG.E.64 R4, [R34.64] ;  /* 0x0000000622047981 */ /* 0x000f28000c1e1b00 */
[----:B--2---:R-:W2:Y:S01]  /*b410*/  LDG.E.64 R6, [R24.64] ;  /* 0x0000000618067981 */ /* 0x004ea2000c1e1b00 */
[--C-:B-----5:R-:W-:Y:S01]  /*b420*/  HADD2.F32 R31, -RZ, R17.reuse.H0_H0 ;  /* 0x20000011ff1f7230 */ /* 0x120fe20000004100 */
[----:B------:R-:W-:Y:S01]  /*b430*/  MOV R29, R18 ;  /* 0x00000012001d7202 */ /* 0x000fe20000000f00 */
[----:B------:R-:W-:Y:S02]  /*b440*/  HADD2.F32 R30, -RZ, R17.H1_H1 ;  /* 0x30000011ff1e7230 */ /* 0x000fe40000004100 */
[--C-:B------:R-:W-:Y:S02]  /*b450*/  HADD2.F32 R27, -RZ, R19.reuse.H1_H1 ;  /* 0x30000013ff1b7230 */ /* 0x100fe40000004100 */
[----:B------:R-:W-:-:S02]  /*b460*/  HADD2.F32 R28, -RZ, R19.H0_H0 ;  /* 0x20000013ff1c7230 */ /* 0x000fc40000004100 */
[----:B----4-:R-:W-:Y:S02]  /*b470*/  HADD2.F32 R0, -RZ, R5.H1_H1 ;  /* 0x30000005ff007230 */ /* 0x010fe40000004100 */
[----:B------:R-:W-:Y:S02]  /*b480*/  HADD2.F32 R17, -RZ, R4.H1_H1 ;  /* 0x30000004ff117230 */ /* 0x000fe40000004100 */
[----:B--2---:R-:W-:Y:S01]  /*b490*/  HADD2.F32 R19, -RZ, R7.H1_H1 ;  /* 0x30000007ff137230 */ /* 0x004fe20000004100 */
[-C--:B------:R-:W-:Y:S01]  /*b4a0*/  FMUL.FTZ R2, R27, R0.reuse ;  /* 0x000000001b027220 */ /* 0x080fe20000410000 */
[----:B------:R-:W-:Y:S01]  /*b4b0*/  HADD2.F32 R26, -RZ, R6.H1_H1 ;  /* 0x30000006ff1a7230 */ /* 0x000fe20000004100 */
[----:B------:R-:W-:Y:S01]  /*b4c0*/  FMUL.FTZ R18, R30, R17 ;  /* 0x000000111e127220 */ /* 0x000fe20000410000 */
[----:B------:R-:W-:Y:S01]  /*b4d0*/  HADD2.F32 R4, -RZ, R4.H0_H0 ;  /* 0x20000004ff047230 */ /* 0x000fe20000004100 */
[C---:B------:R-:W-:Y:S01]  /*b4e0*/  FMUL.FTZ R0, R28.reuse, R0 ;  /* 0x000000001c007220 */ /* 0x040fe20000410000 */
[----:B------:R-:W-:Y:S01]  /*b4f0*/  HADD2.F32 R5, -RZ, R5.H0_H0 ;  /* 0x20000005ff057230 */ /* 0x000fe20000004100 */
[----:B------:R-:W-:Y:S01]  /*b500*/  FFMA.FTZ R2, R28, R19, -R2 ;  /* 0x000000131c027223 */ /* 0x000fe20000010802 */
[----:B------:R-:W-:Y:S01]  /*b510*/  HADD2.F32 R6, -RZ, R6.H0_H0 ;  /* 0x20000006ff067230 */ /* 0x000fe20000004100 */
[----:B------:R-:W-:-:S02]  /*b520*/  FMUL.FTZ R17, R31, R17 ;  /* 0x000000111f117220 */ /* 0x000fc40000410000 */
[-C--:B------:R-:W-:Y:S01]  /*b530*/  FFMA.FTZ R18, R31, R26.reuse, -R18 ;  /* 0x0000001a1f127223 */ /* 0x080fe20000010812 */
[--C-:B------:R-:W-:Y:S01]  /*b540*/  HADD2.F32 R31, -RZ, R16.reuse.H1_H1 ;  /* 0x30000010ff1f7230 */ /* 0x100fe20000004100 */
[----:B------:R-:W-:Y:S01]  /*b550*/  FFMA.FTZ R19, R27, R19, R0 ;  /* 0x000000131b137223 */ /* 0x000fe20000010000 */
[----:B------:R-:W-:Y:S01]  /*b560*/  HADD2.F32 R27, -RZ, R16.H0_H0 ;  /* 0x20000010ff1b7230 */ /* 0x000fe20000004100 */
[----:B------:R-:W-:Y:S01]  /*b570*/  FFMA.FTZ R17, R30, R26, R17 ;  /* 0x0000001a1e117223 */ /* 0x000fe20000010011 */
[--C-:B------:R-:W-:Y:S02]  /*b580*/  HADD2.F32 R16, -RZ, R29.reuse.H1_H1 ;  /* 0x3000001dff107230 */ /* 0x100fe40000004100 */
[----:B------:R-:W-:Y:S01]  /*b590*/  HADD2.F32 R0, -RZ, R29.H0_H0 ;  /* 0x2000001dff007230 */ /* 0x000fe20000004100 */
[-C--:B------:R-:W-:Y:S01]  /*b5a0*/  FMUL.FTZ R26, R27, R4.reuse ;  /* 0x000000041b1a7220 */ /* 0x080fe20000410000 */
[----:B------:R-:W-:Y:S01]  /*b5b0*/  HADD2.F32 R29, -RZ, R7.H0_H0 ;  /* 0x20000007ff1d7230 */ /* 0x000fe20000004100 */
[----:B------:R-:W-:Y:S01]  /*b5c0*/  FMUL.FTZ R7, R31, R4 ;  /* 0x000000041f077220 */ /* 0x000fe20000410000 */
[----:B------:R-:W-:Y:S01]  /*b5d0*/  F2FP.PACK_AB R17, R17, R18 ;  /* 0x000000121111723e */ /* 0x000fe200000000ff */
[-C--:B------:R-:W-:Y:S01]  /*b5e0*/  FMUL.FTZ R4, R16, R5.reuse ;  /* 0x0000000510047220 */ /* 0x080fe20000410000 */
[----:B------:R-:W-:Y:S01]  /*b5f0*/  F2FP.PACK_AB R19, R19, R2 ;  /* 0x000000021313723e */ /* 0x000fe200000000ff */
[----:B------:R-:W-:-:S02]  /*b600*/  FMUL.FTZ R5, R0, R5 ;  /* 0x0000000500057220 */ /* 0x000fc40000410000 */
[-C--:B------:R-:W-:Y:S02]  /*b610*/  FFMA.FTZ R7, R27, R6.reuse, -R7 ;  /* 0x000000061b077223 */ /* 0x080fe40000010807 */
[----:B------:R-:W-:Y:S02]  /*b620*/  FFMA.FTZ R26, R31, R6, R26 ;  /* 0x000000061f1a7223 */ /* 0x000fe4000001001a */
[-C--:B------:R-:W-:Y:S02]  /*b630*/  FFMA.FTZ R4, R0, R29.reuse, -R4 ;  /* 0x0000001d00047223 */ /* 0x080fe40000010804 */
[----:B------:R-:W-:Y:S01]  /*b640*/  FFMA.FTZ R5, R16, R29, R5 ;  /* 0x0000001d10057223 */ /* 0x000fe20000010005 */
[----:B------:R-:W-:-:S04]  /*b650*/  F2FP.PACK_AB R16, R26, R7 ;  /* 0x000000071a10723e */ /* 0x000fc800000000ff */
[----:B------:R-:W-:Y:S02]  /*b660*/  F2FP.PACK_AB R18, R5, R4 ;  /* 0x000000040512723e */ /* 0x000fe400000000ff */
.L_x_920:
[----:B------:R-:W-:Y:S05]  /*b670*/  BSYNC B0 ;  /* 0x0000000000007941 */ /* 0x000fea0003800000 */
.L_x_919:
[----:B-----5:R4:W-:Y:S02]  /*b680*/  STS.128 [R205], R16 ;  /* 0x00000010cd007388 */ /* 0x0209e40000000c00 */
.L_x_918:
[----:B------:R-:W-:Y:S05]  /*b690*/  BSYNC B1 ;  /* 0x0000000000017941 */ /* 0x000fea0003800000 */
.L_x_917:
[----:B------:R1:W-:Y:S01]  /*b6a0*/  @P1 STS.128 [R205+0x2000], RZ ;  /* 0x002000ffcd001388 */ /* 0x0003e20000000c00 */
[----:B------:R-:W-:Y:S01]  /*b6b0*/  BSSY B1, `(.L_x_921) ;  /* 0x000002f000017945 */ /* 0x000fe20003800000 */
[----:B------:R-:W-:Y:S05]  /*b6c0*/  @P1 BRA `(.L_x_922) ;  /* 0x000002d000001947 */ /* 0x000fea0003800000 */
[----:B----4-:R4:W5:Y:S01]  /*b6d0*/  LDG.E.128 R16, [R20.64+0x80] ;  /* 0x0000800614107981 */ /* 0x010962000c1e1d00 */
[----:B------:R-:W-:Y:S01]  /*b6e0*/  ISETP.GE.AND P2, PT, R10, c[0x0][0x230], PT ;  /* 0x00008c000a007a0c */ /* 0x000fe20003f46270 */
[----:B------:R-:W-:-:S12]  /*b6f0*/  BSSY B0, `(.L_x_923) ;  /* 0x0000029000007945 */ /* 0x000fd80003800000 */
[----:B------:R-:W-:Y:S05]  /*b700*/  @P2 BRA `(.L_x_924) ;  /* 0x0000027000002947 */ /* 0x000fea0003800000 */
[----:B--2---:R-:W2:Y:S04]  /*b710*/  LDG.E.64 R4, [R34.64+0x40] ;  /* 0x0000400622047981 */ /* 0x004ea8000c1e1b00 */
[----:B---3--:R-:W3:Y:S01]  /*b720*/  LDG.E.64 R6, [R24.64+0x40] ;  /* 0x0000400618067981 */ /* 0x008ee2000c1e1b00 */
[--C-:B-----5:R-:W-:Y:S01]  /*b730*/  HADD2.F32 R31, -RZ, R17.reuse.H0_H0 ;  /* 0x20000011ff1f7230 */ /* 0x120fe20000004100 */
[----:B------:R-:W-:Y:S01]  /*b740*/  MOV R29, R18 ;  /* 0x00000012001d7202 */ /* 0x000fe20000000f00 */
[----:B------:R-:W-:Y:S02]  /*b750*/  HADD2.F32 R30, -RZ, R17.H1_H1 ;  /* 0x30000011ff1e7230 */ /* 0x000fe40000004100 */
[--C-:B------:R-:W-:Y:S02]  /*b760*/  HADD2.F32 R27, -RZ, R19.reuse.H1_H1 ;  /* 0x30000013ff1b7230 */ /* 0x100fe40000004100 */
[----:B------:R-:W-:-:S02]  /*b770*/  HADD2.F32 R28, -RZ, R19.H0_H0 ;  /* 0x20000013ff1c7230 */ /* 0x000fc40000004100 */
[----:B--2---:R-:W-:Y:S02]  /*b780*/  HADD2.F32 R0, -RZ, R5.H1_H1 ;  /* 0x30000005ff007230 */ /* 0x004fe40000004100 */
[----:B------:R-:W-:Y:S02]  /*b790*/  HADD2.F32 R17, -RZ, R4.H1_H1 ;  /* 0x30000004ff117230 */ /* 0x000fe40000004100 */
[----:B---3--:R-:W-:Y:S01]  /*b7a0*/  HADD2.F32 R19, -RZ, R7.H1_H1 ;  /* 0x30000007ff137230 */ /* 0x008fe20000004100 */
        /* <DEDUP_REMOVED lines=29> */
.L_x_924:
[----:B------:R-:W-:Y:S05]  /*b980*/  BSYNC B0 ;  /* 0x0000000000007941 */ /* 0x000fea0003800000 */
.L_x_923:
[----:B-----5:R1:W-:Y:S02]  /*b990*/  STS.128 [R205+0x2000], R16 ;  /* 0x00200010cd007388 */ /* 0x0203e40000000c00 */
.L_x_922:
[----:B------:R-:W-:Y:S05]  /*b9a0*/  BSYNC B1 ;  /* 0x0000000000017941 */ /* 0x000fea0003800000 */
.L_x_921:
[----:B------:R1:W-:Y:S01]  /*b9b0*/  @P0 STS.128 [R205+0x4000], RZ ;  /* 0x004000ffcd000388 */ /* 0x0003e20000000c00 */
[----:B------:R-:W-:Y:S05]  /*b9c0*/  @P0 BRA `(.L_x_916) ;  /* 0x000002d000000947 */ /* 0x000fea0003800000 */
[----:B-1--4-:R1:W5:Y:S01]  /*b9d0*/  LDG.E.128 R16, [R20.64+0x100] ;  /* 0x0001000614107981 */ /* 0x012362000c1e1d00 */
[----:B------:R-:W-:Y:S01]  /*b9e0*/  ISETP.GE.AND P2, PT, R9, c[0x0][0x230], PT ;  /* 0x00008c0009007a0c */ /* 0x000fe20003f46270 */
[----:B------:R-:W-:-:S12]  /*b9f0*/  BSSY B0, `(.L_x_925) ;  /* 0x0000029000007945 */ /* 0x000fd80003800000 */
[----:B------:R-:W-:Y:S05]  /*ba00*/  @P2 BRA `(.L_x_926) ;  /* 0x0000027000002947 */ /* 0x000fea0003800000 */
[----:B------:R-:W4:Y:S04]  /*ba10*/  LDG.E.64 R4, [R34.64+0x80] ;  /* 0x0000800622047981 */ /* 0x000f28000c1e1b00 */
[----:B--2---:R1:W2:Y:S02]  /*ba20*/  LDG.E.64 R6, [R24.64+0x80] ;  /* 0x0000800618067981 */ /* 0x0042a4000c1e1b00 */
[--C-:B-1---5:R-:W-:Y:S01]  /*ba30*/  HADD2.F32 R21, -RZ, R19.reuse.H1_H1 ;  /* 0x30000013ff157230 */ /* 0x122fe20000004100 */
[----:B------:R-:W-:Y:S01]  /*ba40*/  MOV R27, R18 ;  /* 0x00000012001b7202 */ /* 0x000fe20000000f00 */
[----:B------:R-:W-:Y:S02]  /*ba50*/  HADD2.F32 R26, -RZ, R19.H0_H0 ;  /* 0x20000013ff1a7230 */ /* 0x000fe40000004100 */
[----:B------:R-:W-:-:S02]  /*ba60*/  HADD2.F32 R29, -RZ, R17.H0_H0 ;  /* 0x20000011ff1d7230 */ /* 0x000fc40000004100 */
[----:B------:R-:W-:Y:S02]  /*ba70*/  HADD2.F32 R28, -RZ, R17.H1_H1 ;  /* 0x30000011ff1c7230 */ /* 0x000fe40000004100 */
[----:B------:R-:W-:Y:S02]  /*ba80*/  HADD2.F32 R25, -RZ, R16.H1_H1 ;  /* 0x30000010ff197230 */ /* 0x000fe40000004100 */
[----:B----4-:R-:W-:Y:S02]  /*ba90*/  HADD2.F32 R0, -RZ, R5.H1_H1 ;  /* 0x30000005ff007230 */ /* 0x010fe40000004100 */
[----:B------:R-:W-:Y:S02]  /*baa0*/  HADD2.F32 R17, -RZ, R4.H1_H1 ;  /* 0x30000004ff117230 */ /* 0x000fe40000004100 */
[----:B--2---:R-:W-:Y:S01]  /*bab0*/  HADD2.F32 R19, -RZ, R7.H1_H1 ;  /* 0x30000007ff137230 */ /* 0x004fe20000004100 */
[CC--:B------:R-:W-:Y:S01]  /*bac0*/  FMUL.FTZ R2, R21.reuse, R0.reuse ;  /* 0x0000000015027220 */ /* 0x0c0fe20000410000 */
[----:B------:R-:W-:Y:S01]  /*bad0*/  HADD2.F32 R20, -RZ, R6.H1_H1 ;  /* 0x30000006ff147230 */ /* 0x000fe20000004100 */
[C---:B------:R-:W-:Y:S01]  /*bae0*/  FMUL.FTZ R0, R26.reuse, R0 ;  /* 0x000000001a007220 */ /* 0x040fe20000410000 */
[----:B------:R-:W-:Y:S01]  /*baf0*/  HADD2.F32 R4, -RZ, R4.H0_H0 ;  /* 0x20000004ff047230 */ /* 0x000fe20000004100 */
[----:B------:R-:W-:Y:S01]  /*bb00*/  FFMA.FTZ R2, R26, R19, -R2 ;  /* 0x000000131a027223 */ /* 0x000fe20000010802 */
[----:B------:R-:W-:Y:S01]  /*bb10*/  HADD2.F32 R5, -RZ, R5.H0_H0 ;  /* 0x20000005ff057230 */ /* 0x000fe20000004100 */
[C---:B------:R-:W-:Y:S01]  /*bb20*/  FMUL.FTZ R18, R28.reuse, R17 ;  /* 0x000000111c127220 */ /* 0x040fe20000410000 */
[----:B------:R-:W-:Y:S01]  /*bb30*/  HADD2.F32 R6, -RZ, R6.H0_H0 ;  /* 0x20000006ff067230 */ /* 0x000fe20000004100 */
[----:B------:R-:W-:Y:S01]  /*bb40*/  FFMA.FTZ R19, R21, R19, R0 ;  /* 0x0000001315137223 */ /* 0x000fe20000010000 */
[----:B------:R-:W-:Y:S01]  /*bb50*/  HADD2.F32 R21, -RZ, R16.H0_H0 ;  /* 0x20000010ff157230 */ /* 0x000fe20000004100 */
[C---:B------:R-:W-:Y:S01]  /*bb60*/  FMUL.FTZ R17, R29.reuse, R17 ;  /* 0x000000111d117220 */ /* 0x040fe20000410000 */
[--C-:B------:R-:W-:Y:S01]  /*bb70*/  HADD2.F32 R16, -RZ, R27.reuse.H1_H1 ;  /* 0x3000001bff107230 */ /* 0x100fe20000004100 */
[-C--:B------:R-:W-:Y:S01]  /*bb80*/  FFMA.FTZ R18, R29, R20.reuse, -R18 ;  /* 0x000000141d127223 */ /* 0x080fe20000010812 */
[----:B------:R-:W-:Y:S01]  /*bb90*/  HADD2.F32 R0, -RZ, R27.H0_H0 ;  /* 0x2000001bff007230 */ /* 0x000fe20000004100 */
[----:B------:R-:W-:Y:S01]  /*bba0*/  FFMA.FTZ R17, R28, R20, R17 ;  /* 0x000000141c117223 */ /* 0x000fe20000010011 */
[----:B------:R-:W-:Y:S01]  /*bbb0*/  HADD2.F32 R27, -RZ, R7.H0_H0 ;  /* 0x20000007ff1b7230 */ /* 0x000fe20000004100 */
[----:B------:R-:W-:Y:S01]  /*bbc0*/  FMUL.FTZ R7, R25, R4 ;  /* 0x0000000419077220 */ /* 0x000fe20000410000 */
[----:B------:R-:W-:Y:S01]  /*bbd0*/  F2FP.PACK_AB R19, R19, R2 ;  /* 0x000000021313723e */ /* 0x000fe200000000ff */
[----:B------:R-:W-:Y:S01]  /*bbe0*/  FMUL.FTZ R20, R21, R4 ;  /* 0x0000000415147220 */ /* 0x000fe20000410000 */
[----:B------:R-:W-:Y:S01]  /*bbf0*/  F2FP.PACK_AB R17, R17, R18 ;  /* 0x000000121111723e */ /* 0x000fe200000000ff */
[----:B------:R-:W-:-:S02]  /*bc00*/  FMUL.FTZ R4, R16, R5 ;  /* 0x0000000510047220 */ /* 0x000fc40000410000 */
[C---:B------:R-:W-:Y:S02]  /*bc10*/  FMUL.FTZ R5, R0.reuse, R5 ;  /* 0x0000000500057220 */ /* 0x040fe40000410000 */
[-C--:B------:R-:W-:Y:S02]  /*bc20*/  FFMA.FTZ R7, R21, R6.reuse, -R7 ;  /* 0x0000000615077223 */ /* 0x080fe40000010807 */
[----:B------:R-:W-:Y:S02]  /*bc30*/  FFMA.FTZ R20, R25, R6, R20 ;  /* 0x0000000619147223 */ /* 0x000fe40000010014 */
[-C--:B------:R-:W-:Y:S02]  /*bc40*/  FFMA.FTZ R4, R0, R27.reuse, -R4 ;  /* 0x0000001b00047223 */ /* 0x080fe40000010804 */
[----:B------:R-:W-:Y:S01]  /*bc50*/  FFMA.FTZ R5, R16, R27, R5 ;  /* 0x0000001b10057223 */ /* 0x000fe20000010005 */
[----:B------:R-:W-:-:S04]  /*bc60*/  F2FP.PACK_AB R16, R20, R7 ;  /* 0x000000071410723e */ /* 0x000fc800000000ff */
[----:B------:R-:W-:Y:S02]  /*bc70*/  F2FP.PACK_AB R18, R5, R4 ;  /* 0x000000040512723e */ /* 0x000fe400000000ff */
.L_x_926:
[----:B------:R-:W-:Y:S05]  /*bc80*/  BSYNC B0 ;  /* 0x0000000000007941 */ /* 0x000fea0003800000 */
.L_x_925:
[----:B-----5:R4:W-:Y:S02]  /*bc90*/  STS.128 [R205+0x4000], R16 ;  /* 0x00400010cd007388 */ /* 0x0209e40000000c00 */
.L_x_916:
[----:B------:R-:W-:Y:S05]  /*bca0*/  BSYNC B2 ;  /* 0x0000000000027941 */ /* 0x000fea0003800000 */
.L_x_915:
[----:B-12-4-:R-:W-:Y:S01]  /*bcb0*/  IADD3 R20, R156, 0x10, RZ ;  /* 0x000000109c147810 */ /* 0x016fe20007ffe0ff */
[----:B------:R-:W-:Y:S03]  /*bcc0*/  BSSY B2, `(.L_x_927) ;  /* 0x000009d000027945 */ /* 0x000fe60003800000 */
[----:B------:R-:W-:-:S04]  /*bcd0*/  ISETP.GE.AND P2, PT, R20, R3, PT ;  /* 0x000000031400720c */ /* 0x000fc80003f46270 */
[----:B------:R-:W-:-:S13]  /*bce0*/  ISETP.LT.OR P2, PT, R129, -0x87, P2 ;  /* 0xffffff798100780c */ /* 0x000fda0001741670 */
[----:B------:R-:W-:Y:S05]  /*bcf0*/  @P2 BRA `(.L_x_928) ;  /* 0x0000099000002947 */ /* 0x000fea0003800000 */
[----:B------:R-:W-:Y:S01]  /*bd00*/  ISETP.GE.AND P2, PT, R12, c[0x0][0x220], PT ;  /* 0x000088000c007a0c */ /* 0x000fe20003f46270 */
[----:B------:R-:W-:Y:S01]  /*bd10*/  BSSY B1, `(.L_x_929) ;  /* 0x0000038000017945 */ /* 0x000fe20003800000 */
[----:B------:R-:W-:-:S04]  /*bd20*/  IADD3 R0, P4, R147, R8, RZ ;  /* 0x0000000893007210 */ /* 0x000fc80007f9e0ff */
[----:B------:R-:W-:Y:S01]  /*bd30*/  LEA.HI.X.SX32 R147, R147, R11, 0x1, P4 ;  /* 0x0000000b93937211 */ /* 0x000fe200020f0eff */
[----:B------:R-:W-:-:S03]  /*bd40*/  IMAD.SHL.U32 R36, R0, 0x2, RZ ;  /* 0x0000000200247824 */ /* 0x000fc600078e00ff */
[----:B------:R-:W-:Y:S02]  /*bd50*/  SHF.L.U64.HI R0, R0, 0x1, R147 ;  /* 0x0000000100007819 */ /* 0x000fe40000010293 */
[C---:B------:R-:W-:Y:S01]  /*bd60*/  IADD3 R24, P5, R36.reuse, c[0x0][0x2a8], RZ ;  /* 0x0000aa0024187a10 */ /* 0x040fe20007fbe0ff */
[----:B------:R1:W-:Y:S01]  /*bd70*/  @P2 STS.128 [R205+0x800], RZ ;  /* 0x000800ffcd002388 */ /* 0x0003e20000000c00 */
[----:B------:R-:W-:Y:S02]  /*bd80*/  IADD3 R36, P4, R36, c[0x0][0x2b0], RZ ;  /* 0x0000ac0024247a10 */ /* 0x000fe40007f9e0ff */
[C---:B------:R-:W-:Y:S02]  /*bd90*/  IADD3.X R25, R0.reuse, c[0x0][0x2ac], RZ, P5, !PT ;  /* 0x0000ab0000197a10 */ /* 0x040fe40002ffe4ff */
[----:B------:R-:W-:Y:S01]  /*bda0*/  IADD3.X R37, R0, c[0x0][0x2b4], RZ, P4, !PT ;  /* 0x0000ad0000257a10 */ /* 0x000fe200027fe4ff */
        /* <DEDUP_REMOVED lines=17> */
[-C--:B------:R-:W-:Y:S01]  /*bec0*/  FMUL.FTZ R2, R26, R0.reuse ;  /* 0x000000001a027220 */ /* 0x080fe20000410000 */
[----:B------:R-:W-:Y:S01]  /*bed0*/  HADD2.F32 R4, -RZ, R4.H0_H0 ;  /* 0x20000004ff047230 */ /* 0x000fe20000004100 */
[----:B------:R-:W-:Y:S01]  /*bee0*/  FMUL.FTZ R17, R29, R17 ;  /* 0x000000111d117220 */ /* 0x000fe20000410000 */
[----:B------:R-:W-:Y:S01]  /*bef0*/  HADD2.F32 R5, -RZ, R5.H0_H0 ;  /* 0x20000005ff057230 */ /* 0x000fe20000004100 */
[C---:B------:R-:W-:Y:S01]  /*bf00*/  FMUL.FTZ R0, R27.reuse, R0 ;  /* 0x000000001b007220 */ /* 0x040fe20000410000 */
[----:B------:R-:W-:Y:S01]  /*bf10*/  HADD2.F32 R6, -RZ, R6.H0_H0 ;  /* 0x20000006ff067230 */ /* 0x000fe20000004100 */
[----:B------:R-:W-:Y:S01]  /*bf20*/  FFMA.FTZ R2, R27, R19, -R2 ;  /* 0x000000131b027223 */ /* 0x000fe20000010802 */
[--C-:B------:R-:W-:Y:S01]  /*bf30*/  HADD2.F32 R27, -RZ, R16.reuse.H1_H1 ;  /* 0x30000010ff1b7230 */ /* 0x100fe20000004100 */
[-C--:B------:R-:W-:Y:S01]  /*bf40*/  FFMA.FTZ R18, R29, R21.reuse, -R18 ;  /* 0x000000151d127223 */ /* 0x080fe20000010812 */
[----:B------:R-:W-:Y:S01]  /*bf50*/  HADD2.F32 R29, -RZ, R7.H0_H0 ;  /* 0x20000007ff1d7230 */ /* 0x000fe20000004100 */
[----:B------:R-:W-:Y:S01]  /*bf60*/  FFMA.FTZ R17, R30, R21, R17 ;  /* 0x000000151e117223 */ /* 0x000fe20000010011 */
[----:B------:R-:W-:Y:S01]  /*bf70*/  HADD2.F32 R21, -RZ, R16.H0_H0 ;  /* 0x20000010ff157230 */ /* 0x000fe20000004100 */
[----:B------:R-:W-:Y:S01]  /*bf80*/  FFMA.FTZ R19, R26, R19, R0 ;  /* 0x000000131a137223 */ /* 0x000fe20000010000 */
[--C-:B------:R-:W-:Y:S01]  /*bf90*/  HADD2.F32 R0, -RZ, R28.reuse.H0_H0 ;  /* 0x2000001cff007230 */ /* 0x100fe20000004100 */
[-C--:B------:R-:W-:Y:S01]  /*bfa0*/  FMUL.FTZ R7, R27, R4.reuse ;  /* 0x000000041b077220 */ /* 0x080fe20000410000 */
[----:B------:R-:W-:Y:S01]  /*bfb0*/  HADD2.F32 R28, -RZ, R28.H1_H1 ;  /* 0x3000001cff1c7230 */ /* 0x000fe20000004100 */
[----:B------:R-:W-:Y:S01]  /*bfc0*/  FMUL.FTZ R16, R21, R4 ;  /* 0x0000000415107220 */ /* 0x000fe20000410000 */
[----:B------:R-:W-:Y:S01]  /*bfd0*/  F2FP.PACK_AB R17, R17, R18 ;  /* 0x000000121111723e */ /* 0x000fe200000000ff */
[----:B------:R-:W-:Y:S01]  /*bfe0*/  FFMA.FTZ R7, R21, R6, -R7 ;  /* 0x0000000615077223 */ /* 0x000fe20000010807 */
[----:B------:R-:W-:Y:S01]  /*bff0*/  F2FP.PACK_AB R19, R19, R2 ;  /* 0x000000021313723e */ /* 0x000fe200000000ff */
[----:B------:R-:W-:-:S02]  /*c000*/  FMUL.FTZ R4, R28, R5 ;  /* 0x000000051c047220 */ /* 0x000fc40000410000 */
[C---:B------:R-:W-:Y:S02]  /*c010*/  FMUL.FTZ R5, R0.reuse, R5 ;  /* 0x0000000500057220 */ /* 0x040fe40000410000 */
[----:B------:R-:W-:Y:S02]  /*c020*/  FFMA.FTZ R16, R27, R6, R16 ;  /* 0x000000061b107223 */ /* 0x000fe40000010010 */
[-C--:B------:R-:W-:Y:S02]  /*c030*/  FFMA.FTZ R4, R0, R29.reuse, -R4 ;  /* 0x0000001d00047223 */ /* 0x080fe40000010804 */
[----:B------:R-:W-:Y:S01]  /*c040*/  FFMA.FTZ R5, R28, R29, R5 ;  /* 0x0000001d1c057223 */ /* 0x000fe20000010005 */
[----:B------:R-:W-:-:S04]  /*c050*/  F2FP.PACK_AB R16, R16, R7 ;  /* 0x000000071010723e */ /* 0x000fc800000000ff */
[----:B------:R-:W-:Y:S02]  /*c060*/  F2FP.PACK_AB R18, R5, R4 ;  /* 0x000000040512723e */ /* 0x000fe400000000ff */
.L_x_932:
[----:B------:R-:W-:Y:S05]  /*c070*/  BSYNC B0 ;  /* 0x0000000000007941 */ /* 0x000fea0003800000 */
.L_x_931:
[----:B-----5:R4:W-:Y:S02]  /*c080*/  STS.128 [R205+0x800], R16 ;  /* 0x00080010cd007388 */ /* 0x0209e40000000c00 */
.L_x_930:
[----:B------:R-:W-:Y:S05]  /*c090*/  BSYNC B1 ;  /* 0x0000000000017941 */ /* 0x000fea0003800000 */
.L_x_929:
        /* <DEDUP_REMOVED lines=46> */
.L_x_936:
[----:B------:R-:W-:Y:S05]  /*c380*/  BSYNC B0 ;  /* 0x0000000000007941 */ /* 0x000fea0003800000 */
.L_x_935:
[----:B-----5:R1:W-:Y:S02]  /*c390*/  STS.128 [R205+0x2800], R16 ;  /* 0x00280010cd007388 */ /* 0x0203e40000000c00 */
.L_x_934:
[----:B------:R-:W-:Y:S05]  /*c3a0*/  BSYNC B1 ;  /* 0x0000000000017941 */ /* 0x000fea0003800000 */
.L_x_933:
[----:B------:R1:W-:Y:S01]  /*c3b0*/  @P0 STS.128 [R205+0x4800], RZ ;  /* 0x004800ffcd000388 */ /* 0x0003e20000000c00 */
[----:B------:R-:W-:Y:S05]  /*c3c0*/  @P0 BRA `(.L_x_928) ;  /* 0x000002c000000947 */ /* 0x000fea0003800000 */
[----:B--2-4-:R-:W5:Y:S01]  /*c3d0*/  LDG.E.128 R32, [R32.64+0x100] ;  /* 0x0001000620207981 */ /* 0x014f62000c1e1d00 */
[----:B------:R-:W-:Y:S01]  /*c3e0*/  ISETP.GE.AND P2, PT, R9, c[0x0][0x230], PT ;  /* 0x00008c0009007a0c */ /* 0x000fe20003f46270 */
[----:B------:R-:W-:-:S12]  /*c3f0*/  BSSY B0, `(.L_x_937) ;  /* 0x0000028000007945 */ /* 0x000fd80003800000 */
[----:B------:R-:W-:Y:S05]  /*c400*/  @P2 BRA `(.L_x_938) ;  /* 0x0000026000002947 */ /* 0x000fea0003800000 */
[----:B------:R-:W2:Y:S04]  /*c410*/  LDG.E.64 R4, [R36.64+0x80] ;  /* 0x0000800624047981 */ /* 0x000ea8000c1e1b00 */
[----:B---3--:R4:W3:Y:S01]  /*c420*/  LDG.E.64 R6, [R24.64+0x80] ;  /* 0x0000800618067981 */ /* 0x0088e2000c1e1b00 */
[--C-:B-----5:R-:W-:Y:S02]  /*c430*/  HADD2.F32 R21, -RZ, R35.reuse.H1_H1 ;  /* 0x30000023ff157230 */ /* 0x120fe40000004100 */
[----:B------:R-:W-:Y:S02]  /*c440*/  HADD2.F32 R26, -RZ, R35.H0_H0 ;  /* 0x20000023ff1a7230 */ /* 0x000fe40000004100 */
[--C-:B------:R-:W-:Y:S02]  /*c450*/  HADD2.F32 R27, -RZ, R33.reuse.H1_H1 ;  /* 0x30000021ff1b7230 */ /* 0x100fe40000004100 */
[----:B------:R-:W-:-:S02]  /*c460*/  HADD2.F32 R28, -RZ, R33.H0_H0 ;  /* 0x20000021ff1c7230 */ /* 0x000fc40000004100 */
[----:B----4-:R-:W-:Y:S02]  /*c470*/  HADD2.F32 R25, -RZ, R32.H1_H1 ;  /* 0x30000020ff197230 */ /* 0x010fe40000004100 */
[----:B--2---:R-:W-:Y:S02]  /*c480*/  HADD2.F32 R0, -RZ, R5.H1_H1 ;  /* 0x30000005ff007230 */ /* 0x004fe40000004100 */
[----:B-1----:R-:W-:Y:S02]  /*c490*/  HADD2.F32 R16, -RZ, R4.H1_H1 ;  /* 0x30000004ff107230 */ /* 0x002fe40000004100 */
[----:B---3--:R-:W-:Y:S01]  /*c4a0*/  HADD2.F32 R19, -RZ, R7.H1_H1 ;  /* 0x30000007ff137230 */ /* 0x008fe20000004100 */
[-C--:B------:R-:W-:Y:S01]  /*c4b0*/  FMUL.FTZ R2, R21, R0.reuse ;  /* 0x0000000015027220 */ /* 0x080fe20000410000 */
[----:B------:R-:W-:Y:S01]  /*c4c0*/  HADD2.F32 R18, -RZ, R6.H1_H1 ;  /* 0x30000006ff127230 */ /* 0x000fe20000004100 */
[C---:B------:R-:W-:Y:S01]  /*c4d0*/  FMUL.FTZ R0, R26.reuse, R0 ;  /* 0x000000001a007220 */ /* 0x040fe20000410000 */
[----:B------:R-:W-:Y:S01]  /*c4e0*/  HADD2.F32 R4, -RZ, R4.H0_H0 ;  /* 0x20000004ff047230 */ /* 0x000fe20000004100 */
[-C--:B------:R-:W-:Y:S01]  /*c4f0*/  FMUL.FTZ R17, R27, R16.reuse ;  /* 0x000000101b117220 */ /* 0x080fe20000410000 */
[----:B------:R-:W-:Y:S01]  /*c500*/  HADD2.F32 R5, -RZ, R5.H0_H0 ;  /* 0x20000005ff057230 */ /* 0x000fe20000004100 */
[----:B------:R-:W-:Y:S01]  /*c510*/  FFMA.FTZ R2, R26, R19, -R2 ;  /* 0x000000131a027223 */ /* 0x000fe20000010802 */
[----:B------:R-:W-:Y:S01]  /*c520*/  HADD2.F32 R6, -RZ, R6.H0_H0 ;  /* 0x20000006ff067230 */ /* 0x000fe20000004100 */
[----:B------:R-:W-:-:S02]  /*c530*/  FMUL.FTZ R16, R28, R16 ;  /* 0x000000101c107220 */ /* 0x000fc40000410000 */
[----:B------:R-:W-:Y:S01]  /*c540*/  FFMA.FTZ R19, R21, R19, R0 ;  /* 0x0000001315137223 */ /* 0x000fe20000010000 */
[----:B------:R-:W-:Y:S01]  /*c550*/  HADD2.F32 R21, -RZ, R32.H0_H0 ;  /* 0x20000020ff157230 */ /* 0x000fe20000004100 */
[-C--:B------:R-:W-:Y:S01]  /*c560*/  FFMA.FTZ R16, R27, R18.reuse, R16 ;  /* 0x000000121b107223 */ /* 0x080fe20000010010 */
[--C-:B------:R-:W-:Y:S01]  /*c570*/  HADD2.F32 R0, -RZ, R34.reuse.H0_H0 ;  /* 0x20000022ff007230 */ /* 0x100fe20000004100 */
[----:B------:R-:W-:Y:S01]  /*c580*/  FFMA.FTZ R17, R28, R18, -R17 ;  /* 0x000000121c117223 */ /* 0x000fe20000010811 */
[----:B------:R-:W-:Y:S01]  /*c590*/  HADD2.F32 R34, -RZ, R34.H1_H1 ;  /* 0x30000022ff227230 */ /* 0x000fe20000004100 */
        /* <DEDUP_REMOVED lines=13> */
.L_x_938:
[----:B------:R-:W-:Y:S05]  /*c670*/  BSYNC B0 ;  /* 0x0000000000007941 */ /* 0x000fea0003800000 */
.L_x_937:
[----:B-----5:R2:W-:Y:S02]  /*c680*/  STS.128 [R205+0x4800], R32 ;  /* 0x00480020cd007388 */ /* 0x0205e40000000c00 */
.L_x_928:
[----:B------:R-:W-:Y:S05]  /*c690*/  BSYNC B2 ;  /* 0x0000000000027941 */ /* 0x000fea0003800000 */
.L_x_927:
[----:B------:R-:W-:Y:S01]  /*c6a0*/  IADD3 R24, R156, 0x20, RZ ;  /* 0x000000209c187810 */ /* 0x000fe20007ffe0ff */
[----:B------:R-:W-:Y:S03]  /*c6b0*/  BSSY B2, `(.L_x_939) ;  /* 0x00000a0000027945 */ /* 0x000fe60003800000 */
[----:B------:R-:W-:-:S04]  /*c6c0*/  ISETP.GE.AND P2, PT, R24, R3, PT ;  /* 0x000000031800720c */ /* 0x000fc80003f46270 */
[----:B------:R-:W-:-:S13]  /*c6d0*/  ISETP.LT.OR P2, PT, R129, -0x107, P2 ;  /* 0xfffffef98100780c */ /* 0x000fda0001741670 */
[----:B------:R-:W-:Y:S05]  /*c6e0*/  @P2 BRA `(.L_x_940) ;  /* 0x000009c000002947 */ /* 0x000fea0003800000 */
[----:B------:R-:W-:Y:S01]  /*c6f0*/  ISETP.GE.AND P2, PT, R12, c[0x0][0x220], PT ;  /* 0x000088000c007a0c */ /* 0x000fe20003f46270 */
[----:B------:R-:W-:Y:S01]  /*c700*/  IMAD.SHL.U32 R0, R149, 0x20, RZ ;  /* 0x0000002095007824 */ /* 0x000fe200078e00ff */
[----:B------:R-:W-:Y:S04]  /*c710*/  BSSY B1, `(.L_x_941) ;  /* 0x0000038000017945 */ /* 0x000fe80003800000 */
[----:B------:R-:W-:-:S04]  /*c720*/  IADD3 R5, P4, R0, R8, RZ ;  /* 0x0000000800057210 */ /* 0x000fc80007f9e0ff */
[----:B------:R-:W-:Y:S01]  /*c730*/  LEA.HI.X.SX32 R0, R0, R11, 0x1, P4 ;  /* 0x0000000b00007211 */ /* 0x000fe200020f0eff */
[C---:B------:R-:W-:Y:S02]  /*c740*/  IMAD.SHL.U32 R28, R5.reuse, 0x2, RZ ;  /* 0x00000002051c7824 */ /* 0x040fe400078e00ff */
[----:B------:R1:W-:Y:S01]  /*c750*/  @P2 STS.128 [R205+0x1000], RZ ;  /* 0x001000ffcd002388 */ /* 0x0003e20000000c00 */
[----:B------:R-:W-:Y:S02]  /*c760*/  SHF.L.U64.HI R0, R5, 0x1, R0 ;  /* 0x0000000105007819 */ /* 0x000fe40000010200 */
[C---:B------:R-:W-:Y:S02]  /*c770*/  IADD3 R26, P5, R28.reuse, c[0x0][0x2a8], RZ ;  /* 0x0000aa001c1a7a10 */ /* 0x040fe40007fbe0ff */
[----:B------:R-:W-:Y:S02]  /*c780*/  IADD3 R28, P4, R28, c[0x0][0x2b0], RZ ;  /* 0x0000ac001c1c7a10 */ /* 0x000fe40007f9e0ff */
[----:B------:R-:W-:-:S02]  /*c790*/  IADD3.X R27, R0, c[0x0][0x2ac], RZ, P5, !PT ;  /* 0x0000ab00001b7a10 */ /* 0x000fc40002ffe4ff */
[----:B------:R-:W-:Y:S01]  /*c7a0*/  IADD3.X R29, R0, c[0x0][0x2b4], RZ, P4, !PT ;  /* 0x0000ad00001d7a10 */ /* 0x000fe200027fe4ff */
[----:B------:R-:W-:Y:S05]  /*c7b0*/  @P2 BRA `(.L_x_942) ;  /* 0x000002d000002947 */ /* 0x000fea0003800000 */
[----:B-1--4-:R1:W5:Y:S01]  /*c7c0*/  LDG.E.128 R16, [R14.64] ;  /* 0x000000060e107981 */ /* 0x012362000c1e1d00 */
        /* <DEDUP_REMOVED lines=21> */
[----:B------:R-:W-:-:S02]  /*c920*/  FFMA.FTZ R2, R30, R19, -R2 ;  /* 0x000000131e027223 */ /* 0x000fc40000010802 */
[-C--:B------:R-:W-:Y:S02]  /*c930*/  FFMA.FTZ R18, R33, R21.reuse, -R18 ;  /* 0x0000001521127223 */ /* 0x080fe40000010812 */
[----:B------:R-:W-:Y:S01]  /*c940*/  FFMA.FTZ R17, R32, R21, R17 ;  /* 0x0000001520117223 */ /* 0x000fe20000010011 */
[--C-:B------:R-:W-:Y:S01]  /*c950*/  HADD2.F32 R21, -RZ, R16.reuse.H0_H0 ;  /* 0x20000010ff157230 */ /* 0x100fe20000004100 */
[----:B------:R-:W-:Y:S01]  /*c960*/  FFMA.FTZ R19, R25, R19, R0 ;  /* 0x0000001319137223 */ /* 0x000fe20000010000 */
[----:B------:R-:W-:Y:S02]  /*c970*/  HADD2.F32 R25, -RZ, R16.H1_H1 ;  /* 0x30000010ff197230 */ /* 0x000fe40000004100 */
[--C-:B------:R-:W-:Y:S01]  /*c980*/  HADD2.F32 R16, -RZ, R31.reuse.H1_H1 ;  /* 0x3000001fff107230 */ /* 0x100fe20000004100 */
[----:B------:R-:W-:Y:S01]  /*c990*/  FMUL.FTZ R30, R21, R4 ;  /* 0x00000004151e7220 */ /* 0x000fe20000410000 */
[----:B------:R-:W-:Y:S01]  /*c9a0*/  HADD2.F32 R0, -RZ, R31.H0_H0 ;  /* 0x2000001fff007230 */ /* 0x000fe20000004100 */
[----:B------:R-:W-:Y:S01]  /*c9b0*/  F2FP.PACK_AB R17, R17, R18 ;  /* 0x000000121111723e */ /* 0x000fe200000000ff */
[----:B------:R-:W-:Y:S01]  /*c9c0*/  HADD2.F32 R31, -RZ, R7.H0_H0 ;  /* 0x20000007ff1f7230 */ /* 0x000fe20000004100 */
        /* <DEDUP_REMOVED lines=10> */
.L_x_944:
[----:B------:R-:W-:Y:S05]  /*ca70*/  BSYNC B0 ;  /* 0x0000000000007941 */ /* 0x000fea0003800000 */
.L_x_943:
[----:B-----5:R4:W-:Y:S02]  /*ca80*/  STS.128 [R205+0x1000], R16 ;  /* 0x00100010cd007388 */ /* 0x0209e40000000c00 */
.L_x_942:
[----:B------:R-:W-:Y:S05]  /*ca90*/  BSYNC B1 ;  /* 0x0000000000017941 */ /* 0x000fea0003800000 */
.L_x_941:
[----:B------:R1:W-:Y:S01]  /*caa0*/  @P1 STS.128 [R205+0x3000], RZ ;  /* 0x003000ffcd001388 */ /* 0x0003e20000000c00 */
[----:B------:R-:W-:Y:S01]  /*cab0*/  BSSY B1, `(.L_x_945) ;  /* 0x000002f000017945 */ /* 0x000fe20003800000 */
[----:B------:R-:W-:Y:S05]  /*cac0*/  @P1 BRA `(.L_x_946) ;  /* 0x000002d000001947 */ /* 0x000fea0003800000 */
[----:B-1--4-:R1:W5:Y:S01]  /*cad0*/  LDG.E.128 R16, [R14.64+0x80] ;  /* 0x000080060e107981 */ /* 0x012362000c1e1d00 */
[----:B------:R-:W-:Y:S01]  /*cae0*/  ISETP.GE.AND P2, PT, R10, c[0x0][0x230], PT ;  /* 0x00008c000a007a0c */ /* 0x000fe20003f46270 */
[----:B------:R-:W-:-:S12]  /*caf0*/  BSSY B0, `(.L_x_947) ;  /* 0x0000029000007945 */ /* 0x000fd80003800000 */
[----:B------:R-:W-:Y:S05]  /*cb00*/  @P2 BRA `(.L_x_948) ;  /* 0x0000027000002947 */ /* 0x000fea0003800000 */
[----:B------:R-:W4:Y:S04]  /*cb10*/  LDG.E.64 R4, [R28.64+0x40] ;  /* 0x000040061c047981 */ /* 0x000f28000c1e1b00 */
[----:B--2---:R-:W2:Y:S01]  /*cb20*/  LDG.E.64 R6, [R26.64+0x40] ;  /* 0x000040061a067981 */ /* 0x004ea2000c1e1b00 */
        /* <DEDUP_REMOVED lines=37> */
.L_x_948:
[----:B------:R-:W-:Y:S05]  /*cd80*/  BSYNC B0 ;  /* 0x0000000000007941 */ /* 0x000fea0003800000 */
.L_x_947:
[----:B-----5:R4:W-:Y:S02]  /*cd90*/  STS.128 [R205+0x3000], R16 ;  /* 0x00300010cd007388 */ /* 0x0209e40000000c00 */
.L_x_946:
[----:B------:R-:W-:Y:S05]  /*cda0*/  BSYNC B1 ;  /* 0x0000000000017941 */ /* 0x000fea0003800000 */
.L_x_945:
[----:B------:R1:W-:Y:S01]  /*cdb0*/  @P0 STS.128 [R205+0x5000], RZ ;  /* 0x005000ffcd000388 */ /* 0x0003e20000000c00 */
        /* <DEDUP_REMOVED lines=10> */
[--C-:B------:R-:W-:Y:S02]  /*ce60*/  HADD2.F32 R30, -RZ, R17.reuse.H0_H0 ;  /* 0x20000011ff1e7230 */ /* 0x100fe40000004100 */
[----:B------:R-:W-:-:S02]  /*ce70*/  HADD2.F32 R31, -RZ, R17.H1_H1 ;  /* 0x30000011ff1f7230 */ /* 0x000fc40000004100 */
[----:B----4-:R-:W-:Y:S02]  /*ce80*/  HADD2.F32 R0, -RZ, R5.H1_H1 ;  /* 0x30000005ff007230 */ /* 0x010fe40000004100 */
[----:B-1----:R-:W-:Y:S02]  /*ce90*/  HADD2.F32 R14, -RZ, R4.H1_H1 ;  /* 0x30000004ff0e7230 */ /* 0x002fe40000004100 */
[----:B--2---:R-:W-:Y:S01]  /*cea0*/  HADD2.F32 R17, -RZ, R7.H1_H1 ;  /* 0x30000007ff117230 */ /* 0x004fe20000004100 */
[-C--:B------:R-:W-:Y:S01]  /*ceb0*/  FMUL.FTZ R2, R19, R0.reuse ;  /* 0x0000000013027220 */ /* 0x080fe20000410000 */
[----:B------:R-:W-:Y:S01]  /*cec0*/  HADD2.F32 R18, -RZ, R6.H1_H1 ;  /* 0x30000006ff127230 */ /* 0x000fe20000004100 */
[C---:B------:R-:W-:Y:S01]  /*ced0*/  FMUL.FTZ R0, R21.reuse, R0 ;  /* 0x0000000015007220 */ /* 0x040fe20000410000 */
[----:B------:R-:W-:Y:S01]  /*cee0*/  HADD2.F32 R4, -RZ, R4.H0_H0 ;  /* 0x20000004ff047230 */ /* 0x000fe20000004100 */
[-C--:B------:R-:W-:Y:S01]  /*cef0*/  FFMA.FTZ R2, R21, R17.reuse, -R2 ;  /* 0x0000001115027223 */ /* 0x080fe20000010802 */
[--C-:B------:R-:W-:Y:S01]  /*cf00*/  HADD2.F32 R21, -RZ, R16.reuse.H1_H1 ;  /* 0x30000010ff157230 */ /* 0x100fe20000004100 */
[-C--:B------:R-:W-:Y:S01]  /*cf10*/  FMUL.FTZ R15, R31, R14.reuse ;  /* 0x0000000e1f0f7220 */ /* 0x080fe20000410000 */
        /* <DEDUP_REMOVED lines=9> */
[-C--:B------:R-:W-:Y:S01]  /*cfb0*/  FMUL.FTZ R7, R21, R4.reuse ;  /* 0x0000000415077220 */ /* 0x080fe20000410000 */
[----:B------:R-:W-:Y:S01]  /*cfc0*/  HADD2.F32 R6, -RZ, R6.H0_H0 ;  /* 0x20000006ff067230 */ /* 0x000fe20000004100 */
[----:B------:R-:W-:Y:S01]  /*cfd0*/  FMUL.FTZ R18, R19, R4 ;  /* 0x0000000413127220 */ /* 0x000fe20000410000 */
[----:B------:R-:W-:Y:S01]  /*cfe0*/  F2FP.PACK_AB R14, R14, R15 ;  /* 0x0000000f0e0e723e */ /* 0x000fe200000000ff */
[----:B------:R-:W-:-:S02]  /*cff0*/  FMUL.FTZ R4, R16, R5 ;  /* 0x0000000510047220 */ /* 0x000fc40000410000 */
[C---:B------:R-:W-:Y:S02]  /*d000*/  FMUL.FTZ R5, R0.reuse, R5 ;  /* 0x0000000500057220 */ /* 0x040fe40000410000 */
[----:B------:R-:W-:Y:S01]  /*d010*/  FFMA.FTZ R7, R19, R6, -R7 ;  /* 0x0000000613077223 */ /* 0x000fe20000010807 */
[----:B------:R-:W-:Y:S01]  /*d020*/  F2FP.PACK_AB R19, R17, R2 ;  /* 0x000000021113723e */ /* 0x000fe200000000ff */
[----:B------:R-:W-:Y:S01]  /*d030*/  FFMA.FTZ R18, R21, R6, R18 ;  /* 0x0000000615127223 */ /* 0x000fe20000010012 */
[----:B------:R-:W-:Y:S01]  /*d040*/  MOV R17, R14 ;  /* 0x0000000e00117202 */ /* 0x000fe20000000f00 */
[-C--:B------:R-:W-:Y:S02]  /*d050*/  FFMA.FTZ R4, R0, R25.reuse, -R4 ;  /* 0x0000001900047223 */ /* 0x080fe40000010804 */
[----:B------:R-:W-:Y:S01]  /*d060*/  FFMA.FTZ R5, R16, R25, R5 ;  /* 0x0000001910057223 */ /* 0x000fe20000010005 */
[----:B------:R-:W-:-:S04]  /*d070*/  F2FP.PACK_AB R16, R18, R7 ;  /* 0x000000071210723e */ /* 0x000fc800000000ff */
[----:B------:R-:W-:Y:S02]  /*d080*/  F2FP.PACK_AB R18, R5, R4 ;  /* 0x000000040512723e */ /* 0x000fe400000000ff */
.L_x_950:
[----:B------:R-:W-:Y:S05]  /*d090*/  BSYNC B0 ;  /* 0x0000000000007941 */ /* 0x000fea0003800000 */
.L_x_949:
[----:B-----5:R4:W-:Y:S02]  /*d0a0*/  STS.128 [R205+0x5000], R16 ;  /* 0x00500010cd007388 */ /* 0x0209e40000000c00 */
.L_x_940:
[----:B------:R-:W-:Y:S05]  /*d0b0*/  BSYNC B2 ;  /* 0x0000000000027941 */ /* 0x000fea0003800000 */
.L_x_939:
[----:B------:R-:W-:-:S04]  /*d0c0*/  IADD3 R26, R156, 0x30, RZ ;  /* 0x000000309c1a7810 */ /* 0x000fc80007ffe0ff */
[----:B------:R-:W-:-:S04]  /*d0d0*/  ISETP.GE.AND P2, PT, R26, R3, PT ;  /* 0x000000031a00720c */ /* 0x000fc80003f46270 */
[----:B------:R-:W-:-:S13]  /*d0e0*/  ISETP.LT.OR P2, PT, R129, -0x187, P2 ;  /* 0xfffffe798100780c */ /* 0x000fda0001741670 */
[----:B------:R-:W-:Y:S05]  /*d0f0*/  @P2 BRA `(.L_x_951) ;  /* 0x000057e000002947 */ /* 0x000fea0003800000 */
[----:B------:R-:W-:Y:S01]  /*d100*/  ISETP.GE.AND P2, PT, R12, c[0x0][0x220], PT ;  /* 0x000088000c007a0c */ /* 0x000fe20003f46270 */
[----:B------:R-:W-:Y:S01]  /*d110*/  IMAD R149, R149, 0x30, RZ ;  /* 0x0000003095957824 */ /* 0x000fe200078e02ff */
        /* <DEDUP_REMOVED lines=17> */
[----:B-----5:R-:W-:Y:S01]  /*d230*/  MOV R15, R19 ;  /* 0x00000013000f7202 */ /* 0x020fe20000000f00 */
[--C-:B------:R-:W-:Y:S02]  /*d240*/  HADD2.F32 R21, -RZ, R17.reuse.H0_H0 ;  /* 0x20000011ff157230 */ /* 0x100fe40000004100 */
[----:B------:R-:W-:Y:S02]  /*d250*/  HADD2.F32 R19, -RZ, R17.H1_H1 ;  /* 0x30000011ff137230 */ /* 0x000fe40000004100 */
[----:B------:R-:W-:-:S02]  /*d260*/  HADD2.F32 R17, -RZ, R15.H0_H0 ;  /* 0x2000000fff117230 */ /* 0x000fc40000004100 */
[----:B------:R-:W-:Y:S02]  /*d270*/  HADD2.F32 R15, -RZ, R15.H1_H1 ;  /* 0x3000000fff0f7230 */ /* 0x000fe40000004100 */
[----:B----4-:R-:W-:Y:S02]  /*d280*/  HADD2.F32 R8, -RZ, R2.H1_H1 ;  /* 0x30000002ff087230 */ /* 0x010fe40000004100 */
[----:B------:R-:W-:Y:S02]  /*d290*/  HADD2.F32 R0, -RZ, R3.H1_H1 ;  /* 0x30000003ff007230 */ /* 0x000fe40000004100 */
[----:B--2---:R-:W-:Y:S01]  /*d2a0*/  HADD2.F32 R13, -RZ, R5.H1_H1 ;  /* 0x30000005ff0d7230 */ /* 0x004fe20000004100 */
[-C--:B------:R-:W-:Y:S01]  /*d2b0*/  FMUL.FTZ R12, R19, R8.reuse ;  /* 0x00000008130c7220 */ /* 0x080fe20000410000 */
[----:B------:R-:W-:Y:S01]  /*d2c0*/  HADD2.F32 R14, -RZ, R4.H1_H1 ;  /* 0x30000004ff0e7230 */ /* 0x000fe20000004100 */
[----:B------:R-:W-:Y:S01]  /*d2d0*/  FMUL.FTZ R11, R21, R8 ;  /* 0x00000008150b7220 */ /* 0x000fe20000410000 */
[----:B------:R-:W-:Y:S01]  /*d2e0*/  HADD2.F32 R2, -RZ, R2.H0_H0 ;  /* 0x20000002ff027230 */ /* 0x000fe20000004100 */
[-C--:B------:R-:W-:Y:S01]  /*d2f0*/  FMUL.FTZ R8, R15, R0.reuse ;  /* 0x000000000f087220 */ /* 0x080fe20000410000 */
[----:B------:R-:W-:Y:S01]  /*d300*/  HADD2.F32 R3, -RZ, R3.H0_H0 ;  /* 0x20000003ff037230 */ /* 0x000fe20000004100 */
[C---:B------:R-:W-:Y:S01]  /*d310*/  FMUL.FTZ R0, R17.reuse, R0 ;  /* 0x0000000011007220 */ /* 0x040fe20000410000 */
[----:B------:R-:W-:Y:S01]  /*d320*/  HADD2.F32 R4, -RZ, R4.H0_H0 ;  /* 0x20000004ff047230 */ /* 0x000fe20000004100 */
[-C--:B------:R-:W-:Y:S01]  /*d330*/  FFMA.FTZ R8, R17, R13.reuse, -R8 ;  /* 0x0000000d11087223 */ /* 0x080fe20000010808 */
[--C-:B------:R-:W-:Y:S01]  /*d340*/  HADD2.F32 R17, -RZ, R16.reuse.H1_H1 ;  /* 0x30000010ff117230 */ /* 0x100fe20000004100 */
        /* <DEDUP_REMOVED lines=8> */
[----:B------:R-:W-:-:S02]  /*d3d0*/  FMUL.FTZ R5, R17, R2 ;  /* 0x0000000211057220 */ /* 0x000fc40000410000 */
[-C--:B------:R-:W-:Y:S02]  /*d3e0*/  FMUL.FTZ R2, R18, R3.reuse ;  /* 0x0000000312027220 */ /* 0x080fe40000410000 */
[C---:B------:R-:W-:Y:S02]  /*d3f0*/  FMUL.FTZ R3, R0.reuse, R3 ;  /* 0x0000000300037220 */ /* 0x040fe40000410000 */
[-C--:B------:R-:W-:Y:S02]  /*d400*/  FFMA.FTZ R5, R15, R4.reuse, -R5 ;  /* 0x000000040f057223 */ /* 0x080fe40000010805 */
[----:B------:R-:W-:Y:S01]  /*d410*/  FFMA.FTZ R14, R17, R4, R14 ;  /* 0x00000004110e7223 */ /* 0x000fe2000001000e */
[----:B------:R-:W-:Y:S01]  /*d420*/  F2FP.PACK_AB R17, R11, R12 ;  /* 0x0000000c0b11723e */ /* 0x000fe200000000ff */
[-C--:B------:R-:W-:Y:S02]  /*d430*/  FFMA.FTZ R2, R0, R19.reuse, -R2 ;  /* 0x0000001300027223 */ /* 0x080fe40000010802 */
[----:B------:R-:W-:Y:S01]  /*d440*/  FFMA.FTZ R3, R18, R19, R3 ;  /* 0x0000001312037223 */ /* 0x000fe20000010003 */
[----:B------:R-:W-:-:S02]  /*d450*/  F2FP.PACK_AB R19, R13, R8 ;  /* 0x000000080d13723e */ /* 0x000fc400000000ff */
[----:B------:R-:W-:Y:S02]  /*d460*/  F2FP.PACK_AB R16, R14, R5 ;  /* 0x000000050e10723e */ /* 0x000fe400000000ff */
[----:B------:R-:W-:Y:S02]  /*d470*/  F2FP.PACK_AB R18, R3, R2 ;  /* 0x000000020312723e */ /* 0x000fe400000000ff */
.L_x_955:
[----:B------:R-:W-:Y:S05]  /*d480*/  BSYNC B0 ;  /* 0x0000000000007941 */ /* 0x000fea0003800000 */
.L_x_954:
[----:B-----5:R4:W-:Y:S02]  /*d490*/  STS.128 [R205+0x1800], R16 ;  /* 0x00180010cd007388 */ /* 0x0209e40000000c00 */
.L_x_953:
[----:B------:R-:W-:Y:S05]  /*d4a0*/  BSYNC B1 ;  /* 0x0000000000017941 */ /* 0x000fea0003800000 */
.L_x_952:
[----:B------:R1:W-:Y:S01]  /*d4b0*/  @P1 STS.128 [R205+0x3800], RZ ;  /* 0x003800ffcd001388 */ /* 0x0003e20000000c00 */
[----:B------:R-:W-:Y:S01]  /*d4c0*/  BSSY B1, `(.L_x_956) ;  /* 0x0000030000017945 */ /* 0x000fe20003800000 */
[----:B------:R-:W-:Y:S05]  /*d4d0*/  @P1 BRA `(.L_x_957) ;  /* 0x000002e000001947 */ /* 0x000fea0003800000 */
[----:B-1----:R1:W5:Y:S01]  /*d4e0*/  LDG.E.128 R12, [R22.64+0x80] ;  /* 0x00008006160c7981 */ /* 0x002362000c1e1d00 */
[----:B------:R-:W-:Y:S01]  /*d4f0*/  ISETP.GE.AND P1, PT, R10, c[0x0][0x230], PT ;  /* 0x00008c000a007a0c */ /* 0x000fe20003f26270 */
[----:B------:R-:W-:-:S12]  /*d500*/  BSSY B0, `(.L_x_958) ;  /* 0x000002a000007945 */ /* 0x000fd80003800000 */
[----:B------:R-:W-:Y:S05]  /*d510*/  @P1 BRA `(.L_x_959) ;  /* 0x0000028000001947 */ /* 0x000fea0003800000 */
[----:B--2---:R-:W2:Y:S04]  /*d520*/  LDG.E.64 R2, [R28.64+0x40] ;  /* 0x000040061c027981 */ /* 0x004ea8000c1e1b00 */
[----:B---3--:R-:W3:Y:S01]  /*d530*/  LDG.E.64 R4, [R6.64+0x40] ;  /* 0x0000400606047981 */ /* 0x008ee2000c1e1b00 */
[----:B----45:R-:W-:Y:S01]  /*d540*/  HADD2.F32 R16, -RZ, R15.H0_H0 ;  /* 0x2000000fff107230 */ /* 0x030fe20000004100 */
[----:B------:R-:W-:Y:S01]  /*d550*/  MOV R17, R14 ;  /* 0x0000000e00117202 */ /* 0x000fe20000000f00 */
[----:B------:R-:W-:Y:S02]  /*d560*/  HADD2.F32 R19, -RZ, R13.H1_H1 ;  /* 0x3000000dff137230 */ /* 0x000fe40000004100 */
[----:B------:R-:W-:Y:S02]  /*d570*/  HADD2.F32 R15, -RZ, R15.H1_H1 ;  /* 0x3000000fff0f7230 */ /* 0x000fe40000004100 */
[----:B------:R-:W-:-:S02]  /*d580*/  HADD2.F32 R18, -RZ, R13.H0_H0 ;  /* 0x2000000dff127230 */ /* 0x000fc40000004100 */
[----:B--2---:R-:W-:Y:S02]  /*d590*/  HADD2.F32 R10, -RZ, R2.H1_H1 ;  /* 0x30000002ff0a7230 */ /* 0x004fe40000004100 */
[----:B------:R-:W-:Y:S02]  /*d5a0*/  HADD2.F32 R0, -RZ, R3.H1_H1 ;  /* 0x30000003ff007230 */ /* 0x000fe40000004100 */
[----:B---3--:R-:W-:Y:S01]  /*d5b0*/  HADD2.F32 R13, -RZ, R5.H1_H1 ;  /* 0x30000005ff0d7230 */ /* 0x008fe20000004100 */
[----:B------:R-:W-:Y:S01]  /*d5c0*/  FMUL.FTZ R11, R19, R10 ;  /* 0x0000000a130b7220 */ /* 0x000fe20000410000 */
[----:B------:R-:W-:Y:S01]  /*d5d0*/  HADD2.F32 R14, -RZ, R4.H1_H1 ;  /* 0x30000004ff0e7230 */ /* 0x000fe20000004100 */
[----:B------:R-:W-:Y:S01]  /*d5e0*/  FMUL.FTZ R8, R15, R0 ;  /* 0x000000000f087220 */ /* 0x000fe20000410000 */
[----:B------:R-:W-:Y:S01]  /*d5f0*/  HADD2.F32 R2, -RZ, R2.H0_H0 ;  /* 0x20000002ff027230 */ /* 0x000fe20000004100 */
[----:B------:R-:W-:Y:S01]  /*d600*/  FMUL.FTZ R10, R18, R10 ;  /* 0x0000000a120a7220 */ /* 0x000fe20000410000 */
[----:B------:R-:W-:Y:S01]  /*d610*/  HADD2.F32 R3, -RZ, R3.H0_H0 ;  /* 0x20000003ff037230 */ /* 0x000fe20000004100 */
[C---:B------:R-:W-:Y:S01]  /*d620*/  FMUL.FTZ R0, R16.reuse, R0 ;  /* 0x0000000010007220 */ /* 0x040fe20000410000 */
[----:B------:R-:W-:Y:S01]  /*d630*/  HADD2.F32 R4, -RZ, R4.H0_H0 ;  /* 0x20000004ff047230 */ /* 0x000fe20000004100 */
[----:B------:R-:W-:-:S02]  /*d640*/  FFMA.FTZ R8, R16, R13, -R8 ;  /* 0x0000000d10087223 */ /* 0x000fc40000010808 */
[-C--:B------:R-:W-:Y:S01]  /*d650*/  FFMA.FTZ R10, R19, R14.reuse, R10 ;  /* 0x0000000e130a7223 */ /* 0x080fe2000001000a */
[--C-:B------:R-:W-:Y:S01]  /*d660*/  HADD2.F32 R19, -RZ, R12.reuse.H1_H1 ;  /* 0x3000000cff137230 */ /* 0x100fe20000004100 */
[----:B------:R-:W-:Y:S01]  /*d670*/  FFMA.FTZ R13, R15, R13, R0 ;  /* 0x0000000d0f0d7223 */ /* 0x000fe20000010000 */
[----:B------:R-:W-:Y:S01]  /*d680*/  HADD2.F32 R15, -RZ, R12.H0_H0 ;  /* 0x2000000cff0f7230 */ /* 0x000fe20000004100 */
[----:B------:R-:W-:Y:S01]  /*d690*/  FFMA.FTZ R11, R18, R14, -R11 ;  /* 0x0000000e120b7223 */ /* 0x000fe2000001080b */
[--C-:B------:R-:W-:Y:S02]  /*d6a0*/  HADD2.F32 R12, -RZ, R17.reuse.H1_H1 ;  /* 0x30000011ff0c7230 */ /* 0x100fe40000004100 */
        /* <DEDUP_REMOVED lines=15> */
.L_x_959:
[----:B------:R-:W-:Y:S05]  /*d7a0*/  BSYNC B0 ;  /* 0x0000000000007941 */ /* 0x000fea0003800000 */
.L_x_958:
[----:B-----5:R1:W-:Y:S02]  /*d7b0*/  STS.128 [R205+0x3800], R12 ;  /* 0x0038000ccd007388 */ /* 0x0203e40000000c00 */
.L_x_957:
[----:B------:R-:W-:Y:S05]  /*d7c0*/  BSYNC B1 ;  /* 0x0000000000017941 */ /* 0x000fea0003800000 */
.L_x_956:
[----:B------:R1:W-:Y:S01]  /*d7d0*/  @P0 STS.128 [R205+0x5800], RZ ;  /* 0x005800ffcd000388 */ /* 0x0003e20000000c00 */
[----:B------:R-:W-:Y:S05]  /*d7e0*/  @P0 BRA `(.L_x_951) ;  /* 0x000050f000000947 */ /* 0x000fea0003800000 */
[----:B-1----:R1:W5:Y:S01]  /*d7f0*/  LDG.E.128 R12, [R22.64+0x100] ;  /* 0x00010006160c7981 */ /* 0x002362000c1e1d00 */
[----:B------:R-:W-:Y:S01]  /*d800*/  ISETP.GE.AND P0, PT, R9, c[0x0][0x230], PT ;  /* 0x00008c0009007a0c */ /* 0x000fe20003f06270 */
[----:B------:R-:W-:-:S12]  /*d810*/  BSSY B0, `(.L_x_960) ;  /* 0x0000029000007945 */ /* 0x000fd80003800000 */
[----:B------:R-:W-:Y:S05]  /*d820*/  @P0 BRA `(.L_x_961) ;  /* 0x0000027000000947 */ /* 0x000fea0003800000 */
[----:B--2---:R-:W2:Y:S04]  /*d830*/  LDG.E.64 R2, [R28.64+0x80] ;  /* 0x000080061c027981 */ /* 0x004ea8000c1e1b00 */
[----:B---3--:R-:W3:Y:S01]  /*d840*/  LDG.E.64 R4, [R6.64+0x80] ;  /* 0x0000800606047981 */ /* 0x008ee2000c1e1b00 */
[----:B-----5:R-:W-:Y:S01]  /*d850*/  MOV R11, R15 ;  /* 0x0000000f000b7202 */ /* 0x020fe20000000f00 */
[--C-:B----4-:R-:W-:Y:S02]  /*d860*/  HADD2.F32 R17, -RZ, R13.reuse.H0_H0 ;  /* 0x2000000dff117230 */ /* 0x110fe40000004100 */
[----:B------:R-:W-:Y:S02]  /*d870*/  HADD2.F32 R15, -RZ, R13.H1_H1 ;  /* 0x3000000dff0f7230 */ /* 0x000fe40000004100 */
[----:B------:R-:W-:-:S02]  /*d880*/  HADD2.F32 R13, -RZ, R11.H0_H0 ;  /* 0x2000000bff0d7230 */ /* 0x000fc40000004100 */
[----:B------:R-:W-:Y:S02]  /*d890*/  HADD2.F32 R11, -RZ, R11.H1_H1 ;  /* 0x3000000bff0b7230 */ /* 0x000fe40000004100 */
[----:B--2---:R-:W-:Y:S02]  /*d8a0*/  HADD2.F32 R0, -RZ, R3.H1_H1 ;  /* 0x30000003ff007230 */ /* 0x004fe40000004100 */
[----:B------:R-:W-:Y:S02]  /*d8b0*/  HADD2.F32 R16, -RZ, R2.H1_H1 ;  /* 0x30000002ff107230 */ /* 0x000fe40000004100 */
[----:B---3--:R-:W-:Y:S01]  /*d8c0*/  HADD2.F32 R9, -RZ, R5.H1_H1 ;  /* 0x30000005ff097230 */ /* 0x008fe20000004100 */
        /* <DEDUP_REMOVED lines=11> */
[--C-:B------:R-:W-:Y:S01]  /*d980*/  HADD2.F32 R0, -RZ, R14.reuse.H0_H0 ;  /* 0x2000000eff007230 */ /* 0x100fe20000004100 */
[-C--:B------:R-:W-:Y:S01]  /*d990*/  FFMA.FTZ R7, R15, R10.reuse, R7 ;  /* 0x0000000a0f077223 */ /* 0x080fe20000010007 */
[----:B------:R-:W-:Y:S01]  /*d9a0*/  HADD2.F32 R14, -RZ, R14.H1_H1 ;  /* 0x3000000eff0e7230 */ /* 0x000fe20000004100 */
[----:B------:R-:W-:Y:S01]  /*d9b0*/  FFMA.FTZ R8, R17, R10, -R8 ;  /* 0x0000000a11087223 */ /* 0x000fe20000010808 */
[----:B------:R-:W-:Y:S01]  /*d9c0*/  HADD2.F32 R15, -RZ, R5.H0_H0 ;  /* 0x20000005ff0f7230 */ /* 0x000fe20000004100 */
        /* <DEDUP_REMOVED lines=13> */
.L_x_961:
[----:B------:R-:W-:Y:S05]  /*daa0*/  BSYNC B0 ;  /* 0x0000000000007941 */ /* 0x000fea0003800000 */
.L_x_960:
[----:B-----5:R1:W-:Y:S01]  /*dab0*/  STS.128 [R205+0x5800], R12 ;  /* 0x0058000ccd007388 */ /* 0x0203e20000000c00 */
[----:B------:R-:W-:Y:S05]  /*dac0*/  BRA `(.L_x_951) ;  /* 0x00004e1000007947 */ /* 0x000fea0003800000 */
.L_x_914:
[----:B------:R-:W-:Y:S01]  /*dad0*/  BSSY B2, `(.L_x_962) ;  /* 0x000010f000027945 */ /* 0x000fe20003800000 */
[----:B------:R-:W-:Y:S05]  /*dae0*/  @!P4 BRA `(.L_x_963) ;  /* 0x000010d00000c947 */ /* 0x000fea0003800000 */
[----:B------:R-:W-:Y:S01]  /*daf0*/  ISETP.GE.AND P2, PT, R12, c[0x0][0x220], PT ;  /* 0x000088000c007a0c */ /* 0x000fe20003f46270 */
[----:B------:R-:W-:-:S12]  /*db00*/  BSSY B1, `(.L_x_964) ;  /* 0x0000059000017945 */ /* 0x000fd80003800000 */
[----:B------:R1:W-:Y:S01]  /*db10*/  @P2 STS.128 [R205], RZ ;  /* 0x000000ffcd002388 */ /* 0x0003e20000000c00 */
[----:B------:R-:W-:Y:S05]  /*db20*/  @P2 BRA `(.L_x_965) ;  /* 0x0000056000002947 */ /* 0x000fea0003800000 */
[----:B------:R2:W5:Y:S01]  /*db30*/  LDG.E.128 R28, [R20.64] ;  /* 0x00000006141c7981 */ /* 0x000562000c1e1d00 */
[----:B------:R-:W-:Y:S01]  /*db40*/  ISETP.GE.AND P2, PT, R12, c[0x0][0x230], PT ;  /* 0x00008c000c007a0c */ /* 0x000fe20003f46270 */
[----:B------:R-:W-:-:S12]  /*db50*/  BSSY B0, `(.L_x_966) ;  /* 0x0000052000007945 */ /* 0x000fd80003800000 */
[----:B------:R-:W-:Y:S05]  /*db60*/  @P2 BRA `(.L_x_967) ;  /* 0x0000050000002947 */ /* 0x000fea0003800000 */
[-C--:B------:R-:W-:Y:S02]  /*db70*/  ISETP.GE.AND P4, PT, R12, R149.reuse, PT ;  /* 0x000000950c00720c */ /* 0x080fe40003f86270 */
[----:B------:R-:W-:Y:S02]  /*db80*/  MOV R7, R149 ;  /* 0x0000009500077202 */ /* 0x000fe40000000f00 */
[----:B------:R-:W-:Y:S02]  /*db90*/  MOV R11, RZ ;  /* 0x000000ff000b7202 */ /* 0x000fe40000000f00 */
[----:B------:R-:W-:-:S07]  /*dba0*/  MOV R17, RZ ;  /* 0x000000ff00117202 */ /* 0x000fce0000000f00 */
[----:B------:R-:W-:-:S04]  /*dbb0*/  @P4 SHF.R.S32.HI R149, RZ, 0x1, R148 ;  /* 0x00000001ff954819 */ /* 0x000fc80000011494 */
[C---:B------:R-:W-:Y:S02]  /*dbc0*/  @P4 IADD3 R11, -R149.reuse, RZ, RZ ;  /* 0x000000ff950b4210 */ /* 0x040fe40007ffe1ff */
[----:B------:R-:W-:Y:S02]  /*dbd0*/  @P4 IADD3 R7, -R149, RZ, RZ ;  /* 0x000000ff95074210 */ /* 0x000fe40007ffe1ff */
[----:B------:R-:W-:Y:S02]  /*dbe0*/  IADD3 R5, P2, R11, R0, RZ ;  /* 0x000000000b057210 */ /* 0x000fe40007f5e0ff */
[----:B------:R-:W-:Y:S01]  /*dbf0*/  @P4 IADD3 R17, -R149, RZ, RZ ;  /* 0x000000ff95114210 */ /* 0x000fe20007ffe1ff */
[----:B------:R-:W-:Y:S01]  /*dc00*/  IMAD.WIDE R24, R7, 0x2, R20 ;  /* 0x0000000207187825 */ /* 0x000fe200078e0214 */
[----:B------:R-:W-:Y:S02]  /*dc10*/  LEA.HI.X.SX32 R4, R11, R2, 0x1, P2 ;  /* 0x000000020b047211 */ /* 0x000fe400010f0eff */
[----:B------:R-:W-:-:S03]  /*dc20*/  LEA R6, P2, R5, c[0x0][0x2b0], 0x1 ;  /* 0x0000ac0005067a11 */ /* 0x000fc600078408ff */
[----:B------:R-:W4:Y:S01]  /*dc30*/  LDG.E.128 R24, [R24.64] ;  /* 0x0000000618187981 */ /* 0x000f22000c1e1d00 */
[----:B------:R-:W-:Y:S02]  /*dc40*/  LEA.HI.X R7, R5, c[0x0][0x2b4], R4, 0x1, P2 ;  /* 0x0000ad0005077a11 */ /* 0x000fe400010f0c04 */
[----:B------:R-:W-:-:S04]  /*dc50*/  IADD3 R11, P2, R17, R0, RZ ;  /* 0x00000000110b7210 */ /* 0x000fc80007f5e0ff */
[----:B--2---:R-:W2:Y:S01]  /*dc60*/  LDG.E.128 R4, [R6.64] ;  /* 0x0000000606047981 */ /* 0x004ea2000c1e1d00 */
[----:B------:R-:W-:Y:S02]  /*dc70*/  LEA.HI.X.SX32 R8, R17, R2, 0x1, P2 ;  /* 0x0000000211087211 */ /* 0x000fe400010f0eff */
[----:B------:R-:W-:-:S04]  /*dc80*/  LEA R16, P2, R11, c[0x0][0x2a8], 0x1 ;  /* 0x0000aa000b107a11 */ /* 0x000fc800078408ff */
[----:B------:R-:W-:-:S06]  /*dc90*/  LEA.HI.X R17, R11, c[0x0][0x2ac], R8, 0x1, P2 ;  /* 0x0000ab000b117a11 */ /* 0x000fcc00010f0c08 */
[----:B---3--:R-:W3:Y:S01]  /*dca0*/  LDG.E.128 R16, [R16.64] ;  /* 0x0000000610107981 */ /* 0x008ee2000c1e1d00 */
[----:B----4-:R-:W-:Y:S02]  /*dcb0*/  HADD2.F32 R37, -RZ, R24.H0_H0 ;  /* 0x20000018ff257230 */ /* 0x010fe40000004100 */
[----:B------:R-:W-:Y:S02]  /*dcc0*/  HADD2.F32 R39, -RZ, R25.H0_H0 ;  /* 0x20000019ff277230 */ /* 0x000fe40000004100 */
[--C-:B--2---:R-:W-:Y:S02]  /*dcd0*/  HADD2.F32 R8, -RZ, R4.reuse.H0_H0 ;  /* 0x20000004ff087230 */ /* 0x104fe40000004100 */
[----:B------:R-:W-:Y:S02]  /*dce0*/  HADD2.F32 R11, -RZ, R4.H1_H1 ;  /* 0x30000004ff0b7230 */ /* 0x000fe40000004100 */
[--C-:B------:R-:W-:Y:S02]  /*dcf0*/  HADD2.F32 R4, -RZ, R5.reuse.H0_H0 ;  /* 0x20000005ff047230 */ /* 0x100fe40000004100 */
[----:B------:R-:W-:Y:S01]  /*dd00*/  HADD2.F32 R34, -RZ, R5.H1_H1 ;  /* 0x30000005ff227230 */ /* 0x000fe20000004100 */
[----:B------:R-:W-:Y:S01]  /*dd10*/  @!P4 FADD.FTZ R8, -R8, -RZ ;  /* 0x800000ff0808c221 */ /* 0x000fe20000010100 */
[--C-:B------:R-:W-:Y:S01]  /*dd20*/  HADD2.F32 R5, -RZ, R6.reuse.H0_H0 ;  /* 0x20000006ff057230 */ /* 0x100fe20000004100 */
[----:B------:R-:W-:Y:S01]  /*dd30*/  @!P4 FADD.FTZ R4, -R4, -RZ ;  /* 0x800000ff0404c221 */ /* 0x000fe20000010100 */
[----:B------:R-:W-:-:S02]  /*dd40*/  HADD2.F32 R35, -RZ, R6.H1_H1 ;  /* 0x30000006ff237230 */ /* 0x000fc40000004100 */
[--C-:B------:R-:W-:Y:S02]  /*dd50*/  HADD2.F32 R6, -RZ, R7.reuse.H0_H0 ;  /* 0x20000007ff067230 */ /* 0x100fe40000004100 */
[----:B------:R-:W-:Y:S01]  /*dd60*/  HADD2.F32 R7, -RZ, R7.H1_H1 ;  /* 0x30000007ff077230 */ /* 0x000fe20000004100 */
[----:B------:R-:W-:Y:S01]  /*dd70*/  FMUL.FTZ R37, R37, R8 ;  /* 0x0000000825257220 */ /* 0x000fe20000410000 */
[----:B------:R-:W-:Y:S01]  /*dd80*/  HADD2.F32 R24, -RZ, R24.H1_H1 ;  /* 0x30000018ff187230 */ /* 0x000fe20000004100 */
[----:B------:R-:W-:Y:S01]  /*dd90*/  FMUL.FTZ R39, R39, R4 ;  /* 0x0000000427277220 */ /* 0x000fe20000410000 */
[--C-:B------:R-:W-:Y:S01]  /*dda0*/  HADD2.F32 R8, -RZ, R26.reuse.H0_H0 ;  /* 0x2000001aff087230 */ /* 0x100fe20000004100 */
[----:B------:R-:W-:Y:S01]  /*ddb0*/  @!P4 FADD.FTZ R11, -R11, -RZ ;  /* 0x800000ff0b0bc221 */ /* 0x000fe20000010100 */
[----:B------:R-:W-:Y:S01]  /*ddc0*/  HADD2.F32 R4, -RZ, R27.H1_H1 ;  /* 0x3000001bff047230 */ /* 0x000fe20000004100 */
[----:B------:R-:W-:Y:S02]  /*ddd0*/  @!P4 FADD.FTZ R5, -R5, -RZ ;  /* 0x800000ff0505c221 */ /* 0x000fe40000010100 */
[----:B------:R-:W-:Y:S01]  /*dde0*/  @!P4 FADD.FTZ R7, -R7, -RZ ;  /* 0x800000ff0707c221 */ /* 0x000fe20000010100 */
[----:B------:R-:W-:Y:S01]  /*ddf0*/  HADD2.F32 R25, -RZ, R25.H1_H1 ;  /* 0x30000019ff197230 */ /* 0x000fe20000004100 */
[----:B------:R-:W-:Y:S01]  /*de00*/  FMUL.FTZ R24, R24, R11 ;  /* 0x0000000b18187220 */ /* 0x000fe20000410000 */
[----:B------:R-:W-:Y:S01]  /*de10*/  HADD2.F32 R11, -RZ, R27.H0_H0 ;  /* 0x2000001bff0b7230 */ /* 0x000fe20000004100 */
[----:B------:R-:W-:Y:S01]  /*de20*/  @!P4 FADD.FTZ R34, -R34, -RZ ;  /* 0x800000ff2222c221 */ /* 0x000fe20000010100 */
[----:B------:R-:W-:Y:S01]  /*de30*/  HADD2.F32 R26, -RZ, R26.H1_H1 ;  /* 0x3000001aff1a7230 */ /* 0x000fe20000004100 */
[----:B------:R-:W-:Y:S01]  /*de40*/  FMUL.FTZ R5, R8, R5 ;  /* 0x0000000508057220 */ /* 0x000fe20000410000 */
[----:B---3--:R-:W-:Y:S01]  /*de50*/  HADD2.F32 R8, -RZ, R16.H0_H0 ;  /* 0x20000010ff087230 */ /* 0x008fe20000004100 */
[----:B------:R-:W-:Y:S01]  /*de60*/  FMUL.FTZ R7, R4, R7 ;  /* 0x0000000704077220 */ /* 0x000fe20000410000 */
[----:B-----5:R-:W-:Y:S01]  /*de70*/  HADD2.F32 R4, -RZ, R28.H0_H0 ;  /* 0x2000001cff047230 */ /* 0x020fe20000004100 */
[----:B------:R-:W-:-:S02]  /*de80*/  @!P4 FADD.FTZ R6, -R6, -RZ ;  /* 0x800000ff0606c221 */ /* 0x000fc40000010100 */
[----:B------:R-:W-:Y:S01]  /*de90*/  @!P4 FADD.FTZ R35, -R35, -RZ ;  /* 0x800000ff2323c221 */ /* 0x000fe20000010100 */
[----:B------:R-:W-:Y:S01]  /*dea0*/  HADD2.F32 R27, -RZ, R16.H1_H1 ;  /* 0x30000010ff1b7230 */ /* 0x000fe20000004100 */
[----:B------:R-:W-:Y:S01]  /*deb0*/  FMUL.FTZ R25, R25, R34 ;  /* 0x0000002219197220 */ /* 0x000fe20000410000 */
[--C-:B------:R-:W-:Y:S01]  /*dec0*/  HADD2.F32 R16, -RZ, R17.reuse.H0_H0 ;  /* 0x20000011ff107230 */ /* 0x100fe20000004100 */
[----:B------:R-:W-:Y:S01]  /*ded0*/  FMUL.FTZ R6, R11, R6 ;  /* 0x000000060b067220 */ /* 0x000fe20000410000 */
[----:B------:R-:W-:Y:S01]  /*dee0*/  HADD2.F32 R34, -RZ, R17.H1_H1 ;  /* 0x30000011ff227230 */ /* 0x000fe20000004100 */
[----:B------:R-:W-:Y:S01]  /*def0*/  FMUL.FTZ R35, R26, R35 ;  /* 0x000000231a237220 */ /* 0x000fe20000410000 */
[----:B------:R-:W-:Y:S01]  /*df00*/  HADD2.F32 R11, -RZ, R28.H1_H1 ;  /* 0x3000001cff0b7230 */ /* 0x000fe20000004100 */
[----:B------:R-:W-:Y:S01]  /*df10*/  FFMA.FTZ R4, R4, R8, R37 ;  /* 0x0000000804047223 */ /* 0x000fe20000010025 */
[--C-:B------:R-:W-:Y:S02]  /*df20*/  HADD2.F32 R17, -RZ, R19.reuse.H0_H0 ;  /* 0x20000013ff117230 */ /* 0x100fe40000004100 */
[----:B------:R-:W-:-:S02]  /*df30*/  HADD2.F32 R36, -RZ, R19.H1_H1 ;  /* 0x30000013ff247230 */ /* 0x000fc40000004100 */
[----:B------:R-:W-:Y:S02]  /*df40*/  HADD2.F32 R26, -RZ, R29.H0_H0 ;  /* 0x2000001dff1a7230 */ /* 0x000fe40000004100 */
[----:B------:R-:W-:Y:S02]  /*df50*/  HADD2.F32 R28, -RZ, R18.H0_H0 ;  /* 0x20000012ff1c7230 */ /* 0x000fe40000004100 */
[----:B------:R-:W-:Y:S02]  /*df60*/  HADD2.F32 R8, -RZ, R30.H0_H0 ;  /* 0x2000001eff087230 */ /* 0x000fe40000004100 */
[----:B------:R-:W-:Y:S02]  /*df70*/  HADD2.F32 R19, -RZ, R31.H0_H0 ;  /* 0x2000001fff137230 */ /* 0x000fe40000004100 */
[----:B------:R-:W-:Y:S02]  /*df80*/  HADD2.F32 R18, -RZ, R18.H1_H1 ;  /* 0x30000012ff127230 */ /* 0x000fe40000004100 */
[----:B------:R-:W-:-:S02]  /*df90*/  HADD2.F32 R29, -RZ, R29.H1_H1 ;  /* 0x3000001dff1d7230 */ /* 0x000fc40000004100 */
[----:B------:R-:W-:Y:S02]  /*dfa0*/  HADD2.F32 R30, -RZ, R30.H1_H1 ;  /* 0x3000001eff1e7230 */ /* 0x000fe40000004100 */
[----:B------:R-:W-:Y:S01]  /*dfb0*/  HADD2.F32 R31, -RZ, R31.H1_H1 ;  /* 0x3000001fff1f7230 */ /* 0x000fe20000004100 */
[----:B------:R-:W-:Y:S02]  /*dfc0*/  FFMA.FTZ R11, R11, R27, R24 ;  /* 0x0000001b0b0b7223 */ /* 0x000fe40000010018 */
[----:B------:R-:W-:Y:S02]  /*dfd0*/  FFMA.FTZ R16, R26, R16, R39 ;  /* 0x000000101a107223 */ /* 0x000fe40000010027 */
[----:B------:R-:W-:Y:S02]  /*dfe0*/  FFMA.FTZ R25, R29, R34, R25 ;  /* 0x000000221d197223 */ /* 0x000fe40000010019 */
[----:B------:R-:W-:Y:S02]  /*dff0*/  FFMA.FTZ R5, R8, R28, R5 ;  /* 0x0000001c08057223 */ /* 0x000fe40000010005 */
[----:B------:R-:W-:-:S02]  /*e000*/  FFMA.FTZ R18, R30, R18, R35 ;  /* 0x000000121e127223 */ /* 0x000fc40000010023 */
[----:B------:R-:W-:Y:S02]  /*e010*/  FFMA.FTZ R6, R19, R17, R6 ;  /* 0x0000001113067223 */ /* 0x000fe40000010006 */
[----:B------:R-:W-:Y:S01]  /*e020*/  FFMA.FTZ R7, R31, R36, R7 ;  /* 0x000000241f077223 */ /* 0x000fe20000010007 */
[----:B------:R-:W-:Y:S02]  /*e030*/  F2FP.PACK_AB R28, R11, R4 ;  /* 0x000000040b1c723e */ /* 0x000fe400000000ff */
[----:B------:R-:W-:Y:S02]  /*e040*/  F2FP.PACK_AB R29, R25, R16 ;  /* 0x00000010191d723e */ /* 0x000fe400000000ff */
[----:B------:R-:W-:Y:S02]  /*e050*/  F2FP.PACK_AB R30, R18, R5 ;  /* 0x00000005121e723e */ /* 0x000fe400000000ff */
[----:B------:R-:W-:Y:S02]  /*e060*/  F2FP.PACK_AB R31, R7, R6 ;  /* 0x00000006071f723e */ /* 0x000fe400000000ff */
.L_x_967:
[----:B------:R-:W-:Y:S05]  /*e070*/  BSYNC B0 ;  /* 0x0000000000007941 */ /* 0x000fea0003800000 */
.L_x_966:
[----:B-----5:R4:W-:Y:S02]  /*e080*/  STS.128 [R205], R28 ;  /* 0x0000001ccd007388 */ /* 0x0209e40000000c00 */
.L_x_965:
[----:B------:R-:W-:Y:S05]  /*e090*/  BSYNC B1 ;  /* 0x0000000000017941 */ /* 0x000fea0003800000 */
.L_x_964:
[----:B------:R1:W-:Y:S01]  /*e0a0*/  @P1 STS.128 [R205+0x2000], RZ ;  /* 0x002000ffcd001388 */ /* 0x0003e20000000c00 */
[----:B------:R-:W-:Y:S01]  /*e0b0*/  BSSY B1, `(.L_x_968) ;  /* 0x0000058000017945 */ /* 0x000fe20003800000 */
[----:B------:R-:W-:Y:S05]  /*e0c0*/  @P1 BRA `(.L_x_969) ;  /* 0x0000056000001947 */ /* 0x000fea0003800000 */
[----:B----4-:R4:W5:Y:S01]  /*e0d0*/  LDG.E.128 R28, [R20.64+0x80] ;  /* 0x00008006141c7981 */ /* 0x010962000c1e1d00 */
        /* <DEDUP_REMOVED lines=15> */
[----:B--2---:R-:W2:Y:S01]  /*e1d0*/  LDG.E.128 R24, [R24.64+0x80] ;  /* 0x0000800618187981 */ /* 0x004ea2000c1e1d00 */
[----:B------:R-:W-:Y:S02]  /*e1e0*/  LEA.HI.X R7, R5, c[0x0][0x2b4], R4, 0x1, P2 ;  /* 0x0000ad0005077a11 */ /* 0x000fe400010f0c04 */
[----:B------:R-:W-:-:S04]  /*e1f0*/  IADD3 R11, P2, R17, R0, RZ ;  /* 0x00000000110b7210 */ /* 0x000fc80007f5e0ff */
[----:B---3--:R-:W3:Y:S01]  /*e200*/  LDG.E.128 R4, [R6.64+0x80] ;  /* 0x0000800606047981 */ /* 0x008ee2000c1e1d00 */
[----:B------:R-:W-:Y:S02]  /*e210*/  LEA.HI.X.SX32 R8, R17, R2, 0x1, P2 ;  /* 0x0000000211087211 */ /* 0x000fe400010f0eff */
[----:B------:R-:W-:-:S04]  /*e220*/  LEA R16, P2, R11, c[0x0][0x2a8], 0x1 ;  /* 0x0000aa000b107a11 */ /* 0x000fc800078408ff */
[----:B------:R-:W-:-:S06]  /*e230*/  LEA.HI.X R17, R11, c[0x0][0x2ac], R8, 0x1, P2 ;  /* 0x0000ab000b117a11 */ /* 0x000fcc00010f0c08 */
[----:B----4-:R-:W4:Y:S01]  /*e240*/  LDG.E.128 R16, [R16.64+0x80] ;  /* 0x0000800610107981 */ /* 0x010f22000c1e1d00 */
[----:B--2---:R-:W-:Y:S02]  /*e250*/  HADD2.F32 R37, -RZ, R24.H0_H0 ;  /* 0x20000018ff257230 */ /* 0x004fe40000004100 */
[----:B------:R-:W-:Y:S02]  /*e260*/  HADD2.F32 R39, -RZ, R25.H0_H0 ;  /* 0x20000019ff277230 */ /* 0x000fe40000004100 */
[--C-:B---3--:R-:W-:Y:S02]  /*e270*/  HADD2.F32 R8, -RZ, R4.reuse.H0_H0 ;  /* 0x20000004ff087230 */ /* 0x108fe40000004100 */
        /* <DEDUP_REMOVED lines=23> */
[----:B----4-:R-:W-:Y:S01]  /*e3f0*/  HADD2.F32 R8, -RZ, R16.H0_H0 ;  /* 0x20000010ff087230 */ /* 0x010fe20000004100 */
        /* <DEDUP_REMOVED lines=33> */
.L_x_971:
[----:B------:R-:W-:Y:S05]  /*e610*/  BSYNC B0 ;  /* 0x0000000000007941 */ /* 0x000fea0003800000 */
.L_x_970:
[----:B-----5:R1:W-:Y:S02]  /*e620*/  STS.128 [R205+0x2000], R28 ;  /* 0x0020001ccd007388 */ /* 0x0203e40000000c00 */
.L_x_969:
[----:B------:R-:W-:Y:S05]  /*e630*/  BSYNC B1 ;  /* 0x0000000000017941 */ /* 0x000fea0003800000 */
.L_x_968:
[----:B------:R1:W-:Y:S01]  /*e640*/  @P0 STS.128 [R205+0x4000], RZ ;  /* 0x004000ffcd000388 */ /* 0x0003e20000000c00 */
[----:B------:R-:W-:Y:S05]  /*e650*/  @P0 BRA `(.L_x_963) ;  /* 0x0000056000000947 */ /* 0x000fea0003800000 */
[----:B-1--4-:R1:W5:Y:S01]  /*e660*/  LDG.E.128 R28, [R20.64+0x100] ;  /* 0x00010006141c7981 */ /* 0x012362000c1e1d00 */
        /* <DEDUP_REMOVED lines=15> */
[----:B------:R-:W4:Y:S01]  /*e760*/  LDG.E.128 R24, [R24.64+0x100] ;  /* 0x0001000618187981 */ /* 0x000f22000c1e1d00 */
[----:B------:R-:W-:Y:S02]  /*e770*/  LEA.HI.X R7, R5, c[0x0][0x2b4], R4, 0x1, P2 ;  /* 0x0000ad0005077a11 */ /* 0x000fe400010f0c04 */
[----:B------:R-:W-:-:S04]  /*e780*/  IADD3 R8, P2, R11, R0, RZ ;  /* 0x000000000b087210 */ /* 0x000fc80007f5e0ff */
[----:B--2---:R-:W2:Y:S01]  /*e790*/  LDG.E.128 R4, [R6.64+0x100] ;  /* 0x0001000606047981 */ /* 0x004ea2000c1e1d00 */
[----:B------:R-:W-:Y:S02]  /*e7a0*/  LEA.HI.X.SX32 R11, R11, R2, 0x1, P2 ;  /* 0x000000020b0b7211 */ /* 0x000fe400010f0eff */
[----:B------:R-:W-:-:S04]  /*e7b0*/  LEA R16, P2, R8, c[0x0][0x2a8], 0x1 ;  /* 0x0000aa0008107a11 */ /* 0x000fc800078408ff */
[----:B------:R-:W-:-:S06]  /*e7c0*/  LEA.HI.X R17, R8, c[0x0][0x2ac], R11, 0x1, P2 ;  /* 0x0000ab0008117a11 */ /* 0x000fcc00010f0c0b */
[----:B---3--:R-:W3:Y:S01]  /*e7d0*/  LDG.E.128 R16, [R16.64+0x100] ;  /* 0x0001000610107981 */ /* 0x008ee2000c1e1d00 */
[----:B----4-:R-:W-:Y:S02]  /*e7e0*/  HADD2.F32 R35, -RZ, R24.H0_H0 ;  /* 0x20000018ff237230 */ /* 0x010fe40000004100 */
[----:B------:R-:W-:Y:S02]  /*e7f0*/  HADD2.F32 R37, -RZ, R25.H0_H0 ;  /* 0x20000019ff257230 */ /* 0x000fe40000004100 */
[--C-:B--2---:R-:W-:Y:S02]  /*e800*/  HADD2.F32 R8, -RZ, R4.reuse.H0_H0 ;  /* 0x20000004ff087230 */ /* 0x104fe40000004100 */
[----:B------:R-:W-:Y:S02]  /*e810*/  HADD2.F32 R11, -RZ, R4.H1_H1 ;  /* 0x30000004ff0b7230 */ /* 0x000fe40000004100 */
[--C-:B------:R-:W-:Y:S02]  /*e820*/  HADD2.F32 R4, -RZ, R5.reuse.H0_H0 ;  /* 0x20000005ff047230 */ /* 0x100fe40000004100 */
[----:B-1----:R-:W-:Y:S01]  /*e830*/  HADD2.F32 R20, -RZ, R5.H1_H1 ;  /* 0x30000005ff147230 */ /* 0x002fe20000004100 */
        /* <DEDUP_REMOVED lines=11> */
[--C-:B------:R-:W-:Y:S01]  /*e8f0*/  HADD2.F32 R4, -RZ, R27.reuse.H1_H1 ;  /* 0x3000001bff047230 */ /* 0x100fe20000004100 */
        /* <DEDUP_REMOVED lines=12> */
[----:B------:R-:W-:Y:S02]  /*e9c0*/  @!P4 FADD.FTZ R20, -R20, -RZ ;  /* 0x800000ff1414c221 */ /* 0x000fe40000010100 */
[----:B------:R-:W-:Y:S01]  /*e9d0*/  FMUL.FTZ R21, R26, R21 ;  /* 0x000000151a157220 */ /* 0x000fe20000410000 */
[----:B------:R-:W-:Y:S01]  /*e9e0*/  HADD2.F32 R26, -RZ, R16.H1_H1 ;  /* 0x30000010ff1a7230 */ /* 0x000fe20000004100 */
[----:B------:R-:W-:Y:S01]  /*e9f0*/  FMUL.FTZ R6, R11, R6 ;  /* 0x000000060b067220 */ /* 0x000fe20000410000 */
[--C-:B------:R-:W-:Y:S01]  /*ea00*/  HADD2.F32 R16, -RZ, R17.reuse.H0_H0 ;  /* 0x20000011ff107230 */ /* 0x100fe20000004100 */
[----:B------:R-:W-:Y:S01]  /*ea10*/  FMUL.FTZ R25, R25, R20 ;  /* 0x0000001419197220 */ /* 0x000fe20000410000 */
[----:B------:R-:W-:Y:S01]  /*ea20*/  HADD2.F32 R34, -RZ, R17.H1_H1 ;  /* 0x30000011ff227230 */ /* 0x000fe20000004100 */
[----:B------:R-:W-:Y:S01]  /*ea30*/  FFMA.FTZ R4, R4, R8, R35 ;  /* 0x0000000804047223 */ /* 0x000fe20000010023 */
[----:B------:R-:W-:Y:S02]  /*ea40*/  HADD2.F32 R11, -RZ, R28.H1_H1 ;  /* 0x3000001cff0b7230 */ /* 0x000fe40000004100 */
[----:B------:R-:W-:-:S02]  /*ea50*/  HADD2.F32 R17, -RZ, R19.H0_H0 ;  /* 0x20000013ff117230 */ /* 0x000fc40000004100 */
[----:B------:R-:W-:Y:S02]  /*ea60*/  HADD2.F32 R36, -RZ, R19.H1_H1 ;  /* 0x30000013ff247230 */ /* 0x000fe40000004100 */
[----:B------:R-:W-:Y:S02]  /*ea70*/  HADD2.F32 R20, -RZ, R29.H0_H0 ;  /* 0x2000001dff147230 */ /* 0x000fe40000004100 */
[----:B------:R-:W-:Y:S02]  /*ea80*/  HADD2.F32 R28, -RZ, R18.H0_H0 ;  /* 0x20000012ff1c7230 */ /* 0x000fe40000004100 */
[----:B------:R-:W-:Y:S02]  /*ea90*/  HADD2.F32 R8, -RZ, R30.H0_H0 ;  /* 0x2000001eff087230 */ /* 0x000fe40000004100 */
[----:B------:R-:W-:Y:S02]  /*eaa0*/  HADD2.F32 R19, -RZ, R31.H0_H0 ;  /* 0x2000001fff137230 */ /* 0x000fe40000004100 */
[----:B------:R-:W-:-:S02]  /*eab0*/  HADD2.F32 R18, -RZ, R18.H1_H1 ;  /* 0x30000012ff127230 */ /* 0x000fc40000004100 */
[----:B------:R-:W-:Y:S02]  /*eac0*/  HADD2.F32 R29, -RZ, R29.H1_H1 ;  /* 0x3000001dff1d7230 */ /* 0x000fe40000004100 */
[----:B------:R-:W-:Y:S02]  /*ead0*/  HADD2.F32 R30, -RZ, R30.H1_H1 ;  /* 0x3000001eff1e7230 */ /* 0x000fe40000004100 */
[----:B------:R-:W-:Y:S01]  /*eae0*/  HADD2.F32 R31, -RZ, R31.H1_H1 ;  /* 0x3000001fff1f7230 */ /* 0x000fe20000004100 */
[----:B------:R-:W-:Y:S02]  /*eaf0*/  FFMA.FTZ R11, R11, R26, R24 ;  /* 0x0000001a0b0b7223 */ /* 0x000fe40000010018 */
[----:B------:R-:W-:Y:S02]  /*eb00*/  FFMA.FTZ R16, R20, R16, R37 ;  /* 0x0000001014107223 */ /* 0x000fe40000010025 */
[----:B------:R-:W-:Y:S02]  /*eb10*/  FFMA.FTZ R25, R29, R34, R25 ;  /* 0x000000221d197223 */ /* 0x000fe40000010019 */
[----:B------:R-:W-:-:S02]  /*eb20*/  FFMA.FTZ R5, R8, R28, R5 ;  /* 0x0000001c08057223 */ /* 0x000fc40000010005 */
[----:B------:R-:W-:Y:S02]  /*eb30*/  FFMA.FTZ R18, R30, R18, R21 ;  /* 0x000000121e127223 */ /* 0x000fe40000010015 */
[----:B------:R-:W-:Y:S02]  /*eb40*/  FFMA.FTZ R6, R19, R17, R6 ;  /* 0x0000001113067223 */ /* 0x000fe40000010006 */
[----:B------:R-:W-:Y:S01]  /*eb50*/  FFMA.FTZ R7, R31, R36, R7 ;  /* 0x000000241f077223 */ /* 0x000fe20000010007 */
[----:B------:R-:W-:Y:S02]  /*eb60*/  F2FP.PACK_AB R28, R11, R4 ;  /* 0x000000040b1c723e */ /* 0x000fe400000000ff */
[----:B------:R-:W-:Y:S02]  /*eb70*/  F2FP.PACK_AB R29, R25, R16 ;  /* 0x00000010191d723e */ /* 0x000fe400000000ff */
[----:B------:R-:W-:Y:S02]  /*eb80*/  F2FP.PACK_AB R30, R18, R5 ;  /* 0x00000005121e723e */ /* 0x000fe400000000ff */
[----:B------:R-:W-:-:S02]  /*eb90*/  F2FP.PACK_AB R31, R7, R6 ;  /* 0x00000006071f723e */ /* 0x000fc400000000ff */
.L_x_973:
[----:B------:R-:W-:Y:S05]  /*eba0*/  BSYNC B0 ;  /* 0x0000000000007941 */ /* 0x000fea0003800000 */
.L_x_972:
[----:B-----5:R4:W-:Y:S02]  /*ebb0*/  STS.128 [R205+0x4000], R28 ;  /* 0x0040001ccd007388 */ /* 0x0209e40000000c00 */
.L_x_963:
[----:B------:R-:W-:Y:S05]  /*ebc0*/  BSYNC B2 ;  /* 0x0000000000027941 */ /* 0x000fea0003800000 */
.L_x_962:
[----:B-12-4-:R-:W-:Y:S01]  /*ebd0*/  IADD3 R20, R156, 0x10, RZ ;  /* 0x000000109c147810 */ /* 0x016fe20007ffe0ff */
[----:B------:R-:W-:Y:S03]  /*ebe0*/  BSSY B2, `(.L_x_974) ;  /* 0x0000119000027945 */ /* 0x000fe60003800000 */
[----:B------:R-:W-:-:S04]  /*ebf0*/  ISETP.GE.AND P2, PT, R20, R3, PT ;  /* 0x000000031400720c */ /* 0x000fc80003f46270 */
[----:B------:R-:W-:-:S13]  /*ec00*/  ISETP.LT.OR P2, PT, R129, -0x87, P2 ;  /* 0xffffff798100780c */ /* 0x000fda0001741670 */
[----:B------:R-:W-:Y:S05]  /*ec10*/  @P2 BRA `(.L_x_975) ;  /* 0x0000115000002947 */ /* 0x000fea0003800000 */
[----:B------:R-:W-:Y:S01]  /*ec20*/  ISETP.GE.AND P2, PT, R12, c[0x0][0x220], PT ;  /* 0x000088000c007a0c */ /* 0x000fe20003f46270 */
[----:B------:R-:W-:-:S12]  /*ec30*/  BSSY B1, `(.L_x_976) ;  /* 0x000005b000017945 */ /* 0x000fd80003800000 */
[----:B------:R1:W-:Y:S01]  /*ec40*/  @P2 STS.128 [R205+0x800], RZ ;  /* 0x000800ffcd002388 */ /* 0x0003e20000000c00 */
        /* <DEDUP_REMOVED lines=8> */
[C---:B------:R-:W-:Y:S02]  /*ecd0*/  IADD3 R11, P4, R147.reuse, R0, RZ ;  /* 0x00000000930b7210 */ /* 0x040fe40007f9e0ff */
[----:B------:R-:W-:Y:S02]  /*ece0*/  MOV R16, RZ ;  /* 0x000000ff00107202 */ /* 0x000fe40000000f00 */
[----:B------:R-:W-:-:S03]  /*ecf0*/  LEA.HI.X.SX32 R8, R147, R2, 0x1, P4 ;  /* 0x0000000293087211 */ /* 0x000fc600020f0eff */
[----:B------:R-:W-:-:S04]  /*ed00*/  @P2 SHF.R.S32.HI R149, RZ, 0x1, R148 ;  /* 0x00000001ff952819 */ /* 0x000fc80000011494 */
[C---:B------:R-:W-:Y:S02]  /*ed10*/  @P2 IADD3 R4, -R149.reuse, RZ, RZ ;  /* 0x000000ff95042210 */ /* 0x040fe40007ffe1ff */
[C---:B------:R-:W-:Y:S02]  /*ed20*/  @P2 IADD3 R7, -R149.reuse, RZ, RZ ;  /* 0x000000ff95072210 */ /* 0x040fe40007ffe1ff */
[C---:B------:R-:W-:Y:S02]  /*ed30*/  IADD3 R5, P4, R4.reuse, R11, RZ ;  /* 0x0000000b04057210 */ /* 0x040fe40007f9e0ff */
        /* <DEDUP_REMOVED lines=24> */
[----:B------:R-:W-:Y:S01]  /*eec0*/  @!P2 FADD.FTZ R11, -R11, -RZ ;  /* 0x800000ff0b0ba221 */ /* 0x000fe20000010100 */
[----:B------:R-:W-:Y:S01]  /*eed0*/  HADD2.F32 R24, -RZ, R24.H1_H1 ;  /* 0x30000018ff187230 */ /* 0x000fe20000004100 */
[----:B------:R-:W-:Y:S01]  /*eee0*/  FMUL.FTZ R35, R35, R8 ;  /* 0x0000000823237220 */ /* 0x000fe20000410000 */
[----:B------:R-:W-:Y:S01]  /*eef0*/  HADD2.F32 R36, -RZ, R25.H1_H1 ;  /* 0x30000019ff247230 */ /* 0x000fe20000004100 */
[----:B------:R-:W-:Y:S01]  /*ef00*/  FMUL.FTZ R37, R37, R4 ;  /* 0x0000000425257220 */ /* 0x000fe20000410000 */
[----:B------:R-:W-:Y:S01]  /*ef10*/  HADD2.F32 R8, -RZ, R26.H0_H0 ;  /* 0x2000001aff087230 */ /* 0x000fe20000004100 */
[----:B------:R-:W-:Y:S01]  /*ef20*/  @!P2 FADD.FTZ R21, -R21, -RZ ;  /* 0x800000ff1515a221 */ /* 0x000fe20000010100 */
[----:B------:R-:W-:Y:S01]  /*ef30*/  HADD2.F32 R4, -RZ, R27.H1_H1 ;  /* 0x3000001bff047230 */ /* 0x000fe20000004100 */
[----:B------:R-:W-:-:S02]  /*ef40*/  @!P2 FADD.FTZ R5, -R5, -RZ ;  /* 0x800000ff0505a221 */ /* 0x000fc40000010100 */
[----:B------:R-:W-:Y:S02]  /*ef50*/  @!P2 FADD.FTZ R7, -R7, -RZ ;  /* 0x800000ff0707a221 */ /* 0x000fe40000010100 */
[----:B------:R-:W-:Y:S01]  /*ef60*/  FMUL.FTZ R24, R24, R11 ;  /* 0x0000000b18187220 */ /* 0x000fe20000410000 */
[----:B------:R-:W-:Y:S01]  /*ef70*/  HADD2.F32 R11, -RZ, R27.H0_H0 ;  /* 0x2000001bff0b7230 */ /* 0x000fe20000004100 */
[----:B------:R-:W-:Y:S01]  /*ef80*/  FMUL.FTZ R36, R36, R21 ;  /* 0x0000001524247220 */ /* 0x000fe20000410000 */
[----:B------:R-:W-:Y:S01]  /*ef90*/  HADD2.F32 R21, -RZ, R26.H1_H1 ;  /* 0x3000001aff157230 */ /* 0x000fe20000004100 */
[----:B------:R-:W-:Y:S02]  /*efa0*/  @!P2 FADD.FTZ R6, -R6, -RZ ;  /* 0x800000ff0606a221 */ /* 0x000fe40000010100 */
[----:B------:R-:W-:Y:S01]  /*efb0*/  FMUL.FTZ R5, R8, R5 ;  /* 0x0000000508057220 */ /* 0x000fe20000410000 */
[----:B---3--:R-:W-:Y:S01]  /*efc0*/  HADD2.F32 R8, -RZ, R16.H0_H0 ;  /* 0x20000010ff087230 */ /* 0x008fe20000004100 */
[----:B------:R-:W-:Y:S01]  /*efd0*/  FMUL.FTZ R7, R4, R7 ;  /* 0x0000000704077220 */ /* 0x000fe20000410000 */
[----:B-----5:R-:W-:Y:S01]  /*efe0*/  HADD2.F32 R4, -RZ, R28.H0_H0 ;  /* 0x2000001cff047230 */ /* 0x020fe20000004100 */
[----:B------:R-:W-:-:S02]  /*eff0*/  @!P2 FADD.FTZ R34, -R34, -RZ ;  /* 0x800000ff2222a221 */ /* 0x000fc40000010100 */
[----:B------:R-:W-:Y:S01]  /*f000*/  FMUL.FTZ R6, R11, R6 ;  /* 0x000000060b067220 */ /* 0x000fe20000410000 */
[----:B------:R-:W-:Y:S01]  /*f010*/  HADD2.F32 R11, -RZ, R28.H1_H1 ;  /* 0x3000001cff0b7230 */ /* 0x000fe20000004100 */
[----:B------:R-:W-:Y:S01]  /*f020*/  FMUL.FTZ R34, R21, R34 ;  /* 0x0000002215227220 */ /* 0x000fe20000410000 */
[--C-:B------:R-:W-:Y:S01]  /*f030*/  HADD2.F32 R28, -RZ, R18.reuse.H0_H0 ;  /* 0x20000012ff1c7230 */ /* 0x100fe20000004100 */
[----:B------:R-:W-:Y:S01]  /*f040*/  FFMA.FTZ R4, R4, R8, R35 ;  /* 0x0000000804047223 */ /* 0x000fe20000010023 */
[----:B------:R-:W-:Y:S02]  /*f050*/  HADD2.F32 R27, -RZ, R18.H1_H1 ;  /* 0x30000012ff1b7230 */ /* 0x000fe40000004100 */
[----:B------:R-:W-:Y:S02]  /*f060*/  HADD2.F32 R21, -RZ, R16.H1_H1 ;  /* 0x30000010ff157230 */ /* 0x000fe40000004100 */
        /* <DEDUP_REMOVED lines=21> */
.L_x_979:
[----:B------:R-:W-:Y:S05]  /*f1c0*/  BSYNC B0 ;  /* 0x0000000000007941 */ /* 0x000fea0003800000 */
.L_x_978:
[----:B-----5:R4:W-:Y:S02]  /*f1d0*/  STS.128 [R205+0x800], R28 ;  /* 0x0008001ccd007388 */ /* 0x0209e40000000c00 */
.L_x_977:
[----:B------:R-:W-:Y:S05]  /*f1e0*/  BSYNC B1 ;  /* 0x0000000000017941 */ /* 0x000fea0003800000 */
.L_x_976:
        /* <DEDUP_REMOVED lines=9> */
[----:B------:R-:W-:Y:S02]  /*f280*/  IADD3 R5, R147, 0x40, RZ ;  /* 0x0000004093057810 */ /* 0x000fe40007ffe0ff */
[----:B------:R-:W-:Y:S02]  /*f290*/  MOV R4, RZ ;  /* 0x000000ff00047202 */ /* 0x000fe40000000f00 */
[----:B------:R-:W-:Y:S02]  /*f2a0*/  IADD3 R11, P4, R5, R0, RZ ;  /* 0x00000000050b7210 */ /* 0x000fe40007f9e0ff */
[----:B------:R-:W-:-:S02]  /*f2b0*/  MOV R16, RZ ;  /* 0x000000ff00107202 */ /* 0x000fc40000000f00 */
[----:B------:R-:W-:Y:S02]  /*f2c0*/  LEA.HI.X.SX32 R8, R5, R2, 0x1, P4 ;  /* 0x0000000205087211 */ /* 0x000fe400020f0eff */
        /* <DEDUP_REMOVED lines=8> */
[----:B--2---:R-:W2:Y:S01]  /*f350*/  LDG.E.128 R24, [R24.64+0x80] ;  /* 0x0000800618187981 */ /* 0x004ea2000c1e1d00 */
[----:B------:R-:W-:Y:S02]  /*f360*/  LEA.HI.X R7, R5, c[0x0][0x2b4], R4, 0x1, P4 ;  /* 0x0000ad0005077a11 */ /* 0x000fe400020f0c04 */
[----:B------:R-:W-:-:S04]  /*f370*/  IADD3 R11, P4, R16, R11, RZ ;  /* 0x0000000b100b7210 */ /* 0x000fc80007f9e0ff */
[----:B---3--:R-:W3:Y:S01]  /*f380*/  LDG.E.128 R4, [R6.64] ;  /* 0x0000000606047981 */ /* 0x008ee2000c1e1d00 */
[----:B------:R-:W-:Y:S02]  /*f390*/  LEA.HI.X.SX32 R8, R16, R8, 0x1, P4 ;  /* 0x0000000810087211 */ /* 0x000fe400020f0eff */
[----:B------:R-:W-:-:S04]  /*f3a0*/  LEA R16, P4, R11, c[0x0][0x2a8], 0x1 ;  /* 0x0000aa000b107a11 */ /* 0x000fc800078808ff */
[----:B------:R-:W-:-:S06]  /*f3b0*/  LEA.HI.X R17, R11, c[0x0][0x2ac], R8, 0x1, P4 ;  /* 0x0000ab000b117a11 */ /* 0x000fcc00020f0c08 */
[----:B----4-:R-:W4:Y:S01]  /*f3c0*/  LDG.E.128 R16, [R16.64] ;  /* 0x0000000610107981 */ /* 0x010f22000c1e1d00 */
        /* <DEDUP_REMOVED lines=28> */
[----:B----4-:R-:W-:Y:S01]  /*f590*/  HADD2.F32 R8, -RZ, R16.H0_H0 ;  /* 0x20000010ff087230 */ /* 0x010fe20000004100 */
        /* <DEDUP_REMOVED lines=31> */
.L_x_983:
[----:B------:R-:W-:Y:S05]  /*f790*/  BSYNC B0 ;  /* 0x0000000000007941 */ /* 0x000fea0003800000 */
.L_x_982:
[----:B-----5:R1:W-:Y:S02]  /*f7a0*/  STS.128 [R205+0x2800], R28 ;  /* 0x0028001ccd007388 */ /* 0x0203e40000000c00 */
.L_x_981:
[----:B------:R-:W-:Y:S05]  /*f7b0*/  BSYNC B1 ;  /* 0x0000000000017941 */ /* 0x000fea0003800000 */
.L_x_980:
[----:B------:R1:W-:Y:S01]  /*f7c0*/  @P0 STS.128 [R205+0x4800], RZ ;  /* 0x004800ffcd000388 */ /* 0x0003e20000000c00 */
[----:B------:R-:W-:Y:S05]  /*f7d0*/  @P0 BRA `(.L_x_975) ;  /* 0x0000059000000947 */ /* 0x000fea0003800000 */
[----:B------:R1:W5:Y:S01]  /*f7e0*/  LDG.E.128 R24, [R32.64+0x100] ;  /* 0x0001000620187981 */ /* 0x000362000c1e1d00 */
        /* <DEDUP_REMOVED lines=15> */
[----:B-1--4-:R-:W-:Y:S01]  /*f8e0*/  IMAD.WIDE R28, R5, 0x2, R32 ;  /* 0x00000002051c7825 */ /* 0x012fe200078e0220 */
[----:B------:R-:W-:Y:S02]  /*f8f0*/  LEA.HI.X.SX32 R4, R4, R11, 0x1, P4 ;  /* 0x0000000b04047211 */ /* 0x000fe400020f0eff */
[----:B------:R-:W-:-:S03]  /*f900*/  LEA R6, P4, R7, c[0x0][0x2b0], 0x1 ;  /* 0x0000ac0007067a11 */ /* 0x000fc600078808ff */
[----:B------:R-:W4:Y:S01]  /*f910*/  LDG.E.128 R28, [R28.64+0x100] ;  /* 0x000100061c1c7981 */ /* 0x000f22000c1e1d00 */
        /* <DEDUP_REMOVED lines=22> */
[----:B------:R-:W-:Y:S01]  /*fa80*/  HADD2.F32 R34, -RZ, R29.H1_H1 ;  /* 0x3000001dff227230 */ /* 0x000fe20000004100 */
[----:B------:R-:W-:Y:S01]  /*fa90*/  @!P2 FADD.FTZ R11, -R11, -RZ ;  /* 0x800000ff0b0ba221 */ /* 0x000fe20000010100 */
        /* <DEDUP_REMOVED lines=9> */
[----:B------:R-:W-:Y:S01]  /*fb30*/  FMUL.FTZ R5, R8, R5 ;  /* 0x0000000508057220 */ /* 0x000fe20000410000 */
[----:B---3--:R-:W-:Y:S01]  /*fb40*/  HADD2.F32 R8, -RZ, R16.H0_H0 ;  /* 0x20000010ff087230 */ /* 0x008fe20000004100 */
[----:B------:R-:W-:Y:S01]  /*fb50*/  FMUL.FTZ R7, R4, R7 ;  /* 0x0000000704077220 */ /* 0x000fe20000410000 */
[----:B-----5:R-:W-:Y:S01]  /*fb60*/  HADD2.F32 R4, -RZ, R24.H0_H0 ;  /* 0x20000018ff047230 */ /* 0x020fe20000004100 */
[----:B------:R-:W-:-:S02]  /*fb70*/  @!P2 FADD.FTZ R32, -R32, -RZ ;  /* 0x800000ff2020a221 */ /* 0x000fc40000010100 */
[----:B------:R-:W-:Y:S01]  /*fb80*/  @!P2 FADD.FTZ R6, -R6, -RZ ;  /* 0x800000ff0606a221 */ /* 0x000fe20000010100 */
[--C-:B------:R-:W-:Y:S01]  /*fb90*/  HADD2.F32 R30, -RZ, R18.reuse.H0_H0 ;  /* 0x20000012ff1e7230 */ /* 0x100fe20000004100 */
[----:B------:R-:W-:Y:S01]  /*fba0*/  FMUL.FTZ R32, R21, R32 ;  /* 0x0000002015207220 */ /* 0x000fe20000410000 */
[----:B------:R-:W-:Y:S01]  /*fbb0*/  HADD2.F32 R31, -RZ, R18.H1_H1 ;  /* 0x30000012ff1f7230 */ /* 0x000fe20000004100 */
[----:B------:R-:W-:Y:S01]  /*fbc0*/  FMUL.FTZ R6, R11, R6 ;  /* 0x000000060b067220 */ /* 0x000fe20000410000 */
[----:B------:R-:W-:Y:S01]  /*fbd0*/  HADD2.F32 R11, -RZ, R24.H1_H1 ;  /* 0x30000018ff0b7230 */ /* 0x000fe20000004100 */
[----:B------:R-:W-:Y:S01]  /*fbe0*/  FFMA.FTZ R4, R4, R8, R33 ;  /* 0x0000000804047223 */ /* 0x000fe20000010021 */
        /* <DEDUP_REMOVED lines=22> */
.L_x_985:
[----:B------:R-:W-:Y:S05]  /*fd50*/  BSYNC B0 ;  /* 0x0000000000007941 */ /* 0x000fea0003800000 */
.L_x_984:
[----:B-----5:R1:W-:Y:S02]  /*fd60*/  STS.128 [R205+0x4800], R24 ;  /* 0x00480018cd007388 */ /* 0x0203e40000000c00 */
.L_x_975:
[----:B------:R-:W-:Y:S05]  /*fd70*/  BSYNC B2 ;  /* 0x0000000000027941 */ /* 0x000fea0003800000 */
.L_x_974:
[----:B-1----:R-:W-:Y:S01]  /*fd80*/  IADD3 R24, R156, 0x20, RZ ;  /* 0x000000209c187810 */ /* 0x002fe20007ffe0ff */
        /* <DEDUP_REMOVED lines=8> */
[----:B--2-4-:R2:W5:Y:S01]  /*fe10*/  LDG.E.128 R32, [R14.64] ;  /* 0x000000060e207981 */ /* 0x014562000c1e1d00 */
        /* <DEDUP_REMOVED lines=8> */
[C---:B------:R-:W-:Y:S02]  /*fea0*/  SHF.L.U32 R5, R149.reuse, 0x5, RZ ;  /* 0x0000000595057819 */ /* 0x040fe400000006ff */
[----:B------:R-:W-:Y:S02]  /*feb0*/  @P2 IADD3 R4, -R149, RZ, RZ ;  /* 0x000000ff95042210 */ /* 0x000fe40007ffe1ff */
[----:B------:R-:W-:Y:S02]  /*fec0*/  IADD3 R11, P4, R5, R0, RZ ;  /* 0x00000000050b7210 */ /* 0x000fe40007f9e0ff */
[----:B------:R-:W-:Y:S02]  /*fed0*/  @P2 IADD3 R7, -R149, RZ, RZ ;  /* 0x000000ff95072210 */ /* 0x000fe40007ffe1ff */
[----:B------:R-:W-:Y:S02]  /*fee0*/  LEA.HI.X.SX32 R8, R5, R2, 0x1, P4 ;  /* 0x0000000205087211 */ /* 0x000fe400020f0eff */
[----:B------:R-:W-:Y:S01]  /*fef0*/  IADD3 R5, P4, R4, R11, RZ ;  /* 0x0000000b04057210 */ /* 0x000fe20007f9e0ff */
[----:B------:R-:W-:Y:S01]  /*ff00*/  IMAD.WIDE R28, R7, 0x2, R14 ;  /* 0x00000002071c7825 */ /* 0x000fe200078e020e */
[----:B------:R-:W-:-:S02]  /*ff10*/  @P2 IADD3 R16, -R149, RZ, RZ ;  /* 0x000000ff95102210 */ /* 0x000fc40007ffe1ff */
[----:B------:R-:W-:Y:S02]  /*ff20*/  LEA.HI.X.SX32 R4, R4, R8, 0x1, P4 ;  /* 0x0000000804047211 */ /* 0x000fe400020f0eff */
[C---:B------:R-:W-:Y:S01]  /*ff30*/  LEA R6, P4, R5.reuse, c[0x0][0x2b0], 0x1 ;  /* 0x0000ac0005067a11 */ /* 0x040fe200078808ff */
[----:B------:R-:W4:Y:S03]  /*ff40*/  LDG.E.128 R28, [R28.64] ;  /* 0x000000061c1c7981 */ /* 0x000f26000c1e1d00 */
        /* <DEDUP_REMOVED lines=30> */
[----:B------:R-:W-:Y:S01]  /*10130*/  FMUL.FTZ R5, R8, R5 ;  /* 0x0000000508057220 */ /* 0x000fe20000410000 */
[----:B------:R-:W-:Y:S01]  /*10140*/  HADD2.F32 R30, -RZ, R30.H1_H1 ;  /* 0x3000001eff1e7230 */ /* 0x000fe20000004100 */
[----:B------:R-:W-:Y:S01]  /*10150*/  FMUL.FTZ R7, R4, R7 ;  /* 0x0000000704077220 */ /* 0x000fe20000410000 */
[----:B-----5:R-:W-:Y:S01]  /*10160*/  HADD2.F32 R4, -RZ, R32.H0_H0 ;  /* 0x20000020ff047230 */ /* 0x020fe20000004100 */
[----:B------:R-:W-:Y:S01]  /*10170*/  @!P2 FADD.FTZ R21, -R21, -RZ ;  /* 0x800000ff1515a221 */ /* 0x000fe20000010100 */
[----:B---3--:R-:W-:Y:S01]  /*10180*/  HADD2.F32 R8, -RZ, R16.H0_H0 ;  /* 0x20000010ff087230 */ /* 0x008fe20000004100 */
[----:B------:R-:W-:-:S02]  /*10190*/  @!P2 FADD.FTZ R6, -R6, -RZ ;  /* 0x800000ff0606a221 */ /* 0x000fc40000010100 */
[----:B------:R-:W-:Y:S01]  /*101a0*/  @!P2 FADD.FTZ R25, -R25, -RZ ;  /* 0x800000ff1919a221 */ /* 0x000fe20000010100 */
[--C-:B------:R-:W-:Y:S01]  /*101b0*/  HADD2.F32 R29, -RZ, R19.reuse.H0_H0 ;  /* 0x20000013ff1d7230 */ /* 0x100fe20000004100 */
[----:B------:R-:W-:Y:S01]  /*101c0*/  FMUL.FTZ R26, R26, R21 ;  /* 0x000000151a1a7220 */ /* 0x000fe20000410000 */
[----:B------:R-:W-:Y:S01]  /*101d0*/  HADD2.F32 R21, -RZ, R16.H1_H1 ;  /* 0x30000010ff157230 */ /* 0x000fe20000004100 */
[----:B------:R-:W-:Y:S01]  /*101e0*/  FMUL.FTZ R6, R11, R6 ;  /* 0x000000060b067220 */ /* 0x000fe20000410000 */
[----:B------:R-:W-:Y:S01]  /*101f0*/  HADD2.F32 R11, -RZ, R32.H1_H1 ;  /* 0x30000020ff0b7230 */ /* 0x000fe20000004100 */
[----:B------:R-:W-:Y:S01]  /*10200*/  FMUL.FTZ R25, R30, R25 ;  /* 0x000000191e197220 */ /* 0x000fe20000410000 */
[----:B------:R-:W-:Y:S01]  /*10210*/  HADD2.F32 R36, -RZ, R19.H1_H1 ;  /* 0x30000013ff247230 */ /* 0x000fe20000004100 */
[----:B------:R-:W-:Y:S01]  /*10220*/  FFMA.FTZ R4, R4, R8, R27 ;  /* 0x0000000804047223 */ /* 0x000fe2000001001b */
[----:B------:R-:W-:Y:S02]  /*10230*/  HADD2.F32 R30, -RZ, R33.H0_H0 ;  /* 0x20000021ff1e7230 */ /* 0x000fe40000004100 */
[----:B------:R-:W-:-:S02]  /*10240*/  HADD2.F32 R16, -RZ, R17.H0_H0 ;  /* 0x20000011ff107230 */ /* 0x000fc40000004100 */
[----:B------:R-:W-:Y:S02]  /*10250*/  HADD2.F32 R32, -RZ, R18.H0_H0 ;  /* 0x20000012ff207230 */ /* 0x000fe40000004100 */
[----:B------:R-:W-:Y:S02]  /*10260*/  HADD2.F32 R8, -RZ, R34.H0_H0 ;  /* 0x20000022ff087230 */ /* 0x000fe40000004100 */
[----:B------:R-:W-:Y:S02]  /*10270*/  HADD2.F32 R19, -RZ, R35.H0_H0 ;  /* 0x20000023ff137230 */ /* 0x000fe40000004100 */
[----:B------:R-:W-:Y:S02]  /*10280*/  HADD2.F32 R17, -RZ, R17.H1_H1 ;  /* 0x30000011ff117230 */ /* 0x000fe40000004100 */
        /* <DEDUP_REMOVED lines=15> */
.L_x_991:
[----:B------:R-:W-:Y:S05]  /*10380*/  BSYNC B0 ;  /* 0x0000000000007941 */ /* 0x000fea0003800000 */
.L_x_990:
[----:B-----5:R4:W-:Y:S02]  /*10390*/  STS.128 [R205+0x1000], R32 ;  /* 0x00100020cd007388 */ /* 0x0209e40000000c00 */
.L_x_989:
[----:B------:R-:W-:Y:S05]  /*103a0*/  BSYNC B1 ;  /* 0x0000000000017941 */ /* 0x000fea0003800000 */
.L_x_988:
[----:B------:R1:W-:Y:S01]  /*103b0*/  @P1 STS.128 [R205+0x3000], RZ ;  /* 0x003000ffcd001388 */ /* 0x0003e20000000c00 */
[----:B------:R-:W-:Y:S01]  /*103c0*/  BSSY B1, `(.L_x_992) ;  /* 0x000005b000017945 */ /* 0x000fe20003800000 */
[----:B------:R-:W-:Y:S05]  /*103d0*/  @P1 BRA `(.L_x_993) ;  /* 0x0000059000001947 */ /* 0x000fea0003800000 */
[----:B--2-4-:R2:W5:Y:S01]  /*103e0*/  LDG.E.128 R32, [R14.64+0x80] ;  /* 0x000080060e207981 */ /* 0x014562000c1e1d00 */
        /* <DEDUP_REMOVED lines=8> */
[C---:B------:R-:W-:Y:S02]  /*10470*/  LEA R5, R149.reuse, 0x40, 0x5 ;  /* 0x0000004095057811 */ /* 0x040fe400078e28ff */
        /* <DEDUP_REMOVED lines=9> */
[----:B------:R-:W4:Y:S03]  /*10510*/  LDG.E.128 R28, [R28.64+0x80] ;  /* 0x000080061c1c7981 */ /* 0x000f26000c1e1d00 */
        /* <DEDUP_REMOVED lines=67> */
.L_x_995:
[----:B------:R-:W-:Y:S05]  /*10950*/  BSYNC B0 ;  /* 0x0000000000007941 */ /* 0x000fea0003800000 */
.L_x_994:
[----:B-----5:R4:W-:Y:S02]  /*10960*/  STS.128 [R205+0x3000], R32 ;  /* 0x00300020cd007388 */ /* 0x0209e40000000c00 */
.L_x_993:
[----:B------:R-:W-:Y:S05]  /*10970*/  BSYNC B1 ;  /* 0x0000000000017941 */ /* 0x000fea0003800000 */
.L_x_992:
[----:B------:R1:W-:Y:S01]  /*10980*/  @P0 STS.128 [R205+0x5000], RZ ;  /* 0x005000ffcd000388 */ /* 0x0003e20000000c00 */
        /* <DEDUP_REMOVED lines=16> */
[----:B--2---:R-:W-:Y:S01]  /*10a90*/  IMAD.WIDE R32, R7, 0x2, R14 ;  /* 0x0000000207207825 */ /* 0x004fe200078e020e */
[----:B------:R-:W-:-:S02]  /*10aa0*/  @P2 IADD3 R16, -R149, RZ, RZ ;  /* 0x000000ff95102210 */ /* 0x000fc40007ffe1ff */
[----:B------:R-:W-:Y:S02]  /*10ab0*/  LEA.HI.X.SX32 R4, R4, R8, 0x1, P4 ;  /* 0x0000000804047211 */ /* 0x000fe400020f0eff */
[C---:B------:R-:W-:Y:S01]  /*10ac0*/  LEA R6, P4, R5.reuse, c[0x0][0x2b0], 0x1 ;  /* 0x0000ac0005067a11 */ /* 0x040fe200078808ff */
[----:B------:R-:W2:Y:S03]  /*10ad0*/  LDG.E.128 R32, [R32.64+0x100] ;  /* 0x0001000620207981 */ /* 0x000ea6000c1e1d00 */
        /* <DEDUP_REMOVED lines=11> */
[--C-:B------:R-:W-:Y:S01]  /*10b90*/  HADD2.F32 R4, -RZ, R5.reuse.H0_H0 ;  /* 0x20000005ff047230 */ /* 0x100fe20000004100 */
[----:B------:R-:W-:Y:S01]  /*10ba0*/  @!P2 FADD.FTZ R8, -R8, -RZ ;  /* 0x800000ff0808a221 */ /* 0x000fe20000010100 */
[----:B------:R-:W-:-:S02]  /*10bb0*/  HADD2.F32 R14, -RZ, R5.H1_H1 ;  /* 0x30000005ff0e7230 */ /* 0x000fc40000004100 */
[--C-:B------:R-:W-:Y:S01]  /*10bc0*/  HADD2.F32 R5, -RZ, R6.reuse.H0_H0 ;  /* 0x20000006ff057230 */ /* 0x100fe20000004100 */
[----:B------:R-:W-:Y:S01]  /*10bd0*/  @!P2 FADD.FTZ R4, -R4, -RZ ;  /* 0x800000ff0404a221 */ /* 0x000fe20000010100 */
[----:B------:R-:W-:Y:S02]  /*10be0*/  HADD2.F32 R15, -RZ, R6.H1_H1 ;  /* 0x30000006ff0f7230 */ /* 0x000fe40000004100 */
[--C-:B------:R-:W-:Y:S02]  /*10bf0*/  HADD2.F32 R6, -RZ, R7.reuse.H0_H0 ;  /* 0x20000007ff067230 */ /* 0x100fe40000004100 */
[----:B------:R-:W-:Y:S01]  /*10c00*/  HADD2.F32 R7, -RZ, R7.H1_H1 ;  /* 0x30000007ff077230 */ /* 0x000fe20000004100 */
[----:B------:R-:W-:Y:S01]  /*10c10*/  FMUL.FTZ R21, R21, R8 ;  /* 0x0000000815157220 */ /* 0x000fe20000410000 */
[----:B------:R-:W-:Y:S01]  /*10c20*/  HADD2.F32 R32, -RZ, R32.H1_H1 ;  /* 0x30000020ff207230 */ /* 0x000fe20000004100 */
[----:B------:R-:W-:Y:S01]  /*10c30*/  FMUL.FTZ R25, R25, R4 ;  /* 0x0000000419197220 */ /* 0x000fe20000410000 */
[----:B------:R-:W-:Y:S01]  /*10c40*/  HADD2.F32 R8, -RZ, R34.H0_H0 ;  /* 0x20000022ff087230 */ /* 0x000fe20000004100 */
[----:B------:R-:W-:Y:S01]  /*10c50*/  @!P2 FADD.FTZ R11, -R11, -RZ ;  /* 0x800000ff0b0ba221 */ /* 0x000fe20000010100 */
[----:B------:R-:W-:Y:S01]  /*10c60*/  HADD2.F32 R33, -RZ, R33.H1_H1 ;  /* 0x30000021ff217230 */ /* 0x000fe20000004100 */
[----:B------:R-:W-:Y:S01]  /*10c70*/  @!P2 FADD.FTZ R5, -R5, -RZ ;  /* 0x800000ff0505a221 */ /* 0x000fe20000010100 */
[----:B------:R-:W-:Y:S01]  /*10c80*/  HADD2.F32 R4, -RZ, R35.H1_H1 ;  /* 0x30000023ff047230 */ /* 0x000fe20000004100 */
[----:B------:R-:W-:-:S02]  /*10c90*/  @!P2 FADD.FTZ R14, -R14, -RZ ;  /* 0x800000ff0e0ea221 */ /* 0x000fc40000010100 */
[----:B------:R-:W-:Y:S01]  /*10ca0*/  @!P2 FADD.FTZ R7, -R7, -RZ ;  /* 0x800000ff0707a221 */ /* 0x000fe20000010100 */
[--C-:B----4-:R-:W-:Y:S01]  /*10cb0*/  HADD2.F32 R26, -RZ, R16.reuse.H1_H1 ;  /* 0x30000010ff1a7230 */ /* 0x110fe20000004100 */
[----:B------:R-:W-:Y:S01]  /*10cc0*/  FMUL.FTZ R32, R32, R11 ;  /* 0x0000000b20207220 */ /* 0x000fe20000410000 */
[----:B------:R-:W-:Y:S01]  /*10cd0*/  HADD2.F32 R11, -RZ, R35.H0_H0 ;  /* 0x20000023ff0b7230 */ /* 0x000fe20000004100 */
[----:B------:R-:W-:Y:S01]  /*10ce0*/  FMUL.FTZ R5, R8, R5 ;  /* 0x0000000508057220 */ /* 0x000fe20000410000 */
[----:B------:R-:W-:Y:S01]  /*10cf0*/  HADD2.F32 R8, -RZ, R16.H0_H0 ;  /* 0x20000010ff087230 */ /* 0x000fe20000004100 */
[----:B------:R-:W-:Y:S01]  /*10d00*/  FMUL.FTZ R33, R33, R14 ;  /* 0x0000000e21217220 */ /* 0x000fe20000410000 */
[----:B------:R-:W-:Y:S01]  /*10d10*/  HADD2.F32 R34, -RZ, R34.H1_H1 ;  /* 0x30000022ff227230 */ /* 0x000fe20000004100 */
[----:B------:R-:W-:Y:S01]  /*10d20*/  FMUL.FTZ R7, R4, R7 ;  /* 0x0000000704077220 */ /* 0x000fe20000410000 */
[--C-:B-----5:R-:W-:Y:S01]  /*10d30*/  HADD2.F32 R4, -RZ, R28.reuse.H0_H0 ;  /* 0x2000001cff047230 */ /* 0x120fe20000004100 */
[----:B------:R-:W-:Y:S01]  /*10d40*/  @!P2 FADD.FTZ R6, -R6, -RZ ;  /* 0x800000ff0606a221 */ /* 0x000fe20000010100 */
[----:B------:R-:W-:Y:S01]  /*10d50*/  HADD2.F32 R14, -RZ, R29.H0_H0 ;  /* 0x2000001dff0e7230 */ /* 0x000fe20000004100 */
[----:B------:R-:W-:Y:S01]  /*10d60*/  @!P2 FADD.FTZ R15, -R15, -RZ ;  /* 0x800000ff0f0fa221 */ /* 0x000fe20000010100 */
[--C-:B------:R-:W-:Y:S01]  /*10d70*/  HADD2.F32 R16, -RZ, R17.reuse.H0_H0 ;  /* 0x20000011ff107230 */ /* 0x100fe20000004100 */
[----:B------:R-:W-:Y:S01]  /*10d80*/  FMUL.FTZ R6, R11, R6 ;  /* 0x000000060b067220 */ /* 0x000fe20000410000 */
[----:B------:R-:W-:Y:S01]  /*10d90*/  HADD2.F32 R11, -RZ, R28.H1_H1 ;  /* 0x3000001cff0b7230 */ /* 0x000fe20000004100 */
[----:B------:R-:W-:Y:S01]  /*10da0*/  FMUL.FTZ R15, R34, R15 ;  /* 0x0000000f220f7220 */ /* 0x000fe20000410000 */
[----:B------:R-:W-:Y:S01]  /*10db0*/  HADD2.F32 R34, -RZ, R17.H1_H1 ;  /* 0x30000011ff227230 */ /* 0x000fe20000004100 */
[----:B------:R-:W-:Y:S01]  /*10dc0*/  FFMA.FTZ R4, R4, R8, R21 ;  /* 0x0000000804047223 */ /* 0x000fe20000010015 */
[----:B------:R-:W-:Y:S01]  /*10dd0*/  HADD2.F32 R28, -RZ, R18.H0_H0 ;  /* 0x20000012ff1c7230 */ /* 0x000fe20000004100 */
[----:B------:R-:W-:Y:S01]  /*10de0*/  FFMA.FTZ R14, R14, R16, R25 ;  /* 0x000000100e0e7223 */ /* 0x000fe20000010019 */
[----:B------:R-:W-:-:S02]  /*10df0*/  HADD2.F32 R8, -RZ, R30.H0_H0 ;  /* 0x2000001eff087230 */ /* 0x000fc40000004100 */
[----:B------:R-:W-:Y:S02]  /*10e00*/  HADD2.F32 R16, -RZ, R31.H0_H0 ;  /* 0x2000001fff107230 */ /* 0x000fe40000004100 */
[----:B------:R-:W-:Y:S02]  /*10e10*/  HADD2.F32 R18, -RZ, R18.H1_H1 ;  /* 0x30000012ff127230 */ /* 0x000fe40000004100 */
[--C-:B------:R-:W-:Y:S02]  /*10e20*/  HADD2.F32 R17, -RZ, R19.reuse.H0_H0 ;  /* 0x20000013ff117230 */ /* 0x100fe40000004100 */
[----:B------:R-:W-:Y:S02]  /*10e30*/  HADD2.F32 R36, -RZ, R19.H1_H1 ;  /* 0x30000013ff247230 */ /* 0x000fe40000004100 */
[----:B------:R-:W-:Y:S02]  /*10e40*/  HADD2.F32 R29, -RZ, R29.H1_H1 ;  /* 0x3000001dff1d7230 */ /* 0x000fe40000004100 */
[----:B------:R-:W-:-:S02]  /*10e50*/  HADD2.F32 R30, -RZ, R30.H1_H1 ;  /* 0x3000001eff1e7230 */ /* 0x000fc40000004100 */
[----:B------:R-:W-:Y:S01]  /*10e60*/  HADD2.F32 R31, -RZ, R31.H1_H1 ;  /* 0x3000001fff1f7230 */ /* 0x000fe20000004100 */
[----:B------:R-:W-:Y:S02]  /*10e70*/  FFMA.FTZ R11, R11, R26, R32 ;  /* 0x0000001a0b0b7223 */ /* 0x000fe40000010020 */
[----:B------:R-:W-:Y:S02]  /*10e80*/  FFMA.FTZ R29, R29, R34, R33 ;  /* 0x000000221d1d7223 */ /* 0x000fe40000010021 */
[----:B------:R-:W-:Y:S02]  /*10e90*/  FFMA.FTZ R5, R8, R28, R5 ;  /* 0x0000001c08057223 */ /* 0x000fe40000010005 */
[----:B------:R-:W-:Y:S02]  /*10ea0*/  FFMA.FTZ R18, R30, R18, R15 ;  /* 0x000000121e127223 */ /* 0x000fe4000001000f */
[----:B------:R-:W-:Y:S02]  /*10eb0*/  FFMA.FTZ R6, R16, R17, R6 ;  /* 0x0000001110067223 */ /* 0x000fe40000010006 */
[----:B------:R-:W-:Y:S01]  /*10ec0*/  FFMA.FTZ R7, R31, R36, R7 ;  /* 0x000000241f077223 */ /* 0x000fe20000010007 */
[----:B------:R-:W-:-:S02]  /*10ed0*/  F2FP.PACK_AB R28, R11, R4 ;  /* 0x000000040b1c723e */ /* 0x000fc400000000ff */
[----:B------:R-:W-:Y:S02]  /*10ee0*/  F2FP.PACK_AB R29, R29, R14 ;  /* 0x0000000e1d1d723e */ /* 0x000fe400000000ff */
[----:B------:R-:W-:Y:S02]  /*10ef0*/  F2FP.PACK_AB R30, R18, R5 ;  /* 0x00000005121e723e */ /* 0x000fe400000000ff */
[----:B------:R-:W-:Y:S02]  /*10f00*/  F2FP.PACK_AB R31, R7, R6 ;  /* 0x00000006071f723e */ /* 0x000fe400000000ff */
.L_x_997:
[----:B------:R-:W-:Y:S05]  /*10f10*/  BSYNC B0 ;  /* 0x0000000000007941 */ /* 0x000fea0003800000 */
.L_x_996:
[----:B-----5:R1:W-:Y:S02]  /*10f20*/  STS.128 [R205+0x5000], R28 ;  /* 0x0050001ccd007388 */ /* 0x0203e40000000c00 */
.L_x_987:
[----:B------:R-:W-:Y:S05]  /*10f30*/  BSYNC B2 ;  /* 0x0000000000027941 */ /* 0x000fea0003800000 */
.L_x_986:
[----:B------:R-:W-:-:S04]  /*10f40*/  IADD3 R26, R156, 0x30, RZ ;  /* 0x000000309c1a7810 */ /* 0x000fc80007ffe0ff */
        /* <DEDUP_REMOVED lines=16> */
[C---:B------:R-:W-:Y:S01]  /*11050*/  @P2 IADD3 R4, -R149.reuse, RZ, RZ ;  /* 0x000000ff95042210 */ /* 0x040fe20007ffe1ff */
[C---:B------:R-:W-:Y:S01]  /*11060*/  IMAD R3, R149.reuse, 0x30, RZ ;  /* 0x0000003095037824 */ /* 0x040fe200078e02ff */
[C---:B------:R-:W-:Y:S02]  /*11070*/  @P2 IADD3 R7, -R149.reuse, RZ, RZ ;  /* 0x000000ff95072210 */ /* 0x040fe40007ffe1ff */
[----:B------:R-:W-:Y:S02]  /*11080*/  @P2 IADD3 R11, -R149, RZ, RZ ;  /* 0x000000ff950b2210 */ /* 0x000fe40007ffe1ff */
[----:B------:R-:W-:Y:S01]  /*11090*/  IADD3 R8, P4, R3, R0, RZ ;  /* 0x0000000003087210 */ /* 0x000fe20007f9e0ff */
[----:B-1--4-:R-:W-:-:S03]  /*110a0*/  IMAD.WIDE R28, R7, 0x2, R22 ;  /* 0x00000002071c7825 */ /* 0x012fc600078e0216 */
[----:B------:R-:W-:Y:S02]  /*110b0*/  LEA.HI.X.SX32 R3, R3, R2, 0x1, P4 ;  /* 0x0000000203037211 */ /* 0x000fe400020f0eff */
[C---:B------:R-:W-:Y:S01]  /*110c0*/  IADD3 R5, P4, R4.reuse, R8, RZ ;  /* 0x0000000804057210 */ /* 0x040fe20007f9e0ff */
[----:B------:R-:W4:Y:S03]  /*110d0*/  LDG.E.128 R28, [R28.64] ;  /* 0x000000061c1c7981 */ /* 0x000f26000c1e1d00 */
[----:B------:R-:W-:Y:S02]  /*110e0*/  LEA.HI.X.SX32 R4, R4, R3, 0x1, P4 ;  /* 0x0000000304047211 */ /* 0x000fe400020f0eff */
[----:B------:R-:W-:-:S04]  /*110f0*/  LEA R6, P4, R5, c[0x0][0x2b0], 0x1 ;  /* 0x0000ac0005067a11 */ /* 0x000fc800078808ff */
[----:B------:R-:W-:Y:S02]  /*11100*/  LEA.HI.X R7, R5, c[0x0][0x2b4], R4, 0x1, P4 ;  /* 0x0000ad0005077a11 */ /* 0x000fe400020f0c04 */
[----:B------:R-:W-:-:S04]  /*11110*/  IADD3 R8, P4, R11, R8, RZ ;  /* 0x000000080b087210 */ /* 0x000fc80007f9e0ff */
[----:B--2---:R-:W2:Y:S01]  /*11120*/  LDG.E.128 R4, [R6.64] ;  /* 0x0000000606047981 */ /* 0x004ea2000c1e1d00 */
[----:B------:R-:W-:Y:S02]  /*11130*/  LEA.HI.X.SX32 R3, R11, R3, 0x1, P4 ;  /* 0x000000030b037211 */ /* 0x000fe400020f0eff */
[----:B------:R-:W-:-:S04]  /*11140*/  LEA R12, P4, R8, c[0x0][0x2a8], 0x1 ;  /* 0x0000aa00080c7a11 */ /* 0x000fc800078808ff */
[----:B------:R-:W-:-:S06]  /*11150*/  LEA.HI.X R13, R8, c[0x0][0x2ac], R3, 0x1, P4 ;  /* 0x0000ab00080d7a11 */ /* 0x000fcc00020f0c03 */
[----:B---3--:R-:W3:Y:S01]  /*11160*/  LDG.E.128 R12, [R12.64] ;  /* 0x000000060c0c7981 */ /* 0x008ee2000c1e1d00 */
[--C-:B----4-:R-:W-:Y:S02]  /*11170*/  HADD2.F32 R32, -RZ, R28.reuse.H0_H0 ;  /* 0x2000001cff207230 */ /* 0x110fe40000004100 */
[----:B------:R-:W-:Y:S02]  /*11180*/  HADD2.F32 R27, -RZ, R28.H1_H1 ;  /* 0x3000001cff1b7230 */ /* 0x000fe40000004100 */
[----:B------:R-:W-:Y:S02]  /*11190*/  HADD2.F32 R25, -RZ, R29.H0_H0 ;  /* 0x2000001dff197230 */ /* 0x000fe40000004100 */
[--C-:B--2---:R-:W-:Y:S02]  /*111a0*/  HADD2.F32 R3, -RZ, R4.reuse.H0_H0 ;  /* 0x20000004ff037230 */ /* 0x104fe40000004100 */
[----:B------:R-:W-:Y:S02]  /*111b0*/  HADD2.F32 R8, -RZ, R4.H1_H1 ;  /* 0x30000004ff087230 */ /* 0x000fe40000004100 */
[----:B------:R-:W-:-:S02]  /*111c0*/  HADD2.F32 R4, -RZ, R5.H0_H0 ;  /* 0x20000005ff047230 */ /* 0x000fc40000004100 */
[----:B------:R-:W-:Y:S01]  /*111d0*/  HADD2.F32 R11, -RZ, R5.H1_H1 ;  /* 0x30000005ff0b7230 */ /* 0x000fe20000004100 */
[----:B------:R-:W-:Y:S01]  /*111e0*/  @!P2 FADD.FTZ R3, -R3, -RZ ;  /* 0x800000ff0303a221 */ /* 0x000fe20000010100 */
[--C-:B------:R-:W-:Y:S01]  /*111f0*/  HADD2.F32 R5, -RZ, R6.reuse.H0_H0 ;  /* 0x20000006ff057230 */ /* 0x100fe20000004100 */
[----:B------:R-:W-:Y:S01]  /*11200*/  @!P2 FADD.FTZ R8, -R8, -RZ ;  /* 0x800000ff0808a221 */ /* 0x000fe20000010100 */
[----:B------:R-:W-:Y:S01]  /*11210*/  HADD2.F32 R21, -RZ, R6.H1_H1 ;  /* 0x30000006ff157230 */ /* 0x000fe20000004100 */
[----:B------:R-:W-:Y:S01]  /*11220*/  @!P2 FADD.FTZ R4, -R4, -RZ ;  /* 0x800000ff0404a221 */ /* 0x000fe20000010100 */
[--C-:B------:R-:W-:Y:S02]  /*11230*/  HADD2.F32 R6, -RZ, R7.reuse.H0_H0 ;  /* 0x20000007ff067230 */ /* 0x100fe40000004100 */
[----:B------:R-:W-:Y:S01]  /*11240*/  HADD2.F32 R7, -RZ, R7.H1_H1 ;  /* 0x30000007ff077230 */ /* 0x000fe20000004100 */
[----:B------:R-:W-:Y:S01]  /*11250*/  FMUL.FTZ R32, R32, R3 ;  /* 0x0000000320207220 */ /* 0x000fe20000410000 */
[----:B------:R-:W-:Y:S01]  /*11260*/  HADD2.F32 R28, -RZ, R29.H1_H1 ;  /* 0x3000001dff1c7230 */ /* 0x000fe20000004100 */
[----:B------:R-:W-:Y:S01]  /*11270*/  FMUL.FTZ R27, R27, R8 ;  /* 0x000000081b1b7220 */ /* 0x000fe20000410000 */
[----:B------:R-:W-:Y:S01]  /*11280*/  HADD2.F32 R8, -RZ, R30.H0_H0 ;  /* 0x2000001eff087230 */ /* 0x000fe20000004100 */
[----:B------:R-:W-:Y:S01]  /*11290*/  FMUL.FTZ R25, R25, R4 ;  /* 0x0000000419197220 */ /* 0x000fe20000410000 */
[--C-:B------:R-:W-:Y:S01]  /*112a0*/  HADD2.F32 R3, -RZ, R31.reuse.H0_H0 ;  /* 0x2000001fff037230 */ /* 0x100fe20000004100 */
[----:B------:R-:W-:Y:S01]  /*112b0*/  @!P2 FADD.FTZ R11, -R11, -RZ ;  /* 0x800000ff0b0ba221 */ /* 0x000fe20000010100 */
[----:B------:R-:W-:Y:S01]  /*112c0*/  HADD2.F32 R4, -RZ, R31.H1_H1 ;  /* 0x3000001fff047230 */ /* 0x000fe20000004100 */
[----:B------:R-:W-:-:S02]  /*112d0*/  @!P2 FADD.FTZ R5, -R5, -RZ ;  /* 0x800000ff0505a221 */ /* 0x000fc40000010100 */
[----:B------:R-:W-:Y:S02]  /*112e0*/  @!P2 FADD.FTZ R6, -R6, -RZ ;  /* 0x800000ff0606a221 */ /* 0x000fe40000010100 */
[----:B------:R-:W-:Y:S01]  /*112f0*/  @!P2 FADD.FTZ R7, -R7, -RZ ;  /* 0x800000ff0707a221 */ /* 0x000fe20000010100 */
[----:B------:R-:W-:Y:S01]  /*11300*/  HADD2.F32 R30, -RZ, R30.H1_H1 ;  /* 0x3000001eff1e7230 */ /* 0x000fe20000004100 */
[----:B------:R-:W-:Y:S01]  /*11310*/  FMUL.FTZ R28, R28, R11 ;  /* 0x0000000b1c1c7220 */ /* 0x000fe20000410000 */
[----:B---3--:R-:W-:Y:S01]  /*11320*/  HADD2.F32 R11, -RZ, R13.H0_H0 ;  /* 0x2000000dff0b7230 */ /* 0x008fe20000004100 */
[----:B------:R-:W-:Y:S01]  /*11330*/  FMUL.FTZ R5, R8, R5 ;  /* 0x0000000508057220 */ /* 0x000fe20000410000 */
[----:B-----5:R-:W-:Y:S01]  /*11340*/  HADD2.F32 R8, -RZ, R17.H0_H0 ;  /* 0x20000011ff087230 */ /* 0x020fe20000004100 */
[----:B------:R-:W-:Y:S01]  /*11350*/  FMUL.FTZ R6, R3, R6 ;  /* 0x0000000603067220 */ /* 0x000fe20000410000 */
[----:B------:R-:W-:Y:S01]  /*11360*/  HADD2.F32 R3, -RZ, R16.H0_H0 ;  /* 0x20000010ff037230 */ /* 0x000fe20000004100 */
[----:B------:R-:W-:Y:S01]  /*11370*/  FMUL.FTZ R7, R4, R7 ;  /* 0x0000000704077220 */ /* 0x000fe20000410000 */
[----:B------:R-:W-:Y:S01]  /*11380*/  HADD2.F32 R4, -RZ, R12.H0_H0 ;  /* 0x2000000cff047230 */ /* 0x000fe20000004100 */
[----:B------:R-:W-:-:S02]  /*11390*/  @!P2 FADD.FTZ R21, -R21, -RZ ;  /* 0x800000ff1515a221 */ /* 0x000fc40000010100 */
[----:B------:R-:W-:Y:S01]  /*113a0*/  FFMA.FTZ R8, R8, R11, R25 ;  /* 0x0000000b08087223 */ /* 0x000fe20000010019 */
[----:B------:R-:W-:Y:S01]  /*113b0*/  HADD2.F32 R11, -RZ, R19.H0_H0 ;  /* 0x20000013ff0b7230 */ /* 0x000fe20000004100 */
[----:B------:R-:W-:Y:S01]  /*113c0*/  FMUL.FTZ R21, R30, R21 ;  /* 0x000000151e157220 */ /* 0x000fe20000410000 */
[----:B------:R-:W-:Y:S01]  /*113d0*/  HADD2.F32 R30, -RZ, R14.H0_H0 ;  /* 0x2000000eff1e7230 */ /* 0x000fe20000004100 */
[----:B------:R-:W-:Y:S01]  /*113e0*/  FFMA.FTZ R3, R3, R4, R32 ;  /* 0x0000000403037223 */ /* 0x000fe20000010020 */
[----:B------:R-:W-:Y:S02]  /*113f0*/  HADD2.F32 R4, -RZ, R18.H0_H0 ;  /* 0x20000012ff047230 */ /* 0x000fe40000004100 */
[----:B------:R-:W-:Y:S02]  /*11400*/  HADD2.F32 R16, -RZ, R16.H1_H1 ;  /* 0x30000010ff107230 */ /* 0x000fe40000004100 */
[----:B------:R-:W-:Y:S02]  /*11410*/  HADD2.F32 R12, -RZ, R12.H1_H1 ;  /* 0x3000000cff0c7230 */ /* 0x000fe40000004100 */
[----:B------:R-:W-:-:S02]  /*11420*/  HADD2.F32 R13, -RZ, R13.H1_H1 ;  /* 0x3000000dff0d7230 */ /* 0x000fc40000004100 */
[----:B------:R-:W-:Y:S02]  /*11430*/  HADD2.F32 R14, -RZ, R14.H1_H1 ;  /* 0x3000000eff0e7230 */ /* 0x000fe40000004100 */
[--C-:B------:R-:W-:Y:S02]  /*11440*/  HADD2.F32 R29, -RZ, R15.reuse.H0_H0 ;  /* 0x2000000fff1d7230 */ /* 0x100fe40000004100 */
[----:B------:R-:W-:Y:S02]  /*11450*/  HADD2.F32 R34, -RZ, R15.H1_H1 ;  /* 0x3000000fff227230 */ /* 0x000fe40000004100 */
[----:B------:R-:W-:Y:S02]  /*11460*/  HADD2.F32 R17, -RZ, R17.H1_H1 ;  /* 0x30000011ff117230 */ /* 0x000fe40000004100 */
[----:B------:R-:W-:Y:S02]  /*11470*/  HADD2.F32 R18, -RZ, R18.H1_H1 ;  /* 0x30000012ff127230 */ /* 0x000fe40000004100 */
[----:B------:R-:W-:Y:S01]  /*11480*/  HADD2.F32 R19, -RZ, R19.H1_H1 ;  /* 0x30000013ff137230 */ /* 0x000fe20000004100 */
[----:B------:R-:W-:-:S02]  /*11490*/  FFMA.FTZ R12, R16, R12, R27 ;  /* 0x0000000c100c7223 */ /* 0x000fc4000001001b */
[----:B------:R-:W-:Y:S02]  /*114a0*/  FFMA.FTZ R13, R17, R13, R28 ;  /* 0x0000000d110d7223 */ /* 0x000fe4000001001c */
[----:B------:R-:W-:Y:S02]  /*114b0*/  FFMA.FTZ R4, R4, R30, R5 ;  /* 0x0000001e04047223 */ /* 0x000fe40000010005 */
[----:B------:R-:W-:Y:S02]  /*114c0*/  FFMA.FTZ R21, R18, R14, R21 ;  /* 0x0000000e12157223 */ /* 0x000fe40000010015 */
[----:B------:R-:W-:Y:S02]  /*114d0*/  FFMA.FTZ R6, R11, R29, R6 ;  /* 0x0000001d0b067223 */ /* 0x000fe40000010006 */
[----:B------:R-:W-:Y:S01]  /*114e0*/  FFMA.FTZ R7, R19, R34, R7 ;  /* 0x0000002213077223 */ /* 0x000fe20000010007 */
[----:B------:R-:W-:Y:S02]  /*114f0*/  F2FP.PACK_AB R16, R12, R3 ;  /* 0x000000030c10723e */ /* 0x000fe400000000ff */
[----:B------:R-:W-:-:S02]  /*11500*/  F2FP.PACK_AB R17, R13, R8 ;  /* 0x000000080d11723e */ /* 0x000fc400000000ff */
[----:B------:R-:W-:Y:S02]  /*11510*/  F2FP.PACK_AB R18, R21, R4 ;  /* 0x000000041512723e */ /* 0x000fe400000000ff */
[----:B------:R-:W-:Y:S02]  /*11520*/  F2FP.PACK_AB R19, R7, R6 ;  /* 0x000000060713723e */ /* 0x000fe400000000ff */
.L_x_1001:
[----:B------:R-:W-:Y:S05]  /*11530*/  BSYNC B0 ;  /* 0x0000000000007941 */ /* 0x000fea0003800000 */
.L_x_1000:
[----:B-----5:R1:W-:Y:S02]  /*11540*/  STS.128 [R205+0x1800], R16 ;  /* 0x00180010cd007388 */ /* 0x0203e40000000c00 */
.L_x_999:
[----:B------:R-:W-:Y:S05]  /*11550*/  BSYNC B1 ;  /* 0x0000000000017941 */ /* 0x000fea0003800000 */
.L_x_998:
[----:B------:R1:W-:Y:S01]  /*11560*/  @P1 STS.128 [R205+0x3800], RZ ;  /* 0x003800ffcd001388 */ /* 0x0003e20000000c00 */
[----:B------:R-:W-:Y:S01]  /*11570*/  BSSY B1, `(.L_x_1002) ;  /* 0x000005c000017945 */ /* 0x000fe20003800000 */
[----:B------:R-:W-:Y:S05]  /*11580*/  @P1 BRA `(.L_x_1003) ;  /* 0x000005a000001947 */ /* 0x000fea0003800000 */
[----:B-1----:R1:W5:Y:S01]  /*11590*/  LDG.E.128 R16, [R22.64+0x80] ;  /* 0x0000800616107981 */ /* 0x002362000c1e1d00 */
[----:B------:R-:W-:Y:S01]  /*115a0*/  ISETP.GE.AND P1, PT, R10, c[0x0][0x230], PT ;  /* 0x00008c000a007a0c */ /* 0x000fe20003f26270 */
[----:B------:R-:W-:-:S12]  /*115b0*/  BSSY B0, `(.L_x_1004) ;  /* 0x0000056000007945 */ /* 0x000fd80003800000 */
[----:B------:R-:W-:Y:S05]  /*115c0*/  @P1 BRA `(.L_x_1005) ;  /* 0x0000054000001947 */ /* 0x000fea0003800000 */
[-C--:B------:R-:W-:Y:S02]  /*115d0*/  ISETP.GE.AND P1, PT, R10, R149.reuse, PT ;  /* 0x000000950a00720c */ /* 0x080fe40003f26270 */
[----:B------:R-:W-:Y:S02]  /*115e0*/  MOV R7, R149 ;  /* 0x0000009500077202 */ /* 0x000fe40000000f00 */
[----:B------:R-:W-:Y:S02]  /*115f0*/  MOV R4, 0x30 ;  /* 0x0000003000047802 */ /* 0x000fe40000000f00 */
[----:B------:R-:W-:-:S07]  /*11600*/  MOV R10, RZ ;  /* 0x000000ff000a7202 */ /* 0x000fce0000000f00 */
[----:B------:R-:W-:-:S04]  /*11610*/  @P1 SHF.R.S32.HI R149, RZ, 0x1, R148 ;  /* 0x00000001ff951819 */ /* 0x000fc80000011494 */
[C---:B------:R-:W-:Y:S01]  /*11620*/  @P1 IADD3 R7, -R149.reuse, RZ, RZ ;  /* 0x000000ff95071210 */ /* 0x040fe20007ffe1ff */
[C---:B------:R-:W-:Y:S01]  /*11630*/  IMAD R3, R149.reuse, R4, 0x40 ;  /* 0x0000004095037424 */ /* 0x040fe200078e0204 */
[----:B------:R-:W-:Y:S02]  /*11640*/  MOV R4, RZ ;  /* 0x000000ff00047202 */ /* 0x000fe40000000f00 */
[----:B------:R-:W-:Y:S01]  /*11650*/  @P1 IADD3 R4, -R149, RZ, RZ ;  /* 0x000000ff95041210 */ /* 0x000fe20007ffe1ff */
[----:B----4-:R-:W-:Y:S01]  /*11660*/  IMAD.WIDE R28, R7, 0x2, R22 ;  /* 0x00000002071c7825 */ /* 0x010fe200078e0216 */
[----:B------:R-:W-:Y:S02]  /*11670*/  IADD3 R8, P2, R3, R0, RZ ;  /* 0x0000000003087210 */ /* 0x000fe40007f5e0ff */
[----:B------:R-:W-:Y:S02]  /*11680*/  @P1 IADD3 R10, -R149, RZ, RZ ;  /* 0x000000ff950a1210 */ /* 0x000fe40007ffe1ff */
[----:B------:R-:W-:Y:S01]  /*11690*/  LEA.HI.X.SX32 R3, R3, R2, 0x1, P2 ;  /* 0x0000000203037211 */ /* 0x000fe200010f0eff */
[----:B------:R-:W4:Y:S01]  /*116a0*/  LDG.E.128 R28, [R28.64+0x80] ;  /* 0x000080061c1c7981 */ /* 0x000f22000c1e1d00 */
[----:B------:R-:W-:-:S04]  /*116b0*/  IADD3 R5, P2, R4, R8, RZ ;  /* 0x0000000804057210 */ /* 0x000fc80007f5e0ff */
        /* <DEDUP_REMOVED lines=11> */
[--C-:B------:R-:W-:Y:S02]  /*11770*/  HADD2.F32 R21, -RZ, R29.reuse.H0_H0 ;  /* 0x2000001dff157230 */ /* 0x100fe40000004100 */
[----:B------:R-:W-:Y:S02]  /*11780*/  HADD2.F32 R29, -RZ, R29.H1_H1 ;  /* 0x3000001dff1d7230 */ /* 0x000fe40000004100 */
[--C-:B--2---:R-:W-:Y:S02]  /*11790*/  HADD2.F32 R3, -RZ, R4.reuse.H0_H0 ;  /* 0x20000004ff037230 */ /* 0x104fe40000004100 */
[----:B------:R-:W-:-:S02]  /*117a0*/  HADD2.F32 R8, -RZ, R4.H1_H1 ;  /* 0x30000004ff087230 */ /* 0x000fc40000004100 */
[--C-:B------:R-:W-:Y:S02]  /*117b0*/  HADD2.F32 R4, -RZ, R5.reuse.H0_H0 ;  /* 0x20000005ff047230 */ /* 0x100fe40000004100 */
        /* <DEDUP_REMOVED lines=9> */
[--C-:B------:R-:W-:Y:S01]  /*11850*/  HADD2.F32 R3, -RZ, R31.reuse.H0_H0 ;  /* 0x2000001fff037230 */ /* 0x100fe20000004100 */
[----:B------:R-:W-:Y:S01]  /*11860*/  FMUL.FTZ R25, R25, R8 ;  /* 0x0000000819197220 */ /* 0x000fe20000410000 */
[----:B------:R-:W-:Y:S01]  /*11870*/  HADD2.F32 R8, -RZ, R30.H0_H0 ;  /* 0x2000001eff087230 */ /* 0x000fe20000004100 */
[----:B------:R-:W-:Y:S01]  /*11880*/  FMUL.FTZ R21, R21, R4 ;  /* 0x0000000415157220 */ /* 0x000fe20000410000 */
[----:B------:R-:W-:Y:S01]  /*11890*/  HADD2.F32 R4, -RZ, R31.H1_H1 ;  /* 0x3000001fff047230 */ /* 0x000fe20000004100 */
[----:B------:R-:W-:-:S02]  /*118a0*/  @!P1 FADD.FTZ R10, -R10, -RZ ;  /* 0x800000ff0a0a9221 */ /* 0x000fc40000010100 */
[----:B------:R-:W-:Y:S02]  /*118b0*/  @!P1 FADD.FTZ R5, -R5, -RZ ;  /* 0x800000ff05059221 */ /* 0x000fe40000010100 */
        /* <DEDUP_REMOVED lines=11> */
[----:B------:R-:W-:Y:S01]  /*11970*/  @!P1 FADD.FTZ R11, -R11, -RZ ;  /* 0x800000ff0b0b9221 */ /* 0x000fe20000010100 */
[----:B------:R-:W-:Y:S01]  /*11980*/  HADD2.F32 R28, -RZ, R14.H0_H0 ;  /* 0x2000000eff1c7230 */ /* 0x000fe20000004100 */
[----:B------:R-:W-:Y:S01]  /*11990*/  FFMA.FTZ R8, R8, R10, R21 ;  /* 0x0000000a08087223 */ /* 0x000fe20000010015 */
[----:B------:R-:W-:Y:S01]  /*119a0*/  HADD2.F32 R10, -RZ, R19.H0_H0 ;  /* 0x20000013ff0a7230 */ /* 0x000fe20000004100 */
[----:B------:R-:W-:Y:S01]  /*119b0*/  FMUL.FTZ R11, R30, R11 ;  /* 0x0000000b1e0b7220 */ /* 0x000fe20000410000 */
[----:B------:R-:W-:Y:S01]  /*119c0*/  HADD2.F32 R30, -RZ, R13.H1_H1 ;  /* 0x3000000dff1e7230 */ /* 0x000fe20000004100 */
[----:B------:R-:W-:Y:S01]  /*119d0*/  FFMA.FTZ R3, R3, R4, R32 ;  /* 0x0000000403037223 */ /* 0x000fe20000010020 */
[----:B------:R-:W-:-:S02]  /*119e0*/  HADD2.F32 R4, -RZ, R18.H0_H0 ;  /* 0x20000012ff047230 */ /* 0x000fc40000004100 */
[----:B------:R-:W-:Y:S02]  /*119f0*/  HADD2.F32 R16, -RZ, R16.H1_H1 ;  /* 0x30000010ff107230 */ /* 0x000fe40000004100 */
[----:B------:R-:W-:Y:S02]  /*11a00*/  HADD2.F32 R12, -RZ, R12.H1_H1 ;  /* 0x3000000cff0c7230 */ /* 0x000fe40000004100 */
[----:B------:R-:W-:Y:S02]  /*11a10*/  HADD2.F32 R14, -RZ, R14.H1_H1 ;  /* 0x3000000eff0e7230 */ /* 0x000fe40000004100 */
[--C-:B------:R-:W-:Y:S02]  /*11a20*/  HADD2.F32 R13, -RZ, R15.reuse.H0_H0 ;  /* 0x2000000fff0d7230 */ /* 0x100fe40000004100 */
        /* <DEDUP_REMOVED lines=9> */
[----:B------:R-:W-:Y:S01]  /*11ac0*/  FFMA.FTZ R7, R19, R34, R7 ;  /* 0x0000002213077223 */ /* 0x000fe20000010007 */
[----:B------:R-:W-:Y:S02]  /*11ad0*/  F2FP.PACK_AB R16, R12, R3 ;  /* 0x000000030c10723e */ /* 0x000fe400000000ff */
[----:B------:R-:W-:Y:S02]  /*11ae0*/  F2FP.PACK_AB R17, R17, R8 ;  /* 0x000000081111723e */ /* 0x000fe400000000ff */
[----:B------:R-:W-:Y:S02]  /*11af0*/  F2FP.PACK_AB R18, R11, R4 ;  /* 0x000000040b12723e */ /* 0x000fe400000000ff */
[----:B------:R-:W-:Y:S02]  /*11b00*/  F2FP.PACK_AB R19, R7, R6 ;  /* 0x000000060713723e */ /* 0x000fe400000000ff */
.L_x_1005:
[----:B------:R-:W-:Y:S05]  /*11b10*/  BSYNC B0 ;  /* 0x0000000000007941 */ /* 0x000fea0003800000 */
.L_x_1004:
[----:B-----5:R1:W-:Y:S02]  /*11b20*/  STS.128 [R205+0x3800], R16 ;  /* 0x00380010cd007388 */ /* 0x0203e40000000c00 */
.L_x_1003:
[----:B------:R-:W-:Y:S05]  /*11b30*/  BSYNC B1 ;  /* 0x0000000000017941 */ /* 0x000fea0003800000 */
.L_x_1002:
[----:B------:R1:W-:Y:S01]  /*11b40*/  @P0 STS.128 [R205+0x5800], RZ ;  /* 0x005800ffcd000388 */ /* 0x0003e20000000c00 */
[----:B------:R-:W-:Y:S05]  /*11b50*/  @P0 BRA `(.L_x_951) ;  /* 0x00000d8000000947 */ /* 0x000fea0003800000 */
[----:B--2-4-:R2:W5:Y:S01]  /*11b60*/  LDG.E.128 R12, [R22.64+0x100] ;  /* 0x00010006160c7981 */ /* 0x014562000c1e1d00 */
[----:B------:R-:W-:Y:S01]  /*11b70*/  ISETP.GE.AND P0, PT, R9, c[0x0][0x230], PT ;  /* 0x00008c0009007a0c */ /* 0x000fe20003f06270 */
[----:B------:R-:W-:Y:S01]  /*11b80*/  BSSY B0, `(.L_x_1006) ;  /* 0x000005a000007945 */ /* 0x000fe20003800000 */
[----:B------:R-:W-:-:S05]  /*11b90*/  IADD3 R10, P1, R22, 0x100, RZ ;  /* 0x00000100160a7810 */ /* 0x000fca0007f3e0ff */
[----:B------:R-:W-:-:S06]  /*11ba0*/  IMAD.X R11, RZ, RZ, R23, P1 ;  /* 0x000000ffff0b7224 */ /* 0x000fcc00008e0617 */
[----:B------:R-:W-:Y:S05]  /*11bb0*/  @P0 BRA `(.L_x_1007) ;  /* 0x0000056000000947 */ /* 0x000fea0003800000 */
[-C--:B------:R-:W-:Y:S02]  /*11bc0*/  ISETP.GE.AND P0, PT, R9, R149.reuse, PT ;  /* 0x000000950900720c */ /* 0x080fe40003f06270 */
[----:B------:R-:W-:Y:S02]  /*11bd0*/  MOV R4, R149 ;  /* 0x0000009500047202 */ /* 0x000fe40000000f00 */
[----:B------:R-:W-:Y:S02]  /*11be0*/  MOV R6, 0x30 ;  /* 0x0000003000067802 */ /* 0x000fe40000000f00 */
[----:B------:R-:W-:-:S07]  /*11bf0*/  MOV R3, RZ ;  /* 0x000000ff00037202 */ /* 0x000fce0000000f00 */
[--C-:B------:R-:W-:Y:S02]  /*11c00*/  @P0 SHF.R.S32.HI R149, RZ, 0x1, R148.reuse ;  /* 0x00000001ff950819 */ /* 0x100fe40000011494 */
[--C-:B------:R-:W-:Y:S02]  /*11c10*/  @P0 SHF.R.S32.HI R5, RZ, 0x1, R148.reuse ;  /* 0x00000001ff050819 */ /* 0x100fe40000011494 */
[C---:B------:R-:W-:Y:S01]  /*11c20*/  @P0 IADD3 R4, -R149.reuse, RZ, RZ ;  /* 0x000000ff95040210 */ /* 0x040fe20007ffe1ff */
[----:B------:R-:W-:Y:S01]  /*11c30*/  IMAD R7, R149, R6, 0x80 ;  /* 0x0000008095077424 */ /* 0x000fe200078e0206 */
[----:B------:R-:W-:Y:S02]  /*11c40*/  @P0 IADD3 R3, -R5, RZ, RZ ;  /* 0x000000ff05030210 */ /* 0x000fe40007ffe1ff */
[----:B------:R-:W-:Y:S01]  /*11c50*/  @P0 SHF.R.S32.HI R148, RZ, 0x1, R148 ;  /* 0x00000001ff940819 */ /* 0x000fe20000011494 */
[----:B-1----:R-:W-:Y:S01]  /*11c60*/  IMAD.WIDE R16, R4, 0x2, R10 ;  /* 0x0000000204107825 */ /* 0x002fe200078e020a */
[----:B------:R-:W-:-:S04]  /*11c70*/  IADD3 R0, P1, R7, R0, RZ ;  /* 0x0000000007007210 */ /* 0x000fc80007f3e0ff */
[----:B------:R-:W-:Y:S01]  /*11c80*/  LEA.HI.X.SX32 R2, R7, R2, 0x1, P1 ;  /* 0x0000000207027211 */ /* 0x000fe200008f0eff */
[----:B------:R-:W4:Y:S01]  /*11c90*/  LDG.E.128 R16, [R16.64] ;  /* 0x0000000610107981 */ /* 0x000f22000c1e1d00 */
[----:B------:R-:W-:-:S04]  /*11ca0*/  IADD3 R5, P1, R3, R0, RZ ;  /* 0x0000000003057210 */ /* 0x000fc80007f3e0ff */
[----:B------:R-:W-:Y:S02]  /*11cb0*/  LEA.HI.X.SX32 R6, R3, R2, 0x1, P1 ;  /* 0x0000000203067211 */ /* 0x000fe400008f0eff */
[C---:B--2---:R-:W-:Y:S02]  /*11cc0*/  LEA R22, P1, R5.reuse, c[0x0][0x2b0], 0x1 ;  /* 0x0000ac0005167a11 */ /* 0x044fe400078208ff */
[----:B------:R-:W-:Y:S02]  /*11cd0*/  MOV R3, RZ ;  /* 0x000000ff00037202 */ /* 0x000fe40000000f00 */
[----:B------:R-:W-:Y:S02]  /*11ce0*/  LEA.HI.X R23, R5, c[0x0][0x2b4], R6, 0x1, P1 ;  /* 0x0000ad0005177a11 */ /* 0x000fe400008f0c06 */
[----:B------:R-:W-:-:S03]  /*11cf0*/  @P0 IADD3 R3, -R148, RZ, RZ ;  /* 0x000000ff94030210 */ /* 0x000fc60007ffe1ff */
[----:B------:R4:W2:Y:S01]  /*11d00*/  LDG.E.128 R4, [R22.64] ;  /* 0x0000000616047981 */ /* 0x0008a2000c1e1d00 */
[----:B------:R-:W-:-:S04]  /*11d10*/  IADD3 R0, P1, R3, R0, RZ ;  /* 0x0000000003007210 */ /* 0x000fc80007f3e0ff */
        /* <DEDUP_REMOVED lines=9> */
[----:B------:R-:W-:Y:S01]  /*11db0*/  HADD2.F32 R2, -RZ, R4.H0_H0 ;  /* 0x20000004ff027230 */ /* 0x000fe20000004100 */
[----:B------:R-:W-:Y:S01]  /*11dc0*/  @!P0 FADD.FTZ R0, -R0, -RZ ;  /* 0x800000ff00008221 */ /* 0x000fe20000010100 */
[--C-:B------:R-:W-:Y:S01]  /*11dd0*/  HADD2.F32 R3, -RZ, R6.reuse.H0_H0 ;  /* 0x20000006ff037230 */ /* 0x100fe20000004100 */
[----:B------:R-:W-:Y:S01]  /*11de0*/  @!P0 FADD.FTZ R5, -R5, -RZ ;  /* 0x800000ff05058221 */ /* 0x000fe20000010100 */
[----:B------:R-:W-:Y:S01]  /*11df0*/  HADD2.F32 R21, -RZ, R6.H1_H1 ;  /* 0x30000006ff157230 */ /* 0x000fe20000004100 */
[----:B------:R-:W-:Y:S01]  /*11e00*/  @!P0 FADD.FTZ R2, -R2, -RZ ;  /* 0x800000ff02028221 */ /* 0x000fe20000010100 */
[----:B------:R-:W-:-:S02]  /*11e10*/  HADD2.F32 R6, -RZ, R7.H0_H0 ;  /* 0x20000007ff067230 */ /* 0x000fc40000004100 */
[----:B------:R-:W-:Y:S02]  /*11e20*/  HADD2.F32 R4, -RZ, R4.H1_H1 ;  /* 0x30000004ff047230 */ /* 0x000fe40000004100 */
[----:B------:R-:W-:Y:S01]  /*11e30*/  HADD2.F32 R7, -RZ, R7.H1_H1 ;  /* 0x30000007ff077230 */ /* 0x000fe20000004100 */
[----:B------:R-:W-:Y:S01]  /*11e40*/  FMUL.FTZ R23, R23, R0 ;  /* 0x0000000017177220 */ /* 0x000fe20000410000 */
[----:B------:R-:W-:Y:S01]  /*11e50*/  HADD2.F32 R25, -RZ, R16.H1_H1 ;  /* 0x30000010ff197230 */ /* 0x000fe20000004100 */
[----:B------:R-:W-:Y:S01]  /*11e60*/  FMUL.FTZ R22, R22, R5 ;  /* 0x0000000516167220 */ /* 0x000fe20000410000 */
[--C-:B------:R-:W-:Y:S01]  /*11e70*/  HADD2.F32 R5, -RZ, R19.reuse.H0_H0 ;  /* 0x20000013ff057230 */ /* 0x100fe20000004100 */
[----:B------:R-:W-:Y:S01]  /*11e80*/  FMUL.FTZ R17, R17, R2 ;  /* 0x0000000211117220 */ /* 0x000fe20000410000 */
[----:B------:R-:W-:Y:S01]  /*11e90*/  HADD2.F32 R2, -RZ, R18.H0_H0 ;  /* 0x20000012ff027230 */ /* 0x000fe20000004100 */
[----:B------:R-:W-:Y:S01]  /*11ea0*/  @!P0 FADD.FTZ R4, -R4, -RZ ;  /* 0x800000ff04048221 */ /* 0x000fe20000010100 */
[----:B------:R-:W-:Y:S01]  /*11eb0*/  HADD2.F32 R0, -RZ, R19.H1_H1 ;  /* 0x30000013ff007230 */ /* 0x000fe20000004100 */
[----:B------:R-:W-:-:S02]  /*11ec0*/  @!P0 FADD.FTZ R3, -R3, -RZ ;  /* 0x800000ff03038221 */ /* 0x000fc40000010100 */
[----:B------:R-:W-:Y:S02]  /*11ed0*/  @!P0 FADD.FTZ R6, -R6, -RZ ;  /* 0x800000ff06068221 */ /* 0x000fe40000010100 */
[----:B------:R-:W-:Y:S01]  /*11ee0*/  @!P0 FADD.FTZ R7, -R7, -RZ ;  /* 0x800000ff07078221 */ /* 0x000fe20000010100 */
[----:B------:R-:W-:Y:S01]  /*11ef0*/  HADD2.F32 R18, -RZ, R18.H1_H1 ;  /* 0x30000012ff127230 */ /* 0x000fe20000004100 */
[----:B------:R-:W-:Y:S01]  /*11f00*/  FMUL.FTZ R25, R25, R4 ;  /* 0x0000000419197220 */ /* 0x000fe20000410000 */
[----:B-----5:R-:W-:Y:S01]  /*11f10*/  HADD2.F32 R4, -RZ, R12.H0_H0 ;  /* 0x2000000cff047230 */ /* 0x020fe20000004100 */
[----:B------:R-:W-:Y:S01]  /*11f20*/  FMUL.FTZ R3, R2, R3 ;  /* 0x0000000302037220 */ /* 0x000fe20000410000 */
[----:B---3--:R-:W-:Y:S01]  /*11f30*/  HADD2.F32 R2, -RZ, R9.H0_H0 ;  /* 0x20000009ff027230 */ /* 0x008fe20000004100 */
        /* <DEDUP_REMOVED lines=14> */
[--C-:B------:R-:W-:Y:S02]  /*12020*/  HADD2.F32 R19, -RZ, R11.reuse.H0_H0 ;  /* 0x2000000bff137230 */ /* 0x100fe40000004100 */
[----:B------:R-:W-:Y:S02]  /*12030*/  HADD2.F32 R16, -RZ, R11.H1_H1 ;  /* 0x3000000bff107230 */ /* 0x000fe40000004100 */
        /* <DEDUP_REMOVED lines=14> */
.L_x_1007:
[----:B------:R-:W-:Y:S05]  /*12120*/  BSYNC B0 ;  /* 0x0000000000007941 */ /* 0x000fea0003800000 */
.L_x_1006:
[----:B-----5:R4:W-:Y:S01]  /*12130*/  STS.128 [R205+0x5800], R12 ;  /* 0x0058000ccd007388 */ /* 0x0209e20000000c00 */
[----:B------:R-:W-:Y:S05]  /*12140*/  BRA `(.L_x_951) ;  /* 0x0000079000007947 */ /* 0x000fea0003800000 */
.L_x_913:
[----:B------:R-:W-:Y:S01]  /*12150*/  IADD3 R9, -R60, R203, RZ ;  /* 0x000000cb3c097210 */ /* 0x000fe20007ffe1ff */
[----:B------:R-:W-:Y:S03]  /*12160*/  BSSY B0, `(.L_x_1008) ;  /* 0x000001a000007945 */ /* 0x000fe60003800000 */
[----:B------:R-:W-:-:S13]  /*12170*/  ISETP.GE.AND P2, PT, R156, R9, PT ;  /* 0x000000099c00720c */ /* 0x000fda0003f46270 */
[----:B------:R-:W-:Y:S05]  /*12180*/  @P2 BRA `(.L_x_1009) ;  /* 0x0000017000002947 */ /* 0x000fea0003800000 */
[----:B------:R-:W-:Y:S02]  /*12190*/  ISETP.GE.AND P5, PT, R12, c[0x0][0x220], PT ;  /* 0x000088000c007a0c */ /* 0x000fe40003fa6270 */
[----:B------:R-:W-:-:S04]  /*121a0*/  @!P1 LEA R10, P2, R158, c[0x0][0x160], 0x1 ;  /* 0x000058009e0a9a11 */ /* 0x000fc800078408ff */
[----:B------:R-:W-:-:S07]  /*121b0*/  @!P1 LEA.HI.X R11, R158, c[0x0][0x164], R161, 0x1, P2 ;  /* 0x000059009e0b9a11 */ /* 0x000fce00010f0ca1 */
[C---:B------:R-:W-:Y:S01]  /*121c0*/  @!P5 LEA R14, P4, R158.reuse, c[0x0][0x160], 0x1 ;  /* 0x000058009e0eda11 */ /* 0x040fe200078808ff */
[----:B------:R1:W-:Y:S03]  /*121d0*/  @P5 STS.128 [R205], RZ ;  /* 0x000000ffcd005388 */ /* 0x0003e60000000c00 */
[----:B------:R-:W-:-:S05]  /*121e0*/  @!P5 LEA.HI.X R15, R158, c[0x0][0x164], R161, 0x1, P4 ;  /* 0x000059009e0fda11 */ /* 0x000fca00020f0ca1 */
        /* <DEDUP_REMOVED lines=17> */
.L_x_1009:
[----:B------:R-:W-:Y:S05]  /*12300*/  BSYNC B0 ;  /* 0x0000000000007941 */ /* 0x000fea0003800000 */
.L_x_1008:
[----:B------:R-:W-:Y:S01]  /*12310*/  IADD3 R20, R156, 0x10, RZ ;  /* 0x000000109c147810 */ /* 0x000fe20007ffe0ff */
[----:B------:R-:W-:Y:S03]  /*12320*/  BSSY B0, `(.L_x_1010) ;  /* 0x000001c000007945 */ /* 0x000fe60003800000 */
[----:B------:R-:W-:-:S13]  /*12330*/  ISETP.GE.AND P2, PT, R20, R9, PT ;  /* 0x000000091400720c */ /* 0x000fda0003f46270 */
[----:B------:R-:W-:Y:S05]  /*12340*/  @P2 BRA `(.L_x_1011) ;  /* 0x0000019000002947 */ /* 0x000fea0003800000 */
[----:B------:R-:W-:Y:S02]  /*12350*/  ISETP.GE.AND P4, PT, R12, c[0x0][0x220], PT ;  /* 0x000088000c007a0c */ /* 0x000fe40003f86270 */
[----:B------:R-:W-:-:S05]  /*12360*/  IADD3 R5, P2, R5, R158, RZ ;  /* 0x0000009e05057210 */ /* 0x000fca0007f5e0ff */
[----:B------:R-:W-:Y:S01]  /*12370*/  IMAD.X R0, R7, 0x1, R161, P2 ;  /* 0x0000000107007824 */ /* 0x000fe200010e06a1 */
[----:B------:R-:W-:-:S04]  /*12380*/  @!P1 LEA R6, P2, R5, c[0x0][0x160], 0x1 ;  /* 0x0000580005069a11 */ /* 0x000fc800078408ff */
[C---:B------:R-:W-:Y:S01]  /*12390*/  @!P1 LEA.HI.X R7, R5.reuse, c[0x0][0x164], R0, 0x1, P2 ;  /* 0x0000590005079a11 */ /* 0x040fe200010f0c00 */
[----:B------:R2:W-:Y:S01]  /*123a0*/  @P4 STS.128 [R205+0x800], RZ ;  /* 0x000800ffcd004388 */ /* 0x0005e20000000c00 */
[----:B-1----:R-:W-:-:S04]  /*123b0*/  @!P4 LEA R10, P5, R5, c[0x0][0x160], 0x1 ;  /* 0x00005800050aca11 */ /* 0x002fc800078a08ff */
[----:B------:R-:W-:-:S05]  /*123c0*/  @!P4 LEA.HI.X R11, R5, c[0x0][0x164], R0, 0x1, P5 ;  /* 0x00005900050bca11 */ /* 0x000fca00028f0c00 */
        /* <DEDUP_REMOVED lines=11> */
[----:B------:R-:W-:-:S04]  /*12480*/  LEA R4, P2, R5, c[0x0][0x160], 0x1 ;  /* 0x0000580005047a11 */ /* 0x000fc800078408ff */
[----:B------:R-:W-:-:S05]  /*12490*/  LEA.HI.X R5, R5, c[0x0][0x164], R0, 0x1, P2 ;  /* 0x0000590005057a11 */ /* 0x000fca00010f0c00 */
[----:B------:R-:W-:Y:S01]  /*124a0*/  @!PT LDS RZ, [RZ] ;  /* 0x00000000fffff984 */ /* 0x000fe20000000800 */
[----:B------:R-:W-:Y:S01]  /*124b0*/  @!PT LDS RZ, [RZ] ;  /* 0x00000000fffff984 */ /* 0x000fe20000000800 */
[----:B------:R-:W-:Y:S01]  /*124c0*/  @!PT LDS RZ, [RZ] ;  /* 0x00000000fffff984 */ /* 0x000fe20000000800 */
[----:B------:R1:W-:Y:S04]  /*124d0*/  LDGSTS.E.BYPASS.LTC128B.128 [R205+0x4800], [R4.64+0x100] ;  /* 0x0480010004cd7fae */ /* 0x0003e8000b901d46 */
.L_x_1011:
[----:B------:R-:W-:Y:S05]  /*124e0*/  BSYNC B0 ;  /* 0x0000000000007941 */ /* 0x000fea0003800000 */
.L_x_1010:
[----:B------:R-:W-:Y:S01]  /*124f0*/  IADD3 R24, R156, 0x20, RZ ;  /* 0x000000209c187810 */ /* 0x000fe20007ffe0ff */
[----:B------:R-:W-:Y:S03]  /*12500*/  BSSY B0, `(.L_x_1012) ;  /* 0x000001d000007945 */ /* 0x000fe60003800000 */
[----:B------:R-:W-:-:S13]  /*12510*/  ISETP.GE.AND P2, PT, R24, R9, PT ;  /* 0x000000091800720c */ /* 0x000fda0003f46270 */
[----:B------:R-:W-:Y:S05]  /*12520*/  @P2 BRA `(.L_x_1013) ;  /* 0x000001a000002947 */ /* 0x000fea0003800000 */
[----:B------:R-:W-:Y:S01]  /*12530*/  ISETP.GE.AND P4, PT, R12, c[0x0][0x220], PT ;  /* 0x000088000c007a0c */ /* 0x000fe20003f86270 */
[----:B------:R-:W-:Y:S01]  /*12540*/  IMAD.MOV.U32 R0, RZ, RZ, c[0x0][0x194] ;  /* 0x00006500ff007624 */ /* 0x000fe200078e00ff */
[----:B-1----:R-:W-:-:S04]  /*12550*/  LEA R5, P2, R3, R158, 0x5 ;  /* 0x0000009e03057211 */ /* 0x002fc800078428ff */
[----:B------:R-:W-:Y:S02]  /*12560*/  LEA.HI.X R0, R3, R161, R0, 0x5, P2 ;  /* 0x000000a103007211 */ /* 0x000fe400010f2c00 */
[----:B--2---:R-:W-:-:S04]  /*12570*/  @!P1 LEA R6, P2, R5, c[0x0][0x160], 0x1 ;  /* 0x0000580005069a11 */ /* 0x004fc800078408ff */
[C---:B------:R-:W-:Y:S01]  /*12580*/  @!P1 LEA.HI.X R7, R5.reuse, c[0x0][0x164], R0, 0x1, P2 ;  /* 0x0000590005079a11 */ /* 0x040fe200010f0c00 */
[----:B------:R1:W-:Y:S01]  /*12590*/  @P4 STS.128 [R205+0x1000], RZ ;  /* 0x001000ffcd004388 */ /* 0x0003e20000000c00 */
[----:B------:R-:W-:-:S04]  /*125a0*/  @!P4 LEA R10, P5, R5, c[0x0][0x160], 0x1 ;  /* 0x00005800050aca11 */ /* 0x000fc800078a08ff */
        /* <DEDUP_REMOVED lines=18> */
.L_x_1013:
[----:B------:R-:W-:Y:S05]  /*126d0*/  BSYNC B0 ;  /* 0x0000000000007941 */ /* 0x000fea0003800000 */
.L_x_1012:
[----:B------:R-:W-:-:S04]  /*126e0*/  IADD3 R26, R156, 0x30, RZ ;  /* 0x000000309c1a7810 */ /* 0x000fc80007ffe0ff */
[----:B------:R-:W-:-:S13]  /*126f0*/  ISETP.GE.AND P2, PT, R26, R9, PT ;  /* 0x000000091a00720c */ /* 0x000fda0003f46270 */
[----:B------:R-:W-:Y:S05]  /*12700*/  @P2 BRA `(.L_x_951) ;  /* 0x000001d000002947 */ /* 0x000fea0003800000 */
[----:B------:R-:W-:Y:S01]  /*12710*/  ISETP.GE.AND P4, PT, R12, c[0x0][0x220], PT ;  /* 0x000088000c007a0c */ /* 0x000fe20003f86270 */
[----:B-12---:R-:W-:Y:S01]  /*12720*/  IMAD.MOV.U32 R4, RZ, RZ, R158 ;  /* 0x000000ffff047224 */ /* 0x006fe200078e009e */
[----:B------:R-:W-:Y:S01]  /*12730*/  ULDC UR4, c[0x0][0x194] ;  /* 0x0000650000047ab9 */ /* 0x000fe20000000800 */
[----:B------:R-:W-:Y:S01]  /*12740*/  IMAD.MOV.U32 R5, RZ, RZ, R161 ;  /* 0x000000ffff057224 */ /* 0x000fe200078e00a1 */
[----:B------:R-:W-:-:S03]  /*12750*/  UIMAD UR4, UR4, 0x30, URZ ;  /* 0x00000030040478a4 */ /* 0x000fc6000f8e023f */
[----:B------:R-:W-:-:S05]  /*12760*/  IMAD.WIDE.U32 R4, R3, 0x30, R4 ;  /* 0x0000003003047825 */ /* 0x000fca00078e0004 */
[----:B------:R-:W-:Y:S01]  /*12770*/  IADD3 R0, R5, UR4, RZ ;  /* 0x0000000405007c10 */ /* 0x000fe2000fffe0ff */
[----:B------:R1:W-:Y:S01]  /*12780*/  @P4 STS.128 [R205+0x1800], RZ ;  /* 0x001800ffcd004388 */ /* 0x0003e20000000c00 */
[C---:B------:R-:W-:Y:S02]  /*12790*/  @!P4 LEA R6, P5, R4.reuse, c[0x0][0x160], 0x1 ;  /* 0x000058000406ca11 */ /* 0x040fe400078a08ff */
        /* <DEDUP_REMOVED lines=20> */
.L_x_951:
[----:B------:R-:W-:Y:S05]  /*128e0*/  BSYNC B3 ;  /* 0x0000000000037941 */ /* 0x000fea0003800000 */
.L_x_912:
[----:B------:R-:W-:Y:S01]  /*128f0*/  IADD3 R209, R134, -0x1, RZ ;  /* 0xffffffff86d17810 */ /* 0x000fe20007ffe0ff */
[----:B------:R-:W-:Y:S01]  /*12900*/  BSSY B0, `(.L_x_1014) ;  /* 0x0000023000007945 */ /* 0x000fe20003800000 */
[----:B------:R-:W-:Y:S02]  /*12910*/  LEA R208, P0, R154, c[0x0][0x168], 0x1 ;  /* 0x00005a009ad07a11 */ /* 0x000fe400078008ff */
[----:B------:R-:W-:Y:S01]  /*12920*/  LOP3.LUT R210, R150, 0xffff, RZ, 0xc0, !PT ;  /* 0x0000ffff96d27812 */ /* 0x000fe200078ec0ff */
[----:B-1----:R-:W-:Y:S01]  /*12930*/  IMAD.SHL.U32 R3, R209, 0x40, RZ ;  /* 0x00000040d1037824 */ /* 0x002fe200078e00ff */
[----:B------:R-:W-:Y:S02]  /*12940*/  LEA.HI.X R211, R154, c[0x0][0x16c], R153, 0x1, P0 ;  /* 0x00005b009ad37a11 */ /* 0x000fe400000f0c99 */
[----:B------:R-:W-:Y:S01]  /*12950*/  LOP3.LUT R44, R210, 0xff, RZ, 0xc0, !PT ;  /* 0x000000ffd22c7812 */ /* 0x000fe200078ec0ff */
[----:B--2---:R-:W-:-:S05]  /*12960*/  IMAD.IADD R5, R62, 0x1, -R3 ;  /* 0x000000013e057824 */ /* 0x004fca00078e0a03 */
[----:B------:R-:W-:-:S13]  /*12970*/  ISETP.GE.AND P1, PT, R156, R5, PT ;  /* 0x000000059c00720c */ /* 0x000fda0003f26270 */
[----:B------:R-:W-:Y:S05]  /*12980*/  @P1 BRA `(.L_x_1015) ;  /* 0x000001a000001947 */ /* 0x000fea0003800000 */
[C---:B------:R-:W-:Y:S02]  /*12990*/  LOP3.LUT R0, R44.reuse, 0x1, RZ, 0xc0, !PT ;  /* 0x000000012c007812 */ /* 0x040fe400078ec0ff */
[----:B------:R-:W-:Y:S02]  /*129a0*/  R2P PR, R44, 0x6 ;  /* 0x000000062c007804 */ /* 0x000fe40000000000 */
[----:B------:R-:W-:-:S11]  /*129b0*/  ISETP.NE.U32.AND P0, PT, R0, 0x1, PT ;  /* 0x000000010000780c */ /* 0x000fd60003f05070 */
[----:B------:R-:W-:Y:S02]  /*129c0*/  @P1 IMAD.MOV.U32 R6, RZ, RZ, R208 ;  /* 0x000000ffff061224 */ /* 0x000fe400078e00d0 */
[----:B------:R-:W-:Y:S01]  /*129d0*/  @!P0 MOV R8, R208 ;  /* 0x000000d000088202 */ /* 0x000fe20000000f00 */
[--C-:B------:R-:W-:Y:S02]  /*129e0*/  @!P0 IMAD.MOV.U32 R9, RZ, RZ, R211.reuse ;  /* 0x000000ffff098224 */ /* 0x100fe400078e00d3 */
[----:B------:R-:W-:-:S03]  /*129f0*/  @P1 IMAD.MOV.U32 R7, RZ, RZ, R211 ;  /* 0x000000ffff071224 */ /* 0x000fc600078e00d3 */
        /* <DEDUP_REMOVED lines=8> */
[----:B------:R1:W-:Y:S04]  /*12a80*/  @P1 LDGSTS.E.BYPASS.LTC128B.128 [R205+0x8000], [R6.64+0x80] ;  /* 0x0800008006cd1fae */ /* 0x0003e8000b901d46 */
[----:B------:R1:W-:Y:S01]  /*12a90*/  @!P1 STS.128 [R205+0x8000], RZ ;  /* 0x008000ffcd009388 */ /* 0x0003e20000000c00 */
[----:B------:R-:W-:Y:S05]  /*12aa0*/  @!P2 BRA `(.L_x_1016) ;  /* 0x000000700000a947 */ /* 0x000fea0003800000 */
[----:B-1----:R-:W-:Y:S02]  /*12ab0*/  MOV R6, R208 ;  /* 0x000000d000067202 */ /* 0x002fe40000000f00 */
[----:B------:R-:W-:-:S05]  /*12ac0*/  MOV R7, R211 ;  /* 0x000000d300077202 */ /* 0x000fca0000000f00 */
[----:B------:R-:W-:Y:S01]  /*12ad0*/  @!PT LDS RZ, [RZ] ;  /* 0x00000000fffff984 */ /* 0x000fe20000000800 */
[----:B------:R-:W-:Y:S01]  /*12ae0*/  @!PT LDS RZ, [RZ] ;  /* 0x00000000fffff984 */ /* 0x000fe20000000800 */
[----:B------:R-:W-:Y:S01]  /*12af0*/  @!PT LDS RZ, [RZ] ;  /* 0x00000000fffff984 */ /* 0x000fe20000000800 */
[----:B------:R1:W-:Y:S01]  /*12b00*/  LDGSTS.E.BYPASS.LTC128B.128 [R205+0xa000], [R6.64+0x100] ;  /* 0x0a00010006cd7fae */ /* 0x0003e2000b901d46 */
[----:B------:R-:W-:Y:S05]  /*12b10*/  BRA `(.L_x_1015) ;  /* 0x0000001000007947 */ /* 0x000fea0003800000 */
.L_x_1016:
[----:B------:R2:W-:Y:S02]  /*12b20*/  STS.128 [R205+0xa000], RZ ;  /* 0x00a000ffcd007388 */ /* 0x0005e40000000c00 */
.L_x_1015:
[----:B------:R-:W-:Y:S05]  /*12b30*/  BSYNC B0 ;  /* 0x0000000000007941 */ /* 0x000fea0003800000 */
.L_x_1014:
[----:B------:R-:W-:Y:S01]  /*12b40*/  ISETP.GE.AND P0, PT, R20, R5, PT ;  /* 0x000000051400720c */ /* 0x000fe20003f06270 */
[----:B------:R-:W-:-:S12]  /*12b50*/  BSSY B0, `(.L_x_1017) ;  /* 0x000001f000007945 */ /* 0x000fd80003800000 */
[----:B------:R-:W-:Y:S05]  /*12b60*/  @P0 BRA `(.L_x_1018) ;  /* 0x000001d000000947 */ /* 0x000fea0003800000 */
[C---:B------:R-:W-:Y:S02]  /*12b70*/  LOP3.LUT R0, R44.reuse, 0x1, RZ, 0xc0, !PT ;  /* 0x000000012c007812 */ /* 0x040fe400078ec0ff */
[----:B------:R-:W-:Y:S02]  /*12b80*/  LOP3.LUT P0, RZ, R44, 0x2, RZ, 0xc0, !PT ;  /* 0x000000022cff7812 */ /* 0x000fe4000780c0ff */
[----:B------:R-:W-:Y:S02]  /*12b90*/  ISETP.NE.U32.AND P1, PT, R0, 0x1, PT ;  /* 0x000000010000780c */ /* 0x000fe40003f25070 */
[----:B-1----:R-:W-:-:S05]  /*12ba0*/  IADD3 R7, P2, R200, R154, RZ ;  /* 0x0000009ac8077210 */ /* 0x002fca0007f5e0ff */
[----:B------:R-:W-:-:S04]  /*12bb0*/  IMAD.X R0, R199, 0x1, R153, P2 ;  /* 0x00000001c7007824 */ /* 0x000fc800010e0699 */
[C---:B------:R-:W-:Y:S02]  /*12bc0*/  @P0 LEA R8, P2, R7.reuse, c[0x0][0x168], 0x1 ;  /* 0x00005a0007080a11 */ /* 0x040fe400078408ff */
[C---:B------:R-:W-:Y:S02]  /*12bd0*/  @!P1 LEA R10, P4, R200.reuse, R208, 0x1 ;  /* 0x000000d0c80a9211 */ /* 0x040fe400078808ff */
[----:B------:R-:W-:Y:S02]  /*12be0*/  @P0 LEA.HI.X R9, R7, c[0x0][0x16c], R0, 0x1, P2 ;  /* 0x00005b0007090a11 */ /* 0x000fe400010f0c00 */
[----:B------:R-:W-:-:S05]  /*12bf0*/  @!P1 LEA.HI.X R11, R200, R211, R199, 0x1, P4 ;  /* 0x000000d3c80b9211 */ /* 0x000fca00020f0cc7 */
        /* <DEDUP_REMOVED lines=10> */
[----:B------:R-:W-:-:S13]  /*12ca0*/  LOP3.LUT P0, RZ, R44, 0x4, RZ, 0xc0, !PT ;  /* 0x000000042cff7812 */ /* 0x000fda000780c0ff */
[----:B------:R-:W-:Y:S05]  /*12cb0*/  @!P0 BRA `(.L_x_1019) ;  /* 0x0000007000008947 */ /* 0x000fea0003800000 */
[----:B------:R-:W-:-:S04]  /*12cc0*/  LEA R6, P0, R7, c[0x0][0x168], 0x1 ;  /* 0x00005a0007067a11 */ /* 0x000fc800078008ff */
[----:B------:R-:W-:-:S05]  /*12cd0*/  LEA.HI.X R7, R7, c[0x0][0x16c], R0, 0x1, P0 ;  /* 0x00005b0007077a11 */ /* 0x000fca00000f0c00 */
[----:B------:R-:W-:Y:S01]  /*12ce0*/  @!PT LDS RZ, [RZ] ;  /* 0x00000000fffff984 */ /* 0x000fe20000000800 */
[----:B------:R-:W-:Y:S01]  /*12cf0*/  @!PT LDS RZ, [RZ] ;  /* 0x00000000fffff984 */ /* 0x000fe20000000800 */
[----:B------:R-:W-:Y:S01]  /*12d00*/  @!PT LDS RZ, [RZ] ;  /* 0x00000000fffff984 */ /* 0x000fe20000000800 */
[----:B------:R1:W-:Y:S01]  /*12d10*/  LDGSTS.E.BYPASS.LTC128B.128 [R205+0xa800], [R6.64+0x100] ;  /* 0x0a80010006cd7fae */ /* 0x0003e2000b901d46 */
[----:B------:R-:W-:Y:S05]  /*12d20*/  BRA `(.L_x_1018) ;  /* 0x0000001000007947 */ /* 0x000fea0003800000 */
.L_x_1019:
[----:B------:R1:W-:Y:S02]  /*12d30*/  STS.128 [R205+0xa800], RZ ;  /* 0x00a800ffcd007388 */ /* 0x0003e40000000c00 */
.L_x_1018:
[----:B------:R-:W-:Y:S05]  /*12d40*/  BSYNC B0 ;  /* 0x0000000000007941 */ /* 0x000fea0003800000 */
.L_x_1017:
[----:B------:R-:W-:Y:S01]  /*12d50*/  ISETP.GE.AND P0, PT, R24, R5, PT ;  /* 0x000000051800720c */ /* 0x000fe20003f06270 */
[----:B------:R-:W-:-:S12]  /*12d60*/  BSSY B0, `(.L_x_1020) ;  /* 0x0000023000007945 */ /* 0x000fd80003800000 */
[----:B------:R-:W-:Y:S05]  /*12d70*/  @P0 BRA `(.L_x_1021) ;  /* 0x0000021000000947 */ /* 0x000fea0003800000 */
[C---:B------:R-:W-:Y:S01]  /*12d80*/  LOP3.LUT R0, R44.reuse, 0x1, RZ, 0xc0, !PT ;  /* 0x000000012c007812 */ /* 0x040fe200078ec0ff */
[----:B-1----:R-:W-:Y:S01]  /*12d90*/  IMAD.MOV.U32 R7, RZ, RZ, c[0x0][0x198] ;  /* 0x00006600ff077624 */ /* 0x002fe200078e00ff */
[----:B------:R-:W-:Y:S01]  /*12da0*/  LOP3.LUT P0, RZ, R44, 0x2, RZ, 0xc0, !PT ;  /* 0x000000022cff7812 */ /* 0x000fe2000780c0ff */
[----:B------:R-:W-:Y:S01]  /*12db0*/  IMAD.MOV.U32 R2, RZ, RZ, 0x5 ;  /* 0x00000005ff027424 */ /* 0x000fe200078e00ff */
[----:B------:R-:W-:Y:S01]  /*12dc0*/  ISETP.NE.U32.AND P1, PT, R0, 0x1, PT ;  /* 0x000000010000780c */ /* 0x000fe20003f25070 */
[----:B------:R-:W-:-:S03]  /*12dd0*/  IMAD.SHL.U32 R9, R7, 0x20, RZ ;  /* 0x0000002007097824 */ /* 0x000fc600078e00ff */
[----:B------:R-:W-:Y:S02]  /*12de0*/  SHF.L.U64.HI R2, R7, R2, c[0x0][0x19c] ;  /* 0x0000670007027619 */ /* 0x000fe40000010202 */
[----:B------:R-:W-:-:S05]  /*12df0*/  IADD3 R7, P2, R9, R154, RZ ;  /* 0x0000009a09077210 */ /* 0x000fca0007f5e0ff */
[----:B------:R-:W-:Y:S01]  /*12e00*/  IMAD.X R0, R2, 0x1, R153, P2 ;  /* 0x0000000102007824 */ /* 0x000fe200010e0699 */
[----:B------:R-:W-:Y:S02]  /*12e10*/  @P0 LEA R8, P2, R7, c[0x0][0x168], 0x1 ;  /* 0x00005a0007080a11 */ /* 0x000fe400078408ff */
[----:B------:R-:W-:-:S04]  /*12e20*/  @!P1 LEA R10, P4, R9, R208, 0x1 ;  /* 0x000000d0090a9211 */ /* 0x000fc800078808ff */
[----:B------:R-:W-:Y:S02]  /*12e30*/  @!P1 LEA.HI.X R11, R9, R211, R2, 0x1, P4 ;  /* 0x000000d3090b9211 */ /* 0x000fe400020f0c02 */
[----:B------:R-:W-:-:S03]  /*12e40*/  @P0 LEA.HI.X R9, R7, c[0x0][0x16c], R0, 0x1, P2 ;  /* 0x00005b0007090a11 */ /* 0x000fc600010f0c00 */
        /* <DEDUP_REMOVED lines=19> */
.L_x_1022:
[----:B------:R1:W-:Y:S02]  /*12f80*/  STS.128 [R205+0xb000], RZ ;  /* 0x00b000ffcd007388 */ /* 0x0003e40000000c00 */
.L_x_1021:
[----:B------:R-:W-:Y:S05]  /*12f90*/  BSYNC B0 ;  /* 0x0000000000007941 */ /* 0x000fea0003800000 */
.L_x_1020:
[----:B------:R-:W-:Y:S01]  /*12fa0*/  ISETP.GE.AND P0, PT, R26, R5, PT ;  /* 0x000000051a00720c */ /* 0x000fe20003f06270 */
[----:B------:R-:W-:-:S12]  /*12fb0*/  BSSY B0, `(.L_x_1023) ;  /* 0x0000024000007945 */ /* 0x000fd80003800000 */
[----:B------:R-:W-:Y:S05]  /*12fc0*/  @P0 BRA `(.L_x_1024) ;  /* 0x0000022000000947 */ /* 0x000fea0003800000 */
[C---:B------:R-:W-:Y:S01]  /*12fd0*/  LOP3.LUT R0, R44.reuse, 0x1, RZ, 0xc0, !PT ;  /* 0x000000012c007812 */ /* 0x040fe200078ec0ff */
[----:B-1----:R-:W-:Y:S01]  /*12fe0*/  IMAD.MOV.U32 R7, RZ, RZ, c[0x0][0x198] ;  /* 0x00006600ff077624 */ /* 0x002fe200078e00ff */
[----:B------:R-:W-:Y:S02]  /*12ff0*/  LOP3.LUT P2, RZ, R44, 0x2, RZ, 0xc0, !PT ;  /* 0x000000022cff7812 */ /* 0x000fe4000784c0ff */
[----:B------:R-:W-:Y:S01]  /*13000*/  ISETP.NE.U32.AND P4, PT, R0, 0x1, PT ;  /* 0x000000010000780c */ /* 0x000fe20003f85070 */
[----:B------:R-:W-:Y:S01]  /*13010*/  IMAD.MOV.U32 R0, RZ, RZ, c[0x0][0x19c] ;  /* 0x00006700ff007624 */ /* 0x000fe200078e00ff */
[----:B------:R-:W-:Y:S02]  /*13020*/  LOP3.LUT P1, RZ, R44, 0x4, RZ, 0xc0, !PT ;  /* 0x000000042cff7812 */ /* 0x000fe4000782c0ff */
[----:B------:R-:W-:Y:S01]  /*13030*/  MOV R152, R154 ;  /* 0x0000009a00987202 */ /* 0x000fe20000000f00 */
[----:B------:R-:W-:-:S04]  /*13040*/  IMAD R2, R0, 0x30, RZ ;  /* 0x0000003000027824 */ /* 0x000fc800078e02ff */
[----:B------:R-:W-:-:S04]  /*13050*/  IMAD.WIDE.U32 R8, R7, 0x30, R152 ;  /* 0x0000003007087825 */ /* 0x000fc800078e0098 */
[----:B------:R-:W-:Y:S01]  /*13060*/  @!P4 MOV R11, R211 ;  /* 0x000000d3000bc202 */ /* 0x000fe20000000f00 */
[----:B------:R-:W-:Y:S01]  /*13070*/  @!P4 IMAD.MOV.U32 R10, RZ, RZ, R208 ;  /* 0x000000ffff0ac224 */ /* 0x000fe200078e00d0 */
[----:B----4-:R-:W-:Y:S01]  /*13080*/  @P2 LEA R12, P5, R8, c[0x0][0x168], 0x1 ;  /* 0x00005a00080c2a11 */ /* 0x010fe200078a08ff */
[----:B------:R-:W-:Y:S02]  /*13090*/  @!P4 IMAD R0, R0, 0x60, RZ ;  /* 0x000000600000c824 */ /* 0x000fe400078e02ff */
[----:B------:R-:W-:Y:S01]  /*130a0*/  @!P4 IMAD.WIDE.U32 R6, R7, 0x60, R10 ;  /* 0x000000600706c825 */ /* 0x000fe200078e000a */
[----:B------:R-:W-:-:S03]  /*130b0*/  @P1 LEA R10, P0, R8, c[0x0][0x168], 0x1 ;  /* 0x00005a00080a1a11 */ /* 0x000fc600078008ff */
[----:B------:R-:W-:Y:S01]  /*130c0*/  IMAD.IADD R2, R9, 0x1, R2 ;  /* 0x0000000109027824 */ /* 0x000fe200078e0202 */
[----:B------:R-:W-:-:S04]  /*130d0*/  @!P4 IADD3 R7, R7, R0, RZ ;  /* 0x000000000707c210 */ /* 0x000fc80007ffe0ff */
[C-C-:B------:R-:W-:Y:S01]  /*130e0*/  @P2 LEA.HI.X R13, R8.reuse, c[0x0][0x16c], R2.reuse, 0x1, P5 ;  /* 0x00005b00080d2a11 */ /* 0x140fe200028f0c02 */
[----:B------:R-:W-:Y:S01]  /*130f0*/  @!PT LDS RZ, [RZ] ;  /* 0x00000000fffff984 */ /* 0x000fe20000000800 */
[----:B------:R-:W-:Y:S01]  /*13100*/  @!PT LDS RZ, [RZ] ;  /* 0x00000000fffff984 */ /* 0x000fe20000000800 */
[----:B------:R-:W-:Y:S01]  /*13110*/  @!PT LDS RZ, [RZ] ;  /* 0x00000000fffff984 */ /* 0x000fe20000000800 */
[----:B------:R1:W-:Y:S01]  /*13120*/  @!P4 LDGSTS.E.BYPASS.LTC128B.128 [R205+0x7800], [R6.64] ;  /* 0x0780000006cdcfae */ /* 0x0003e2000b901d46 */
[----:B------:R-:W-:-:S03]  /*13130*/  @P1 LEA.HI.X R11, R8, c[0x0][0x16c], R2, 0x1, P0 ;  /* 0x00005b00080b1a11 */ /* 0x000fc600000f0c02 */
[----:B------:R1:W-:Y:S04]  /*13140*/  @P4 STS.128 [R205+0x7800], RZ ;  /* 0x007800ffcd004388 */ /* 0x0003e80000000c00 */
[----:B------:R-:W-:Y:S01]  /*13150*/  @!PT LDS RZ, [RZ] ;  /* 0x00000000fffff984 */ /* 0x000fe20000000800 */
[----:B------:R-:W-:Y:S01]  /*13160*/  @!PT LDS RZ, [RZ] ;  /* 0x00000000fffff984 */ /* 0x000fe20000000800 */
[----:B------:R-:W-:Y:S01]  /*13170*/  @!PT LDS RZ, [RZ] ;  /* 0x00000000fffff984 */ /* 0x000fe20000000800 */
[----:B------:R1:W-:Y:S04]  /*13180*/  @P2 LDGSTS.E.BYPASS.LTC128B.128 [R205+0x9800], [R12.64+0x80] ;  /* 0x098000800ccd2fae */ /* 0x0003e8000b901d46 */
[----:B------:R1:W-:Y:S04]  /*13190*/  @!P2 STS.128 [R205+0x9800], RZ ;  /* 0x009800ffcd00a388 */ /* 0x0003e80000000c00 */
[----:B------:R-:W-:Y:S01]  /*131a0*/  @!PT LDS RZ, [RZ] ;  /* 0x00000000fffff984 */ /* 0x000fe20000000800 */
[----:B------:R-:W-:Y:S01]  /*131b0*/  @!PT LDS RZ, [RZ] ;  /* 0x00000000fffff984 */ /* 0x000fe20000000800 */
[----:B------:R-:W-:Y:S01]  /*131c0*/  @!PT LDS RZ, [RZ] ;  /* 0x00000000fffff984 */ /* 0x000fe20000000800 */
[----:B------:R1:W-:Y:S04]  /*131d0*/  @P1 LDGSTS.E.BYPASS.LTC128B.128 [R205+0xb800], [R10.64+0x100] ;  /* 0x0b8001000acd1fae */ /* 0x0003e8000b901d46 */
[----:B------:R1:W-:Y:S02]  /*131e0*/  @!P1 STS.128 [R205+0xb800], RZ ;  /* 0x00b800ffcd009388 */ /* 0x0003e40000000c00 */
.L_x_1024:
[----:B------:R-:W-:Y:S05]  /*131f0*/  BSYNC B0 ;  /* 0x0000000000007941 */ /* 0x000fea0003800000 */
.L_x_1023:
[----:B------:R-:W0:Y:S01]  /*13200*/  LDGDEPBAR ;  /* 0x00000000000079af */ /* 0x000e220000000000 */
[----:B------:R-:W-:Y:S01]  /*13210*/  ISETP.GE.AND P1, PT, R156, R5, PT ;  /* 0x000000059c00720c */ /* 0x000fe20003f26270 */
[----:B------:R-:W-:Y:S01]  /*13220*/  IMAD.SHL.U32 R88, R129, 0x2, RZ ;  /* 0x0000000281587824 */ /* 0x000fe200078e00ff */
[----:B------:R-:W-:Y:S01]  /*13230*/  SHF.R.S32.HI R2, RZ, 0x1f, R151 ;  /* 0x0000001fff027819 */ /* 0x000fe20000011497 */
[----:B------:R-:W-:Y:S01]  /*13240*/  BSSY B0, `(.L_x_1025) ;  /* 0x0000022000007945 */ /* 0x000fe20003800000 */
[----:B------:R-:W-:-:S02]  /*13250*/  LEA R164, P0, R136, c[0x0][0x170], 0x1 ;  /* 0x00005c0088a47a11 */ /* 0x000fc400078008ff */
[----:B------:R-:W-:Y:S02]  /*13260*/  LEA.HI R2, R2, R151, RZ, 0x2 ;  /* 0x0000009702027211 */ /* 0x000fe400078f10ff */
[----:B------:R-:W-:Y:S02]  /*13270*/  LOP3.LUT R88, R88, 0x6, RZ, 0xc0, !PT ;  /* 0x0000000658587812 */ /* 0x000fe400078ec0ff */
[----:B------:R-:W-:Y:S02]  /*13280*/  LEA.HI.X R165, R136, c[0x0][0x174], R133, 0x1, P0 ;  /* 0x00005d0088a57a11 */ /* 0x000fe400000f0c85 */
[----:B------:R-:W-:Y:S01]  /*13290*/  SHF.R.S32.HI R2, RZ, 0x2, R2 ;  /* 0x00000002ff027819 */ /* 0x000fe20000011402 */
[----:B------:R-:W-:-:S04]  /*132a0*/  DEPBAR.LE SB0, 0x0 ;  /* 0x000080000000791a */ /* 0x000fc80000000000 */
[----:B------:R-:W-:Y:S06]  /*132b0*/  BAR.SYNC.DEFER_BLOCKING 0x0 ;  /* 0x0000000000007b1d */ /* 0x000fec0000010000 */
[----:B------:R1:W-:Y:S04]  /*132c0*/  @P1 STS.128 [R205+0xc000], RZ ;  /* 0x00c000ffcd001388 */ /* 0x0003e80000000c00 */
[----:B------:R1:W-:Y:S04]  /*132d0*/  @P1 STS.128 [R205+0xe000], RZ ;  /* 0x00e000ffcd001388 */ /* 0x0003e80000000c00 */
[----:B------:R1:W-:Y:S01]  /*132e0*/  @P1 STS.128 [R205+0x10000], RZ ;  /* 0x010000ffcd001388 */ /* 0x0003e20000000c00 */
[----:B------:R-:W-:Y:S05]  /*132f0*/  @P1 BRA `(.L_x_1026) ;  /* 0x0000016000001947 */ /* 0x000fea0003800000 */
[C---:B------:R-:W-:Y:S02]  /*13300*/  LOP3.LUT R0, R44.reuse, 0x1, RZ, 0xc0, !PT ;  /* 0x000000012c007812 */ /* 0x040fe400078ec0ff */
[----:B------:R-:W-:-:S02]  /*13310*/  R2P PR, R44, 0x6 ;  /* 0x000000062c007804 */ /* 0x000fc40000000000 */
[----:B------:R-:W-:-:S13]  /*13320*/  ISETP.NE.U32.AND P0, PT, R0, 0x1, PT ;  /* 0x000000010000780c */ /* 0x000fda0003f05070 */
[----:B-1----:R-:W-:Y:S02]  /*13330*/  @!P0 IMAD.MOV.U32 R6, RZ, RZ, R164 ;  /* 0x000000ffff068224 */ /* 0x002fe400078e00a4 */
        /* <DEDUP_REMOVED lines=12> */
[----:B------:R-:W-:Y:S01]  /*13400*/  @!PT LDS RZ, [RZ] ;  /* 0x00000000fffff984 */ /* 0x000fe20000000800 */
[----:B------:R-:W-:Y:S01]  /*13410*/  @!PT LDS RZ, [RZ] ;  /* 0x00000000fffff984 */ /* 0x000fe20000000800 */
[----:B------:R-:W-:Y:S01]  /*13420*/  @!PT LDS RZ, [RZ] ;  /* 0x00000000fffff984 */ /* 0x000fe20000000800 */
[----:B------:R1:W-:Y:S01]  /*13430*/  LDGSTS.E.BYPASS.LTC128B.128 [R205+0x10000], [R164.64+0x100] ;  /* 0x10000100a4cd7fae */ /* 0x0003e2000b901d46 */
[----:B------:R-:W-:Y:S05]  /*13440*/  BRA `(.L_x_1026) ;  /* 0x0000001000007947 */ /* 0x000fea0003800000 */
.L_x_1027:
[----:B------:R1:W-:Y:S02]  /*13450*/  STS.128 [R205+0x10000], RZ ;  /* 0x010000ffcd007388 */ /* 0x0003e40000000c00 */
.L_x_1026:
[----:B------:R-:W-:Y:S05]  /*13460*/  BSYNC B0 ;  /* 0x0000000000007941 */ /* 0x000fea0003800000 */
.L_x_1025:
[----:B------:R-:W-:Y:S01]  /*13470*/  ISETP.GE.AND P0, PT, R20, R5, PT ;  /* 0x000000051400720c */ /* 0x000fe20003f06270 */
[----:B------:R-:W-:-:S12]  /*13480*/  BSSY B0, `(.L_x_1028) ;  /* 0x0000020000007945 */ /* 0x000fd80003800000 */
[----:B------:R1:W-:Y:S04]  /*13490*/  @P0 STS.128 [R205+0xc800], RZ ;  /* 0x00c800ffcd000388 */ /* 0x0003e80000000c00 */
[----:B------:R1:W-:Y:S04]  /*134a0*/  @P0 STS.128 [R205+0xe800], RZ ;  /* 0x00e800ffcd000388 */ /* 0x0003e80000000c00 */
[----:B------:R1:W-:Y:S01]  /*134b0*/  @P0 STS.128 [R205+0x10800], RZ ;  /* 0x010800ffcd000388 */ /* 0x0003e20000000c00 */
[----:B------:R-:W-:Y:S05]  /*134c0*/  @P0 BRA `(.L_x_1029) ;  /* 0x000001b000000947 */ /* 0x000fea0003800000 */
[C---:B------:R-:W-:Y:S02]  /*134d0*/  LOP3.LUT R0, R44.reuse, 0x1, RZ, 0xc0, !PT ;  /* 0x000000012c007812 */ /* 0x040fe400078ec0ff */
[----:B------:R-:W-:-:S02]  /*134e0*/  LOP3.LUT P1, RZ, R44, 0x2, RZ, 0xc0, !PT ;  /* 0x000000022cff7812 */ /* 0x000fc4000782c0ff */
[----:B------:R-:W-:-:S11]  /*134f0*/  ISETP.NE.U32.AND P2, PT, R0, 0x1, PT ;  /* 0x000000010000780c */ /* 0x000fd60003f45070 */
[CC--:B-1----:R-:W-:Y:S02]  /*13500*/  @P1 LEA R6, P0, R202.reuse, R164.reuse, 0x1 ;  /* 0x000000a4ca061211 */ /* 0x0c2fe400078008ff */
[C---:B------:R-:W-:Y:S02]  /*13510*/  @!P2 LEA R8, P4, R202.reuse, R164, 0x1 ;  /* 0x000000a4ca08a211 */ /* 0x040fe400078808ff */
[CCC-:B------:R-:W-:Y:S02]  /*13520*/  @P1 LEA.HI.X R7, R202.reuse, R165.reuse, R201.reuse, 0x1, P0 ;  /* 0x000000a5ca071211 */ /* 0x1c0fe400000f0cc9 */
[----:B------:R-:W-:Y:S02]  /*13530*/  @!P2 LEA.HI.X R9, R202, R165, R201, 0x1, P4 ;  /* 0x000000a5ca09a211 */ /* 0x000fe400020f0cc9 */
[----:B------:R-:W-:-:S03]  /*13540*/  LOP3.LUT P0, RZ, R44, 0x4, RZ, 0xc0, !PT ;  /* 0x000000042cff7812 */ /* 0x000fc6000780c0ff */
        /* <DEDUP_REMOVED lines=11> */
[----:B-1----:R-:W-:-:S04]  /*13600*/  LEA R6, P0, R202, R164, 0x1 ;  /* 0x000000a4ca067211 */ /* 0x002fc800078008ff */
[----:B------:R-:W-:-:S05]  /*13610*/  LEA.HI.X R7, R202, R165, R201, 0x1, P0 ;  /* 0x000000a5ca077211 */ /* 0x000fca00000f0cc9 */
[----:B------:R-:W-:Y:S01]  /*13620*/  @!PT LDS RZ, [RZ] ;  /* 0x00000000fffff984 */ /* 0x000fe20000000800 */
[----:B------:R-:W-:Y:S01]  /*13630*/  @!PT LDS RZ, [RZ] ;  /* 0x00000000fffff984 */ /* 0x000fe20000000800 */
[----:B------:R-:W-:Y:S01]  /*13640*/  @!PT LDS RZ, [RZ] ;  /* 0x00000000fffff984 */ /* 0x000fe20000000800 */
[----:B------:R1:W-:Y:S01]  /*13650*/  LDGSTS.E.BYPASS.LTC128B.128 [R205+0x10800], [R6.64+0x100] ;  /* 0x1080010006cd7fae */ /* 0x0003e2000b901d46 */
[----:B------:R-:W-:Y:S05]  /*13660*/  BRA `(.L_x_1029) ;  /* 0x0000001000007947 */ /* 0x000fea0003800000 */
.L_x_1030:
[----:B------:R1:W-:Y:S02]  /*13670*/  STS.128 [R205+0x10800], RZ ;  /* 0x010800ffcd007388 */ /* 0x0003e40000000c00 */
.L_x_1029:
[----:B------:R-:W-:Y:S05]  /*13680*/  BSYNC B0 ;  /* 0x0000000000007941 */ /* 0x000fea0003800000 */
.L_x_1028:
[----:B------:R-:W-:Y:S01]  /*13690*/  ISETP.GE.AND P0, PT, R24, R5, PT ;  /* 0x000000051800720c */ /* 0x000fe20003f06270 */
[----:B------:R-:W-:-:S12]  /*136a0*/  BSSY B0, `(.L_x_1031) ;  /* 0x0000024000007945 */ /* 0x000fd80003800000 */
[----:B------:R1:W-:Y:S04]  /*136b0*/  @P0 STS.128 [R205+0xd000], RZ ;  /* 0x00d000ffcd000388 */ /* 0x0003e80000000c00 */
[----:B------:R1:W-:Y:S04]  /*136c0*/  @P0 STS.128 [R205+0xf000], RZ ;  /* 0x00f000ffcd000388 */ /* 0x0003e80000000c00 */
[----:B------:R1:W-:Y:S01]  /*136d0*/  @P0 STS.128 [R205+0x11000], RZ ;  /* 0x011000ffcd000388 */ /* 0x0003e20000000c00 */
[----:B------:R-:W-:Y:S05]  /*136e0*/  @P0 BRA `(.L_x_1032) ;  /* 0x000001f000000947 */ /* 0x000fea0003800000 */
[C---:B------:R-:W-:Y:S01]  /*136f0*/  LOP3.LUT R0, R44.reuse, 0x1, RZ, 0xc0, !PT ;  /* 0x000000012c007812 */ /* 0x040fe200078ec0ff */
[----:B-1----:R-:W-:Y:S01]  /*13700*/  IMAD.MOV.U32 R7, RZ, RZ, c[0x0][0x1a0] ;  /* 0x00006800ff077624 */ /* 0x002fe200078e00ff */
[----:B------:R-:W-:-:S02]  /*13710*/  LOP3.LUT P1, RZ, R44, 0x2, RZ, 0xc0, !PT ;  /* 0x000000022cff7812 */ /* 0x000fc4000782c0ff */
[----:B------:R-:W-:Y:S01]  /*13720*/  ISETP.NE.U32.AND P2, PT, R0, 0x1, PT ;  /* 0x000000010000780c */ /* 0x000fe20003f45070 */
[----:B------:R-:W-:Y:S02]  /*13730*/  IMAD.MOV.U32 R0, RZ, RZ, 0x5 ;  /* 0x00000005ff007424 */ /* 0x000fe400078e00ff */
[----:B------:R-:W-:-:S03]  /*13740*/  IMAD.SHL.U32 R4, R7, 0x20, RZ ;  /* 0x0000002007047824 */ /* 0x000fc600078e00ff */
[----:B------:R-:W-:-:S05]  /*13750*/  SHF.L.U64.HI R0, R7, R0, c[0x0][0x1a4] ;  /* 0x0000690007007619 */ /* 0x000fca0000010200 */
[CC--:B------:R-:W-:Y:S02]  /*13760*/  @P1 LEA R6, P0, R4.reuse, R164.reuse, 0x1 ;  /* 0x000000a404061211 */ /* 0x0c0fe400078008ff */
        /* <DEDUP_REMOVED lines=22> */
.L_x_1033:
[----:B------:R1:W-:Y:S02]  /*138d0*/  STS.128 [R205+0x11000], RZ ;  /* 0x011000ffcd007388 */ /* 0x0003e40000000c00 */
.L_x_1032:
[----:B------:R-:W-:Y:S05]  /*138e0*/  BSYNC B0 ;  /* 0x0000000000007941 */ /* 0x000fea0003800000 */
.L_x_1031:
[----:B------:R-:W-:Y:S01]  /*138f0*/  ISETP.GE.AND P0, PT, R26, R5, PT ;  /* 0x000000051a00720c */ /* 0x000fe20003f06270 */
[----:B------:R-:W-:-:S12]  /*13900*/  BSSY B0, `(.L_x_1034) ;  /* 0x0000029000007945 */ /* 0x000fd80003800000 */
[----:B------:R1:W-:Y:S04]  /*13910*/  @P0 STS.128 [R205+0xd800], RZ ;  /* 0x00d800ffcd000388 */ /* 0x0003e80000000c00 */
[----:B------:R1:W-:Y:S04]  /*13920*/  @P0 STS.128 [R205+0xf800], RZ ;  /* 0x00f800ffcd000388 */ /* 0x0003e80000000c00 */
[----:B------:R1:W-:Y:S01]  /*13930*/  @P0 STS.128 [R205+0x11800], RZ ;  /* 0x011800ffcd000388 */ /* 0x0003e20000000c00 */
[----:B------:R-:W-:Y:S05]  /*13940*/  @P0 BRA `(.L_x_1035) ;  /* 0x0000024000000947 */ /* 0x000fea0003800000 */
[C---:B------:R-:W-:Y:S02]  /*13950*/  LOP3.LUT R0, R44.reuse, 0x1, RZ, 0xc0, !PT ;  /* 0x000000012c007812 */ /* 0x040fe400078ec0ff */
[----:B------:R-:W-:-:S02]  /*13960*/  R2P PR, R44, 0x6 ;  /* 0x000000062c007804 */ /* 0x000fc40000000000 */
[----:B------:R-:W-:-:S11]  /*13970*/  ISETP.NE.U32.AND P0, PT, R0, 0x1, PT ;  /* 0x000000010000780c */ /* 0x000fd60003f05070 */
[----:B------:R-:W-:Y:S02]  /*13980*/  @P1 MOV R4, c[0x0][0x1a0] ;  /* 0x0000680000041a02 */ /* 0x000fe40000000f00 */
[----:B-1----:R-:W-:Y:S01]  /*13990*/  @!P0 MOV R6, c[0x0][0x1a4] ;  /* 0x0000690000068a02 */ /* 0x002fe20000000f00 */
[----:B------:R-:W-:Y:S01]  /*139a0*/  @!P0 IMAD.MOV.U32 R5, RZ, RZ, c[0x0][0x1a0] ;  /* 0x00006800ff058624 */ /* 0x000fe200078e00ff */
[----:B------:R-:W-:Y:S01]  /*139b0*/  @P1 MOV R0, c[0x0][0x1a4] ;  /* 0x0000690000001a02 */ /* 0x000fe20000000f00 */
[----:B------:R-:W-:-:S04]  /*139c0*/  @P1 IMAD.WIDE.U32 R8, R4, 0x60, R164 ;  /* 0x0000006004081825 */ /* 0x000fc800078e00a4 */
[----:B------:R-:W-:-:S04]  /*139d0*/  @!P0 IMAD.WIDE.U32 R10, R5, 0x60, R164 ;  /* 0x00000060050a8825 */ /* 0x000fc800078e00a4 */
[----:B------:R-:W-:Y:S02]  /*139e0*/  @!P0 IMAD R6, R6, 0x60, RZ ;  /* 0x0000006006068824 */ /* 0x000fe400078e02ff */
[----:B------:R-:W-:Y:S02]  /*139f0*/  @P1 IMAD R0, R0, 0x60, RZ ;  /* 0x0000006000001824 */ /* 0x000fe400078e02ff */
[----:B------:R-:W-:Y:S01]  /*13a00*/  @P1 IMAD.MOV.U32 R4, RZ, RZ, R8 ;  /* 0x000000ffff041224 */ /* 0x000fe200078e0008 */
[----:B------:R-:W-:Y:S01]  /*13a10*/  @!P0 IADD3 R11, R11, R6, RZ ;  /* 0x000000060b0b8210 */ /* 0x000fe20007ffe0ff */
[----:B------:R-:W-:-:S04]  /*13a20*/  @P1 IMAD.IADD R5, R9, 0x1, R0 ;  /* 0x0000000109051824 */ /* 0x000fc800078e0200 */
        /* <DEDUP_REMOVED lines=11> */
[----:B------:R-:W-:Y:S01]  /*13ae0*/  MOV R0, c[0x0][0x1a0] ;  /* 0x0000680000007a02 */ /* 0x000fe20000000f00 */
[----:B------:R-:W-:-:S02]  /*13af0*/  ULDC UR4, c[0x0][0x1a4] ;  /* 0x0000690000047ab9 */ /* 0x000fc40000000800 */
[----:B------:R-:W-:Y:S02]  /*13b00*/  UIMAD UR4, UR4, 0x60, URZ ;  /* 0x00000060040478a4 */ /* 0x000fe4000f8e023f */
[----:B-1----:R-:W-:-:S05]  /*13b10*/  IMAD.WIDE.U32 R4, R0, 0x60, R164 ;  /* 0x0000006000047825 */ /* 0x002fca00078e00a4 */
[----:B------:R-:W-:-:S05]  /*13b20*/  IADD3 R5, R5, UR4, RZ ;  /* 0x0000000405057c10 */ /* 0x000fca000fffe0ff */
[----:B------:R-:W-:Y:S01]  /*13b30*/  @!PT LDS RZ, [RZ] ;  /* 0x00000000fffff984 */ /* 0x000fe20000000800 */
[----:B------:R-:W-:Y:S01]  /*13b40*/  @!PT LDS RZ, [RZ] ;  /* 0x00000000fffff984 */ /* 0x000fe20000000800 */
[----:B------:R-:W-:Y:S01]  /*13b50*/  @!PT LDS RZ, [RZ] ;  /* 0x00000000fffff984 */ /* 0x000fe20000000800 */
[----:B------:R1:W-:Y:S01]  /*13b60*/  LDGSTS.E.BYPASS.LTC128B.128 [R205+0x11800], [R4.64+0x100] ;  /* 0x1180010004cd7fae */ /* 0x0003e2000b901d46 */
[----:B------:R-:W-:Y:S05]  /*13b70*/  BRA `(.L_x_1035) ;  /* 0x0000001000007947 */ /* 0x000fea0003800000 */
.L_x_1036:
[----:B------:R1:W-:Y:S02]  /*13b80*/  STS.128 [R205+0x11800], RZ ;  /* 0x011800ffcd007388 */ /* 0x0003e40000000c00 */
.L_x_1035:
[----:B------:R-:W-:Y:S05]  /*13b90*/  BSYNC B0 ;  /* 0x0000000000007941 */ /* 0x000fea0003800000 */
.L_x_1034:
[C---:B------:R-:W-:Y:S01]  /*13ba0*/  IMAD.SHL.U32 R0, R63.reuse, 0x40, RZ ;  /* 0x000000403f007824 */ /* 0x040fe200078e00ff */
[----:B------:R-:W-:Y:S01]  /*13bb0*/  R2P PR, R63, 0x6 ;  /* 0x000000063f007804 */ /* 0x000fe20000000000 */
[----:B------:R-:W-:Y:S01]  /*13bc0*/  IMAD.SHL.U32 R156, R156, 0x8, RZ ;  /* 0x000000089c9c7824 */ /* 0x000fe200078e00ff */
[----:B------:R-:W0:Y:S01]  /*13bd0*/  LDGDEPBAR ;  /* 0x00000000000079af */ /* 0x000e220000000000 */
[C---:B------:R-:W-:Y:S01]  /*13be0*/  IMAD R198, R61.reuse, 0x400, R46 ;  /* 0x000004003dc67824 */ /* 0x040fe200078e022e */
[----:B-1----:R-:W-:Y:S01]  /*13bf0*/  LOP3.LUT R5, R0, 0x1c0, RZ, 0xc0, !PT ;  /* 0x000001c000057812 */ /* 0x002fe200078ec0ff */
[----:B------:R-:W-:Y:S01]  /*13c00*/  IMAD R61, R61, 0x10, R60 ;  /* 0x000000103d3d7824 */ /* 0x000fe200078e023c */
[----:B------:R-:W-:Y:S01]  /*13c10*/  ISETP.GE.AND P4, PT, R134, 0x2, PT ;  /* 0x000000028600780c */ /* 0x000fe20003f86270 */
[----:B------:R-:W-:Y:S01]  /*13c20*/  IMAD.SHL.U32 R198, R198, 0x2, RZ ;  /* 0x00000002c6c67824 */ /* 0x000fe200078e00ff */
[----:B------:R-:W-:-:S02]  /*13c30*/  LOP3.LUT R156, R5, 0x8, R156, 0xf8, !PT ;  /* 0x00000008059c7812 */ /* 0x000fc400078ef89c */
[----:B------:R-:W-:Y:S01]  /*13c40*/  SHF.R.U32.HI R197, RZ, 0x3, R5 ;  /* 0x00000003ffc57819 */ /* 0x000fe20000011605 */
[--C-:B------:R-:W-:Y:S01]  /*13c50*/  IMAD R196, R47, 0x2, R198.reuse ;  /* 0x000000022fc47824 */ /* 0x100fe200078e02c6 */
[----:B----4-:R-:W-:Y:S01]  /*13c60*/  LDSM.16.M88.4 R28, [R198] ;  /* 0x00000000c61c783b */ /* 0x010fe20000000200 */
[C---:B------:R-:W-:Y:S01]  /*13c70*/  IMAD R194, R45.reuse, 0x2, R198 ;  /* 0x000000022dc27824 */ /* 0x040fe200078e02c6 */
[----:B------:R-:W-:Y:S01]  /*13c80*/  LOP3.LUT R197, R156, R197, RZ, 0x3c, !PT ;  /* 0x000000c59cc57212 */ /* 0x000fe200078e3cff */
[----:B------:R-:W-:Y:S01]  /*13c90*/  IMAD R193, R45, 0x2, R196 ;  /* 0x000000022dc17824 */ /* 0x000fe200078e02c4 */
[----:B------:R-:W-:Y:S03]  /*13ca0*/  LDSM.16.M88.4 R56, [R196] ;  /* 0x00000000c438783b */ /* 0x000fe60000000200 */
[----:B------:R-:W-:Y:S01]  /*13cb0*/  IMAD R197, R64, 0x200, R197 ;  /* 0x0000020040c57824 */ /* 0x000fe200078e02c5 */
[----:B------:R-:W-:Y:S03]  /*13cc0*/  LDSM.16.M88.4 R24, [R194] ;  /* 0x00000000c218783b */ /* 0x000fe60000000200 */
[----:B------:R-:W-:-:S05]  /*13cd0*/  IMAD.SHL.U32 R197, R197, 0x2, RZ ;  /* 0x00000002c5c57824 */ /* 0x000fca00078e00ff */
[----:B------:R-:W1:Y:S01]  /*13ce0*/  LDSM.16.M88.4 R8, [R197+0x6000] ;  /* 0x00600000c508783b */ /* 0x000e620000000200 */
[C---:B------:R-:W-:Y:S02]  /*13cf0*/  IADD3 R0, R197.reuse, 0x6000, RZ ;  /* 0x00006000c5007810 */ /* 0x040fe40007ffe0ff */
[----:B------:R-:W-:Y:S01]  /*13d00*/  IADD3 R195, R197, 0x6020, RZ ;  /* 0x00006020c5c37810 */ /* 0x000fe20007ffe0ff */
[----:B------:R-:W4:Y:S01]  /*13d10*/  LDSM.16.M88.4 R76, [R197+0x6800] ;  /* 0x00680000c54c783b */ /* 0x000f220000000200 */
[----:B------:R-:W-:Y:S01]  /*13d20*/  @P1 IADD3 R195, R0, -0x20, RZ ;  /* 0xffffffe000c31810 */ /* 0x000fe20007ffe0ff */
[----:B------:R-:W-:Y:S02]  /*13d30*/  IMAD.MOV.U32 R0, RZ, RZ, 0x40 ;  /* 0x00000040ff007424 */ /* 0x000fe400078e00ff */
[----:B------:R-:W5:Y:S01]  /*13d40*/  LDSM.16.M88.4 R36, [R197+0x7000] ;  /* 0x00700000c524783b */ /* 0x000f620000000200 */
[C---:B------:R-:W-:Y:S02]  /*13d50*/  IADD3 R187, R195.reuse, 0x800, RZ ;  /* 0x00000800c3bb7810 */ /* 0x040fe40007ffe0ff */
[----:B------:R-:W-:Y:S01]  /*13d60*/  SEL R0, R0, 0xffffffc0, !P2 ;  /* 0xffffffc000007807 */ /* 0x000fe20005000000 */
[----:B------:R-:W2:Y:S01]  /*13d70*/  LDSM.16.M88.4 R72, [R197+0x7800] ;  /* 0x00780000c548783b */ /* 0x000ea20000000200 */
[----:B------:R-:W-:-:S02]  /*13d80*/  IADD3 R186, R195, 0x1000, RZ ;  /* 0x00001000c3ba7810 */ /* 0x000fc40007ffe0ff */
[----:B------:R-:W-:Y:S01]  /*13d90*/  IADD3 R185, R195, 0x1800, RZ ;  /* 0x00001800c3b97810 */ /* 0x000fe20007ffe0ff */
[----:B------:R-:W3:Y:S01]  /*13da0*/  LDSM.16.M88.4 R68, [R195] ;  /* 0x00000000c344783b */ /* 0x000ee20000000200 */
[----:B------:R-:W-:Y:S01]  /*13db0*/  IMAD.IADD R191, R197, 0x1, R0 ;  /* 0x00000001c5bf7824 */ /* 0x000fe200078e0200 */
[----:B------:R-:W-:Y:S01]  /*13dc0*/  IADD3 R183, R195, 0x2000, RZ ;  /* 0x00002000c3b77810 */ /* 0x000fe20007ffe0ff */
[----:B------:R-:W-:Y:S01]  /*13dd0*/  IMAD.IADD R184, R0, 0x1, R195 ;  /* 0x0000000100b87824 */ /* 0x000fe200078e02c3 */
[----:B------:R-:W2:Y:S01]  /*13de0*/  LDSM.16.M88.4 R64, [R195+0x800] ;  /* 0x00080000c340783b */ /* 0x000ea20000000200 */
[----:B------:R-:W-:Y:S02]  /*13df0*/  IADD3 R0, R61, 0x1, R2 ;  /* 0x000000013d007810 */ /* 0x000fe40007ffe002 */
[----:B------:R-:W-:Y:S01]  /*13e00*/  IADD3 R182, R195, 0x2800, RZ ;  /* 0x00002800c3b67810 */ /* 0x000fe20007ffe0ff */
[----:B---3--:R-:W3:Y:S01]  /*13e10*/  LDSM.16.M88.4 R52, [R195+0x1000] ;  /* 0x00100000c334783b */ /* 0x008ee20000000200 */
[----:B------:R-:W-:-:S02]  /*13e20*/  IADD3 R0, R62, R0, -R203 ;  /* 0x000000003e007210 */ /* 0x000fc40007ffe8cb */
[C---:B------:R-:W-:Y:S01]  /*13e30*/  IADD3 R181, R195.reuse, 0x3000, RZ ;  /* 0x00003000c3b57810 */ /* 0x040fe20007ffe0ff */
[----:B------:R-:W2:Y:S01]  /*13e40*/  LDSM.16.M88.4 R48, [R195+0x1800] ;  /* 0x00180000c330783b */ /* 0x000ea20000000200 */
[C---:B------:R-:W-:Y:S02]  /*13e50*/  IADD3 R180, R195.reuse, 0x3800, RZ ;  /* 0x00003800c3b47810 */ /* 0x040fe40007ffe0ff */
[C---:B------:R-:W-:Y:S01]  /*13e60*/  IADD3 R179, R195.reuse, 0x4000, RZ ;  /* 0x00004000c3b37810 */ /* 0x040fe20007ffe0ff */
[----:B------:R-:W2:Y:S01]  /*13e70*/  LDSM.16.M88.4 R20, [R191+0x6000] ;  /* 0x00600000bf14783b */ /* 0x000ea20000000200 */
[C---:B------:R-:W-:Y:S02]  /*13e80*/  IADD3 R178, R195.reuse, 0x4800, RZ ;  /* 0x00004800c3b27810 */ /* 0x040fe40007ffe0ff */
[C---:B------:R-:W-:Y:S01]  /*13e90*/  IADD3 R177, R195.reuse, 0x5000, RZ ;  /* 0x00005000c3b17810 */ /* 0x040fe20007ffe0ff */
[----:B------:R-:W2:Y:S01]  /*13ea0*/  LDSM.16.M88.4 R16, [R191+0x6800] ;  /* 0x00680000bf10783b */ /* 0x000ea20000000200 */
[----:B------:R-:W-:Y:S01]  /*13eb0*/  IADD3 R176, R195, 0x5800, RZ ;  /* 0x00005800c3b07810 */ /* 0x000fe20007ffe0ff */
[C---:B-1----:R-:W-:Y:S02]  /*13ec0*/  HMMA.16816.F32 R12, R28.reuse, R8, RZ ;  /* 0x000000081c0c723c */ /* 0x042fe400000018ff */
[----:B------:R-:W1:Y:S04]  /*13ed0*/  LDSM.16.M88.4 R84, [R191+0x7000] ;  /* 0x00700000bf54783b */ /* 0x000e680000000200 */
[----:B------:R-:W1:Y:S02]  /*13ee0*/  LDSM.16.M88.4 R80, [R191+0x7800] ;  /* 0x00780000bf50783b */ /* 0x000e640000000200 */
[C---:B------:R-:W-:Y:S08]  /*13ef0*/  HMMA.16816.F32 R8, R28.reuse, R10, RZ ;  /* 0x0000000a1c08723c */ /* 0x040ff000000018ff */
[C---:B----4-:R-:W-:Y:S08]  /*13f00*/  HMMA.16816.F32 R4, R28.reuse, R76, RZ ;  /* 0x0000004c1c04723c */ /* 0x050ff000000018ff */
[C---:B------:R-:W-:Y:S08]  /*13f10*/  HMMA.16816.F32 R76, R28.reuse, R78, RZ ;  /* 0x0000004e1c4c723c */ /* 0x040ff000000018ff */
[C---:B-----5:R-:W-:Y:S08]  /*13f20*/  HMMA.16816.F32 R40, R28.reuse, R36, RZ ;  /* 0x000000241c28723c */ /* 0x060ff000000018ff */
[C---:B------:R-:W-:Y:S08]  /*13f30*/  HMMA.16816.F32 R36, R28.reuse, R38, RZ ;  /* 0x000000261c24723c */ /* 0x040ff000000018ff */
[C---:B--2---:R-:W-:Y:S08]  /*13f40*/  HMMA.16816.F32 R32, R28.reuse, R72, RZ ;  /* 0x000000481c20723c */ /* 0x044ff000000018ff */
[----:B------:R-:W-:Y:S01]  /*13f50*/  HMMA.16816.F32 R28, R28, R74, RZ ;  /* 0x0000004a1c1c723c */ /* 0x000fe200000018ff */
[----:B------:R-:W-:Y:S07]  /*13f60*/  LDSM.16.M88.4 R72, [R193] ;  /* 0x00000000c148783b */ /* 0x000fee0000000200 */
[C---:B------:R-:W-:Y:S08]  /*13f70*/  HMMA.16816.F32 R12, R56.reuse, R68, R12 ;  /* 0x00000044380c723c */ /* 0x040ff0000000180c */
[C---:B------:R-:W-:Y:S01]  /*13f80*/  HMMA.16816.F32 R8, R56.reuse, R70, R8 ;  /* 0x000000463808723c */ /* 0x040fe20000001808 */
[----:B------:R-:W2:Y:S07]  /*13f90*/  LDSM.16.M88.4 R68, [R184] ;  /* 0x00000000b844783b */ /* 0x000eae0000000200 */
[C---:B------:R-:W-:Y:S08]  /*13fa0*/  HMMA.16816.F32 R4, R56.reuse, R64, R4 ;  /* 0x000000403804723c */ /* 0x040ff00000001804 */
[C---:B------:R-:W-:Y:S01]  /*13fb0*/  HMMA.16816.F32 R76, R56.reuse, R66, R76 ;  /* 0x00000042384c723c */ /* 0x040fe2000000184c */
[----:B------:R-:W4:Y:S07]  /*13fc0*/  LDSM.16.M88.4 R64, [R184+0x800] ;  /* 0x00080000b840783b */ /* 0x000f2e0000000200 */
[C---:B---3--:R-:W-:Y:S08]  /*13fd0*/  HMMA.16816.F32 R40, R56.reuse, R52, R40 ;  /* 0x000000343828723c */ /* 0x048ff00000001828 */
[C---:B------:R-:W-:Y:S01]  /*13fe0*/  HMMA.16816.F32 R36, R56.reuse, R54, R36 ;  /* 0x000000363824723c */ /* 0x040fe20000001824 */
[----:B------:R-:W-:Y:S07]  /*13ff0*/  LDSM.16.M88.4 R52, [R184+0x1800] ;  /* 0x00180000b834783b */ /* 0x000fee0000000200 */
[C---:B------:R-:W-:Y:S08]  /*14000*/  HMMA.16816.F32 R32, R56.reuse, R48, R32 ;  /* 0x000000303820723c */ /* 0x040ff00000001820 */
[----:B------:R-:W-:Y:S01]  /*14010*/  HMMA.16816.F32 R28, R56, R50, R28 ;  /* 0x00000032381c723c */ /* 0x000fe2000000181c */
[----:B------:R-:W3:Y:S07]  /*14020*/  LDSM.16.M88.4 R56, [R184+0x1000] ;  /* 0x00100000b838783b */ /* 0x000eee0000000200 */
        /* <DEDUP_REMOVED lines=16> */
[C---:B----4-:R-:W-:Y:S01]  /*14130*/  HMMA.16816.F32 R68, R72.reuse, R64, R48 ;  /* 0x000000404844723c */ /* 0x050fe20000001830 */
[----:B------:R-:W2:Y:S07]  /*14140*/  LDSM.16.M88.4 R48, [R196+0x2000] ;  /* 0x00200000c430783b */ /* 0x000eae0000000200 */
[C---:B------:R-:W-:Y:S01]  /*14150*/  HMMA.16816.F32 R76, R72.reuse, R66, R76 ;  /* 0x00000042484c723c */ /* 0x040fe2000000184c */
[----:B------:R-:W4:Y:S07]  /*14160*/  LDSM.16.M88.4 R64, [R195+0x2800] ;  /* 0x00280000c340783b */ /* 0x000f2e0000000200 */
[C---:B---3--:R-:W-:Y:S08]  /*14170*/  HMMA.16816.F32 R40, R72.reuse, R56, R40 ;  /* 0x000000384828723c */ /* 0x048ff00000001828 */
[C---:B------:R-:W-:Y:S01]  /*14180*/  HMMA.16816.F32 R36, R72.reuse, R58, R36 ;  /* 0x0000003a4824723c */ /* 0x040fe20000001824 */
[----:B------:R-:W-:Y:S07]  /*14190*/  LDSM.16.M88.4 R56, [R195+0x3800] ;  /* 0x00380000c338783b */ /* 0x000fee0000000200 */
[C---:B------:R-:W-:Y:S08]  /*141a0*/  HMMA.16816.F32 R32, R72.reuse, R52, R32 ;  /* 0x000000344820723c */ /* 0x040ff00000001820 */
[----:B------:R-:W-:Y:S01]  /*141b0*/  HMMA.16816.F32 R28, R72, R54, R28 ;  /* 0x00000036481c723c */ /* 0x000fe2000000181c */
[----:B------:R-:W3:Y:S04]  /*141c0*/  LDSM.16.M88.4 R72, [R195+0x3000] ;  /* 0x00300000c348783b */ /* 0x000ee80000000200 */
        /* <DEDUP_REMOVED lines=17> */
[C---:B----4-:R-:W-:Y:S08]  /*142e0*/  HMMA.16816.F32 R68, R48.reuse, R64, R68 ;  /* 0x000000403044723c */ /* 0x050ff00000001844 */
[C---:B------:R-:W-:Y:S01]  /*142f0*/  HMMA.16816.F32 R76, R48.reuse, R66, R76 ;  /* 0x00000042304c723c */ /* 0x040fe2000000184c */
[----:B------:R-:W4:Y:S07]  /*14300*/  LDSM.16.M88.4 R64, [R184+0x2800] ;  /* 0x00280000b840783b */ /* 0x000f2e0000000200 */
[C---:B---3--:R-:W-:Y:S08]  /*14310*/  HMMA.16816.F32 R40, R48.reuse, R72, R40 ;  /* 0x000000483028723c */ /* 0x048ff00000001828 */
[C---:B------:R-:W-:Y:S01]  /*14320*/  HMMA.16816.F32 R36, R48.reuse, R74, R36 ;  /* 0x0000004a3024723c */ /* 0x040fe20000001824 */
[----:B------:R-:W3:Y:S07]  /*14330*/  LDSM.16.M88.4 R72, [R184+0x3000] ;  /* 0x00300000b848783b */ /* 0x000eee0000000200 */
        /* <DEDUP_REMOVED lines=22> */
[----:B------:R-:W-:Y:S07]  /*144a0*/  LDSM.16.M88.4 R64, [R194+0x4000] ;  /* 0x00400000c240783b */ /* 0x000fee0000000200 */
[C---:B---3--:R-:W-:Y:S08]  /*144b0*/  HMMA.16816.F32 R40, R24.reuse, R72, R40 ;  /* 0x000000481828723c */ /* 0x048ff00000001828 */
        /* <DEDUP_REMOVED lines=56> */
[----:B------:R-:W-:Y:S02]  /*14840*/  IABS R4, c[0x0][0x2d0] ;  /* 0x0000b40000047a13 */ /* 0x000fe40000000000 */
[----:B------:R-:W-:-:S02]  /*14850*/  IADD3 R18, R3, -0x40, RZ ;  /* 0xffffffc003127810 */ /* 0x000fc40007ffe0ff */
[----:B------:R-:W1:Y:S01]  /*14860*/  I2F.RP R5, R4 ;  /* 0x0000000400057306 */ /* 0x000e620000209400 */
[----:B------:R-:W-:Y:S02]  /*14870*/  IABS R16, R3 ;  /* 0x0000000300107213 */ /* 0x000fe40000000000 */
[----:B------:R-:W-:Y:S02]  /*14880*/  IABS R6, R18 ;  /* 0x0000001200067213 */ /* 0x000fe40000000000 */
[----:B------:R-:W-:-:S03]  /*14890*/  LOP3.LUT R18, R18, c[0x0][0x2d0], RZ, 0x3c, !PT ;  /* 0x0000b40012127a12 */ /* 0x000fc600078e3cff */
        /* <DEDUP_REMOVED lines=8> */
[----:B------:R-:W-:-:S04]  /*14920*/  IMAD.HI.U32 R17, R17, R6, RZ ;  /* 0x0000000611117227 */ /* 0x000fc800078e00ff */
[----:B------:R-:W-:Y:S01]  /*14930*/  IMAD.MOV R7, RZ, RZ, -R19 ;  /* 0x000000ffff077224 */ /* 0x000fe200078e0a13 */
[----:B------:R-:W-:-:S03]  /*14940*/  IADD3 R5, -R17, RZ, RZ ;  /* 0x000000ff11057210 */ /* 0x000fc60007ffe1ff */
[C---:B------:R-:W-:Y:S02]  /*14950*/  IMAD R7, R4.reuse, R7, R16 ;  /* 0x0000000704077224 */ /* 0x040fe400078e0210 */
[----:B------:R-:W-:-:S03]  /*14960*/  IMAD R5, R4, R5, R6 ;  /* 0x0000000504057224 */ /* 0x000fc600078e0206 */
[C---:B------:R-:W-:Y:S02]  /*14970*/  ISETP.GT.U32.AND P0, PT, R4.reuse, R7, PT ;  /* 0x000000070400720c */ /* 0x040fe40003f04070 */
[----:B------:R-:W-:-:S11]  /*14980*/  ISETP.GT.U32.AND P1, PT, R4, R5, PT ;  /* 0x000000050400720c */ /* 0x000fd60003f24070 */
[--C-:B------:R-:W-:Y:S01]  /*14990*/  @!P0 IMAD.IADD R7, R7, 0x1, -R4.reuse ;  /* 0x0000000107078824 */ /* 0x100fe200078e0a04 */
[----:B------:R-:W-:Y:S01]  /*149a0*/  @!P0 IADD3 R19, R19, 0x1, RZ ;  /* 0x0000000113138810 */ /* 0x000fe20007ffe0ff */
[----:B------:R-:W-:Y:S01]  /*149b0*/  @!P1 IMAD.IADD R5, R5, 0x1, -R4 ;  /* 0x0000000105059824 */ /* 0x000fe200078e0a04 */
[----:B------:R-:W-:Y:S02]  /*149c0*/  ISETP.GE.AND P0, PT, R18, RZ, PT ;  /* 0x000000ff1200720c */ /* 0x000fe40003f06270 */
[-C--:B------:R-:W-:Y:S02]  /*149d0*/  ISETP.GE.U32.AND P6, PT, R7, R4.reuse, PT ;  /* 0x000000040700720c */ /* 0x080fe40003fc6070 */
[----:B------:R-:W-:Y:S02]  /*149e0*/  ISETP.GE.U32.AND P5, PT, R5, R4, PT ;  /* 0x000000040500720c */ /* 0x000fe40003fa6070 */
[----:B------:R-:W-:Y:S02]  /*149f0*/  LOP3.LUT R4, R3, c[0x0][0x2d0], RZ, 0x3c, !PT ;  /* 0x0000b40003047a12 */ /* 0x000fe400078e3cff */
[----:B------:R-:W-:-:S02]  /*14a00*/  @!P1 IADD3 R17, R17, 0x1, RZ ;  /* 0x0000000111119810 */ /* 0x000fc40007ffe0ff */
[----:B------:R-:W-:Y:S02]  /*14a10*/  ISETP.GE.AND P2, PT, R4, RZ, PT ;  /* 0x000000ff0400720c */ /* 0x000fe40003f46270 */
[----:B------:R-:W-:Y:S02]  /*14a20*/  ISETP.NE.AND P1, PT, RZ, c[0x0][0x2d0], PT ;  /* 0x0000b400ff007a0c */ /* 0x000fe40003f25270 */
[----:B------:R-:W-:Y:S02]  /*14a30*/  LOP3.LUT R4, RZ, c[0x0][0x2d0], RZ, 0x33, !PT ;  /* 0x0000b400ff047a12 */ /* 0x000fe400078e33ff */
[----:B------:R-:W-:Y:S02]  /*14a40*/  @P6 IADD3 R19, R19, 0x1, RZ ;  /* 0x0000000113136810 */ /* 0x000fe40007ffe0ff */
[----:B------:R-:W-:-:S05]  /*14a50*/  @P5 IADD3 R17, R17, 0x1, RZ ;  /* 0x0000000111115810 */ /* 0x000fca0007ffe0ff */
[----:B------:R-:W-:Y:S01]  /*14a60*/  @!P2 IADD3 R19, -R19, RZ, RZ ;  /* 0x000000ff1313a210 */ /* 0x000fe20007ffe1ff */
[----:B------:R-:W-:-:S03]  /*14a70*/  @!P0 IMAD.MOV R17, RZ, RZ, -R17 ;  /* 0x000000ffff118224 */ /* 0x000fc600078e0a11 */
[C---:B------:R-:W-:Y:S02]  /*14a80*/  SEL R7, R4.reuse, R19, !P1 ;  /* 0x0000001304077207 */ /* 0x040fe40004800000 */
[----:B------:R-:W-:-:S03]  /*14a90*/  SEL R4, R4, R17, !P1 ;  /* 0x0000001104047207 */ /* 0x000fc60004800000 */
[----:B------:R-:W-:-:S04]  /*14aa0*/  IMAD.WIDE R20, R7, 0x4, R206 ;  /* 0x0000000407147825 */ /* 0x000fc800078e02ce */
[----:B------:R-:W-:Y:S01]  /*14ab0*/  IMAD.WIDE R18, R4, 0x4, R206 ;  /* 0x0000000404127825 */ /* 0x000fe200078e02ce */
[----:B------:R-:W2:Y:S04]  /*14ac0*/  LDG.E R5, [R20.64] ;  /* 0x0000000614057981 */ /* 0x000ea8000c1e1900 */
[----:B------:R-:W2:Y:S01]  /*14ad0*/  LDG.E R6, [R18.64] ;  /* 0x0000000612067981 */ /* 0x000ea2000c1e1900 */
[----:B------:R-:W-:Y:S01]  /*14ae0*/  IMAD.IADD R4, R7, 0x1, -R4 ;  /* 0x0000000107047824 */ /* 0x000fe200078e0a04 */
[----:B------:R-:W-:-:S05]  /*14af0*/  MOV R7, 0x40 ;  /* 0x0000004000077802 */ /* 0x000fca0000000f00 */
[----:B------:R-:W-:-:S04]  /*14b00*/  IMAD R7, R4, c[0x0][0x2d0], -R7 ;  /* 0x0000b40004077a24 */ /* 0x000fc800078e0a07 */
[----:B------:R-:W-:Y:S01]  /*14b10*/  IMAD.WIDE.U32 R16, R7, c[0x0][0x198], RZ ;  /* 0x0000660007107a25 */ /* 0x000fe200078e00ff */
[----:B------:R-:W-:-:S05]  /*14b20*/  SHF.R.S32.HI R4, RZ, 0x1f, R7 ;  /* 0x0000001fff047819 */ /* 0x000fca0000011407 */
[----:B------:R-:W-:-:S04]  /*14b30*/  IMAD R4, R4, c[0x0][0x198], RZ ;  /* 0x0000660004047a24 */ /* 0x000fc800078e02ff */
[----:B------:R-:W-:-:S04]  /*14b40*/  IMAD R4, R7, c[0x0][0x19c], R4 ;  /* 0x0000670007047a24 */ /* 0x000fc800078e0204 */
[----:B------:R-:W-:Y:S02]  /*14b50*/  IMAD.IADD R17, R17, 0x1, R4 ;  /* 0x0000000111117824 */ /* 0x000fe400078e0204 */
[----:B--2---:R-:W-:-:S05]  /*14b60*/  IMAD.IADD R6, R6, 0x1, -R5 ;  /* 0x0000000106067824 */ /* 0x004fca00078e0a05 */
[----:B------:R-:W-:-:S05]  /*14b70*/  SHF.R.S32.HI R5, RZ, 0x1f, R6 ;  /* 0x0000001fff057819 */ /* 0x000fca0000011406 */
[----:B------:R-:W-:-:S04]  /*14b80*/  IMAD R5, R5, c[0x0][0x180], RZ ;  /* 0x0000600005057a24 */ /* 0x000fc800078e02ff */
[C---:B------:R-:W-:Y:S02]  /*14b90*/  IMAD R5, R6.reuse, c[0x0][0x184], R5 ;  /* 0x0000610006057a24 */ /* 0x040fe400078e0205 */
[----:B------:R-:W-:-:S05]  /*14ba0*/  IMAD.WIDE.U32 R6, R6, c[0x0][0x180], R16 ;  /* 0x0000600006067a25 */ /* 0x000fca00078e0010 */
[----:B------:R-:W-:Y:S01]  /*14bb0*/  IADD3 R4, R7, R5, RZ ;  /* 0x0000000507047210 */ /* 0x000fe20007ffe0ff */
[----:B------:R-:W-:Y:S01]  /*14bc0*/  IMAD.MOV.U32 R5, RZ, RZ, R6 ;  /* 0x000000ffff057224 */ /* 0x000fe200078e0006 */
[----:B------:R-:W-:Y:S05]  /*14bd0*/  BRA `(.L_x_1039) ;  /* 0x0000003000007947 */ /* 0x000fea0003800000 */
.L_x_1038:
[----:B------:R-:W-:-:S05]  /*14be0*/  IMAD.MOV.U32 R5, RZ, RZ, c[0x0][0x198] ;  /* 0x00006600ff057624 */ /* 0x000fca00078e00ff */
[----:B------:R-:W-:-:S04]  /*14bf0*/  LEA R5, -R5, RZ, 0x6 ;  /* 0x000000ff05057211 */ /* 0x000fc800078e31ff */
[----:B------:R-:W-:Y:S02]  /*14c00*/  SHF.R.S32.HI R4, RZ, 0x1f, R5 ;  /* 0x0000001fff047819 */ /* 0x000fe40000011405 */
.L_x_1039:
[C---:B------:R-:W-:Y:S02]  /*14c10*/  LOP3.LUT P2, RZ, R44.reuse, 0x2, RZ, 0xc0, !PT ;  /* 0x000000022cff7812 */ /* 0x040fe4000784c0ff */
[C---:B------:R-:W-:Y:S02]  /*14c20*/  LOP3.LUT P1, RZ, R44.reuse, 0x4, RZ, 0xc0, !PT ;  /* 0x000000042cff7812 */ /* 0x040fe4000782c0ff */
[C---:B------:R-:W-:Y:S02]  /*14c30*/  LEA R16, P5, R5.reuse, R208, 0x1 ;  /* 0x000000d005107211 */ /* 0x040fe400078a08ff */
[----:B------:R-:W-:Y:S02]  /*14c40*/  LOP3.LUT P6, RZ, R44, 0x1, RZ, 0xc0, !PT ;  /* 0x000000012cff7812 */ /* 0x000fe400078cc0ff */
[----:B------:R-:W-:-:S05]  /*14c50*/  LEA.HI.X R17, R5, R211, R4, 0x1, P5 ;  /* 0x000000d305117211 */ /* 0x000fca00028f0c04 */
[----:B------:R-:W-:-:S04]  /*14c60*/  @P2 IADD3 R6, P0, R5, R154, RZ ;  /* 0x0000009a05062210 */ /* 0x000fc80007f1e0ff */
[----:B------:R-:W-:Y:S01]  /*14c70*/  @P2 LEA R26, P5, R6, c[0x0][0x168], 0x1 ;  /* 0x00005a00061a2a11 */ /* 0x000fe200078a08ff */
[----:B------:R-:W-:Y:S01]  /*14c80*/  @P2 IMAD.X R19, R4, 0x1, R153, P0 ;  /* 0x0000000104132824 */ /* 0x000fe200000e0699 */
[----:B------:R-:W-:Y:S01]  /*14c90*/  @P1 IADD3 R7, P0, R5, R154, RZ ;  /* 0x0000009a05071210 */ /* 0x000fe20007f1e0ff */
[----:B------:R-:W-:Y:S01]  /*14ca0*/  @!PT LDS RZ, [RZ] ;  /* 0x00000000fffff984 */ /* 0x000fe20000000800 */
[----:B------:R-:W-:Y:S01]  /*14cb0*/  @!PT LDS RZ, [RZ] ;  /* 0x00000000fffff984 */ /* 0x000fe20000000800 */
[----:B------:R-:W-:Y:S01]  /*14cc0*/  @!PT LDS RZ, [RZ] ;  /* 0x00000000fffff984 */ /* 0x000fe20000000800 */
[----:B------:R1:W-:Y:S03]  /*14cd0*/  @P6 LDGSTS.E.BYPASS.LTC128B.128 [R205+0x6000], [R16.64] ;  /* 0x0600000010cd6fae */ /* 0x0003e6000b901d46 */
[----:B------:R-:W-:Y:S01]  /*14ce0*/  @P2 LEA.HI.X R27, R6, c[0x0][0x16c], R19, 0x1, P5 ;  /* 0x00005b00061b2a11 */ /* 0x000fe200028f0c13 */
[----:B------:R-:W-:Y:S01]  /*14cf0*/  @P1 IMAD.X R6, R4, 0x1, R153, P0 ;  /* 0x0000000104061824 */ /* 0x000fe200000e0699 */
[----:B------:R-:W-:Y:S01]  /*14d00*/  @P1 LEA R20, P0, R7, c[0x0][0x168], 0x1 ;  /* 0x00005a0007141a11 */ /* 0x000fe200078008ff */
[----:B------:R1:W-:Y:S01]  /*14d10*/  @!P6 STS.128 [R205+0x6000], RZ ;  /* 0x006000ffcd00e388 */ /* 0x0003e20000000c00 */
[----:B------:R-:W-:-:S02]  /*14d20*/  IADD3 R5, P5, R200, R5, RZ ;  /* 0x00000005c8057210 */ /* 0x000fc40007fbe0ff */
[----:B------:R-:W-:Y:S01]  /*14d30*/  @P1 LEA.HI.X R21, R7, c[0x0][0x16c], R6, 0x1, P0 ;  /* 0x00005b0007151a11 */ /* 0x000fe200000f0c06 */
[----:B------:R-:W-:Y:S01]  /*14d40*/  @!PT LDS RZ, [RZ] ;  /* 0x00000000fffff984 */ /* 0x000fe20000000800 */
[----:B------:R-:W-:Y:S01]  /*14d50*/  @!PT LDS RZ, [RZ] ;  /* 0x00000000fffff984 */ /* 0x000fe20000000800 */
[----:B------:R-:W-:Y:S01]  /*14d60*/  @!PT LDS RZ, [RZ] ;  /* 0x00000000fffff984 */ /* 0x000fe20000000800 */
[----:B------:R1:W-:Y:S01]  /*14d70*/  @P2 LDGSTS.E.BYPASS.LTC128B.128 [R205+0x8000], [R26.64+0x80] ;  /* 0x080000801acd2fae */ /* 0x0003e2000b901d46 */
[----:B------:R-:W-:Y:S01]  /*14d80*/  @P2 IADD3 R19, P0, R5, R154, RZ ;  /* 0x0000009a05132210 */ /* 0x000fe20007f1e0ff */
[----:B------:R-:W-:Y:S01]  /*14d90*/  IMAD.X R152, R199, 0x1, R4, P5 ;  /* 0x00000001c7987824 */ /* 0x000fe200028e0604 */
[C---:B------:R-:W-:Y:S01]  /*14da0*/  @P6 LEA R24, P5, R5.reuse, R208, 0x1 ;  /* 0x000000d005186211 */ /* 0x040fe200078a08ff */
[----:B------:R1:W-:Y:S02]  /*14db0*/  @!P2 STS.128 [R205+0x8000], RZ ;  /* 0x008000ffcd00a388 */ /* 0x0003e40000000c00 */
[----:B------:R-:W-:Y:S01]  /*14dc0*/  @P2 IMAD.X R4, R152, 0x1, R153, P0 ;  /* 0x0000000198042824 */ /* 0x000fe200000e0699 */
[----:B------:R-:W-:Y:S01]  /*14dd0*/  @P6 LEA.HI.X R25, R5, R211, R152, 0x1, P5 ;  /* 0x000000d305196211 */ /* 0x000fe200028f0c98 */
[----:B------:R-:W-:Y:S01]  /*14de0*/  @!PT LDS RZ, [RZ] ;  /* 0x00000000fffff984 */ /* 0x000fe20000000800 */
[----:B------:R-:W-:Y:S01]  /*14df0*/  @!PT LDS RZ, [RZ] ;  /* 0x00000000fffff984 */ /* 0x000fe20000000800 */
[----:B------:R-:W-:Y:S01]  /*14e00*/  @!PT LDS RZ, [RZ] ;  /* 0x00000000fffff984 */ /* 0x000fe20000000800 */
[----:B------:R1:W-:Y:S01]  /*14e10*/  @P1 LDGSTS.E.BYPASS.LTC128B.128 [R205+0xa000], [R20.64+0x100] ;  /* 0x0a00010014cd1fae */ /* 0x0003e2000b901d46 */
[----:B------:R-:W-:-:S02]  /*14e20*/  @P2 LEA R22, P5, R19, c[0x0][0x168], 0x1 ;  /* 0x00005a0013162a11 */ /* 0x000fc400078a08ff */
[-C--:B------:R-:W-:Y:S01]  /*14e30*/  @P1 IADD3 R7, P0, R5, R154.reuse, RZ ;  /* 0x0000009a05071210 */ /* 0x080fe20007f1e0ff */
[----:B------:R1:W-:Y:S01]  /*14e40*/  @!P1 STS.128 [R205+0xa000], RZ ;  /* 0x00a000ffcd009388 */ /* 0x0003e20000000c00 */
[----:B------:R-:W-:Y:S02]  /*14e50*/  @P2 LEA.HI.X R23, R19, c[0x0][0x16c], R4, 0x1, P5 ;  /* 0x00005b0013172a11 */ /* 0x000fe400028f0c04 */
[----:B------:R-:W-:Y:S01]  /*14e60*/  IADD3 R5, P5, R200, R5, RZ ;  /* 0x00000005c8057210 */ /* 0x000fe20007fbe0ff */
[----:B------:R-:W-:Y:S01]  /*14e70*/  @P1 IMAD.X R4, R152, 0x1, R153, P0 ;  /* 0x0000000198041824 */ /* 0x000fe200000e0699 */
[----:B------:R-:W-:Y:S01]  /*14e80*/  @P1 LEA R18, P0, R7, c[0x0][0x168], 0x1 ;  /* 0x00005a0007121a11 */ /* 0x000fe200078008ff */
[----:B------:R-:W-:Y:S01]  /*14e90*/  @!PT LDS RZ, [RZ] ;  /* 0x00000000fffff984 */ /* 0x000fe20000000800 */
[----:B------:R-:W-:Y:S01]  /*14ea0*/  @!PT LDS RZ, [RZ] ;  /* 0x00000000fffff984 */ /* 0x000fe20000000800 */
[----:B------:R-:W-:Y:S01]  /*14eb0*/  @!PT LDS RZ, [RZ] ;  /* 0x00000000fffff984 */ /* 0x000fe20000000800 */
[----:B------:R1:W-:Y:S02]  /*14ec0*/  @P6 LDGSTS.E.BYPASS.LTC128B.128 [R205+0x6800], [R24.64] ;  /* 0x0680000018cd6fae */ /* 0x0003e4000b901d46 */
[----:B------:R-:W-:Y:S01]  /*14ed0*/  IMAD.X R152, R199, 0x1, R152, P5 ;  /* 0x00000001c7987824 */ /* 0x000fe200028e0698 */
[----:B------:R-:W-:Y:S01]  /*14ee0*/  @P1 LEA.HI.X R19, R7, c[0x0][0x16c], R4, 0x1, P0 ;  /* 0x00005b0007131a11 */ /* 0x000fe200000f0c04 */
[----:B------:R1:W-:Y:S01]  /*14ef0*/  @!P6 STS.128 [R205+0x6800], RZ ;  /* 0x006800ffcd00e388 */ /* 0x0003e20000000c00 */
[----:B------:R-:W-:-:S02]  /*14f00*/  @P2 IADD3 R7, P0, R5, R154, RZ ;  /* 0x0000009a05072210 */ /* 0x000fc40007f1e0ff */
[C---:B------:R-:W-:Y:S01]  /*14f10*/  @P6 LEA R34, P5, R5.reuse, R208, 0x1 ;  /* 0x000000d005226211 */ /* 0x040fe200078a08ff */
[----:B------:R-:W-:Y:S01]  /*14f20*/  @!PT LDS RZ, [RZ] ;  /* 0x00000000fffff984 */ /* 0x000fe20000000800 */
[----:B------:R-:W-:Y:S01]  /*14f30*/  @!PT LDS RZ, [RZ] ;  /* 0x00000000fffff984 */ /* 0x000fe20000000800 */
[----:B------:R-:W-:Y:S01]  /*14f40*/  @!PT LDS RZ, [RZ] ;  /* 0x00000000fffff984 */ /* 0x000fe20000000800 */
[----:B------:R1:W-:Y:S02]  /*14f50*/  @P2 LDGSTS.E.BYPASS.LTC128B.128 [R205+0x8800], [R22.64+0x80] ;  /* 0x0880008016cd2fae */ /* 0x0003e4000b901d46 */
[----:B------:R-:W-:Y:S01]  /*14f60*/  @P2 IMAD.X R6, R152, 0x1, R153, P0 ;  /* 0x0000000198062824 */ /* 0x000fe200000e0699 */
[----:B------:R-:W-:Y:S01]  /*14f70*/  @P6 LEA.HI.X R35, R5, R211, R152, 0x1, P5 ;  /* 0x000000d305236211 */ /* 0x000fe200028f0c98 */
[----:B------:R1:W-:Y:S01]  /*14f80*/  @!P2 STS.128 [R205+0x8800], RZ ;  /* 0x008800ffcd00a388 */ /* 0x0003e20000000c00 */
[----:B------:R-:W-:Y:S02]  /*14f90*/  @P2 LEA R32, P5, R7, c[0x0][0x168], 0x1 ;  /* 0x00005a0007202a11 */ /* 0x000fe400078a08ff */
[----:B------:R-:W-:Y:S01]  /*14fa0*/  @P1 IADD3 R4, P0, R5, R154, RZ ;  /* 0x0000009a05041210 */ /* 0x000fe20007f1e0ff */
[----:B------:R-:W-:Y:S01]  /*14fb0*/  @!PT LDS RZ, [RZ] ;  /* 0x00000000fffff984 */ /* 0x000fe20000000800 */
[----:B------:R-:W-:Y:S01]  /*14fc0*/  @!PT LDS RZ, [RZ] ;  /* 0x00000000fffff984 */ /* 0x000fe20000000800 */
[----:B------:R-:W-:Y:S01]  /*14fd0*/  @!PT LDS RZ, [RZ] ;  /* 0x00000000fffff984 */ /* 0x000fe20000000800 */
[----:B------:R1:W-:Y:S01]  /*14fe0*/  @P1 LDGSTS.E.BYPASS.LTC128B.128 [R205+0xa800], [R18.64+0x100] ;  /* 0x0a80010012cd1fae */ /* 0x0003e2000b901d46 */
[----:B------:R-:W-:-:S02]  /*14ff0*/  @P2 LEA.HI.X R33, R7, c[0x0][0x16c], R6, 0x1, P5 ;  /* 0x00005b0007212a11 */ /* 0x000fc400028f0c06 */
[----:B------:R-:W-:Y:S01]  /*15000*/  IADD3 R5, P5, R200, R5, RZ ;  /* 0x00000005c8057210 */ /* 0x000fe20007fbe0ff */
[----:B------:R-:W-:Y:S01]  /*15010*/  @P1 IMAD.X R7, R152, 0x1, R153, P0 ;  /* 0x0000000198071824 */ /* 0x000fe200000e0699 */
[C---:B------:R-:W-:Y:S01]  /*15020*/  @P1 LEA R48, P0, R4.reuse, c[0x0][0x168], 0x1 ;  /* 0x00005a0004301a11 */ /* 0x040fe200078008ff */
[----:B------:R1:W-:Y:S02]  /*15030*/  @!P1 STS.128 [R205+0xa800], RZ ;  /* 0x00a800ffcd009388 */ /* 0x0003e40000000c00 */
[----:B------:R-:W-:Y:S01]  /*15040*/  IMAD.X R152, R199, 0x1, R152, P5 ;  /* 0x00000001c7987824 */ /* 0x000fe200028e0698 */
[----:B------:R-:W-:Y:S01]  /*15050*/  @P1 LEA.HI.X R49, R4, c[0x0][0x16c], R7, 0x1, P0 ;  /* 0x00005b0004311a11 */ /* 0x000fe200000f0c07 */
[----:B------:R-:W-:Y:S01]  /*15060*/  @!PT LDS RZ, [RZ] ;  /* 0x00000000fffff984 */ /* 0x000fe20000000800 */
[----:B------:R-:W-:Y:S01]  /*15070*/  @!PT LDS RZ, [RZ] ;  /* 0x00000000fffff984 */ /* 0x000fe20000000800 */
[----:B------:R-:W-:Y:S01]  /*15080*/  @!PT LDS RZ, [RZ] ;  /* 0x00000000fffff984 */ /* 0x000fe20000000800 */
[----:B------:R1:W-:Y:S01]  /*15090*/  @P6 LDGSTS.E.BYPASS.LTC128B.128 [R205+0x7000], [R34.64] ;  /* 0x0700000022cd6fae */ /* 0x0003e2000b901d46 */
[C---:B------:R-:W-:Y:S01]  /*150a0*/  @P6 LEA R50, P0, R5.reuse, R208, 0x1 ;  /* 0x000000d005326211 */ /* 0x040fe200078008ff */
[----:B------:R-:W-:Y:S01]  /*150b0*/  IMAD.MOV.U32 R208, RZ, RZ, R16 ;  /* 0x000000ffffd07224 */ /* 0x000fe200078e0010 */
[CC--:B------:R-:W-:Y:S01]  /*150c0*/  @P2 IADD3 R4, P5, R5.reuse, R154.reuse, RZ ;  /* 0x0000009a05042210 */ /* 0x0c0fe20007fbe0ff */
[----:B------:R1:W-:Y:S01]  /*150d0*/  @!P6 STS.128 [R205+0x7000], RZ ;  /* 0x007000ffcd00e388 */ /* 0x0003e20000000c00 */
[C---:B------:R-:W-:Y:S01]  /*150e0*/  @P6 LEA.HI.X R51, R5.reuse, R211, R152, 0x1, P0 ;  /* 0x000000d305336211 */ /* 0x040fe200000f0c98 */
[----:B------:R-:W-:Y:S01]  /*150f0*/  IMAD.MOV.U32 R211, RZ, RZ, R17 ;  /* 0x000000ffffd37224 */ /* 0x000fe200078e0011 */
[----:B------:R-:W-:Y:S01]  /*15100*/  @P1 IADD3 R5, P0, R5, R154, RZ ;  /* 0x0000009a05051210 */ /* 0x000fe20007f1e0ff */
[--C-:B------:R-:W-:Y:S01]  /*15110*/  @P2 IMAD.X R7, R152, 0x1, R153.reuse, P5 ;  /* 0x0000000198072824 */ /* 0x100fe200028e0699 */
[----:B------:R-:W-:Y:S01]  /*15120*/  @P2 LEA R6, P5, R4, c[0x0][0x168], 0x1 ;  /* 0x00005a0004062a11 */ /* 0x000fe200078a08ff */
[----:B------:R-:W-:Y:S01]  /*15130*/  @!PT LDS RZ, [RZ] ;  /* 0x00000000fffff984 */ /* 0x000fe20000000800 */
[----:B------:R-:W-:Y:S01]  /*15140*/  @!PT LDS RZ, [RZ] ;  /* 0x00000000fffff984 */ /* 0x000fe20000000800 */
[----:B------:R-:W-:Y:S01]  /*15150*/  @!PT LDS RZ, [RZ] ;  /* 0x00000000fffff984 */ /* 0x000fe20000000800 */
[----:B------:R1:W-:Y:S02]  /*15160*/  @P2 LDGSTS.E.BYPASS.LTC128B.128 [R205+0x9000], [R32.64+0x80] ;  /* 0x0900008020cd2fae */ /* 0x0003e4000b901d46 */
[----:B------:R-:W-:Y:S01]  /*15170*/  @P1 IMAD.X R152, R152, 0x1, R153, P0 ;  /* 0x0000000198981824 */ /* 0x000fe200000e0699 */
[----:B------:R-:W-:Y:S01]  /*15180*/  @P1 LEA R52, P0, R5, c[0x0][0x168], 0x1 ;  /* 0x00005a0005341a11 */ /* 0x000fe200078008ff */
[----:B------:R1:W-:Y:S01]  /*15190*/  @!P2 STS.128 [R205+0x9000], RZ ;  /* 0x009000ffcd00a388 */ /* 0x0003e20000000c00 */
[----:B------:R-:W-:-:S02]  /*151a0*/  @P2 LEA.HI.X R7, R4, c[0x0][0x16c], R7, 0x1, P5 ;  /* 0x00005b0004072a11 */ /* 0x000fc400028f0c07 */
[----:B------:R-:W-:Y:S01]  /*151b0*/  @P1 LEA.HI.X R53, R5, c[0x0][0x16c], R152, 0x1, P0 ;  /* 0x00005b0005351a11 */ /* 0x000fe200000f0c98 */
        /* <DEDUP_REMOVED lines=8> */
[----:B------:R1:W-:Y:S04]  /*15240*/  @P6 LDGSTS.E.BYPASS.LTC128B.128 [R205+0x7800], [R50.64] ;  /* 0x0780000032cd6fae */ /* 0x0003e8000b901d46 */
[----:B------:R1:W-:Y:S04]  /*15250*/  @!P6 STS.128 [R205+0x7800], RZ ;  /* 0x007800ffcd00e388 */ /* 0x0003e80000000c00 */
        /* <DEDUP_REMOVED lines=9> */
[----:B------:R1:W-:Y:S04]  /*152f0*/  @!P1 STS.128 [R205+0xb800], RZ ;  /* 0x00b800ffcd009388 */ /* 0x0003e80000000c00 */
[----:B------:R-:W0:Y:S02]  /*15300*/  LDGDEPBAR ;  /* 0x00000000000079af */ /* 0x000e240000000000 */
.L_x_1037:
[----:B------:R-:W-:Y:S02]  /*15310*/  IMAD.IADD R5, R3, 0x1, R88 ;  /* 0x0000000103057824 */ /* 0x000fe400078e0258 */
[----:B------:R-:W-:-:S03]  /*15320*/  IMAD.SHL.U32 R192, R46, 0x2, RZ ;  /* 0x000000022ec07824 */ /* 0x000fc600078e00ff */
[----:B------:R-:W-:Y:S01]  /*15330*/  IADD3 R3, R5, 0x1, RZ ;  /* 0x0000000105037810 */ /* 0x000fe20007ffe0ff */
[--C-:B------:R-:W-:Y:S01]  /*15340*/  IMAD R190, R47, 0x2, R192.reuse ;  /* 0x000000022fbe7824 */ /* 0x100fe200078e02c0 */
[----:B-1----:R-:W-:Y:S01]  /*15350*/  IADD3 R7, R5, 0x8, RZ ;  /* 0x0000000805077810 */ /* 0x002fe20007ffe0ff */
[----:B------:R-:W-:Y:S01]  /*15360*/  IMAD R189, R45, 0x2, R192 ;  /* 0x000000022dbd7824 */ /* 0x000fe200078e02c0 */
[----:B------:R-:W-:Y:S01]  /*15370*/  ISETP.GE.AND P6, PT, R3, R0, PT ;  /* 0x000000000300720c */ /* 0x000fe20003fc6270 */
[----:B------:R-:W-:Y:S01]  /*15380*/  IMAD R188, R45, 0x2, R190 ;  /* 0x000000022dbc7824 */ /* 0x000fe200078e02be */
[----:B------:R-:W-:Y:S01]  /*15390*/  ISETP.GE.AND P1, PT, R3, R2, PT ;  /* 0x000000020300720c */ /* 0x000fe20003f26270 */
[----:B------:R-:W-:Y:S01]  /*153a0*/  LDSM.16.MT88.4 R100, [R192+0x10000] ;  /* 0x01000000c064783b */ /* 0x000fe20000004200 */
[----:B------:R-:W-:Y:S02]  /*153b0*/  ISETP.GE.AND P0, PT, R7, R0, PT ;  /* 0x000000000700720c */ /* 0x000fe40003f06270 */
[----:B------:R-:W-:Y:S01]  /*153c0*/  IADD3 R3, R5, 0x9, RZ ;  /* 0x0000000905037810 */ /* 0x000fe20007ffe0ff */
[----:B------:R-:W-:Y:S01]  /*153d0*/  LDSM.16.MT88.4 R84, [R189+0xe000] ;  /* 0x00e00000bd54783b */ /* 0x000fe20000004200 */
[----:B------:R-:W-:-:S02]  /*153e0*/  ISETP.GE.AND P2, PT, R7, R2, PT ;  /* 0x000000020700720c */ /* 0x000fc40003f46270 */
[----:B------:R-:W-:Y:S01]  /*153f0*/  IADD3 R7, R5, 0x10, RZ ;  /* 0x0000001005077810 */ /* 0x000fe20007ffe0ff */
[----:B------:R-:W-:Y:S01]  /*15400*/  LDSM.16.MT88.4 R52, [R189+0xc000] ;  /* 0x00c00000bd34783b */ /* 0x000fe20000004200 */
[----:B------:R-:W-:Y:S02]  /*15410*/  FSEL R6, R8, -INF , !P0 ;  /* 0xff80000008067808 */ /* 0x000fe40004000000 */
[C---:B------:R-:W-:Y:S01]  /*15420*/  ISETP.GE.AND P5, PT, R3.reuse, R0, PT ;  /* 0x000000000300720c */ /* 0x040fe20003fa6270 */
[----:B------:R-:W-:Y:S01]  /*15430*/  LDSM.16.MT88.4 R60, [R188+0xc000] ;  /* 0x00c00000bc3c783b */ /* 0x000fe20000004200 */
[----:B------:R-:W-:Y:S02]  /*15440*/  ISETP.GE.AND P0, PT, R3, R2, PT ;  /* 0x000000020300720c */ /* 0x000fe40003f06270 */
[----:B------:R-:W-:Y:S01]  /*15450*/  FSEL R32, R10, -INF , !P2 ;  /* 0xff8000000a207808 */ /* 0x000fe20005000000 */
[----:B------:R-:W-:Y:S01]  /*15460*/  LDSM.16.MT88.4 R92, [R188+0xe000] ;  /* 0x00e00000bc5c783b */ /* 0x000fe20000004200 */
[----:B------:R-:W-:-:S02]  /*15470*/  IADD3 R3, R5, 0x11, RZ ;  /* 0x0000001105037810 */ /* 0x000fc40007ffe0ff */
[----:B------:R-:W-:Y:S01]  /*15480*/  ISETP.GE.AND P2, PT, R7, R0, PT ;  /* 0x000000000700720c */ /* 0x000fe20003f46270 */
[----:B------:R-:W-:Y:S01]  /*15490*/  LDSM.16.MT88.4 R124, [R190+0x10000] ;  /* 0x01000000be7c783b */ /* 0x000fe20000004200 */
[----:B------:R-:W-:Y:S02]  /*154a0*/  FSEL R4, R9, -INF , !P5 ;  /* 0xff80000009047808 */ /* 0x000fe40006800000 */
[----:B------:R-:W-:Y:S01]  /*154b0*/  FSEL R26, R11, -INF , !P0 ;  /* 0xff8000000b1a7808 */ /* 0x000fe20004000000 */
[----:B------:R-:W-:Y:S01]  /*154c0*/  LDSM.16.MT88.4 R112, [R189+0x10000] ;  /* 0x01000000bd70783b */ /* 0x000fe20000004200 */
[----:B------:R-:W-:Y:S02]  /*154d0*/  ISETP.GE.AND P5, PT, R7, R2, PT ;  /* 0x000000020700720c */ /* 0x000fe40003fa6270 */
[----:B------:R-:W-:Y:S01]  /*154e0*/  ISETP.GE.AND P0, PT, R3, R0, PT ;  /* 0x000000000300720c */ /* 0x000fe20003f06270 */
[----:B------:R-:W-:Y:S01]  /*154f0*/  LDSM.16.MT88.4 R140, [R190+0xc800] ;  /* 0x00c80000be8c783b */ /* 0x000fe20000004200 */
[----:B------:R-:W-:-:S02]  /*15500*/  FSEL R24, R68, -INF , !P2 ;  /* 0xff80000044187808 */ /* 0x000fc40005000000 */
[----:B------:R-:W-:Y:S02]  /*15510*/  IADD3 R7, R5, 0x18, RZ ;  /* 0x0000001805077810 */ /* 0x000fe40007ffe0ff */
[----:B------:R-:W-:Y:S02]  /*15520*/  ISETP.GE.AND P2, PT, R3, R2, PT ;  /* 0x000000020300720c */ /* 0x000fe40003f46270 */
[----:B------:R-:W-:Y:S02]  /*15530*/  IADD3 R3, R5, 0x19, RZ ;  /* 0x0000001905037810 */ /* 0x000fe40007ffe0ff */
[----:B------:R-:W-:Y:S02]  /*15540*/  FSEL R44, R13, -INF , !P6 ;  /* 0xff8000000d2c7808 */ /* 0x000fe40007000000 */
[----:B------:R-:W-:Y:S02]  /*15550*/  ISETP.GE.AND P6, PT, R5, R0, PT ;  /* 0x000000000500720c */ /* 0x000fe40003fc6270 */
[----:B------:R-:W-:-:S02]  /*15560*/  FSEL R18, R70, -INF , !P5 ;  /* 0xff80000046127808 */ /* 0x000fc40006800000 */
[----:B------:R-:W-:Y:S02]  /*15570*/  FSEL R22, R69, -INF , !P0 ;  /* 0xff80000045167808 */ /* 0x000fe40004000000 */
[C---:B------:R-:W-:Y:S02]  /*15580*/  ISETP.GE.AND P5, PT, R7.reuse, R0, PT ;  /* 0x000000000700720c */ /* 0x040fe40003fa6270 */
[----:B------:R-:W-:Y:S02]  /*15590*/  ISETP.GE.AND P0, PT, R7, R2, PT ;  /* 0x000000020700720c */ /* 0x000fe40003f06270 */
[----:B------:R-:W-:Y:S02]  /*155a0*/  FSEL R16, R71, -INF , !P2 ;  /* 0xff80000047107808 */ /* 0x000fe40005000000 */
[----:B------:R-:W-:Y:S01]  /*155b0*/  FSEL R34, R15, -INF , !P1 ;  /* 0xff8000000f227808 */ /* 0x000fe20004800000 */
[----:B------:R-:W-:Y:S01]  /*155c0*/  LDSM.16.MT88.4 R68, [R192+0xe000] ;  /* 0x00e00000c044783b */ /* 0x000fe20000004200 */
[----:B------:R-:W-:-:S02]  /*155d0*/  ISETP.GE.AND P1, PT, R3, R0, PT ;  /* 0x000000000300720c */ /* 0x000fc40003f26270 */
[----:B------:R-:W-:Y:S02]  /*155e0*/  ISETP.GE.AND P2, PT, R3, R2, PT ;  /* 0x000000020300720c */ /* 0x000fe40003f46270 */
[----:B------:R-:W-:Y:S02]  /*155f0*/  IADD3 R9, R5, 0x20, RZ ;  /* 0x0000002005097810 */ /* 0x000fe40007ffe0ff */
[----:B------:R-:W-:Y:S02]  /*15600*/  FSEL R3, R12, -INF , !P6 ;  /* 0xff8000000c037808 */ /* 0x000fe40007000000 */
[----:B------:R-:W-:Y:S02]  /*15610*/  FSEL R20, R76, -INF , !P5 ;  /* 0xff8000004c147808 */ /* 0x000fe40006800000 */
[----:B------:R-:W-:Y:S02]  /*15620*/  FSEL R10, R78, -INF , !P0 ;  /* 0xff8000004e0a7808 */ /* 0x000fe40004000000 */
[----:B------:R-:W-:-:S02]  /*15630*/  ISETP.GE.AND P5, PT, R9, R0, PT ;  /* 0x000000000900720c */ /* 0x000fc40003fa6270 */
[----:B------:R-:W-:Y:S02]  /*15640*/  ISETP.GE.AND P0, PT, R9, R2, PT ;  /* 0x000000020900720c */ /* 0x000fe40003f06270 */
[----:B------:R-:W-:Y:S02]  /*15650*/  FMNMX.FTZ R9, R3, R44, !PT ;  /* 0x0000002c03097209 */ /* 0x000fe40007810000 */
[----:B------:R-:W-:Y:S02]  /*15660*/  IADD3 R7, R5, 0x21, RZ ;  /* 0x0000002105077810 */ /* 0x000fe40007ffe0ff */
[----:B------:R-:W-:Y:S02]  /*15670*/  FMNMX.FTZ R9, R6, R9, !PT ;  /* 0x0000000906097209 */ /* 0x000fe40007810000 */
[----:B------:R-:W-:Y:S02]  /*15680*/  FSEL R12, R77, -INF , !P1 ;  /* 0xff8000004d0c7808 */ /* 0x000fe40004800000 */
[----:B------:R-:W-:-:S02]  /*15690*/  ISETP.GE.AND P6, PT, R7, R0, PT ;  /* 0x000000000700720c */ /* 0x000fc40003fc6270 */
[-C--:B------:R-:W-:Y:S02]  /*156a0*/  ISETP.GE.AND P1, PT, R7, R2.reuse, PT ;  /* 0x000000020700720c */ /* 0x080fe40003f26270 */
[----:B------:R-:W-:Y:S02]  /*156b0*/  FSEL R8, R79, -INF , !P2 ;  /* 0xff8000004f087808 */ /* 0x000fe40005000000 */
[C---:B------:R-:W-:Y:S01]  /*156c0*/  IADD3 R7, R5.reuse, 0x28, RZ ;  /* 0x0000002805077810 */ /* 0x040fe20007ffe0ff */
[----:B------:R-:W-:Y:S01]  /*156d0*/  LDSM.16.MT88.4 R76, [R190+0xe000] ;  /* 0x00e00000be4c783b */ /* 0x000fe20000004200 */
[----:B------:R-:W-:Y:S02]  /*156e0*/  ISETP.GE.AND P2, PT, R5, R2, PT ;  /* 0x000000020500720c */ /* 0x000fe40003f46270 */
[----:B------:R-:W-:Y:S02]  /*156f0*/  FMNMX.FTZ R9, R4, R9, !PT ;  /* 0x0000000904097209 */ /* 0x000fe40007810000 */
[----:B------:R-:W-:-:S02]  /*15700*/  FSEL R166, R40, -INF , !P5 ;  /* 0xff80000028a67808 */ /* 0x000fc40006800000 */
[----:B------:R-:W-:Y:S02]  /*15710*/  FSEL R222, R42, -INF , !P0 ;  /* 0xff8000002ade7808 */ /* 0x000fe40004000000 */
[C---:B------:R-:W-:Y:S02]  /*15720*/  ISETP.GE.AND P5, PT, R7.reuse, R0, PT ;  /* 0x000000000700720c */ /* 0x040fe40003fa6270 */
[----:B------:R-:W-:Y:S02]  /*15730*/  ISETP.GE.AND P0, PT, R7, R2, PT ;  /* 0x000000020700720c */ /* 0x000fe40003f06270 */
[----:B------:R-:W-:Y:S02]  /*15740*/  FMNMX.FTZ R7, R24, R9, !PT ;  /* 0x0000000918077209 */ /* 0x000fe40007810000 */
[----:B------:R-:W-:Y:S02]  /*15750*/  FSEL R14, R14, -INF , !P2 ;  /* 0xff8000000e0e7808 */ /* 0x000fe40005000000 */
[----:B------:R-:W-:-:S02]  /*15760*/  FMNMX.FTZ R7, R22, R7, !PT ;  /* 0x0000000716077209 */ /* 0x000fc40007810000 */
[----:B------:R-:W-:Y:S02]  /*15770*/  FMNMX.FTZ R13, R14, R34, !PT ;  /* 0x000000220e0d7209 */ /* 0x000fe40007810000 */
[----:B------:R-:W-:Y:S02]  /*15780*/  FMNMX.FTZ R15, R20, R7, !PT ;  /* 0x00000007140f7209 */ /* 0x000fe40007810000 */
[----:B------:R-:W-:Y:S02]  /*15790*/  FMNMX.FTZ R13, R32, R13, !PT ;  /* 0x0000000d200d7209 */ /* 0x000fe40007810000 */
[----:B------:R-:W-:Y:S02]  /*157a0*/  FMNMX.FTZ R15, R12, R15, !PT ;  /* 0x0000000f0c0f7209 */ /* 0x000fe40007810000 */
[----:B------:R-:W-:Y:S02]  /*157b0*/  FMNMX.FTZ R13, R26, R13, !PT ;  /* 0x0000000d1a0d7209 */ /* 0x000fe40007810000 */
[----:B------:R-:W-:-:S02]  /*157c0*/  IADD3 R9, R5, 0x29, RZ ;  /* 0x0000002905097810 */ /* 0x000fc40007ffe0ff */
[----:B------:R-:W-:Y:S02]  /*157d0*/  FSEL R226, R41, -INF , !P6 ;  /* 0xff80000029e27808 */ /* 0x000fe40007000000 */
[----:B------:R-:W-:Y:S02]  /*157e0*/  FMNMX.FTZ R15, R166, R15, !PT ;  /* 0x0000000fa60f7209 */ /* 0x000fe40007810000 */
[----:B------:R-:W-:Y:S02]  /*157f0*/  FMNMX.FTZ R13, R18, R13, !PT ;  /* 0x0000000d120d7209 */ /* 0x000fe40007810000 */
[----:B------:R-:W-:Y:S02]  /*15800*/  ISETP.GE.AND P6, PT, R9, R0, PT ;  /* 0x000000000900720c */ /* 0x000fe40003fc6270 */
[----:B------:R-:W-:Y:S02]  /*15810*/  IADD3 R11, R5, 0x30, RZ ;  /* 0x00000030050b7810 */ /* 0x000fe40007ffe0ff */
[----:B------:R-:W-:-:S02]  /*15820*/  FSEL R162, R36, -INF , !P5 ;  /* 0xff80000024a27808 */ /* 0x000fc40006800000 */
[----:B------:R-:W-:Y:S02]  /*15830*/  FMNMX.FTZ R15, R226, R15, !PT ;  /* 0x0000000fe20f7209 */ /* 0x000fe40007810000 */
[----:B------:R-:W-:Y:S02]  /*15840*/  FMNMX.FTZ R13, R16, R13, !PT ;  /* 0x0000000d100d7209 */ /* 0x000fe40007810000 */
[----:B------:R-:W-:Y:S02]  /*15850*/  ISETP.GE.AND P2, PT, R9, R2, PT ;  /* 0x000000020900720c */ /* 0x000fe40003f46270 */
[----:B------:R-:W-:Y:S02]  /*15860*/  FSEL R170, R43, -INF , !P1 ;  /* 0xff8000002baa7808 */ /* 0x000fe40004800000 */
[----:B------:R-:W-:Y:S02]  /*15870*/  IADD3 R9, R5, 0x31, RZ ;  /* 0x0000003105097810 */ /* 0x000fe40007ffe0ff */
[----:B------:R-:W-:-:S02]  /*15880*/  ISETP.GE.AND P1, PT, R11, R0, PT ;  /* 0x000000000b00720c */ /* 0x000fc40003f26270 */
[----:B------:R-:W-:Y:S02]  /*15890*/  FSEL R224, R37, -INF , !P6 ;  /* 0xff80000025e07808 */ /* 0x000fe40007000000 */
[----:B------:R-:W-:Y:S02]  /*158a0*/  FMNMX.FTZ R15, R162, R15, !PT ;  /* 0x0000000fa20f7209 */ /* 0x000fe40007810000 */
[----:B------:R-:W-:Y:S02]  /*158b0*/  FMNMX.FTZ R13, R10, R13, !PT ;  /* 0x0000000d0a0d7209 */ /* 0x000fe40007810000 */
[----:B------:R-:W-:Y:S02]  /*158c0*/  IADD3 R7, R5, 0x38, RZ ;  /* 0x0000003805077810 */ /* 0x000fe40007ffe0ff */
[----:B------:R-:W-:Y:S02]  /*158d0*/  ISETP.GE.AND P5, PT, R9, R0, PT ;  /* 0x000000000900720c */ /* 0x000fe40003fa6270 */
[----:B------:R-:W-:-:S02]  /*158e0*/  FSEL R218, R80, -INF , !P1 ;  /* 0xff80000050da7808 */ /* 0x000fc40004800000 */
[----:B------:R-:W-:Y:S02]  /*158f0*/  FMNMX.FTZ R15, R224, R15, !PT ;  /* 0x0000000fe00f7209 */ /* 0x000fe40007810000 */
[----:B------:R-:W-:Y:S02]  /*15900*/  FMNMX.FTZ R13, R8, R13, !PT ;  /* 0x0000000d080d7209 */ /* 0x000fe40007810000 */
[----:B------:R-:W-:Y:S02]  /*15910*/  IADD3 R5, R5, 0x39, RZ ;  /* 0x0000003905057810 */ /* 0x000fe40007ffe0ff */
[----:B------:R-:W-:Y:S02]  /*15920*/  ISETP.GE.AND P1, PT, R7, R0, PT ;  /* 0x000000000700720c */ /* 0x000fe40003f26270 */
[----:B------:R-:W-:Y:S02]  /*15930*/  FSEL R216, R81, -INF , !P5 ;  /* 0xff80000051d87808 */ /* 0x000fe40006800000 */
[----:B------:R-:W-:-:S02]  /*15940*/  FMNMX.FTZ R15, R218, R15, !PT ;  /* 0x0000000fda0f7209 */ /* 0x000fc40007810000 */
[----:B------:R-:W-:Y:S02]  /*15950*/  FMNMX.FTZ R13, R222, R13, !PT ;  /* 0x0000000dde0d7209 */ /* 0x000fe40007810000 */
[----:B------:R-:W-:Y:S02]  /*15960*/  ISETP.GE.AND P5, PT, R5, R0, PT ;  /* 0x000000000500720c */ /* 0x000fe40003fa6270 */
[----:B------:R-:W-:Y:S02]  /*15970*/  FSEL R214, R28, -INF , !P1 ;  /* 0xff8000001cd67808 */ /* 0x000fe40004800000 */
[----:B------:R-:W-:Y:S02]  /*15980*/  FMNMX.FTZ R15, R216, R15, !PT ;  /* 0x0000000fd80f7209 */ /* 0x000fe40007810000 */
[----:B------:R-:W-:Y:S02]  /*15990*/  FSEL R220, R38, -INF , !P0 ;  /* 0xff80000026dc7808 */ /* 0x000fe40004000000 */
[----:B------:R-:W-:-:S02]  /*159a0*/  FMNMX.FTZ R13, R170, R13, !PT ;  /* 0x0000000daa0d7209 */ /* 0x000fc40007810000 */
[----:B------:R-:W-:Y:S02]  /*159b0*/  FSEL R212, R29, -INF , !P5 ;  /* 0xff8000001dd47808 */ /* 0x000fe40006800000 */
[----:B------:R-:W-:Y:S02]  /*159c0*/  FMNMX.FTZ R15, R214, R15, !PT ;  /* 0x0000000fd60f7209 */ /* 0x000fe40007810000 */
[----:B------:R-:W-:Y:S02]  /*159d0*/  ISETP.GE.AND P0, PT, R11, R2, PT ;  /* 0x000000020b00720c */ /* 0x000fe40003f06270 */
[----:B------:R-:W-:Y:S02]  /*159e0*/  FSEL R174, R39, -INF , !P2 ;  /* 0xff80000027ae7808 */ /* 0x000fe40005000000 */
[----:B------:R-:W-:Y:S01]  /*159f0*/  FMNMX.FTZ R13, R220, R13, !PT ;  /* 0x0000000ddc0d7209 */ /* 0x000fe20007810000 */
[----:B------:R-:W-:Y:S01]  /*15a00*/  LDSM.16.MT88.4 R36, [R192+0xc000] ;  /* 0x00c00000c024783b */ /* 0x000fe20000004200 */
[----:B------:R-:W-:-:S02]  /*15a10*/  FMNMX.FTZ R11, R212, R15, !PT ;  /* 0x0000000fd40b7209 */ /* 0x000fc40007810000 */
[-C--:B------:R-:W-:Y:S02]  /*15a20*/  ISETP.GE.AND P1, PT, R9, R2.reuse, PT ;  /* 0x000000020900720c */ /* 0x080fe40003f26270 */
[----:B------:R-:W-:Y:S01]  /*15a30*/  FSEL R172, R82, -INF , !P0 ;  /* 0xff80000052ac7808 */ /* 0x000fe20004000000 */
[----:B------:R-:W1:Y:S01]  /*15a40*/  SHFL.BFLY PT, R28, R11, 0x2, 0x1f ;  /* 0x0c401f000b1c7f89 */ /* 0x000e6200000e0000 */
[----:B------:R-:W-:Y:S02]  /*15a50*/  FMNMX.FTZ R13, R174, R13, !PT ;  /* 0x0000000dae0d7209 */ /* 0x000fe40007810000 */
[----:B------:R-:W-:Y:S02]  /*15a60*/  ISETP.GE.AND P0, PT, R7, R2, PT ;  /* 0x000000020700720c */ /* 0x000fe40003f06270 */
[----:B------:R-:W-:Y:S02]  /*15a70*/  FSEL R146, R83, -INF , !P1 ;  /* 0xff80000053927808 */ /* 0x000fe40004800000 */
[----:B------:R-:W-:-:S02]  /*15a80*/  FMNMX.FTZ R13, R172, R13, !PT ;  /* 0x0000000dac0d7209 */ /* 0x000fc40007810000 */
[----:B------:R-:W-:Y:S02]  /*15a90*/  ISETP.GE.AND P1, PT, R5, R2, PT ;  /* 0x000000020500720c */ /* 0x000fe40003f26270 */
[----:B------:R-:W-:Y:S02]  /*15aa0*/  FSEL R144, R30, -INF , !P0 ;  /* 0xff8000001e907808 */ /* 0x000fe40004000000 */
[----:B------:R-:W-:Y:S02]  /*15ab0*/  FMNMX.FTZ R13, R146, R13, !PT ;  /* 0x0000000d920d7209 */ /* 0x000fe40007810000 */
[----:B------:R-:W-:Y:S02]  /*15ac0*/  FSEL R168, R31, -INF , !P1 ;  /* 0xff8000001fa87808 */ /* 0x000fe40004800000 */
[----:B------:R-:W-:-:S04]  /*15ad0*/  FMNMX.FTZ R13, R144, R13, !PT ;  /* 0x0000000d900d7209 */ /* 0x000fc80007810000 */
[----:B------:R-:W-:Y:S02]  /*15ae0*/  FMNMX.FTZ R30, R168, R13, !PT ;  /* 0x0000000da81e7209 */ /* 0x000fe40007810000 */
[----:B-1----:R-:W-:-:S03]  /*15af0*/  FMNMX.FTZ R11, R11, R28, !PT ;  /* 0x0000001c0b0b7209 */ /* 0x002fc60007810000 */
[----:B------:R-:W1:Y:S04]  /*15b00*/  SHFL.BFLY PT, R5, R30, 0x2, 0x1f ;  /* 0x0c401f001e057f89 */ /* 0x000e6800000e0000 */
[----:B------:R-:W2:Y:S01]  /*15b10*/  SHFL.BFLY PT, R132, R11, 0x1, 0x1f ;  /* 0x0c201f000b847f89 */ /* 0x000ea200000e0000 */
[----:B-1----:R-:W-:Y:S02]  /*15b20*/  FMNMX.FTZ R28, R30, R5, !PT ;  /* 0x000000051e1c7209 */ /* 0x002fe40007810000 */
[----:B--2---:R-:W-:-:S03]  /*15b30*/  FMNMX.FTZ R132, R11, R132, !PT ;  /* 0x000000840b847209 */ /* 0x004fc60007810000 */
[----:B------:R-:W1:Y:S01]  /*15b40*/  SHFL.BFLY PT, R5, R28, 0x1, 0x1f ;  /* 0x0c201f001c057f89 */ /* 0x000e6200000e0000 */
[C---:B------:R-:W-:Y:S01]  /*15b50*/  FSETP.NEU.FTZ.AND P0, PT, R132.reuse, -INF , PT ;  /* 0xff8000008400780b */ /* 0x040fe20003f1d000 */
[----:B------:R-:W-:-:S05]  /*15b60*/  FMUL.FTZ R145, R132, c[0x0][0x23c] ;  /* 0x00008f0084917a20 */ /* 0x000fca0000410000 */
[----:B------:R-:W-:-:S05]  /*15b70*/  FSEL R145, R145, RZ, P0 ;  /* 0x000000ff91917208 */ /* 0x000fca0000000000 */
[--C-:B------:R-:W-:Y:S02]  /*15b80*/  FFMA.FTZ R157, R3, c[0x0][0x23c], -R145.reuse ;  /* 0x00008f00039d7a23 */ /* 0x100fe40000010891 */
[--C-:B------:R-:W-:Y:S02]  /*15b90*/  FFMA.FTZ R155, R6, c[0x0][0x23c], -R145.reuse ;  /* 0x00008f00069b7a23 */ /* 0x100fe40000010891 */
[--C-:B------:R-:W-:Y:S02]  /*15ba0*/  FFMA.FTZ R150, R4, c[0x0][0x23c], -R145.reuse ;  /* 0x00008f0004967a23 */ /* 0x100fe40000010891 */
[--C-:B------:R-:W-:Y:S01]  /*15bb0*/  FFMA.FTZ R156, R44, c[0x0][0x23c], -R145.reuse ;  /* 0x00008f002c9c7a23 */ /* 0x100fe20000010891 */
[----:B------:R-:W-:Y:S01]  /*15bc0*/  MUFU.EX2 R157, R157 ;  /* 0x0000009d009d7308 */ /* 0x000fe20000000800 */
[--C-:B------:R-:W-:Y:S01]  /*15bd0*/  FFMA.FTZ R153, R24, c[0x0][0x23c], -R145.reuse ;  /* 0x00008f0018997a23 */ /* 0x100fe20000010891 */
[----:B-1----:R-:W-:Y:S01]  /*15be0*/  FMNMX.FTZ R3, R28, R5, !PT ;  /* 0x000000051c037209 */ /* 0x002fe20007810000 */
[--C-:B------:R-:W-:Y:S01]  /*15bf0*/  FFMA.FTZ R148, R22, c[0x0][0x23c], -R145.reuse ;  /* 0x00008f0016947a23 */ /* 0x100fe20000010891 */
[----:B------:R-:W1:Y:S01]  /*15c00*/  LDSM.16.MT88.4 R4, [R190+0xc000] ;  /* 0x00c00000be04783b */ /* 0x000e620000004200 */
[--C-:B------:R-:W-:Y:S01]  /*15c10*/  FFMA.FTZ R149, R20, c[0x0][0x23c], -R145.reuse ;  /* 0x00008f0014957a23 */ /* 0x100fe20000010891 */
[C---:B------:R-:W-:Y:S01]  /*15c20*/  FSETP.NEU.FTZ.AND P0, PT, R3.reuse, -INF , PT ;  /* 0xff8000000300780b */ /* 0x040fe20003f1d000 */
[----:B------:R-:W-:Y:S01]  /*15c30*/  FMUL.FTZ R167, R3, c[0x0][0x23c] ;  /* 0x00008f0003a77a20 */ /* 0x000fe20000410000 */
[----:B------:R-:W2:Y:S01]  /*15c40*/  MUFU.EX2 R156, R156 ;  /* 0x0000009c009c7308 */ /* 0x000ea20000000800 */
[--C-:B------:R-:W-:Y:S01]  /*15c50*/  FFMA.FTZ R138, R12, c[0x0][0x23c], -R145.reuse ;  /* 0x00008f000c8a7a23 */ /* 0x100fe20000010891 */
[----:B------:R-:W-:Y:S01]  /*15c60*/  LDSM.16.MT88.4 R20, [R192+0xc800] ;  /* 0x00c80000c014783b */ /* 0x000fe20000004200 */
[--C-:B------:R-:W-:Y:S01]  /*15c70*/  FFMA.FTZ R161, R166, c[0x0][0x23c], -R145.reuse ;  /* 0x00008f00a6a17a23 */ /* 0x100fe20000010891 */
[----:B------:R-:W-:Y:S01]  /*15c80*/  FSEL R167, R167, RZ, P0 ;  /* 0x000000ffa7a77208 */ /* 0x000fe20000000000 */
[--C-:B------:R-:W-:Y:S01]  /*15c90*/  FFMA.FTZ R166, R226, c[0x0][0x23c], -R145.reuse ;  /* 0x00008f00e2a67a23 */ /* 0x100fe20000010891 */
[----:B------:R-:W-:Y:S01]  /*15ca0*/  LDSM.16.MT88.4 R28, [R188+0xc800] ;  /* 0x00c80000bc1c783b */ /* 0x000fe20000004200 */
[----:B------:R-:W-:Y:S01]  /*15cb0*/  FFMA.FTZ R162, R162, c[0x0][0x23c], -R145 ;  /* 0x00008f00a2a27a23 */ /* 0x000fe20000010891 */
[----:B------:R-:W-:Y:S01]  /*15cc0*/  MUFU.EX2 R155, R155 ;  /* 0x0000009b009b7308 */ /* 0x000fe20000000800 */
[----:B------:R-:W-:-:S02]  /*15cd0*/  FFMA.FTZ R158, R14, c[0x0][0x23c], -R167 ;  /* 0x00008f000e9e7a23 */ /* 0x000fc400000108a7 */
[--C-:B------:R-:W-:Y:S01]  /*15ce0*/  FFMA.FTZ R159, R34, c[0x0][0x23c], -R167.reuse ;  /* 0x00008f00229f7a23 */ /* 0x100fe200000108a7 */
[----:B------:R-:W-:Y:S01]  /*15cf0*/  LDSM.16.MT88.4 R12, [R188+0xe800] ;  /* 0x00e80000bc0c783b */ /* 0x000fe20000004200 */
[--C-:B------:R-:W-:Y:S02]  /*15d00*/  FFMA.FTZ R160, R32, c[0x0][0x23c], -R167.reuse ;  /* 0x00008f0020a07a23 */ /* 0x100fe400000108a7 */
[--C-:B------:R-:W-:Y:S01]  /*15d10*/  FFMA.FTZ R151, R26, c[0x0][0x23c], -R167.reuse ;  /* 0x00008f001a977a23 */ /* 0x100fe200000108a7 */
[----:B------:R-:W3:Y:S01]  /*15d20*/  MUFU.EX2 R150, R150 ;  /* 0x0000009600967308 */ /* 0x000ee20000000800 */
[----:B--2---:R-:W-:Y:S01]  /*15d30*/  F2FP.PACK_AB R116, R156, R157 ;  /* 0x0000009d9c74723e */ /* 0x004fe200000000ff */
[--C-:B------:R-:W-:Y:S01]  /*15d40*/  FFMA.FTZ R154, R18, c[0x0][0x23c], -R167.reuse ;  /* 0x00008f00129a7a23 */ /* 0x100fe200000108a7 */
[----:B------:R-:W-:Y:S01]  /*15d50*/  LDSM.16.MT88.4 R32, [R189+0xc800] ;  /* 0x00c80000bd20783b */ /* 0x000fe20000004200 */
[--C-:B------:R-:W-:Y:S02]  /*15d60*/  FFMA.FTZ R139, R16, c[0x0][0x23c], -R167.reuse ;  /* 0x00008f00108b7a23 */ /* 0x100fe400000108a7 */
[--C-:B------:R-:W-:Y:S01]  /*15d70*/  FFMA.FTZ R152, R10, c[0x0][0x23c], -R167.reuse ;  /* 0x00008f000a987a23 */ /* 0x100fe200000108a7 */
[----:B------:R-:W-:Y:S01]  /*15d80*/  LDSM.16.MT88.4 R16, [R189+0xe800] ;  /* 0x00e80000bd10783b */ /* 0x000fe20000004200 */
[----:B------:R-:W-:Y:S01]  /*15d90*/  MUFU.EX2 R158, R158 ;  /* 0x0000009e009e7308 */ /* 0x000fe20000000800 */
[----:B------:R-:W-:-:S02]  /*15da0*/  FFMA.FTZ R135, R8, c[0x0][0x23c], -R167 ;  /* 0x00008f0008877a23 */ /* 0x000fc400000108a7 */
[----:B------:R-:W-:Y:S01]  /*15db0*/  LDSM.16.MT88.4 R8, [R192+0xe800] ;  /* 0x00e80000c008783b */ /* 0x000fe20000004200 */
[----:B------:R-:W-:Y:S02]  /*15dc0*/  FFMA.FTZ R163, R224, c[0x0][0x23c], -R145 ;  /* 0x00008f00e0a37a23 */ /* 0x000fe40000010891 */
[--C-:B------:R-:W-:Y:S01]  /*15dd0*/  FFMA.FTZ R169, R222, c[0x0][0x23c], -R167.reuse ;  /* 0x00008f00dea97a23 */ /* 0x100fe200000108a7 */
[----:B------:R-:W-:Y:S01]  /*15de0*/  LDSM.16.MT88.4 R24, [R190+0xe800] ;  /* 0x00e80000be18783b */ /* 0x000fe20000004200 */
[----:B------:R-:W2:Y:S01]  /*15df0*/  MUFU.EX2 R159, R159 ;  /* 0x0000009f009f7308 */ /* 0x000ea20000000800 */
[----:B---3--:R-:W-:Y:S01]  /*15e00*/  F2FP.PACK_AB R118, R150, R155 ;  /* 0x0000009b9676723e */ /* 0x008fe200000000ff */
[--C-:B------:R-:W-:Y:S02]  /*15e10*/  FFMA.FTZ R170, R170, c[0x0][0x23c], -R167.reuse ;  /* 0x00008f00aaaa7a23 */ /* 0x100fe400000108a7 */
[--C-:B------:R-:W-:Y:S02]  /*15e20*/  FFMA.FTZ R171, R220, c[0x0][0x23c], -R167.reuse ;  /* 0x00008f00dcab7a23 */ /* 0x100fe400000108a7 */
[----:B------:R-:W-:-:S02]  /*15e30*/  FFMA.FTZ R174, R174, c[0x0][0x23c], -R167 ;  /* 0x00008f00aeae7a23 */ /* 0x000fc400000108a7 */
[----:B------:R-:W-:Y:S01]  /*15e40*/  MUFU.EX2 R160, R160 ;  /* 0x000000a000a07308 */ /* 0x000fe20000000800 */
[----:B------:R-:W-:Y:S02]  /*15e50*/  FFMA.FTZ R175, R214, c[0x0][0x23c], -R145 ;  /* 0x00008f00d6af7a23 */ /* 0x000fe40000010891 */
[--C-:B------:R-:W-:Y:S02]  /*15e60*/  FFMA.FTZ R172, R172, c[0x0][0x23c], -R167.reuse ;  /* 0x00008f00acac7a23 */ /* 0x100fe400000108a7 */
[--C-:B------:R-:W-:Y:S02]  /*15e70*/  FFMA.FTZ R213, R146, c[0x0][0x23c], -R167.reuse ;  /* 0x00008f0092d57a23 */ /* 0x100fe400000108a7 */
[----:B------:R-:W-:Y:S01]  /*15e80*/  FFMA.FTZ R214, R144, c[0x0][0x23c], -R167 ;  /* 0x00008f0090d67a23 */ /* 0x000fe200000108a7 */
[----:B------:R-:W3:Y:S01]  /*15e90*/  MUFU.EX2 R151, R151 ;  /* 0x0000009700977308 */ /* 0x000ee20000000800 */
[----:B--2---:R-:W-:Y:S01]  /*15ea0*/  F2FP.PACK_AB R117, R159, R158 ;  /* 0x0000009e9f75723e */ /* 0x004fe200000000ff */
[----:B------:R-:W-:-:S02]  /*15eb0*/  FFMA.FTZ R173, R218, c[0x0][0x23c], -R145 ;  /* 0x00008f00daad7a23 */ /* 0x000fc40000010891 */
[--C-:B------:R-:W-:Y:S02]  /*15ec0*/  FFMA.FTZ R216, R216, c[0x0][0x23c], -R145.reuse ;  /* 0x00008f00d8d87a23 */ /* 0x100fe40000010891 */
[----:B------:R-:W-:Y:S02]  /*15ed0*/  FFMA.FTZ R212, R212, c[0x0][0x23c], -R145 ;  /* 0x00008f00d4d47a23 */ /* 0x000fe40000010891 */
[----:B------:R-:W-:Y:S01]  /*15ee0*/  MUFU.EX2 R153, R153 ;  /* 0x0000009900997308 */ /* 0x000fe20000000800 */
[----:B------:R-:W-:Y:S01]  /*15ef0*/  FFMA.FTZ R167, R168, c[0x0][0x23c], -R167 ;  /* 0x00008f00a8a77a23 */ /* 0x000fe200000108a7 */
[----:B------:R-:W-:Y:S01]  /*15f00*/  LDSM.16.MT88.4 R144, [R190+0xd800] ;  /* 0x00d80000be90783b */ /* 0x000fe20000004200 */
[----:B------:R-:W-:Y:S02]  /*15f10*/  FADD.FTZ R156, R157, R156 ;  /* 0x0000009c9d9c7221 */ /* 0x000fe40000010000 */
[----:B------:R-:W-:Y:S02]  /*15f20*/  FADD.FTZ R159, R158, R159 ;  /* 0x0000009f9e9f7221 */ /* 0x000fe40000010000 */
[----:B------:R-:W-:Y:S01]  /*15f30*/  FADD.FTZ R155, R155, R156 ;  /* 0x0000009c9b9b7221 */ /* 0x000fe20000010000 */
[----:B---3--:R-:W-:Y:S01]  /*15f40*/  F2FP.PACK_AB R119, R151, R160 ;  /* 0x000000a09777723e */ /* 0x008fe200000000ff */
[----:B------:R-:W2:Y:S01]  /*15f50*/  MUFU.EX2 R148, R148 ;  /* 0x0000009400947308 */ /* 0x000ea20000000800 */
[----:B------:R-:W-:-:S02]  /*15f60*/  FADD.FTZ R160, R160, R159 ;  /* 0x0000009fa0a07221 */ /* 0x000fc40000010000 */
[----:B------:R-:W-:Y:S02]  /*15f70*/  FADD.FTZ R150, R150, R155 ;  /* 0x0000009b96967221 */ /* 0x000fe40000010000 */
[----:B------:R-:W-:Y:S01]  /*15f80*/  FADD.FTZ R151, R151, R160 ;  /* 0x000000a097977221 */ /* 0x000fe20000010000 */
[C---:B-1----:R-:W-:Y:S02]  /*15f90*/  HMMA.16816.F32 R40, R116.reuse, R4, RZ ;  /* 0x000000047428723c */ /* 0x042fe400000018ff */
[----:B------:R-:W-:Y:S06]  /*15fa0*/  MUFU.EX2 R149, R149 ;  /* 0x0000009500957308 */ /* 0x000fec0000000800 */
[C---:B------:R-:W-:Y:S01]  /*15fb0*/  HMMA.16816.F32 R44, R116.reuse, R6, RZ ;  /* 0x00000006742c723c */ /* 0x040fe200000018ff */
[----:B------:R-:W1:Y:S01]  /*15fc0*/  LDSM.16.MT88.4 R4, [R188+0x10000] ;  /* 0x01000000bc04783b */ /* 0x000e620000004200 */
[----:B------:R-:W-:Y:S06]  /*15fd0*/  MUFU.EX2 R138, R138 ;  /* 0x0000008a008a7308 */ /* 0x000fec0000000800 */
[C---:B------:R-:W-:Y:S02]  /*15fe0*/  HMMA.16816.F32 R64, R116.reuse, R68, RZ ;  /* 0x000000447440723c */ /* 0x040fe400000018ff */
[----:B------:R-:W-:Y:S06]  /*15ff0*/  MUFU.EX2 R154, R154 ;  /* 0x0000009a009a7308 */ /* 0x000fec0000000800 */
[C---:B------:R-:W-:Y:S02]  /*16000*/  HMMA.16816.F32 R80, R116.reuse, R84, RZ ;  /* 0x000000547450723c */ /* 0x040fe400000018ff */
[----:B------:R-:W3:Y:S06]  /*16010*/  MUFU.EX2 R139, R139 ;  /* 0x0000008b008b7308 */ /* 0x000eec0000000800 */
[C---:B------:R-:W-:Y:S02]  /*16020*/  HMMA.16816.F32 R68, R116.reuse, R70, RZ ;  /* 0x000000467444723c */ /* 0x040fe400000018ff */
[----:B------:R-:W-:Y:S06]  /*16030*/  MUFU.EX2 R152, R152 ;  /* 0x0000009800987308 */ /* 0x000fec0000000800 */
[C---:B------:R-:W-:Y:S02]  /*16040*/  HMMA.16816.F32 R84, R116.reuse, R86, RZ ;  /* 0x000000567454723c */ /* 0x040fe400000018ff */
[----:B------:R-:W4:Y:S06]  /*16050*/  MUFU.EX2 R135, R135 ;  /* 0x0000008700877308 */ /* 0x000f2c0000000800 */
        /* <DEDUP_REMOVED lines=31> */
[----:B------:R-:W4:Y:S06]  /*16250*/  MUFU.EX2 R167, R167 ;  /* 0x000000a700a77308 */ /* 0x000f2c0000000800 */
[C---:B-1----:R-:W-:Y:S07]  /*16260*/  HMMA.16816.F32 R120, R116.reuse, R4, RZ ;  /* 0x000000047478723c */ /* 0x042fee00000018ff */
[----:B--2---:R-:W-:Y:S01]  /*16270*/  F2FP.PACK_AB R4, R148, R153 ;  /* 0x000000999404723e */ /* 0x004fe200000000ff */
[----:B------:R-:W-:Y:S01]  /*16280*/  HMMA.16816.F32 R116, R116, R6, RZ ;  /* 0x000000067474723c */ /* 0x000fe200000018ff */
[----:B---3--:R-:W-:Y:S01]  /*16290*/  F2FP.PACK_AB R5, R139, R154 ;  /* 0x0000009a8b05723e */ /* 0x008fe200000000ff */
[----:B------:R-:W-:-:S02]  /*162a0*/  FADD.FTZ R153, R153, R150 ;  /* 0x0000009699997221 */ /* 0x000fc40000010000 */
[----:B------:R-:W-:Y:S02]  /*162b0*/  FADD.FTZ R154, R154, R151 ;  /* 0x000000979a9a7221 */ /* 0x000fe40000010000 */
[----:B------:R-:W-:Y:S01]  /*162c0*/  FADD.FTZ R148, R148, R153 ;  /* 0x0000009994947221 */ /* 0x000fe20000010000 */
[----:B------:R-:W-:Y:S01]  /*162d0*/  F2FP.PACK_AB R6, R138, R149 ;  /* 0x000000958a06723e */ /* 0x000fe200000000ff */
[----:B------:R-:W-:Y:S01]  /*162e0*/  FADD.FTZ R139, R139, R154 ;  /* 0x0000009a8b8b7221 */ /* 0x000fe20000010000 */
[----:B----4-:R-:W-:Y:S01]  /*162f0*/  F2FP.PACK_AB R7, R135, R152 ;  /* 0x000000988707723e */ /* 0x010fe200000000ff */
[----:B------:R-:W-:Y:S02]  /*16300*/  FADD.FTZ R149, R149, R148 ;  /* 0x0000009495957221 */ /* 0x000fe40000010000 */
[----:B------:R-:W-:Y:S02]  /*16310*/  FADD.FTZ R152, R152, R139 ;  /* 0x0000008b98987221 */ /* 0x000fe40000010000 */
[----:B------:R-:W-:-:S02]  /*16320*/  FADD.FTZ R138, R138, R149 ;  /* 0x000000958a8a7221 */ /* 0x000fc40000010000 */
[----:B------:R-:W-:Y:S01]  /*16330*/  HMMA.16816.F32 R64, R4, R8, R64 ;  /* 0x000000080440723c */ /* 0x000fe20000001840 */
[----:B------:R-:W-:-:S07]  /*16340*/  FADD.FTZ R152, R135, R152 ;  /* 0x0000009887987221 */ /* 0x000fce0000010000 */
[C---:B------:R-:W-:Y:S01]  /*16350*/  HMMA.16816.F32 R68, R4.reuse, R10, R68 ;  /* 0x0000000a0444723c */ /* 0x040fe20000001844 */
[----:B------:R-:W1:Y:S07]  /*16360*/  LDSM.16.MT88.4 R8, [R190+0x10800] ;  /* 0x01080000be08783b */ /* 0x000e6e0000004200 */
[C---:B------:R-:W-:Y:S08]  /*16370*/  HMMA.16816.F32 R80, R4.reuse, R16, R80 ;  /* 0x000000100450723c */ /* 0x040ff00000001850 */
[C---:B------:R-:W-:Y:S01]  /*16380*/  HMMA.16816.F32 R84, R4.reuse, R18, R84 ;  /* 0x000000120454723c */ /* 0x040fe20000001854 */
[----:B------:R-:W2:Y:S07]  /*16390*/  LDSM.16.MT88.4 R16, [R189+0x10800] ;  /* 0x01080000bd10783b */ /* 0x000eae0000004200 */
[C---:B------:R-:W-:Y:S08]  /*163a0*/  HMMA.16816.F32 R128, R4.reuse, R20, R128 ;  /* 0x000000140480723c */ /* 0x040ff00000001880 */
[C---:B------:R-:W-:Y:S01]  /*163b0*/  HMMA.16816.F32 R36, R4.reuse, R22, R36 ;  /* 0x000000160424723c */ /* 0x040fe20000001824 */
[----:B------:R-:W3:Y:S07]  /*163c0*/  LDSM.16.MT88.4 R20, [R192+0x10800] ;  /* 0x01080000c014783b */ /* 0x000eee0000004200 */
[C---:B------:R-:W-:Y:S08]  /*163d0*/  HMMA.16816.F32 R88, R4.reuse, R12, R88 ;  /* 0x0000000c0458723c */ /* 0x040ff00000001858 */
[C---:B------:R-:W-:Y:S01]  /*163e0*/  HMMA.16816.F32 R92, R4.reuse, R14, R92 ;  /* 0x0000000e045c723c */ /* 0x040fe2000000185c */
[----:B------:R-:W4:Y:S07]  /*163f0*/  LDSM.16.MT88.4 R12, [R188+0x10800] ;  /* 0x01080000bc0c783b */ /* 0x000f2e0000004200 */
[C---:B-1----:R-:W-:Y:S08]  /*16400*/  HMMA.16816.F32 R104, R4.reuse, R8, R104 ;  /* 0x000000080468723c */ /* 0x042ff00000001868 */
[C---:B------:R-:W-:Y:S01]  /*16410*/  HMMA.16816.F32 R124, R4.reuse, R10, R124 ;  /* 0x0000000a047c723c */ /* 0x040fe2000000187c */
[----:B------:R-:W1:Y:S07]  /*16420*/  LDSM.16.MT88.4 R8, [R192+0xd000] ;  /* 0x00d00000c008783b */ /* 0x000e6e0000004200 */
[C---:B--2---:R-:W-:Y:S08]  /*16430*/  HMMA.16816.F32 R108, R4.reuse, R16, R108 ;  /* 0x00000010046c723c */ /* 0x044ff0000000186c */
[C---:B------:R-:W-:Y:S01]  /*16440*/  HMMA.16816.F32 R112, R4.reuse, R18, R112 ;  /* 0x000000120470723c */ /* 0x040fe20000001870 */
[----:B------:R-:W2:Y:S07]  /*16450*/  LDSM.16.MT88.4 R16, [R190+0xd000] ;  /* 0x00d00000be10783b */ /* 0x000eae0000004200 */
        /* <DEDUP_REMOVED lines=13> */
[C---:B------:R-:W-:Y:S01]  /*16530*/  HMMA.16816.F32 R100, R4.reuse, R22, R100 ;  /* 0x000000160464723c */ /* 0x040fe20000001864 */
[----:B------:R-:W-:Y:S07]  /*16540*/  LDSM.16.MT88.4 R20, [R192+0x11000] ;  /* 0x01100000c014783b */ /* 0x000fee0000004200 */
[C---:B----4-:R-:W-:Y:S08]  /*16550*/  HMMA.16816.F32 R120, R4.reuse, R12, R120 ;  /* 0x0000000c0478723c */ /* 0x050ff00000001878 */
[----:B------:R-:W-:Y:S01]  /*16560*/  HMMA.16816.F32 R116, R4, R14, R116 ;  /* 0x0000000e0474723c */ /* 0x000fe20000001874 */
[----:B------:R-:W3:Y:S06]  /*16570*/  LDSM.16.MT88.4 R12, [R192+0xf000] ;  /* 0x00f00000c00c783b */ /* 0x000eec0000004200 */
[----:B-----5:R-:W-:Y:S01]  /*16580*/  F2FP.PACK_AB R4, R166, R161 ;  /* 0x000000a1a604723e */ /* 0x020fe200000000ff */
[----:B------:R-:W-:Y:S01]  /*16590*/  FADD.FTZ R161, R161, R138 ;  /* 0x0000008aa1a17221 */ /* 0x000fe20000010000 */
[----:B------:R-:W-:-:S02]  /*165a0*/  F2FP.PACK_AB R6, R163, R162 ;  /* 0x000000a2a306723e */ /* 0x000fc400000000ff */
[----:B------:R-:W-:Y:S01]  /*165b0*/  F2FP.PACK_AB R5, R170, R169 ;  /* 0x000000a9aa05723e */ /* 0x000fe200000000ff */
[----:B------:R-:W-:Y:S01]  /*165c0*/  FADD.FTZ R169, R169, R152 ;  /* 0x00000098a9a97221 */ /* 0x000fe20000010000 */
[----:B------:R-:W-:Y:S01]  /*165d0*/  F2FP.PACK_AB R7, R174, R171 ;  /* 0x000000abae07723e */ /* 0x000fe200000000ff */
[----:B------:R-:W-:Y:S02]  /*165e0*/  FADD.FTZ R161, R166, R161 ;  /* 0x000000a1a6a17221 */ /* 0x000fe40000010000 */
[----:B------:R-:W-:Y:S02]  /*165f0*/  FADD.FTZ R170, R170, R169 ;  /* 0x000000a9aaaa7221 */ /* 0x000fe40000010000 */
[----:B------:R-:W-:Y:S02]  /*16600*/  FADD.FTZ R162, R162, R161 ;  /* 0x000000a1a2a27221 */ /* 0x000fe40000010000 */
[----:B-1----:R-:W-:Y:S01]  /*16610*/  HMMA.16816.F32 R128, R4, R8, R128 ;  /* 0x000000080480723c */ /* 0x002fe20000001880 */
[----:B------:R-:W-:-:S02]  /*16620*/  FADD.FTZ R171, R171, R170 ;  /* 0x000000aaabab7221 */ /* 0x000fc40000010000 */
[----:B------:R-:W-:Y:S02]  /*16630*/  FADD.FTZ R162, R163, R162 ;  /* 0x000000a2a3a27221 */ /* 0x000fe40000010000 */
[----:B------:R-:W-:-:S03]  /*16640*/  FADD.FTZ R171, R174, R171 ;  /* 0x000000abaeab7221 */ /* 0x000fc60000010000 */
[C---:B------:R-:W-:Y:S01]  /*16650*/  HMMA.16816.F32 R36, R4.reuse, R10, R36 ;  /* 0x0000000a0424723c */ /* 0x040fe20000001824 */
[----:B------:R-:W1:Y:S07]  /*16660*/  LDSM.16.MT88.4 R8, [R189+0xf000] ;  /* 0x00f00000bd08783b */ /* 0x000e6e0000004200 */
[C---:B--2---:R-:W-:Y:S08]  /*16670*/  HMMA.16816.F32 R40, R4.reuse, R16, R40 ;  /* 0x000000100428723c */ /* 0x044ff00000001828 */
[C---:B------:R-:W-:Y:S01]  /*16680*/  HMMA.16816.F32 R44, R4.reuse, R18, R44 ;  /* 0x00000012042c723c */ /* 0x040fe2000000182c */
[----:B------:R-:W2:Y:S07]  /*16690*/  LDSM.16.MT88.4 R16, [R188+0xf000] ;  /* 0x00f00000bc10783b */ /* 0x000eae0000004200 */
[C---:B---3--:R-:W-:Y:S08]  /*166a0*/  HMMA.16816.F32 R64, R4.reuse, R12, R64 ;  /* 0x0000000c0440723c */ /* 0x048ff00000001840 */
[C---:B------:R-:W-:Y:S01]  /*166b0*/  HMMA.16816.F32 R68, R4.reuse, R14, R68 ;  /* 0x0000000e0444723c */ /* 0x040fe20000001844 */
[----:B------:R-:W3:Y:S07]  /*166c0*/  LDSM.16.MT88.4 R12, [R190+0x11000] ;  /* 0x01100000be0c783b */ /* 0x000eee0000004200 */
[C---:B------:R-:W-:Y:S08]  /*166d0*/  HMMA.16816.F32 R96, R4.reuse, R20, R96 ;  /* 0x000000140460723c */ /* 0x040ff00000001860 */
[C---:B-1----:R-:W-:Y:S08]  /*166e0*/  HMMA.16816.F32 R80, R4.reuse, R8, R80 ;  /* 0x000000080450723c */ /* 0x042ff00000001850 */
        /* <DEDUP_REMOVED lines=8> */
[C---:B------:R-:W-:Y:S01]  /*16770*/  HMMA.16816.F32 R100, R4.reuse, R22, R100 ;  /* 0x000000160464723c */ /* 0x040fe20000001864 */
[----:B------:R-:W-:Y:S07]  /*16780*/  LDSM.16.MT88.4 R20, [R188+0xf800] ;  /* 0x00f80000bc14783b */ /* 0x000fee0000004200 */
        /* <DEDUP_REMOVED lines=8> */
[----:B------:R-:W4:Y:S07]  /*16810*/  LDSM.16.MT88.4 R32, [R188+0xd800] ;  /* 0x00d80000bc20783b */ /* 0x000f2e0000004200 */
[C---:B------:R-:W-:Y:S08]  /*16820*/  HMMA.16816.F32 R56, R4.reuse, R28, R56 ;  /* 0x0000001c0438723c */ /* 0x040ff00000001838 */
[C---:B------:R-:W-:Y:S01]  /*16830*/  HMMA.16816.F32 R60, R4.reuse, R30, R60 ;  /* 0x0000001e043c723c */ /* 0x040fe2000000183c */
[----:B------:R-:W5:Y:S07]  /*16840*/  LDSM.16.MT88.4 R28, [R190+0xf800] ;  /* 0x00f80000be1c783b */ /* 0x000f6e0000004200 */
[C---:B------:R-:W-:Y:S08]  /*16850*/  HMMA.16816.F32 R72, R4.reuse, R24, R72 ;  /* 0x000000180448723c */ /* 0x040ff00000001848 */
[----:B------:R-:W-:Y:S01]  /*16860*/  HMMA.16816.F32 R76, R4, R26, R76 ;  /* 0x0000001a044c723c */ /* 0x000fe2000000184c */
[----:B------:R-:W2:Y:S06]  /*16870*/  LDSM.16.MT88.4 R24, [R189+0xf800] ;  /* 0x00f80000bd18783b */ /* 0x000eac0000004200 */
[----:B------:R-:W-:Y:S01]  /*16880*/  F2FP.PACK_AB R4, R216, R173 ;  /* 0x000000add804723e */ /* 0x000fe200000000ff */
        /* <DEDUP_REMOVED lines=8> */
[----:B---3--:R-:W-:Y:S01]  /*16910*/  HMMA.16816.F32 R128, R4, R12, R128 ;  /* 0x0000000c0480723c */ /* 0x008fe20000001880 */
[----:B------:R-:W-:-:S02]  /*16920*/  FADD.FTZ R214, R214, R213 ;  /* 0x000000d5d6d67221 */ /* 0x000fc40000010000 */
[----:B------:R-:W-:Y:S02]  /*16930*/  FADD.FTZ R215, R212, R175 ;  /* 0x000000afd4d77221 */ /* 0x000fe40000010000 */
[----:B------:R-:W-:-:S03]  /*16940*/  FADD.FTZ R213, R167, R214 ;  /* 0x000000d6a7d57221 */ /* 0x000fc60000010000 */
[C---:B------:R-:W-:Y:S01]  /*16950*/  HMMA.16816.F32 R36, R4.reuse, R14, R36 ;  /* 0x0000000e0424723c */ /* 0x040fe20000001824 */
[----:B------:R-:W3:Y:S07]  /*16960*/  LDSM.16.MT88.4 R12, [R190+0x11800] ;  /* 0x01180000be0c783b */ /* 0x000eee0000004200 */
[C---:B-1----:R-:W-:Y:S08]  /*16970*/  HMMA.16816.F32 R64, R4.reuse, R8, R64 ;  /* 0x000000080440723c */ /* 0x042ff00000001840 */
[C---:B------:R-:W-:Y:S01]  /*16980*/  HMMA.16816.F32 R68, R4.reuse, R10, R68 ;  /* 0x0000000a0444723c */ /* 0x040fe20000001844 */
[----:B------:R-:W1:Y:S07]  /*16990*/  LDSM.16.MT88.4 R8, [R189+0x11800] ;  /* 0x01180000bd08783b */ /* 0x000e6e0000004200 */
[C---:B--2---:R-:W-:Y:S08]  /*169a0*/  HMMA.16816.F32 R96, R4.reuse, R16, R96 ;  /* 0x000000100460723c */ /* 0x044ff00000001860 */
[C---:B------:R-:W-:Y:S01]  /*169b0*/  HMMA.16816.F32 R100, R4.reuse, R18, R100 ;  /* 0x000000120464723c */ /* 0x040fe20000001864 */
[----:B------:R-:W2:Y:S07]  /*169c0*/  LDSM.16.MT88.4 R16, [R188+0x11800] ;  /* 0x01180000bc10783b */ /* 0x000eae0000004200 */
[C---:B------:R-:W-:Y:S08]  /*169d0*/  HMMA.16816.F32 R40, R4.reuse, R144, R40 ;  /* 0x000000900428723c */ /* 0x040ff00000001828 */
[C---:B------:R-:W-:Y:S08]  /*169e0*/  HMMA.16816.F32 R44, R4.reuse, R146, R44 ;  /* 0x00000092042c723c */ /* 0x040ff0000000182c */
[C---:B------:R-:W-:Y:S08]  /*169f0*/  HMMA.16816.F32 R48, R4.reuse, R140, R48 ;  /* 0x0000008c0430723c */ /* 0x040ff00000001830 */
[C---:B------:R-:W-:Y:S08]  /*16a00*/  HMMA.16816.F32 R52, R4.reuse, R142, R52 ;  /* 0x0000008e0434723c */ /* 0x040ff00000001834 */
[C---:B----4-:R-:W-:Y:S08]  /*16a10*/  HMMA.16816.F32 R56, R4.reuse, R32, R56 ;  /* 0x000000200438723c */ /* 0x050ff00000001838 */
        /* <DEDUP_REMOVED lines=9> */
[C---:B-1----:R-:W-:Y:S08]  /*16ab0*/  HMMA.16816.F32 R108, R4.reuse, R8, R108 ;  /* 0x00000008046c723c */ /* 0x042ff0000000186c */
[C---:B------:R-:W-:Y:S08]  /*16ac0*/  HMMA.16816.F32 R112, R4.reuse, R10, R112 ;  /* 0x0000000a0470723c */ /* 0x040ff00000001870 */
[C---:B--2---:R-:W-:Y:S08]  /*16ad0*/  HMMA.16816.F32 R120, R4.reuse, R16, R120 ;  /* 0x000000100478723c */ /* 0x044ff00000001878 */
[----:B------:R-:W-:Y:S01]  /*16ae0*/  HMMA.16816.F32 R116, R4, R18, R116 ;  /* 0x000000120474723c */ /* 0x000fe20000001874 */
[----:B------:R-:W-:Y:S07]  /*16af0*/  @!P4 BRA `(.L_x_1040) ;  /* 0x00003e700000c947 */ /* 0x000fee0003800000 */
[----:B------:R-:W-:-:S04]  /*16b00*/  DEPBAR.LE SB0, 0x0 ;  /* 0x000080000000791a */ /* 0x000fc80000000000 */
[----:B------:R-:W-:Y:S01]  /*16b10*/  ULDC.64 UR4, c[0x0][0x118] ;  /* 0x0000460000047ab9 */ /* 0x000fe20000000a00 */
[----:B------:R-:W-:Y:S01]  /*16b20*/  IADD3 R209, R134, -0x2, RZ ;  /* 0xfffffffe86d17810 */ /* 0x000fe20007ffe0ff */
[----:B------:R-:W-:Y:S06]  /*16b30*/  BAR.SYNC.DEFER_BLOCKING 0x0 ;  /* 0x0000000000007b1d */ /* 0x000fec0000010000 */
[----:B------:R-:W-:Y:S05]  /*16b40*/  @!P3 BRA `(.L_x_1041) ;  /* 0x000003b00000b947 */ /* 0x000fea0003800000 */
[----:B------:R-:W-:Y:S01]  /*16b50*/  IABS R4, c[0x0][0x2d0] ;  /* 0x0000b40000047a13 */ /* 0x000fe20000000000 */
[----:B------:R-:W-:-:S03]  /*16b60*/  IMAD.SHL.U32 R5, R209, 0x40, RZ ;  /* 0x00000040d1057824 */ /* 0x000fc600078e00ff */
[----:B------:R-:W1:Y:S02]  /*16b70*/  I2F.RP R9, R4 ;  /* 0x0000000400097306 */ /* 0x000e640000209400 */
[C---:B------:R-:W-:Y:S02]  /*16b80*/  IADD3 R12, R5.reuse, 0x40, RZ ;  /* 0x00000040050c7810 */ /* 0x040fe40007ffe0ff */
[----:B------:R-:W-:Y:S02]  /*16b90*/  IABS R6, R5 ;  /* 0x0000000500067213 */ /* 0x000fe40000000000 */
[----:B------:R-:W-:Y:S02]  /*16ba0*/  IABS R8, R12 ;  /* 0x0000000c00087213 */ /* 0x000fe40000000000 */
[----:B------:R-:W-:Y:S02]  /*16bb0*/  LOP3.LUT R12, R12, c[0x0][0x2d0], RZ, 0x3c, !PT ;  /* 0x0000b4000c0c7a12 */ /* 0x000fe400078e3cff */
[----:B------:R-:W-:-:S02]  /*16bc0*/  LOP3.LUT R5, R5, c[0x0][0x2d0], RZ, 0x3c, !PT ;  /* 0x0000b40005057a12 */ /* 0x000fc400078e3cff */
[----:B------:R-:W-:Y:S02]  /*16bd0*/  ISETP.GE.AND P2, PT, R12, RZ, PT ;  /* 0x000000ff0c00720c */ /* 0x000fe40003f46270 */
[----:B------:R-:W-:Y:S01]  /*16be0*/  ISETP.GE.AND P0, PT, R5, RZ, PT ;  /* 0x000000ff0500720c */ /* 0x000fe20003f06270 */
        /* <DEDUP_REMOVED lines=12> */
[----:B------:R-:W-:-:S03]  /*16cb0*/  IMAD R7, R4, R7, R6 ;  /* 0x0000000704077224 */ /* 0x000fc600078e0206 */
[C---:B------:R-:W-:Y:S02]  /*16cc0*/  ISETP.GT.U32.AND P4, PT, R4.reuse, R9, PT ;  /* 0x000000090400720c */ /* 0x040fe40003f84070 */
[----:B------:R-:W-:-:S11]  /*16cd0*/  ISETP.GT.U32.AND P1, PT, R4, R7, PT ;  /* 0x000000070400720c */ /* 0x000fd60003f24070 */
[----:B------:R-:W-:Y:S01]  /*16ce0*/  @!P4 IMAD.IADD R9, R9, 0x1, -R4 ;  /* 0x000000010909c824 */ /* 0x000fe200078e0a04 */
[----:B------:R-:W-:Y:S02]  /*16cf0*/  @!P4 IADD3 R11, R11, 0x1, RZ ;  /* 0x000000010b0bc810 */ /* 0x000fe40007ffe0ff */
[-C--:B------:R-:W-:Y:S02]  /*16d00*/  @!P1 IADD3 R7, R7, -R4.reuse, RZ ;  /* 0x8000000407079210 */ /* 0x080fe40007ffe0ff */
[-C--:B------:R-:W-:Y:S02]  /*16d10*/  ISETP.GE.U32.AND P6, PT, R9, R4.reuse, PT ;  /* 0x000000040900720c */ /* 0x080fe40003fc6070 */
[----:B------:R-:W-:Y:S02]  /*16d20*/  ISETP.GE.U32.AND P5, PT, R7, R4, PT ;  /* 0x000000040700720c */ /* 0x000fe40003fa6070 */
[----:B------:R-:W-:Y:S02]  /*16d30*/  @!P1 IADD3 R10, R10, 0x1, RZ ;  /* 0x000000010a0a9810 */ /* 0x000fe40007ffe0ff */
[----:B------:R-:W-:-:S02]  /*16d40*/  ISETP.NE.AND P1, PT, RZ, c[0x0][0x2d0], PT ;  /* 0x0000b400ff007a0c */ /* 0x000fc40003f25270 */
[----:B------:R-:W-:-:S05]  /*16d50*/  LOP3.LUT R4, RZ, c[0x0][0x2d0], RZ, 0x33, !PT ;  /* 0x0000b400ff047a12 */ /* 0x000fca00078e33ff */
        /* <DEDUP_REMOVED lines=18> */
[----:B--2---:R-:W-:-:S05]  /*16e80*/  IMAD.IADD R6, R6, 0x1, -R5 ;  /* 0x0000000106067824 */ /* 0x004fca00078e0a05 */
[----:B------:R-:W-:-:S05]  /*16e90*/  SHF.R.S32.HI R5, RZ, 0x1f, R6 ;  /* 0x0000001fff057819 */ /* 0x000fca0000011406 */
[----:B------:R-:W-:-:S04]  /*16ea0*/  IMAD R5, R5, c[0x0][0x188], RZ ;  /* 0x0000620005057a24 */ /* 0x000fc800078e02ff */
[C---:B------:R-:W-:Y:S02]  /*16eb0*/  IMAD R5, R6.reuse, c[0x0][0x18c], R5 ;  /* 0x0000630006057a24 */ /* 0x040fe400078e0205 */
[----:B------:R-:W-:-:S04]  /*16ec0*/  IMAD.WIDE.U32 R6, R6, c[0x0][0x188], R8 ;  /* 0x0000620006067a25 */ /* 0x000fc800078e0008 */
[----:B------:R-:W-:Y:S01]  /*16ed0*/  IMAD.IADD R4, R7, 0x1, R5 ;  /* 0x0000000107047824 */ /* 0x000fe200078e0205 */
[----:B------:R-:W-:Y:S01]  /*16ee0*/  MOV R5, R6 ;  /* 0x0000000600057202 */ /* 0x000fe20000000f00 */
[----:B------:R-:W-:Y:S05]  /*16ef0*/  BRA `(.L_x_1042) ;  /* 0x0000003000007947 */ /* 0x000fea0003800000 */
.L_x_1041:
[----:B------:R-:W-:-:S05]  /*16f00*/  IMAD.MOV.U32 R5, RZ, RZ, c[0x0][0x1a0] ;  /* 0x00006800ff057624 */ /* 0x000fca00078e00ff */
[----:B------:R-:W-:-:S04]  /*16f10*/  LEA R5, -R5, RZ, 0x6 ;  /* 0x000000ff05057211 */ /* 0x000fc800078e31ff */
[----:B------:R-:W-:Y:S02]  /*16f20*/  SHF.R.S32.HI R4, RZ, 0x1f, R5 ;  /* 0x0000001fff047819 */ /* 0x000fe40000011405 */
.L_x_1042:
[----:B------:R-:W-:Y:S02]  /*16f30*/  LOP3.LUT R6, R210, 0xff, RZ, 0xc0, !PT ;  /* 0x000000ffd2067812 */ /* 0x000fe400078ec0ff */
[C---:B------:R-:W-:Y:S02]  /*16f40*/  LEA R220, P0, R5.reuse, R164, 0x1 ;  /* 0x000000a405dc7211 */ /* 0x040fe400078008ff */
[C---:B------:R-:W-:Y:S02]  /*16f50*/  LOP3.LUT P4, RZ, R6.reuse, 0x2, RZ, 0xc0, !PT ;  /* 0x0000000206ff7812 */ /* 0x040fe4000788c0ff */
[----:B------:R-:W-:Y:S02]  /*16f60*/  LOP3.LUT P2, RZ, R6, 0x4, RZ, 0xc0, !PT ;  /* 0x0000000406ff7812 */ /* 0x000fe4000784c0ff */
[----:B------:R-:W-:Y:S02]  /*16f70*/  IADD3 R7, P1, R202, R5, RZ ;  /* 0x00000005ca077210 */ /* 0x000fe40007f3e0ff */
[----:B------:R-:W-:-:S07]  /*16f80*/  LEA.HI.X R221, R5, R165, R4, 0x1, P0 ;  /* 0x000000a505dd7211 */ /* 0x000fce00000f0c04 */
[CC--:B------:R-:W-:Y:S02]  /*16f90*/  @P4 IADD3 R9, P5, R5.reuse, R136.reuse, RZ ;  /* 0x0000008805094210 */ /* 0x0c0fe40007fbe0ff */
[----:B------:R-:W-:Y:S02]  /*16fa0*/  @P2 IADD3 R5, P0, R5, R136, RZ ;  /* 0x0000008805052210 */ /* 0x000fe40007f1e0ff */
[----:B------:R-:W-:Y:S01]  /*16fb0*/  @P4 LEA R18, P6, R9, c[0x0][0x170], 0x1 ;  /* 0x00005c0009124a11 */ /* 0x000fe200078c08ff */
[--C-:B------:R-:W-:Y:S01]  /*16fc0*/  @P4 IMAD.X R8, R4, 0x1, R133.reuse, P5 ;  /* 0x0000000104084824 */ /* 0x100fe200028e0685 */
[----:B------:R-:W-:Y:S01]  /*16fd0*/  LOP3.LUT P5, RZ, R6, 0x1, RZ, 0xc0, !PT ;  /* 0x0000000106ff7812 */ /* 0x000fe200078ac0ff */
[----:B------:R-:W-:Y:S02]  /*16fe0*/  IMAD.X R6, R201, 0x1, R4, P1 ;  /* 0x00000001c9067824 */ /* 0x000fe400008e0604 */
[----:B------:R-:W-:Y:S01]  /*16ff0*/  @P2 IMAD.X R4, R4, 0x1, R133, P0 ;  /* 0x0000000104042824 */ /* 0x000fe200000e0685 */
[----:B------:R-:W-:-:S02]  /*17000*/  @P4 LEA.HI.X R19, R9, c[0x0][0x174], R8, 0x1, P6 ;  /* 0x00005d0009134a11 */ /* 0x000fc400030f0c08 */
[----:B------:R-:W-:Y:S02]  /*17010*/  @P2 LEA R12, P0, R5, c[0x0][0x170], 0x1 ;  /* 0x00005c00050c2a11 */ /* 0x000fe400078008ff */
[-C--:B------:R-:W-:Y:S02]  /*17020*/  @P4 IADD3 R9, P1, R7, R136.reuse, RZ ;  /* 0x0000008807094210 */ /* 0x080fe40007f3e0ff */
[----:B------:R-:W-:Y:S02]  /*17030*/  @P2 LEA.HI.X R13, R5, c[0x0][0x174], R4, 0x1, P0 ;  /* 0x00005d00050d2a11 */ /* 0x000fe400000f0c04 */
[----:B------:R-:W-:Y:S01]  /*17040*/  @P2 IADD3 R5, P0, R7, R136, RZ ;  /* 0x0000008807052210 */ /* 0x000fe20007f1e0ff */
[----:B------:R-:W-:Y:S01]  /*17050*/  @P4 IMAD.X R4, R6, 0x1, R133, P1 ;  /* 0x0000000106044824 */ /* 0x000fe200008e0685 */
[----:B------:R-:W-:Y:S01]  /*17060*/  @P4 LEA R14, P1, R9, c[0x0][0x170], 0x1 ;  /* 0x00005c00090e4a11 */ /* 0x000fe200078208ff */
[----:B------:R-:W-:Y:S01]  /*17070*/  @!PT LDS RZ, [RZ] ;  /* 0x00000000fffff984 */ /* 0x000fe20000000800 */
[----:B------:R-:W-:Y:S01]  /*17080*/  @!PT LDS RZ, [RZ] ;  /* 0x00000000fffff984 */ /* 0x000fe20000000800 */
[----:B------:R-:W-:Y:S01]  /*17090*/  @!PT LDS RZ, [RZ] ;  /* 0x00000000fffff984 */ /* 0x000fe20000000800 */
[----:B------:R1:W-:Y:S01]  /*170a0*/  @P5 LDGSTS.E.BYPASS.LTC128B.128 [R205+0xc000], [R220.64] ;  /* 0x0c000000dccd5fae */ /* 0x0003e2000b901d44 */
[----:B------:R-:W-:-:S02]  /*170b0*/  @P5 LEA R16, P6, R7, R164, 0x1 ;  /* 0x000000a407105211 */ /* 0x000fc400078c08ff */
[----:B------:R-:W-:Y:S01]  /*170c0*/  @P4 LEA.HI.X R15, R9, c[0x0][0x174], R4, 0x1, P1 ;  /* 0x00005d00090f4a11 */ /* 0x000fe200008f0c04 */
[----:B------:R-:W-:Y:S01]  /*170d0*/  @P2 IMAD.X R4, R6, 0x1, R133, P0 ;  /* 0x0000000106042824 */ /* 0x000fe200000e0685 */
[C---:B------:R-:W-:Y:S01]  /*170e0*/  @P2 LEA R10, P0, R5.reuse, c[0x0][0x170], 0x1 ;  /* 0x00005c00050a2a11 */ /* 0x040fe200078008ff */
[----:B------:R-:W-:Y:S01]  /*170f0*/  @!P5 STS.128 [R205+0xc000], RZ ;  /* 0x00c000ffcd00d388 */ /* 0x000fe20000000c00 */
[----:B------:R-:W-:Y:S02]  /*17100*/  IADD3 R9, P1, R202, R7, RZ ;  /* 0x00000007ca097210 */ /* 0x000fe40007f3e0ff */
[----:B------:R-:W-:Y:S01]  /*17110*/  @P2 LEA.HI.X R11, R5, c[0x0][0x174], R4, 0x1, P0 ;  /* 0x00005d00050b2a11 */ /* 0x000fe200000f0c04 */
[----:B------:R-:W-:Y:S01]  /*17120*/  @!PT LDS RZ, [RZ] ;  /* 0x00000000fffff984 */ /* 0x000fe20000000800 */
[----:B------:R-:W-:Y:S01]  /*17130*/  @!PT LDS RZ, [RZ] ;  /* 0x00000000fffff984 */ /* 0x000fe20000000800 */
[----:B------:R-:W-:Y:S01]  /*17140*/  @!PT LDS RZ, [RZ] ;  /* 0x00000000fffff984 */ /* 0x000fe20000000800 */
[----:B------:R2:W-:Y:S01]  /*17150*/  @P4 LDGSTS.E.BYPASS.LTC128B.128 [R205+0xe000], [R18.64+0x80] ;  /* 0x0e00008012cd4fae */ /* 0x0005e2000b901d44 */
[--C-:B------:R-:W-:Y:S01]  /*17160*/  @P5 LEA.HI.X R17, R7, R165, R6.reuse, 0x1, P6 ;  /* 0x000000a507115211 */ /* 0x100fe200030f0c06 */
[----:B------:R-:W-:Y:S01]  /*17170*/  IMAD.X R6, R201, 0x1, R6, P1 ;  /* 0x00000001c9067824 */ /* 0x000fe200008e0606 */
[C---:B------:R-:W-:Y:S01]  /*17180*/  @P4 IADD3 R8, P0, R9.reuse, R136, RZ ;  /* 0x0000008809084210 */ /* 0x040fe20007f1e0ff */
[----:B------:R-:W-:Y:S01]  /*17190*/  @!P4 STS.128 [R205+0xe000], RZ ;  /* 0x00e000ffcd00c388 */ /* 0x000fe20000000c00 */
[----:B------:R-:W-:-:S02]  /*171a0*/  @P5 LEA R22, P1, R9, R164, 0x1 ;  /* 0x000000a409165211 */ /* 0x000fc400078208ff */
[----:B------:R-:W-:Y:S01]  /*171b0*/  IADD3 R5, P6, R202, R9, RZ ;  /* 0x00000009ca057210 */ /* 0x000fe20007fde0ff */
[----:B------:R-:W-:Y:S01]  /*171c0*/  @P4 IMAD.X R7, R6, 0x1, R133, P0 ;  /* 0x0000000106074824 */ /* 0x000fe200000e0685 */
[C---:B------:R-:W-:Y:S01]  /*171d0*/  @P4 LEA R20, P0, R8.reuse, c[0x0][0x170], 0x1 ;  /* 0x00005c0008144a11 */ /* 0x040fe200078008ff */
[----:B------:R-:W-:Y:S01]  /*171e0*/  @!PT LDS RZ, [RZ] ;  /* 0x00000000fffff984 */ /* 0x000fe20000000800 */
[----:B------:R-:W-:Y:S01]  /*171f0*/  @!PT LDS RZ, [RZ] ;  /* 0x00000000fffff984 */ /* 0x000fe20000000800 */
[----:B------:R-:W-:Y:S01]  /*17200*/  @!PT LDS RZ, [RZ] ;  /* 0x00000000fffff984 */ /* 0x000fe20000000800 */
[----:B------:R3:W-:Y:S01]  /*17210*/  @P2 LDGSTS.E.BYPASS.LTC128B.128 [R205+0x10000], [R12.64+0x100] ;  /* 0x100001000ccd2fae */ /* 0x0007e2000b901d44 */
[C-C-:B------:R-:W-:Y:S02]  /*17220*/  @P5 LEA.HI.X R23, R9.reuse, R165, R6.reuse, 0x1, P1 ;  /* 0x000000a509175211 */ /* 0x140fe400008f0c06 */
[----:B------:R-:W-:Y:S01]  /*17230*/  @P2 IADD3 R4, P1, R9, R136, RZ ;  /* 0x0000008809042210 */ /* 0x000fe20007f3e0ff */
[----:B------:R-:W-:Y:S01]  /*17240*/  @!P2 STS.128 [R205+0x10000], RZ ;  /* 0x010000ffcd00a388 */ /* 0x000fe20000000c00 */
[----:B------:R-:W-:Y:S01]  /*17250*/  @P4 LEA.HI.X R21, R8, c[0x0][0x174], R7, 0x1, P0 ;  /* 0x00005d0008154a11 */ /* 0x000fe200000f0c07 */
[----:B------:R-:W-:Y:S01]  /*17260*/  IMAD.X R8, R201, 0x1, R6, P6 ;  /* 0x00000001c9087824 */ /* 0x000fe200030e0606 */
[C---:B------:R-:W-:Y:S01]  /*17270*/  @P5 LEA R24, P0, R5.reuse, R164, 0x1 ;  /* 0x000000a405185211 */ /* 0x040fe200078008ff */
[----:B------:R-:W-:Y:S01]  /*17280*/  @P2 IMAD.X R7, R6, 0x1, R133, P1 ;  /* 0x0000000106072824 */ /* 0x000fe200008e0685 */
[----:B------:R-:W-:Y:S01]  /*17290*/  @P2 LEA R26, P1, R4, c[0x0][0x170], 0x1 ;  /* 0x00005c00041a2a11 */ /* 0x000fe200078208ff */
[----:B------:R-:W-:Y:S01]  /*172a0*/  @!PT LDS RZ, [RZ] ;  /* 0x00000000fffff984 */ /* 0x000fe20000000800 */
[----:B------:R-:W-:Y:S01]  /*172b0*/  @!PT LDS RZ, [RZ] ;  /* 0x00000000fffff984 */ /* 0x000fe20000000800 */
[----:B------:R-:W-:Y:S01]  /*172c0*/  @!PT LDS RZ, [RZ] ;  /* 0x00000000fffff984 */ /* 0x000fe20000000800 */
[----:B------:R2:W-:Y:S01]  /*172d0*/  @P5 LDGSTS.E.BYPASS.LTC128B.128 [R205+0xc800], [R16.64] ;  /* 0x0c80000010cd5fae */ /* 0x0005e2000b901d44 */
[----:B------:R-:W-:-:S02]  /*172e0*/  @P4 IADD3 R6, P6, R5, R136, RZ ;  /* 0x0000008805064210 */ /* 0x000fc40007fde0ff */
[C---:B------:R-:W-:Y:S01]  /*172f0*/  @P5 LEA.HI.X R25, R5.reuse, R165, R8, 0x1, P0 ;  /* 0x000000a505195211 */ /* 0x040fe200000f0c08 */
[----:B------:R-:W-:Y:S01]  /*17300*/  @!P5 STS.128 [R205+0xc800], RZ ;  /* 0x00c800ffcd00d388 */ /* 0x000fe20000000c00 */
[----:B------:R-:W-:Y:S02]  /*17310*/  @P2 IADD3 R5, P0, R5, R136, RZ ;  /* 0x0000008805052210 */ /* 0x000fe40007f1e0ff */
[----:B------:R-:W-:Y:S01]  /*17320*/  @P2 LEA.HI.X R27, R4, c[0x0][0x174], R7, 0x1, P1 ;  /* 0x00005d00041b2a11 */ /* 0x000fe200008f0c07 */
[C-C-:B------:R-:W-:Y:S01]  /*17330*/  @P4 IMAD.X R7, R8.reuse, 0x1, R133.reuse, P6 ;  /* 0x0000000108074824 */ /* 0x140fe200030e0685 */
[----:B------:R-:W-:Y:S01]  /*17340*/  @!PT LDS RZ, [RZ] ;  /* 0x00000000fffff984 */ /* 0x000fe20000000800 */
[----:B------:R-:W-:Y:S01]  /*17350*/  @!PT LDS RZ, [RZ] ;  /* 0x00000000fffff984 */ /* 0x000fe20000000800 */
[----:B------:R-:W-:Y:S01]  /*17360*/  @!PT LDS RZ, [RZ] ;  /* 0x00000000fffff984 */ /* 0x000fe20000000800 */
[----:B------:R3:W-:Y:S01]  /*17370*/  @P4 LDGSTS.E.BYPASS.LTC128B.128 [R205+0xe800], [R14.64+0x80] ;  /* 0x0e8000800ecd4fae */ /* 0x0007e2000b901d44 */
[----:B------:R-:W-:Y:S01]  /*17380*/  @P2 IMAD.X R8, R8, 0x1, R133, P0 ;  /* 0x0000000108082824 */ /* 0x000fe200000e0685 */
[----:B------:R-:W-:Y:S02]  /*17390*/  @P2 LEA R136, P0, R5, c[0x0][0x170], 0x1 ;  /* 0x00005c0005882a11 */ /* 0x000fe400078008ff */
[----:B------:R-:W-:Y:S01]  /*173a0*/  @!P4 STS.128 [R205+0xe800], RZ ;  /* 0x00e800ffcd00c388 */ /* 0x000fe20000000c00 */
[----:B------:R-:W-:-:S02]  /*173b0*/  @P4 LEA R4, P1, R6, c[0x0][0x170], 0x1 ;  /* 0x00005c0006044a11 */ /* 0x000fc400078208ff */
[----:B------:R-:W-:Y:S01]  /*173c0*/  @P2 LEA.HI.X R137, R5, c[0x0][0x174], R8, 0x1, P0 ;  /* 0x00005d0005892a11 */ /* 0x000fe200000f0c08 */
[----:B------:R-:W-:Y:S01]  /*173d0*/  @!PT LDS RZ, [RZ] ;  /* 0x00000000fffff984 */ /* 0x000fe20000000800 */
[----:B------:R-:W-:Y:S01]  /*173e0*/  @!PT LDS RZ, [RZ] ;  /* 0x00000000fffff984 */ /* 0x000fe20000000800 */
[----:B------:R-:W-:Y:S01]  /*173f0*/  @!PT LDS RZ, [RZ] ;  /* 0x00000000fffff984 */ /* 0x000fe20000000800 */
[----:B------:R4:W-:Y:S01]  /*17400*/  @P2 LDGSTS.E.BYPASS.LTC128B.128 [R205+0x10800], [R10.64+0x100] ;  /* 0x108001000acd2fae */ /* 0x0009e2000b901d44 */
[----:B------:R-:W-:Y:S02]  /*17410*/  @P4 LEA.HI.X R5, R6, c[0x0][0x174], R7, 0x1, P1 ;  /* 0x00005d0006054a11 */ /* 0x000fe400008f0c07 */
[----:B------:R-:W-:Y:S01]  /*17420*/  ISETP.GE.AND P0, PT, R134, 0x3, PT ;  /* 0x000000038600780c */ /* 0x000fe20003f06270 */
[----:B------:R-:W-:Y:S04]  /*17430*/  @!P2 STS.128 [R205+0x10800], RZ ;  /* 0x010800ffcd00a388 */ /* 0x000fe80000000c00 */
[----:B------:R-:W-:Y:S01]  /*17440*/  @!PT LDS RZ, [RZ] ;  /* 0x00000000fffff984 */ /* 0x000fe20000000800 */
[----:B------:R-:W-:Y:S01]  /*17450*/  @!PT LDS RZ, [RZ] ;  /* 0x00000000fffff984 */ /* 0x000fe20000000800 */
[----:B------:R-:W-:Y:S01]  /*17460*/  @!PT LDS RZ, [RZ] ;  /* 0x00000000fffff984 */ /* 0x000fe20000000800 */
[----:B------:R5:W-:Y:S04]  /*17470*/  @P5 LDGSTS.E.BYPASS.LTC128B.128 [R205+0xd000], [R22.64] ;  /* 0x0d00000016cd5fae */ /* 0x000be8000b901d44 */
[----:B------:R-:W-:Y:S04]  /*17480*/  @!P5 STS.128 [R205+0xd000], RZ ;  /* 0x00d000ffcd00d388 */ /* 0x000fe80000000c00 */
[----:B------:R-:W-:Y:S01]  /*17490*/  @!PT LDS RZ, [RZ] ;  /* 0x00000000fffff984 */ /* 0x000fe20000000800 */
[----:B------:R-:W-:Y:S01]  /*174a0*/  @!PT LDS RZ, [RZ] ;  /* 0x00000000fffff984 */ /* 0x000fe20000000800 */
[----:B------:R-:W-:Y:S01]  /*174b0*/  @!PT LDS RZ, [RZ] ;  /* 0x00000000fffff984 */ /* 0x000fe20000000800 */
[----:B------:R5:W-:Y:S04]  /*174c0*/  @P4 LDGSTS.E.BYPASS.LTC128B.128 [R205+0xf000], [R20.64+0x80] ;  /* 0x0f00008014cd4fae */ /* 0x000be8000b901d44 */
        /* <DEDUP_REMOVED lines=21> */
[----:B------:R-:W-:Y:S04]  /*17620*/  LDSM.16.M88.4 R148, [R198] ;  /* 0x00000000c694783b */ /* 0x000fe80000000200 */
[----:B-----5:R-:W5:Y:S04]  /*17630*/  LDSM.16.M88.4 R20, [R197+0x6000] ;  /* 0x00600000c514783b */ /* 0x020f680000000200 */
[----:B---3--:R-:W2:Y:S04]  /*17640*/  LDSM.16.M88.4 R12, [R197+0x6800] ;  /* 0x00680000c50c783b */ /* 0x008ea80000000200 */
[----:B------:R-:W3:Y:S04]  /*17650*/  LDSM.16.M88.4 R156, [R197+0x7000] ;  /* 0x00700000c59c783b */ /* 0x000ee80000000200 */
[----:B------:R-:W-:Y:S04]  /*17660*/  LDSM.16.M88.4 R144, [R196] ;  /* 0x00000000c490783b */ /* 0x000fe80000000200 */
[----:B------:R-:W3:Y:S04]  /*17670*/  LDSM.16.M88.4 R32, [R195] ;  /* 0x00000000c320783b */ /* 0x000ee80000000200 */
[----:B------:R-:W3:Y:S04]  /*17680*/  LDSM.16.M88.4 R168, [R197+0x7800] ;  /* 0x00780000c5a8783b */ /* 0x000ee80000000200 */
[----:B------:R-:W3:Y:S04]  /*17690*/  LDSM.16.M88.4 R28, [R187] ;  /* 0x00000000bb1c783b */ /* 0x000ee80000000200 */
[----:B-1----:R-:W1:Y:S04]  /*176a0*/  LDSM.16.M88.4 R4, [R186] ;  /* 0x00000000ba04783b */ /* 0x002e680000000200 */
[----:B------:R-:W-:Y:S04]  /*176b0*/  LDSM.16.M88.4 R164, [R194] ;  /* 0x00000000c2a4783b */ /* 0x000fe80000000200 */
[----:B------:R-:W1:Y:S01]  /*176c0*/  LDSM.16.M88.4 R140, [R191+0x6000] ;  /* 0x00600000bf8c783b */ /* 0x000e620000000200 */
[C---:B-----5:R-:W-:Y:S03]  /*176d0*/  HMMA.16816.F32 R24, R148.reuse, R20, RZ ;  /* 0x000000149418723c */ /* 0x060fe600000018ff */
[----:B------:R-:W5:Y:S04]  /*176e0*/  LDSM.16.M88.4 R216, [R185] ;  /* 0x00000000b9d8783b */ /* 0x000f680000000200 */
[----:B------:R-:W1:Y:S01]  /*176f0*/  LDSM.16.M88.4 R136, [R191+0x6800] ;  /* 0x00680000bf88783b */ /* 0x000e620000000200 */
[C---:B--2---:R-:W-:Y:S03]  /*17700*/  HMMA.16816.F32 R16, R148.reuse, R12, RZ ;  /* 0x0000000c9410723c */ /* 0x044fe600000018ff */
[----:B----4-:R-:W2:Y:S04]  /*17710*/  LDSM.16.M88.4 R8, [R191+0x7000] ;  /* 0x00700000bf08783b */ /* 0x010ea80000000200 */
[----:B------:R-:W-:Y:S01]  /*17720*/  LDSM.16.M88.4 R172, [R193] ;  /* 0x00000000c1ac783b */ /* 0x000fe20000000200 */
[C---:B---3--:R-:W-:Y:S03]  /*17730*/  HMMA.16816.F32 R160, R148.reuse, R156, RZ ;  /* 0x0000009c94a0723c */ /* 0x048fe600000018ff */
[----:B------:R-:W3:Y:S04]  /*17740*/  S2R R133, SR_TID.X ;  /* 0x0000000000857919 */ /* 0x000ee80000002100 */
[----:B------:R-:W0:Y:S01]  /*17750*/  LDGDEPBAR ;  /* 0x00000000000079af */ /* 0x000e220000000000 */
[C---:B------:R-:W-:Y:S08]  /*17760*/  HMMA.16816.F32 R20, R148.reuse, R22, RZ ;  /* 0x000000169414723c */ /* 0x040ff000000018ff */
[C---:B------:R-:W-:Y:S08]  /*17770*/  HMMA.16816.F32 R12, R148.reuse, R14, RZ ;  /* 0x0000000e940c723c */ /* 0x040ff000000018ff */
[----:B------:R-:W-:Y:S08]  /*17780*/  HMMA.16816.F32 R156, R148, R158, RZ ;  /* 0x0000009e949c723c */ /* 0x000ff000000018ff */
[----:B------:R-:W-:Y:S08]  /*17790*/  HMMA.16816.F32 R24, R144, R32, R24 ;  /* 0x000000209018723c */ /* 0x000ff00000001818 */
[C---:B------:R-:W-:Y:S08]  /*177a0*/  HMMA.16816.F32 R152, R148.reuse, R168, RZ ;  /* 0x000000a89498723c */ /* 0x040ff000000018ff */
[----:B------:R-:W-:Y:S01]  /*177b0*/  HMMA.16816.F32 R148, R148, R170, RZ ;  /* 0x000000aa9494723c */ /* 0x000fe200000018ff */
[----:B------:R-:W-:Y:S07]  /*177c0*/  LDSM.16.M88.4 R168, [R191+0x7800] ;  /* 0x00780000bfa8783b */ /* 0x000fee0000000200 */
[C---:B------:R-:W-:Y:S01]  /*177d0*/  HMMA.16816.F32 R20, R144.reuse, R34, R20 ;  /* 0x000000229014723c */ /* 0x040fe20000001814 */
[----:B------:R-:W4:Y:S07]  /*177e0*/  LDSM.16.M88.4 R32, [R184] ;  /* 0x00000000b820783b */ /* 0x000f2e0000000200 */
[C---:B------:R-:W-:Y:S08]  /*177f0*/  HMMA.16816.F32 R16, R144.reuse, R28, R16 ;  /* 0x0000001c9010723c */ /* 0x040ff00000001810 */
[C---:B------:R-:W-:Y:S01]  /*17800*/  HMMA.16816.F32 R12, R144.reuse, R30, R12 ;  /* 0x0000001e900c723c */ /* 0x040fe2000000180c */
[----:B------:R-:W2:Y:S07]  /*17810*/  LDSM.16.M88.4 R28, [R184+0x800] ;  /* 0x00080000b81c783b */ /* 0x000eae0000000200 */
[C---:B-1----:R-:W-:Y:S08]  /*17820*/  HMMA.16816.F32 R160, R144.reuse, R4, R160 ;  /* 0x0000000490a0723c */ /* 0x042ff000000018a0 */
[----:B------:R-:W-:Y:S01]  /*17830*/  HMMA.16816.F32 R156, R144, R6, R156 ;  /* 0x00000006909c723c */ /* 0x000fe2000000189c */
[----:B------:R-:W1:Y:S07]  /*17840*/  LDSM.16.M88.4 R4, [R184+0x1000] ;  /* 0x00100000b804783b */ /* 0x000e6e0000000200 */
[----:B------:R-:W-:Y:S08]  /*17850*/  HMMA.16816.F32 R24, R164, R140, R24 ;  /* 0x0000008ca418723c */ /* 0x000ff00000001818 */
[C---:B-----5:R-:W-:Y:S08]  /*17860*/  HMMA.16816.F32 R152, R144.reuse, R216, R152 ;  /* 0x000000d89098723c */ /* 0x060ff00000001898 */
[----:B------:R-:W-:Y:S01]  /*17870*/  HMMA.16816.F32 R148, R144, R218, R148 ;  /* 0x000000da9094723c */ /* 0x000fe20000001894 */
[----:B------:R-:W-:Y:S04]  /*17880*/  LDSM.16.M88.4 R144, [R198+0x2000] ;  /* 0x00200000c690783b */ /* 0x000fe80000000200 */
[----:B------:R-:W-:Y:S03]  /*17890*/  LDSM.16.M88.4 R216, [R184+0x1800] ;  /* 0x00180000b8d8783b */ /* 0x000fe60000000200 */
[C---:B------:R-:W-:Y:S01]  /*178a0*/  HMMA.16816.F32 R20, R164.reuse, R142, R20 ;  /* 0x0000008ea414723c */ /* 0x040fe20000001814 */
[----:B------:R-:W5:Y:S07]  /*178b0*/  LDSM.16.M88.4 R140, [R197+0x8000] ;  /* 0x00800000c58c783b */ /* 0x000f6e0000000200 */
[C---:B------:R-:W-:Y:S08]  /*178c0*/  HMMA.16816.F32 R16, R164.reuse, R136, R16 ;  /* 0x00000088a410723c */ /* 0x040ff00000001810 */
[C---:B------:R-:W-:Y:S01]  /*178d0*/  HMMA.16816.F32 R12, R164.reuse, R138, R12 ;  /* 0x0000008aa40c723c */ /* 0x040fe2000000180c */
[----:B------:R-:W1:Y:S07]  /*178e0*/  LDSM.16.M88.4 R136, [R197+0x8800] ;  /* 0x00880000c588783b */ /* 0x000e6e0000000200 */
[C---:B--2---:R-:W-:Y:S08]  /*178f0*/  HMMA.16816.F32 R160, R164.reuse, R8, R160 ;  /* 0x00000008a4a0723c */ /* 0x044ff000000018a0 */
[----:B------:R-:W-:Y:S01]  /*17900*/  HMMA.16816.F32 R156, R164, R10, R156 ;  /* 0x0000000aa49c723c */ /* 0x000fe2000000189c */
[----:B------:R-:W2:Y:S07]  /*17910*/  LDSM.16.M88.4 R8, [R197+0x9000] ;  /* 0x00900000c508783b */ /* 0x000eae0000000200 */
[----:B----4-:R-:W-:Y:S08]  /*17920*/  HMMA.16816.F32 R24, R172, R32, R24 ;  /* 0x00000020ac18723c */ /* 0x010ff00000001818 */
[C---:B------:R-:W-:Y:S08]  /*17930*/  HMMA.16816.F32 R152, R164.reuse, R168, R152 ;  /* 0x000000a8a498723c */ /* 0x040ff00000001898 */
[----:B------:R-:W-:Y:S01]  /*17940*/  HMMA.16816.F32 R148, R164, R170, R148 ;  /* 0x000000aaa494723c */ /* 0x000fe20000001894 */
[----:B------:R-:W-:Y:S04]  /*17950*/  LDSM.16.M88.4 R164, [R196+0x2000] ;  /* 0x00200000c4a4783b */ /* 0x000fe80000000200 */
[----:B------:R-:W-:Y:S03]  /*17960*/  LDSM.16.M88.4 R168, [R197+0x9800] ;  /* 0x00980000c5a8783b */ /* 0x000fe60000000200 */
[C---:B------:R-:W-:Y:S01]  /*17970*/  HMMA.16816.F32 R20, R172.reuse, R34, R20 ;  /* 0x00000022ac14723c */ /* 0x040fe20000001814 */
[----:B------:R-:W4:Y:S07]  /*17980*/  LDSM.16.M88.4 R32, [R183] ;  /* 0x00000000b720783b */ /* 0x000f2e0000000200 */
[C---:B------:R-:W-:Y:S08]  /*17990*/  HMMA.16816.F32 R16, R172.reuse, R28, R16 ;  /* 0x0000001cac10723c */ /* 0x040ff00000001810 */
[C---:B------:R-:W-:Y:S01]  /*179a0*/  HMMA.16816.F32 R12, R172.reuse, R30, R12 ;  /* 0x0000001eac0c723c */ /* 0x040fe2000000180c */
[----:B------:R-:W2:Y:S07]  /*179b0*/  LDSM.16.M88.4 R28, [R182] ;  /* 0x00000000b61c783b */ /* 0x000eae0000000200 */
[C---:B-1----:R-:W-:Y:S08]  /*179c0*/  HMMA.16816.F32 R160, R172.reuse, R4, R160 ;  /* 0x00000004aca0723c */ /* 0x042ff000000018a0 */
[----:B------:R-:W-:Y:S01]  /*179d0*/  HMMA.16816.F32 R156, R172, R6, R156 ;  /* 0x00000006ac9c723c */ /* 0x000fe2000000189c */
[----:B------:R-:W1:Y:S07]  /*179e0*/  LDSM.16.M88.4 R4, [R181] ;  /* 0x00000000b504783b */ /* 0x000e6e0000000200 */
[----:B-----5:R-:W-:Y:S08]  /*179f0*/  HMMA.16816.F32 R24, R144, R140, R24 ;  /* 0x0000008c9018723c */ /* 0x020ff00000001818 */
[C---:B------:R-:W-:Y:S08]  /*17a00*/  HMMA.16816.F32 R152, R172.reuse, R216, R152 ;  /* 0x000000d8ac98723c */ /* 0x040ff00000001898 */
[----:B------:R-:W-:Y:S01]  /*17a10*/  HMMA.16816.F32 R148, R172, R218, R148 ;  /* 0x000000daac94723c */ /* 0x000fe20000001894 */
[----:B------:R-:W-:Y:S04]  /*17a20*/  LDSM.16.M88.4 R172, [R191+0x8000] ;  /* 0x00800000bfac783b */ /* 0x000fe80000000200 */
[----:B------:R-:W-:Y:S03]  /*17a30*/  LDSM.16.M88.4 R216, [R180] ;  /* 0x00000000b4d8783b */ /* 0x000fe60000000200 */
[C---:B------:R-:W-:Y:S01]  /*17a40*/  HMMA.16816.F32 R20, R144.reuse, R142, R20 ;  /* 0x0000008e9014723c */ /* 0x040fe20000001814 */
[----:B------:R-:W-:Y:S07]  /*17a50*/  LDSM.16.M88.4 R140, [R191+0x8800] ;  /* 0x00880000bf8c783b */ /* 0x000fee0000000200 */
[C---:B------:R-:W-:Y:S08]  /*17a60*/  HMMA.16816.F32 R16, R144.reuse, R136, R16 ;  /* 0x000000889010723c */ /* 0x040ff00000001810 */
[C---:B------:R-:W-:Y:S01]  /*17a70*/  HMMA.16816.F32 R12, R144.reuse, R138, R12 ;  /* 0x0000008a900c723c */ /* 0x040fe2000000180c */
[----:B------:R-:W5:Y:S07]  /*17a80*/  LDSM.16.M88.4 R136, [R194+0x2000] ;  /* 0x00200000c288783b */ /* 0x000f6e0000000200 */
        /* <DEDUP_REMOVED lines=9> */
[----:B------:R-:W4:Y:S07]  /*17b20*/  LDSM.16.M88.4 R32, [R184+0x2000] ;  /* 0x00200000b820783b */ /* 0x000f2e0000000200 */
[C---:B------:R-:W-:Y:S08]  /*17b30*/  HMMA.16816.F32 R16, R164.reuse, R28, R16 ;  /* 0x0000001ca410723c */ /* 0x040ff00000001810 */
[C---:B------:R-:W-:Y:S01]  /*17b40*/  HMMA.16816.F32 R12, R164.reuse, R30, R12 ;  /* 0x0000001ea40c723c */ /* 0x040fe2000000180c */
[----:B------:R-:W-:Y:S07]  /*17b50*/  LDSM.16.M88.4 R28, [R184+0x2800] ;  /* 0x00280000b81c783b */ /* 0x000fee0000000200 */
[C---:B-1----:R-:W-:Y:S08]  /*17b60*/  HMMA.16816.F32 R160, R164.reuse, R4, R160 ;  /* 0x00000004a4a0723c */ /* 0x042ff000000018a0 */
[----:B------:R-:W-:Y:S01]  /*17b70*/  HMMA.16816.F32 R156, R164, R6, R156 ;  /* 0x00000006a49c723c */ /* 0x000fe2000000189c */
[----:B------:R-:W1:Y:S07]  /*17b80*/  LDSM.16.M88.4 R4, [R184+0x3000] ;  /* 0x00300000b804783b */ /* 0x000e6e0000000200 */
        /* <DEDUP_REMOVED lines=9> */
[----:B------:R-:W-:Y:S07]  /*17c20*/  LDSM.16.M88.4 R140, [R197+0xa000] ;  /* 0x00a00000c58c783b */ /* 0x000fee0000000200 */
[C---:B--2---:R-:W-:Y:S08]  /*17c30*/  HMMA.16816.F32 R160, R136.reuse, R8, R160 ;  /* 0x0000000888a0723c */ /* 0x044ff000000018a0 */
[----:B------:R-:W-:Y:S01]  /*17c40*/  HMMA.16816.F32 R156, R136, R10, R156 ;  /* 0x0000000a889c723c */ /* 0x000fe2000000189c */
[----:B------:R-:W2:Y:S07]  /*17c50*/  LDSM.16.M88.4 R8, [R198+0x4000] ;  /* 0x00400000c608783b */ /* 0x000eae0000000200 */
[----:B----4-:R-:W-:Y:S08]  /*17c60*/  HMMA.16816.F32 R24, R144, R32, R24 ;  /* 0x000000209018723c */ /* 0x010ff00000001818 */
[C---:B------:R-:W-:Y:S08]  /*17c70*/  HMMA.16816.F32 R152, R136.reuse, R168, R152 ;  /* 0x000000a88898723c */ /* 0x040ff00000001898 */
[----:B------:R-:W-:Y:S01]  /*17c80*/  HMMA.16816.F32 R148, R136, R170, R148 ;  /* 0x000000aa8894723c */ /* 0x000fe20000001894 */
[----:B------:R-:W-:Y:S04]  /*17c90*/  LDSM.16.M88.4 R136, [R197+0xa800] ;  /* 0x00a80000c588783b */ /* 0x000fe80000000200 */
[----:B------:R-:W-:Y:S03]  /*17ca0*/  LDSM.16.M88.4 R168, [R177] ;  /* 0x00000000b1a8783b */ /* 0x000fe60000000200 */
[C---:B------:R-:W-:Y:S01]  /*17cb0*/  HMMA.16816.F32 R20, R144.reuse, R34, R20 ;  /* 0x000000229014723c */ /* 0x040fe20000001814 */
[----:B------:R-:W-:Y:S07]  /*17cc0*/  LDSM.16.M88.4 R32, [R197+0xb000] ;  /* 0x00b00000c520783b */ /* 0x000fee0000000200 */
[C---:B-1----:R-:W-:Y:S08]  /*17cd0*/  HMMA.16816.F32 R160, R144.reuse, R4, R160 ;  /* 0x0000000490a0723c */ /* 0x042ff000000018a0 */
[C---:B------:R-:W-:Y:S01]  /*17ce0*/  HMMA.16816.F32 R156, R144.reuse, R6, R156 ;  /* 0x00000006909c723c */ /* 0x040fe2000000189c */
[----:B------:R-:W1:Y:S07]  /*17cf0*/  LDSM.16.M88.4 R4, [R179] ;  /* 0x00000000b304783b */ /* 0x000e6e0000000200 */
[C---:B------:R-:W-:Y:S08]  /*17d00*/  HMMA.16816.F32 R16, R144.reuse, R28, R16 ;  /* 0x0000001c9010723c */ /* 0x040ff00000001810 */
[----:B------:R-:W-:Y:S01]  /*17d10*/  HMMA.16816.F32 R12, R144, R30, R12 ;  /* 0x0000001e900c723c */ /* 0x000fe2000000180c */
[----:B------:R-:W4:Y:S07]  /*17d20*/  LDSM.16.M88.4 R28, [R197+0xb800] ;  /* 0x00b80000c51c783b */ /* 0x000f2e0000000200 */
[----:B--2---:R-:W-:Y:S08]  /*17d30*/  HMMA.16816.F32 R24, R8, R140, R24 ;  /* 0x0000008c0818723c */ /* 0x004ff00000001818 */
[C---:B------:R-:W-:Y:S08]  /*17d40*/  HMMA.16816.F32 R152, R144.reuse, R164, R152 ;  /* 0x000000a49098723c */ /* 0x040ff00000001898 */
[----:B------:R-:W-:Y:S01]  /*17d50*/  HMMA.16816.F32 R148, R144, R166, R148 ;  /* 0x000000a69094723c */ /* 0x000fe20000001894 */
[----:B------:R-:W-:Y:S04]  /*17d60*/  LDSM.16.M88.4 R144, [R194+0x4000] ;  /* 0x00400000c290783b */ /* 0x000fe80000000200 */
[----:B------:R-:W-:Y:S03]  /*17d70*/  LDSM.16.M88.4 R164, [R176] ;  /* 0x00000000b0a4783b */ /* 0x000fe60000000200 */
[----:B------:R-:W-:Y:S01]  /*17d80*/  HMMA.16816.F32 R20, R8, R142, R20 ;  /* 0x0000008e0814723c */ /* 0x000fe20000001814 */
[----:B------:R-:W2:Y:S07]  /*17d90*/  LDSM.16.M88.4 R140, [R191+0xa000] ;  /* 0x00a00000bf8c783b */ /* 0x000eae0000000200 */
[----:B-1----:R-:W-:Y:S08]  /*17da0*/  HMMA.16816.F32 R24, R172, R4, R24 ;  /* 0x00000004ac18723c */ /* 0x002ff00000001818 */
[C---:B------:R-:W-:Y:S08]  /*17db0*/  HMMA.16816.F32 R16, R8.reuse, R136, R16 ;  /* 0x000000880810723c */ /* 0x040ff00000001810 */
[C---:B------:R-:W-:Y:S01]  /*17dc0*/  HMMA.16816.F32 R12, R8.reuse, R138, R12 ;  /* 0x0000008a080c723c */ /* 0x040fe2000000180c */
[----:B------:R-:W-:Y:S07]  /*17dd0*/  LDSM.16.M88.4 R136, [R191+0xa800] ;  /* 0x00a80000bf88783b */ /* 0x000fee0000000200 */
[C---:B------:R-:W-:Y:S08]  /*17de0*/  HMMA.16816.F32 R160, R8.reuse, R32, R160 ;  /* 0x0000002008a0723c */ /* 0x040ff000000018a0 */
[C---:B------:R-:W-:Y:S01]  /*17df0*/  HMMA.16816.F32 R156, R8.reuse, R34, R156 ;  /* 0x00000022089c723c */ /* 0x040fe2000000189c */
[----:B------:R-:W-:Y:S07]  /*17e00*/  LDSM.16.M88.4 R32, [R191+0xb000] ;  /* 0x00b00000bf20783b */ /* 0x000fee0000000200 */
[C---:B----4-:R-:W-:Y:S08]  /*17e10*/  HMMA.16816.F32 R152, R8.reuse, R28, R152 ;  /* 0x0000001c0898723c */ /* 0x050ff00000001898 */
[----:B------:R-:W-:Y:S01]  /*17e20*/  HMMA.16816.F32 R148, R8, R30, R148 ;  /* 0x0000001e0894723c */ /* 0x000fe20000001894 */
[----:B------:R-:W-:Y:S04]  /*17e30*/  LDSM.16.M88.4 R8, [R193+0x4000] ;  /* 0x00400000c108783b */ /* 0x000fe80000000200 */
[----:B------:R-:W-:Y:S03]  /*17e40*/  LDSM.16.M88.4 R28, [R191+0xb800] ;  /* 0x00b80000bf1c783b */ /* 0x000fe60000000200 */
[----:B------:R-:W-:Y:S01]  /*17e50*/  HMMA.16816.F32 R20, R172, R6, R20 ;  /* 0x00000006ac14723c */ /* 0x000fe20000001814 */
[----:B------:R-:W1:Y:S07]  /*17e60*/  LDSM.16.M88.4 R4, [R184+0x4000] ;  /* 0x00400000b804783b */ /* 0x000e6e0000000200 */
[----:B--2---:R-:W-:Y:S08]  /*17e70*/  HMMA.16816.F32 R24, R144, R140, R24 ;  /* 0x0000008c9018723c */ /* 0x004ff00000001818 */
[C---:B------:R-:W-:Y:S08]  /*17e80*/  HMMA.16816.F32 R160, R172.reuse, R168, R160 ;  /* 0x000000a8aca0723c */ /* 0x040ff000000018a0 */
[C---:B------:R-:W-:Y:S08]  /*17e90*/  HMMA.16816.F32 R156, R172.reuse, R170, R156 ;  /* 0x000000aaac9c723c */ /* 0x040ff0000000189c */
[C---:B------:R-:W-:Y:S08]  /*17ea0*/  HMMA.16816.F32 R152, R172.reuse, R164, R152 ;  /* 0x000000a4ac98723c */ /* 0x040ff00000001898 */
[C---:B------:R-:W-:Y:S08]  /*17eb0*/  HMMA.16816.F32 R16, R172.reuse, R216, R16 ;  /* 0x000000d8ac10723c */ /* 0x040ff00000001810 */
[C---:B------:R-:W-:Y:S08]  /*17ec0*/  HMMA.16816.F32 R12, R172.reuse, R218, R12 ;  /* 0x000000daac0c723c */ /* 0x040ff0000000180c */
[----:B------:R-:W-:Y:S01]  /*17ed0*/  HMMA.16816.F32 R148, R172, R166, R148 ;  /* 0x000000a6ac94723c */ /* 0x000fe20000001894 */
[----:B------:R-:W2:Y:S07]  /*17ee0*/  LDSM.16.M88.4 R164, [R184+0x4800] ;  /* 0x00480000b8a4783b */ /* 0x000eae0000000200 */
[----:B------:R-:W-:Y:S08]  /*17ef0*/  HMMA.16816.F32 R20, R144, R142, R20 ;  /* 0x0000008e9014723c */ /* 0x000ff00000001814 */
[----:B-1----:R-:W-:Y:S07]  /*17f00*/  HMMA.16816.F32 R24, R8, R4, R24 ;  /* 0x000000040818723c */ /* 0x002fee0000001818 */
[----:B---3--:R-:W-:Y:S01]  /*17f10*/  IMAD.SHL.U32 R4, R133, 0x2, RZ ;  /* 0x0000000285047824 */ /* 0x008fe200078e00ff */
[----:B------:R-:W-:Y:S04]  /*17f20*/  HMMA.16816.F32 R160, R144, R32, R160 ;  /* 0x0000002090a0723c */ /* 0x000fe800000018a0 */
[----:B------:R-:W-:-:S04]  /*17f30*/  LOP3.LUT R4, R4, 0x6, RZ, 0xc0, !PT ;  /* 0x0000000604047812 */ /* 0x000fc800078ec0ff */
[C---:B------:R-:W-:Y:S01]  /*17f40*/  HMMA.16816.F32 R156, R144.reuse, R34, R156 ;  /* 0x00000022909c723c */ /* 0x040fe2000000189c */
[----:B------:R-:W1:Y:S07]  /*17f50*/  LDSM.16.M88.4 R32, [R184+0x5000] ;  /* 0x00500000b820783b */ /* 0x000e6e0000000200 */
[C---:B------:R-:W-:Y:S07]  /*17f60*/  HMMA.16816.F32 R152, R144.reuse, R28, R152 ;  /* 0x0000001c9098723c */ /* 0x040fee0000001898 */
[----:B------:R-:W-:Y:S01]  /*17f70*/  IMAD R29, R209, 0x40, R4 ;  /* 0x00000040d11d7824 */ /* 0x000fe200078e0204 */
[----:B------:R-:W-:Y:S04]  /*17f80*/  HMMA.16816.F32 R16, R144, R136, R16 ;  /* 0x000000889010723c */ /* 0x000fe80000001810 */
[----:B------:R-:W-:-:S03]  /*17f90*/  IADD3 R5, R29, 0x1, RZ ;  /* 0x000000011d057810 */ /* 0x000fc60007ffe0ff */
[----:B------:R-:W-:Y:S01]  /*17fa0*/  IADD3 R137, R29, 0x11, RZ ;  /* 0x000000111d897810 */ /* 0x000fe20007ffe0ff */
[----:B------:R-:W-:Y:S01]  /*17fb0*/  HMMA.16816.F32 R12, R144, R138, R12 ;  /* 0x0000008a900c723c */ /* 0x000fe2000000180c */
[C---:B------:R-:W-:Y:S02]  /*17fc0*/  ISETP.GE.AND P5, PT, R5.reuse, R0, PT ;  /* 0x000000000500720c */ /* 0x040fe40003fa6270 */
[----:B------:R-:W-:Y:S02]  /*17fd0*/  ISETP.GE.AND P1, PT, R5, R2, PT ;  /* 0x000000020500720c */ /* 0x000fe40003f26270 */
[----:B------:R-:W-:Y:S02]  /*17fe0*/  IADD3 R5, R29, 0x9, RZ ;  /* 0x000000091d057810 */ /* 0x000fe40007ffe0ff */
[----:B------:R-:W-:Y:S01]  /*17ff0*/  FSEL R134, R25, -INF , !P5 ;  /* 0xff80000019867808 */ /* 0x000fe20006800000 */
[----:B------:R-:W-:Y:S01]  /*18000*/  HMMA.16816.F32 R20, R8, R6, R20 ;  /* 0x000000060814723c */ /* 0x000fe20000001814 */
[----:B------:R-:W-:-:S02]  /*18010*/  ISETP.GE.AND P2, PT, R5, R0, PT ;  /* 0x000000000500720c */ /* 0x000fc40003f46270 */
[----:B------:R-:W-:Y:S02]  /*18020*/  ISETP.GE.AND P5, PT, R5, R2, PT ;  /* 0x000000020500720c */ /* 0x000fe40003fa6270 */
[C---:B------:R-:W-:Y:S02]  /*18030*/  IADD3 R25, R29.reuse, 0x10, RZ ;  /* 0x000000101d197810 */ /* 0x040fe40007ffe0ff */
[----:B------:R-:W-:Y:S01]  /*18040*/  IADD3 R7, R29, 0x8, RZ ;  /* 0x000000081d077810 */ /* 0x000fe20007ffe0ff */
[----:B--2---:R-:W-:Y:S03]  /*18050*/  HMMA.16816.F32 R16, R8, R164, R16 ;  /* 0x000000a40810723c */ /* 0x004fe60000001810 */
[C---:B------:R-:W-:Y:S02]  /*18060*/  ISETP.GE.AND P4, PT, R7.reuse, R0, PT ;  /* 0x000000000700720c */ /* 0x040fe40003f86270 */
[----:B------:R-:W-:-:S02]  /*18070*/  ISETP.GE.AND P6, PT, R7, R2, PT ;  /* 0x000000020700720c */ /* 0x000fc40003fc6270 */
[----:B------:R-:W2:Y:S01]  /*18080*/  LDSM.16.M88.4 R4, [R184+0x5800] ;  /* 0x00580000b804783b */ /* 0x000ea20000000200 */
[----:B------:R-:W-:Y:S01]  /*18090*/  HMMA.16816.F32 R12, R8, R166, R12 ;  /* 0x000000a6080c723c */ /* 0x000fe2000000180c */
[----:B------:R-:W-:-:S04]  /*180a0*/  DEPBAR.LE SB0, 0x0 ;  /* 0x000080000000791a */ /* 0x000fc80000000000 */
[----:B------:R-:W-:Y:S02]  /*180b0*/  IMAD.MOV.U32 R164, RZ, RZ, R220 ;  /* 0x000000ffffa47224 */ /* 0x000fe400078e00dc */
[----:B------:R-:W-:Y:S01]  /*180c0*/  IMAD.MOV.U32 R165, RZ, RZ, R221 ;  /* 0x000000ffffa57224 */ /* 0x000fe200078e00dd */
[C---:B-1----:R-:W-:Y:S01]  /*180d0*/  HMMA.16816.F32 R160, R8.reuse, R32, R160 ;  /* 0x0000002008a0723c */ /* 0x042fe200000018a0 */
[----:B------:R-:W-:Y:S02]  /*180e0*/  FSEL R142, R20, -INF , !P4 ;  /* 0xff800000148e7808 */ /* 0x000fe40006000000 */
[----:B------:R-:W-:Y:S02]  /*180f0*/  FSEL R135, R22, -INF , !P6 ;  /* 0xff80000016877808 */ /* 0x000fe40007000000 */
[----:B------:R-:W-:Y:S01]  /*18100*/  FSEL R140, R21, -INF , !P2 ;  /* 0xff800000158c7808 */ /* 0x000fe20005000000 */
[----:B------:R-:W-:Y:S01]  /*18110*/  BAR.SYNC.DEFER_BLOCKING 0x0 ;  /* 0x0000000000007b1d */ /* 0x000fe20000010000 */
[----:B------:R-:W-:Y:S01]  /*18120*/  ISETP.GE.AND P4, PT, R25, R2, PT ;  /* 0x000000021900720c */ /* 0x000fe20003f86270 */
[----:B------:R-:W-:Y:S01]  /*18130*/  HMMA.16816.F32 R156, R8, R34, R156 ;  /* 0x00000022089c723c */ /* 0x000fe2000000189c */
[----:B------:R-:W-:-:S02]  /*18140*/  ISETP.GE.AND P6, PT, R137, R0, PT ;  /* 0x000000008900720c */ /* 0x000fc40003fc6270 */
[----:B------:R-:W-:Y:S02]  /*18150*/  IADD3 R21, R29, 0x18, RZ ;  /* 0x000000181d157810 */ /* 0x000fe40007ffe0ff */
[----:B------:R-:W-:Y:S02]  /*18160*/  FSEL R33, R23, -INF , !P5 ;  /* 0xff80000017217808 */ /* 0x000fe40006800000 */
[----:B------:R-:W-:Y:S01]  /*18170*/  IADD3 R23, R29, 0x19, RZ ;  /* 0x000000191d177810 */ /* 0x000fe20007ffe0ff */
[----:B------:R-:W-:Y:S01]  /*18180*/  HMMA.16816.F32 R148, R144, R30, R148 ;  /* 0x0000001e9094723c */ /* 0x000fe20000001894 */
[----:B------:R-:W-:Y:S02]  /*18190*/  ISETP.GE.AND P2, PT, R137, R2, PT ;  /* 0x000000028900720c */ /* 0x000fe40003f46270 */
[----:B------:R-:W-:Y:S02]  /*181a0*/  ISETP.GE.AND P5, PT, R21, R0, PT ;  /* 0x000000001500720c */ /* 0x000fe40003fa6270 */
[----:B------:R-:W-:-:S02]  /*181b0*/  FSEL R28, R17, -INF , !P6 ;  /* 0xff800000111c7808 */ /* 0x000fc40007000000 */
[----:B------:R-:W-:Y:S02]  /*181c0*/  FSEL R31, R27, -INF , !P1 ;  /* 0xff8000001b1f7808 */ /* 0x000fe40004800000 */
[----:B------:R-:W-:Y:S02]  /*181d0*/  ISETP.GE.AND P1, PT, R25, R0, PT ;  /* 0x000000001900720c */ /* 0x000fe40003f26270 */
[----:B------:R-:W-:Y:S02]  /*181e0*/  FSEL R25, R18, -INF , !P4 ;  /* 0xff80000012197808 */ /* 0x000fe40006000000 */
[----:B------:R-:W-:Y:S02]  /*181f0*/  FSEL R30, R16, -INF , !P1 ;  /* 0xff800000101e7808 */ /* 0x000fe40004800000 */
[----:B------:R-:W-:Y:S02]  /*18200*/  ISETP.GE.AND P1, PT, R21, R2, PT ;  /* 0x000000021500720c */ /* 0x000fe40003f26270 */
[----:B------:R-:W-:-:S02]  /*18210*/  ISETP.GE.AND P4, PT, R23, R0, PT ;  /* 0x000000001700720c */ /* 0x000fc40003f86270 */
[----:B------:R-:W-:Y:S02]  /*18220*/  ISETP.GE.AND P6, PT, R23, R2, PT ;  /* 0x000000021700720c */ /* 0x000fe40003fc6270 */
[----:B------:R-:W-:Y:S02]  /*18230*/  IADD3 R17, R29, 0x20, RZ ;  /* 0x000000201d117810 */ /* 0x000fe40007ffe0ff */
[----:B------:R-:W-:Y:S02]  /*18240*/  FSEL R27, R19, -INF , !P2 ;  /* 0xff800000131b7808 */ /* 0x000fe40005000000 */
[----:B------:R-:W-:Y:S02]  /*18250*/  FSEL R22, R12, -INF , !P5 ;  /* 0xff8000000c167808 */ /* 0x000fe40006800000 */
[C---:B------:R-:W-:Y:S02]  /*18260*/  ISETP.GE.AND P2, PT, R17.reuse, R0, PT ;  /* 0x000000001100720c */ /* 0x040fe40003f46270 */
[----:B------:R-:W-:-:S02]  /*18270*/  ISETP.GE.AND P5, PT, R17, R2, PT ;  /* 0x000000021100720c */ /* 0x000fc40003fa6270 */
[----:B------:R-:W-:Y:S02]  /*18280*/  FSEL R23, R14, -INF , !P1 ;  /* 0xff8000000e177808 */ /* 0x000fe40004800000 */
[----:B------:R-:W-:Y:S02]  /*18290*/  FSEL R20, R13, -INF , !P4 ;  /* 0xff8000000d147808 */ /* 0x000fe40006000000 */
[----:B------:R-:W-:Y:S02]  /*182a0*/  FSEL R21, R15, -INF , !P6 ;  /* 0xff8000000f157808 */ /* 0x000fe40007000000 */
[C---:B------:R-:W-:Y:S01]  /*182b0*/  IADD3 R19, R29.reuse, 0x21, RZ ;  /* 0x000000211d137810 */ /* 0x040fe20007ffe0ff */
[----:B--2---:R-:W-:Y:S01]  /*182c0*/  HMMA.16816.F32 R12, R8, R4, R152 ;  /* 0x00000004080c723c */ /* 0x004fe20000001898 */
[----:B------:R-:W-:Y:S02]  /*182d0*/  IADD3 R17, R29, 0x28, RZ ;  /* 0x000000281d117810 */ /* 0x000fe40007ffe0ff */
[----:B------:R-:W-:-:S02]  /*182e0*/  ISETP.GE.AND P4, PT, R19, R2, PT ;  /* 0x000000021300720c */ /* 0x000fc40003f86270 */
[-C--:B------:R-:W-:Y:S02]  /*182f0*/  ISETP.GE.AND P6, PT, R17, R0.reuse, PT ;  /* 0x000000001100720c */ /* 0x080fe40003fc6270 */
[----:B------:R-:W-:Y:S02]  /*18300*/  IADD3 R5, R29, 0x30, RZ ;  /* 0x000000301d057810 */ /* 0x000fe40007ffe0ff */
[----:B------:R-:W-:Y:S02]  /*18310*/  FSEL R167, R163, -INF , !P4 ;  /* 0xff800000a3a77808 */ /* 0x000fe40006000000 */
[----:B------:R-:W-:Y:S02]  /*18320*/  FSEL R168, R156, -INF , !P6 ;  /* 0xff8000009ca87808 */ /* 0x000fe40007000000 */
[C---:B------:R-:W-:Y:S02]  /*18330*/  ISETP.GE.AND P4, PT, R5.reuse, R0, PT ;  /* 0x000000000500720c */ /* 0x040fe40003f86270 */
[----:B------:R-:W-:-:S02]  /*18340*/  ISETP.GE.AND P6, PT, R5, R2, PT ;  /* 0x000000020500720c */ /* 0x000fc40003fc6270 */
[----:B------:R-:W-:Y:S01]  /*18350*/  HMMA.16816.F32 R4, R8, R6, R148 ;  /* 0x000000060804723c */ /* 0x000fe20000001894 */
[----:B------:R-:W-:Y:S02]  /*18360*/  FSEL R166, R160, -INF , !P2 ;  /* 0xff800000a0a67808 */ /* 0x000fe40005000000 */
[----:B------:R-:W-:Y:S02]  /*18370*/  ISETP.GE.AND P1, PT, R19, R0, PT ;  /* 0x000000001300720c */ /* 0x000fe40003f26270 */
[----:B------:R-:W-:Y:S02]  /*18380*/  ISETP.GE.AND P2, PT, R17, R2, PT ;  /* 0x000000021100720c */ /* 0x000fe40003f46270 */
[----:B------:R-:W-:Y:S02]  /*18390*/  IADD3 R17, R29, 0x29, RZ ;  /* 0x000000291d117810 */ /* 0x000fe40007ffe0ff */
[----:B------:R-:W-:Y:S02]  /*183a0*/  FSEL R169, R162, -INF , !P5 ;  /* 0xff800000a2a97808 */ /* 0x000fe40006800000 */
[----:B------:R-:W-:-:S02]  /*183b0*/  FSEL R170, R161, -INF , !P1 ;  /* 0xff800000a1aa7808 */ /* 0x000fc40004800000 */
[C---:B------:R-:W-:Y:S02]  /*183c0*/  ISETP.GE.AND P5, PT, R17.reuse, R0, PT ;  /* 0x000000001100720c */ /* 0x040fe40003fa6270 */
[----:B------:R-:W-:Y:S02]  /*183d0*/  ISETP.GE.AND P1, PT, R17, R2, PT ;  /* 0x000000021100720c */ /* 0x000fe40003f26270 */
[----:B------:R-:W-:Y:S02]  /*183e0*/  IADD3 R17, R29, 0x31, RZ ;  /* 0x000000311d117810 */ /* 0x000fe40007ffe0ff */
[----:B------:R-:W-:Y:S02]  /*183f0*/  FSEL R171, R158, -INF , !P2 ;  /* 0xff8000009eab7808 */ /* 0x000fe40005000000 */
[----:B------:R-:W-:Y:S02]  /*18400*/  FSEL R172, R157, -INF , !P5 ;  /* 0xff8000009dac7808 */ /* 0x000fe40006800000 */
[----:B------:R-:W-:-:S02]  /*18410*/  FSEL R163, R159, -INF , !P1 ;  /* 0xff8000009fa37808 */ /* 0x000fc40004800000 */
[----:B------:R-:W-:Y:S02]  /*18420*/  FSEL R154, R12, -INF , !P4 ;  /* 0xff8000000c9a7808 */ /* 0x000fe40006000000 */
[C---:B------:R-:W-:Y:S02]  /*18430*/  ISETP.GE.AND P2, PT, R17.reuse, R0, PT ;  /* 0x000000001100720c */ /* 0x040fe40003f46270 */
[----:B------:R-:W-:Y:S02]  /*18440*/  ISETP.GE.AND P5, PT, R17, R2, PT ;  /* 0x000000021100720c */ /* 0x000fe40003fa6270 */
[C---:B------:R-:W-:Y:S02]  /*18450*/  ISETP.GE.AND P1, PT, R29.reuse, R0, PT ;  /* 0x000000001d00720c */ /* 0x040fe40003f26270 */
[C---:B------:R-:W-:Y:S02]  /*18460*/  IADD3 R9, R29.reuse, 0x38, RZ ;  /* 0x000000381d097810 */ /* 0x040fe40007ffe0ff */
[----:B------:R-:W-:-:S02]  /*18470*/  ISETP.GE.AND P4, PT, R29, R2, PT ;  /* 0x000000021d00720c */ /* 0x000fc40003f86270 */
[----:B------:R-:W-:Y:S02]  /*18480*/  IADD3 R29, R29, 0x39, RZ ;  /* 0x000000391d1d7810 */ /* 0x000fe40007ffe0ff */
[----:B------:R-:W-:Y:S02]  /*18490*/  FSEL R151, R14, -INF , !P6 ;  /* 0xff8000000e977808 */ /* 0x000fe40007000000 */
[----:B------:R-:W-:Y:S02]  /*184a0*/  FSEL R152, R13, -INF , !P2 ;  /* 0xff8000000d987808 */ /* 0x000fe40005000000 */
[----:B------:R-:W-:Y:S02]  /*184b0*/  FSEL R137, R15, -INF , !P5 ;  /* 0xff8000000f897808 */ /* 0x000fe40006800000 */
[----:B------:R-:W-:Y:S02]  /*184c0*/  FSEL R24, R24, -INF , !P1 ;  /* 0xff80000018187808 */ /* 0x000fe40004800000 */
[----:B------:R-:W-:-:S02]  /*184d0*/  ISETP.GE.AND P6, PT, R9, R0, PT ;  /* 0x000000000900720c */ /* 0x000fc40003fc6270 */
[----:B------:R-:W-:Y:S02]  /*184e0*/  ISETP.GE.AND P2, PT, R9, R2, PT ;  /* 0x000000020900720c */ /* 0x000fe40003f46270 */
[C---:B------:R-:W-:Y:S02]  /*184f0*/  ISETP.GE.AND P5, PT, R29.reuse, R0, PT ;  /* 0x000000001d00720c */ /* 0x040fe40003fa6270 */
[----:B------:R-:W-:Y:S02]  /*18500*/  ISETP.GE.AND P1, PT, R29, R2, PT ;  /* 0x000000021d00720c */ /* 0x000fe40003f26270 */
[----:B------:R-:W-:Y:S02]  /*18510*/  FSEL R26, R26, -INF , !P4 ;  /* 0xff8000001a1a7808 */ /* 0x000fe40006000000 */
[----:B------:R-:W-:Y:S02]  /*18520*/  FSEL R138, R4, -INF , !P6 ;  /* 0xff800000048a7808 */ /* 0x000fe40007000000 */
[----:B------:R-:W-:-:S02]  /*18530*/  FSEL R139, R6, -INF , !P2 ;  /* 0xff800000068b7808 */ /* 0x000fc40005000000 */
[----:B------:R-:W-:Y:S02]  /*18540*/  FSEL R136, R5, -INF , !P5 ;  /* 0xff80000005887808 */ /* 0x000fe40006800000 */
[----:B------:R-:W-:Y:S01]  /*18550*/  FSEL R149, R7, -INF , !P1 ;  /* 0xff80000007957808 */ /* 0x000fe20004800000 */
[----:B------:R-:W-:Y:S05]  /*18560*/  @!P0 BRA `(.L_x_1043) ;  /* 0x00000a8000008947 */ /* 0x000fea0003800000 */
[----:B------:R-:W-:Y:S05]  /*18570*/  @!P3 BRA `(.L_x_1044) ;  /* 0x000003b00000b947 */ /* 0x000fea0003800000 */
[----:B------:R-:W-:Y:S01]  /*18580*/  IABS R0, c[0x0][0x2d0] ;  /* 0x0000b40000007a13 */ /* 0x000fe20000000000 */
[----:B------:R-:W-:-:S03]  /*18590*/  IMAD.SHL.U32 R2, R209, 0x40, RZ ;  /* 0x00000040d1027824 */ /* 0x000fc600078e00ff */
[----:B------:R-:W1:Y:S02]  /*185a0*/  I2F.RP R7, R0 ;  /* 0x0000000000077306 */ /* 0x000e640000209400 */
[C---:B------:R-:W-:Y:S02]  /*185b0*/  IADD3 R9, R2.reuse, -0x40, RZ ;  /* 0xffffffc002097810 */ /* 0x040fe40007ffe0ff */
        /* <DEDUP_REMOVED lines=55> */
.L_x_1044:
[----:B------:R-:W-:-:S05]  /*18930*/  IMAD.MOV.U32 R5, RZ, RZ, c[0x0][0x198] ;  /* 0x00006600ff057624 */ /* 0x000fca00078e00ff */
[----:B------:R-:W-:-:S04]  /*18940*/  LEA R5, -R5, RZ, 0x6 ;  /* 0x000000ff05057211 */ /* 0x000fc800078e31ff */
[----:B------:R-:W-:Y:S02]  /*18950*/  SHF.R.S32.HI R0, RZ, 0x1f, R5 ;  /* 0x0000001fff007819 */ /* 0x000fe40000011405 */
.L_x_1045:
[----:B------:R-:W-:Y:S02]  /*18960*/  SHF.R.S32.HI R2, RZ, 0x1f, R133 ;  /* 0x0000001fff027819 */ /* 0x000fe40000011485 */
[C---:B------:R-:W-:Y:S02]  /*18970*/  LEA R34, P2, R5.reuse, R208, 0x1 ;  /* 0x000000d005227211 */ /* 0x040fe400078408ff */
[----:B------:R-:W-:Y:S02]  /*18980*/  LEA.HI R2, R2, R133, RZ, 0x3 ;  /* 0x0000008502027211 */ /* 0x000fe400078f18ff */
[----:B------:R-:W-:Y:S02]  /*18990*/  LEA.HI.X R35, R5, R211, R0, 0x1, P2 ;  /* 0x000000d305237211 */ /* 0x000fe400010f0c00 */
[----:B------:R-:W-:-:S05]  /*189a0*/  LOP3.LUT R2, R2, 0xfffffff8, RZ, 0xc0, !PT ;  /* 0xfffffff802027812 */ /* 0x000fca00078ec0ff */
[----:B------:R-:W-:-:S04]  /*189b0*/  IMAD.IADD R2, R133, 0x1, -R2 ;  /* 0x0000000185027824 */ /* 0x000fc800078e0a02 */
[----:B------:R-:W-:-:S05]  /*189c0*/  IMAD.SHL.U32 R4, R2, 0x8, RZ ;  /* 0x0000000802047824 */ /* 0x000fca00078e00ff */
[C---:B------:R-:W-:Y:S02]  /*189d0*/  ISETP.GE.AND P5, PT, R4.reuse, c[0x0][0x220], PT ;  /* 0x0000880004007a0c */ /* 0x040fe40003fa6270 */
[C---:B------:R-:W-:Y:S02]  /*189e0*/  IADD3 R2, R4.reuse, 0x40, RZ ;  /* 0x0000004004027810 */ /* 0x040fe40007ffe0ff */
[----:B------:R-:W-:Y:S02]  /*189f0*/  IADD3 R4, R4, 0x80, RZ ;  /* 0x0000008004047810 */ /* 0x000fe40007ffe0ff */
[----:B------:R-:W-:Y:S02]  /*18a00*/  ISETP.GE.AND P4, PT, R2, c[0x0][0x220], PT ;  /* 0x0000880002007a0c */ /* 0x000fe40003f86270 */
[----:B------:R-:W-:-:S04]  /*18a10*/  ISETP.GE.AND P0, PT, R4, c[0x0][0x220], PT ;  /* 0x0000880004007a0c */ /* 0x000fc80003f06270 */
[----:B------:R-:W-:Y:S01]  /*18a20*/  SEL R4, RZ, 0x3fffc, P0 ;  /* 0x0003fffcff047807 */ /* 0x000fe20000000000 */
[----:B------:R-:W-:Y:S01]  /*18a30*/  @!PT LDS RZ, [RZ] ;  /* 0x00000000fffff984 */ /* 0x000fe20000000800 */
[----:B------:R-:W-:Y:S01]  /*18a40*/  @!PT LDS RZ, [RZ] ;  /* 0x00000000fffff984 */ /* 0x000fe20000000800 */
[----:B------:R-:W-:Y:S01]  /*18a50*/  @!PT LDS RZ, [RZ] ;  /* 0x00000000fffff984 */ /* 0x000fe20000000800 */
[----:B------:R1:W-:Y:S01]  /*18a60*/  @!P5 LDGSTS.E.BYPASS.LTC128B.128 [R205+0x6000], [R34.64] ;  /* 0x0600000022cddfae */ /* 0x0003e2000b901d44 */
[-C--:B------:R-:W-:Y:S02]  /*18a70*/  @!P5 IADD3 R9, P1, R200, R5.reuse, RZ ;  /* 0x00000005c809d210 */ /* 0x080fe40007f3e0ff */
[----:B------:R-:W-:Y:S01]  /*18a80*/  LOP3.LUT P6, RZ, R4, 0x4, RZ, 0xc0, !PT ;  /* 0x0000000404ff7812 */ /* 0x000fe200078cc0ff */
[----:B------:R1:W-:Y:S02]  /*18a90*/  @P5 STS.128 [R205+0x6000], RZ ;  /* 0x006000ffcd005388 */ /* 0x0003e40000000c00 */
[----:B------:R-:W-:Y:S01]  /*18aa0*/  @!P5 IMAD.X R2, R199, 0x1, R0, P1 ;  /* 0x00000001c702d824 */ /* 0x000fe200008e0600 */
[----:B------:R-:W-:Y:S01]  /*18ab0*/  @!P5 LEA R18, P1, R9, R208, 0x1 ;  /* 0x000000d00912d211 */ /* 0x000fe200078208ff */
[----:B------:R-:W-:Y:S01]  /*18ac0*/  @!PT LDS RZ, [RZ] ;  /* 0x00000000fffff984 */ /* 0x000fe20000000800 */
[----:B------:R-:W-:Y:S01]  /*18ad0*/  @!PT LDS RZ, [RZ] ;  /* 0x00000000fffff984 */ /* 0x000fe20000000800 */
[----:B------:R-:W-:Y:S01]  /*18ae0*/  @!PT LDS RZ, [RZ] ;  /* 0x00000000fffff984 */ /* 0x000fe20000000800 */
[----:B------:R1:W-:Y:S01]  /*18af0*/  @!P4 LDGSTS.E.BYPASS.LTC128B.128 [R205+0x8000], [R34.64+0x80] ;  /* 0x0800008022cdcfae */ /* 0x0003e2000b901d44 */
[----:B------:R-:W-:-:S02]  /*18b00*/  @!P4 IADD3 R7, P0, R200, R5, RZ ;  /* 0x00000005c807c210 */ /* 0x000fc40007f1e0ff */
[----:B------:R-:W-:Y:S01]  /*18b10*/  @!P5 LEA.HI.X R19, R9, R211, R2, 0x1, P1 ;  /* 0x000000d30913d211 */ /* 0x000fe200008f0c02 */
[----:B------:R1:W-:Y:S01]  /*18b20*/  @P4 STS.128 [R205+0x8000], RZ ;  /* 0x008000ffcd004388 */ /* 0x0003e20000000c00 */
[C---:B------:R-:W-:Y:S01]  /*18b30*/  IADD3 R9, P2, P1, R200.reuse, R5, R200 ;  /* 0x00000005c8097210 */ /* 0x040fe2000795e0c8 */
[----:B------:R-:W-:Y:S01]  /*18b40*/  @!P4 IMAD.X R2, R199, 0x1, R0, P0 ;  /* 0x00000001c702c824 */ /* 0x000fe200000e0600 */
[----:B------:R-:W-:Y:S01]  /*18b50*/  @!P4 LEA R12, P0, R7, R208, 0x1 ;  /* 0x000000d0070cc211 */ /* 0x000fe200078008ff */
[----:B------:R-:W-:Y:S01]  /*18b60*/  @!PT LDS RZ, [RZ] ;  /* 0x00000000fffff984 */ /* 0x000fe20000000800 */
[----:B------:R-:W-:Y:S01]  /*18b70*/  @!PT LDS RZ, [RZ] ;  /* 0x00000000fffff984 */ /* 0x000fe20000000800 */
[----:B------:R-:W-:Y:S01]  /*18b80*/  @!PT LDS RZ, [RZ] ;  /* 0x00000000fffff984 */ /* 0x000fe20000000800 */
[----:B------:R1:W-:Y:S01]  /*18b90*/  @P6 LDGSTS.E.BYPASS.LTC128B.128 [R205+0xa000], [R34.64+0x100] ;  /* 0x0a00010022cd6fae */ /* 0x0003e2000b901d44 */
[----:B------:R-:W-:Y:S02]  /*18ba0*/  IADD3.X R4, R199, R0, R199, P2, P1 ;  /* 0x00000000c7047210 */ /* 0x000fe400017e24c7 */
[----:B------:R-:W-:Y:S01]  /*18bb0*/  @!P4 LEA.HI.X R13, R7, R211, R2, 0x1, P0 ;  /* 0x000000d3070dc211 */ /* 0x000fe200000f0c02 */
[----:B------:R1:W-:Y:S01]  /*18bc0*/  @!P6 STS.128 [R205+0xa000], RZ ;  /* 0x00a000ffcd00e388 */ /* 0x0003e20000000c00 */
[----:B------:R-:W-:-:S02]  /*18bd0*/  IADD3 R7, P1, R200, R9, RZ ;  /* 0x00000009c8077210 */ /* 0x000fc40007f3e0ff */
[CC--:B------:R-:W-:Y:S01]  /*18be0*/  @!P4 LEA R10, P0, R9.reuse, R208.reuse, 0x1 ;  /* 0x000000d0090ac211 */ /* 0x0c0fe200078008ff */
[----:B------:R-:W-:Y:S01]  /*18bf0*/  @!PT LDS RZ, [RZ] ;  /* 0x00000000fffff984 */ /* 0x000fe20000000800 */
[----:B------:R-:W-:Y:S01]  /*18c00*/  @!PT LDS RZ, [RZ] ;  /* 0x00000000fffff984 */ /* 0x000fe20000000800 */
[----:B------:R-:W-:Y:S01]  /*18c10*/  @!PT LDS RZ, [RZ] ;  /* 0x00000000fffff984 */ /* 0x000fe20000000800 */
[----:B------:R1:W-:Y:S01]  /*18c20*/  @!P5 LDGSTS.E.BYPASS.LTC128B.128 [R205+0x6800], [R18.64] ;  /* 0x0680000012cddfae */ /* 0x0003e2000b901d44 */
[-C--:B------:R-:W-:Y:S01]  /*18c30*/  @!P5 LEA R16, P2, R9, R208.reuse, 0x1 ;  /* 0x000000d00910d211 */ /* 0x080fe200078408ff */
[--C-:B------:R-:W-:Y:S01]  /*18c40*/  IMAD.X R2, R199, 0x1, R4.reuse, P1 ;  /* 0x00000001c7027824 */ /* 0x100fe200008e0604 */
[-CC-:B------:R-:W-:Y:S01]  /*18c50*/  @!P4 LEA.HI.X R11, R9, R211.reuse, R4.reuse, 0x1, P0 ;  /* 0x000000d3090bc211 */ /* 0x180fe200000f0c04 */
[----:B------:R1:W-:Y:S01]  /*18c60*/  @P5 STS.128 [R205+0x6800], RZ ;  /* 0x006800ffcd005388 */ /* 0x0003e20000000c00 */
[-C--:B------:R-:W-:Y:S02]  /*18c70*/  @!P5 LEA R14, P1, R7, R208.reuse, 0x1 ;  /* 0x000000d0070ed211 */ /* 0x080fe400078208ff */
[C---:B------:R-:W-:Y:S01]  /*18c80*/  @P6 LEA R8, P0, R9.reuse, R208, 0x1 ;  /* 0x000000d009086211 */ /* 0x040fe200078008ff */
[----:B------:R-:W-:Y:S01]  /*18c90*/  @!PT LDS RZ, [RZ] ;  /* 0x00000000fffff984 */ /* 0x000fe20000000800 */
[----:B------:R-:W-:Y:S01]  /*18ca0*/  @!PT LDS RZ, [RZ] ;  /* 0x00000000fffff984 */ /* 0x000fe20000000800 */
[----:B------:R-:W-:Y:S01]  /*18cb0*/  @!PT LDS RZ, [RZ] ;  /* 0x00000000fffff984 */ /* 0x000fe20000000800 */
[----:B------:R1:W-:Y:S01]  /*18cc0*/  @!P4 LDGSTS.E.BYPASS.LTC128B.128 [R205+0x8800], [R12.64+0x80] ;  /* 0x088000800ccdcfae */ /* 0x0003e2000b901d44 */
[----:B------:R-:W-:-:S02]  /*18cd0*/  @!P5 LEA.HI.X R17, R9, R211, R4, 0x1, P2 ;  /* 0x000000d30911d211 */ /* 0x000fc400010f0c04 */
[-C--:B------:R-:W-:Y:S01]  /*18ce0*/  @!P5 LEA.HI.X R15, R7, R211.reuse, R2, 0x1, P1 ;  /* 0x000000d3070fd211 */ /* 0x080fe200008f0c02 */
[----:B------:R1:W-:Y:S01]  /*18cf0*/  @P4 STS.128 [R205+0x8800], RZ ;  /* 0x008800ffcd004388 */ /* 0x0003e20000000c00 */
[----:B------:R-:W-:Y:S02]  /*18d00*/  @P6 LEA.HI.X R9, R9, R211, R4, 0x1, P0 ;  /* 0x000000d309096211 */ /* 0x000fe400000f0c04 */
[CC--:B------:R-:W-:Y:S02]  /*18d10*/  @!P4 LEA R144, P1, R7.reuse, R208.reuse, 0x1 ;  /* 0x000000d00790c211 */ /* 0x0c0fe400078208ff */
[----:B------:R-:W-:Y:S02]  /*18d20*/  @P6 IADD3 R5, P2, R200, R5, RZ ;  /* 0x00000005c8056210 */ /* 0x000fe40007f5e0ff */
[C---:B------:R-:W-:Y:S02]  /*18d30*/  @P6 LEA R6, P0, R7.reuse, R208, 0x1 ;  /* 0x000000d007066211 */ /* 0x040fe400078008ff */
[-C--:B------:R-:W-:Y:S01]  /*18d40*/  @!P4 LEA.HI.X R145, R7, R211.reuse, R2, 0x1, P1 ;  /* 0x000000d30791c211 */ /* 0x080fe200008f0c02 */
[----:B------:R-:W-:Y:S01]  /*18d50*/  @P6 IMAD.X R0, R199, 0x1, R0, P2 ;  /* 0x00000001c7006824 */ /* 0x000fe200010e0600 */
[----:B------:R-:W-:-:S02]  /*18d60*/  @P6 LEA.HI.X R7, R7, R211, R2, 0x1, P0 ;  /* 0x000000d307076211 */ /* 0x000fc400000f0c02 */
[----:B------:R-:W-:Y:S01]  /*18d70*/  @P6 LEA R4, P0, R5, R208, 0x1 ;  /* 0x000000d005046211 */ /* 0x000fe200078008ff */
[----:B------:R-:W-:-:S03]  /*18d80*/  IMAD.MOV.U32 R208, RZ, RZ, R34 ;  /* 0x000000ffffd07224 */ /* 0x000fc600078e0022 */
[----:B------:R-:W-:Y:S01]  /*18d90*/  @P6 LEA.HI.X R5, R5, R211, R0, 0x1, P0 ;  /* 0x000000d305056211 */ /* 0x000fe200000f0c00 */
[----:B------:R-:W-:-:S04]  /*18da0*/  IMAD.MOV.U32 R211, RZ, RZ, R35 ;  /* 0x000000ffffd37224 */ /* 0x000fc800078e0023 */
        /* <DEDUP_REMOVED lines=35> */
[----:B------:R-:W0:Y:S02]  /*18fe0*/  LDGDEPBAR ;  /* 0x00000000000079af */ /* 0x000e240000000000 */
.L_x_1043:
[----:B-1----:R-:W-:Y:S01]  /*18ff0*/  FMNMX.FTZ R5, R132, R24, !PT ;  /* 0x0000001884057209 */ /* 0x002fe20007810000 */
[----:B------:R-:W-:Y:S01]  /*19000*/  LDSM.16.MT88.4 R12, [R190+0xc000] ;  /* 0x00c00000be0c783b */ /* 0x000fe20000004200 */
[----:B------:R-:W-:-:S02]  /*19010*/  FMNMX.FTZ R0, R3, R26, !PT ;  /* 0x0000001a03007209 */ /* 0x000fc40007810000 */
[----:B------:R-:W-:Y:S01]  /*19020*/  FMNMX.FTZ R5, R134, R5, !PT ;  /* 0x0000000586057209 */ /* 0x000fe20007810000 */
[----:B------:R-:W-:Y:S01]  /*19030*/  LDSM.16.MT88.4 R16, [R192+0xc000] ;  /* 0x00c00000c010783b */ /* 0x000fe20000004200 */
        /* <DEDUP_REMOVED lines=41> */
[C---:B------:R-:W-:Y:S01]  /*192d0*/  FMUL.FTZ R150, R145.reuse, c[0x0][0x23c] ;  /* 0x00008f0091967a20 */ /* 0x040fe20000410000 */
[----:B------:R-:W-:Y:S02]  /*192e0*/  FSEL R5, R146, RZ, P1 ;  /* 0x000000ff92057208 */ /* 0x000fe40000800000 */
[----:B------:R-:W-:Y:S02]  /*192f0*/  FSEL R6, R145, RZ, P0 ;  /* 0x000000ff91067208 */ /* 0x000fe40000000000 */
[----:B------:R-:W-:Y:S01]  /*19300*/  FSEL R153, R153, RZ, P1 ;  /* 0x000000ff99997208 */ /* 0x000fe20000800000 */
[----:B------:R-:W-:Y:S01]  /*19310*/  FADD.FTZ R4, R132, -R5 ;  /* 0x8000000584047221 */ /* 0x000fe20000010000 */
[----:B------:R-:W-:Y:S01]  /*19320*/  FSEL R150, R150, RZ, P0 ;  /* 0x000000ff96967208 */ /* 0x000fe20000000000 */
[----:B------:R-:W-:-:S02]  /*19330*/  FADD.FTZ R6, R3, -R6 ;  /* 0x8000000603067221 */ /* 0x000fc40000010000 */
[--C-:B------:R-:W-:Y:S02]  /*19340*/  FFMA.FTZ R141, R140, c[0x0][0x23c], -R153.reuse ;  /* 0x00008f008c8d7a23 */ /* 0x100fe40000010899 */
[--C-:B------:R-:W-:Y:S02]  /*19350*/  FFMA.FTZ R144, R24, c[0x0][0x23c], -R153.reuse ;  /* 0x00008f0018907a23 */ /* 0x100fe40000010899 */
[--C-:B------:R-:W-:Y:S02]  /*19360*/  FFMA.FTZ R143, R134, c[0x0][0x23c], -R153.reuse ;  /* 0x00008f00868f7a23 */ /* 0x100fe40000010899 */
[----:B------:R-:W-:Y:S01]  /*19370*/  FFMA.FTZ R142, R142, c[0x0][0x23c], -R153 ;  /* 0x00008f008e8e7a23 */ /* 0x000fe20000010899 */
[----:B------:R-:W-:Y:S01]  /*19380*/  MUFU.EX2 R141, R141 ;  /* 0x0000008d008d7308 */ /* 0x000fe20000000800 */
[--C-:B------:R-:W-:Y:S02]  /*19390*/  FFMA.FTZ R140, R26, c[0x0][0x23c], -R150.reuse ;  /* 0x00008f001a8c7a23 */ /* 0x100fe40000010896 */
[----:B------:R-:W-:-:S02]  /*193a0*/  FFMA.FTZ R2, R31, c[0x0][0x23c], -R150 ;  /* 0x00008f001f027a23 */ /* 0x000fc40000010896 */
[--C-:B------:R-:W-:Y:S02]  /*193b0*/  FFMA.FTZ R0, R135, c[0x0][0x23c], -R150.reuse ;  /* 0x00008f0087007a23 */ /* 0x100fe40000010896 */
[----:B------:R-:W-:Y:S01]  /*193c0*/  FFMA.FTZ R147, R33, c[0x0][0x23c], -R150 ;  /* 0x00008f0021937a23 */ /* 0x000fe20000010896 */
[----:B------:R-:W-:Y:S01]  /*193d0*/  MUFU.EX2 R144, R144 ;  /* 0x0000009000907308 */ /* 0x000fe20000000800 */
[----:B------:R-:W-:Y:S01]  /*193e0*/  FMUL.FTZ R148, R4, c[0x0][0x23c] ;  /* 0x00008f0004947a20 */ /* 0x000fe20000410000 */
[----:B------:R-:W-:Y:S01]  /*193f0*/  LDSM.16.MT88.4 R132, [R190+0xc800] ;  /* 0x00c80000be84783b */ /* 0x000fe20000004200 */
[----:B------:R-:W-:Y:S02]  /*19400*/  FMUL.FTZ R3, R6, c[0x0][0x23c] ;  /* 0x00008f0006037a20 */ /* 0x000fe40000410000 */
[--C-:B------:R-:W-:Y:S01]  /*19410*/  FFMA.FTZ R155, R30, c[0x0][0x23c], -R153.reuse ;  /* 0x00008f001e9b7a23 */ /* 0x100fe20000010899 */
[----:B------:R-:W-:Y:S01]  /*19420*/  LDSM.16.MT88.4 R32, [R189+0xc800] ;  /* 0x00c80000bd20783b */ /* 0x000fe20000004200 */
[--C-:B------:R-:W-:Y:S01]  /*19430*/  FFMA.FTZ R156, R28, c[0x0][0x23c], -R153.reuse ;  /* 0x00008f001c9c7a23 */ /* 0x100fe20000010899 */
[----:B------:R-:W1:Y:S01]  /*19440*/  MUFU.EX2 R143, R143 ;  /* 0x0000008f008f7308 */ /* 0x000e620000000800 */
[--C-:B------:R-:W-:Y:S01]  /*19450*/  FFMA.FTZ R157, R22, c[0x0][0x23c], -R153.reuse ;  /* 0x00008f00169d7a23 */ /* 0x100fe20000010899 */
[----:B------:R-:W-:Y:S01]  /*19460*/  LDSM.16.MT88.4 R28, [R188+0xc800] ;  /* 0x00c80000bc1c783b */ /* 0x000fe20000004200 */
[----:B------:R-:W-:-:S02]  /*19470*/  FFMA.FTZ R158, R20, c[0x0][0x23c], -R153 ;  /* 0x00008f00149e7a23 */ /* 0x000fc40000010899 */
[--C-:B------:R-:W-:Y:S02]  /*19480*/  FFMA.FTZ R159, R25, c[0x0][0x23c], -R150.reuse ;  /* 0x00008f00199f7a23 */ /* 0x100fe40000010896 */
[--C-:B------:R-:W-:Y:S01]  /*19490*/  FFMA.FTZ R162, R27, c[0x0][0x23c], -R150.reuse ;  /* 0x00008f001ba27a23 */ /* 0x100fe20000010896 */
[----:B------:R-:W2:Y:S01]  /*194a0*/  MUFU.EX2 R142, R142 ;  /* 0x0000008e008e7308 */ /* 0x000ea20000000800 */
[--C-:B------:R-:W-:Y:S01]  /*194b0*/  FFMA.FTZ R160, R23, c[0x0][0x23c], -R150.reuse ;  /* 0x00008f0017a07a23 */ /* 0x100fe20000010896 */
[----:B------:R-:W-:Y:S01]  /*194c0*/  LDSM.16.MT88.4 R24, [R192+0xe800] ;  /* 0x00e80000c018783b */ /* 0x000fe20000004200 */
[--C-:B------:R-:W-:Y:S02]  /*194d0*/  FFMA.FTZ R161, R21, c[0x0][0x23c], -R150.reuse ;  /* 0x00008f0015a17a23 */ /* 0x100fe40000010896 */
[--C-:B------:R-:W-:Y:S01]  /*194e0*/  FFMA.FTZ R173, R170, c[0x0][0x23c], -R153.reuse ;  /* 0x00008f00aaad7a23 */ /* 0x100fe20000010899 */
[----:B------:R-:W-:Y:S01]  /*194f0*/  LDSM.16.MT88.4 R20, [R190+0xe800] ;  /* 0x00e80000be14783b */ /* 0x000fe20000004200 */
[----:B------:R-:W-:Y:S01]  /*19500*/  FFMA.FTZ R175, R172, c[0x0][0x23c], -R153 ;  /* 0x00008f00acaf7a23 */ /* 0x000fe20000010899 */
[----:B------:R-:W-:Y:S01]  /*19510*/  MUFU.EX2 R140, R140 ;  /* 0x0000008c008c7308 */ /* 0x000fe20000000800 */
[----:B-1----:R-:W-:Y:S01]  /*19520*/  F2FP.PACK_AB R4, R143, R144 ;  /* 0x000000908f04723e */ /* 0x002fe200000000ff */
[----:B------:R-:W-:-:S02]  /*19530*/  FFMA.FTZ R170, R167, c[0x0][0x23c], -R150 ;  /* 0x00008f00a7aa7a23 */ /* 0x000fc40000010896 */
[--C-:B------:R-:W-:Y:S02]  /*19540*/  FFMA.FTZ R166, R166, c[0x0][0x23c], -R153.reuse ;  /* 0x00008f00a6a67a23 */ /* 0x100fe40000010899 */
[----:B------:R-:W-:Y:S02]  /*19550*/  FFMA.FTZ R168, R168, c[0x0][0x23c], -R153 ;  /* 0x00008f00a8a87a23 */ /* 0x000fe40000010899 */
[----:B------:R-:W1:Y:S01]  /*19560*/  MUFU.EX2 R2, R2 ;  /* 0x0000000200027308 */ /* 0x000e620000000800 */
[----:B--2---:R-:W-:Y:S01]  /*19570*/  F2FP.PACK_AB R6, R141, R142 ;  /* 0x0000008e8d06723e */ /* 0x004fe200000000ff */
[--C-:B------:R-:W-:Y:S02]  /*19580*/  FFMA.FTZ R169, R169, c[0x0][0x23c], -R150.reuse ;  /* 0x00008f00a9a97a23 */ /* 0x100fe40000010896 */
[--C-:B------:R-:W-:Y:S02]  /*19590*/  FFMA.FTZ R167, R171, c[0x0][0x23c], -R150.reuse ;  /* 0x00008f00aba77a23 */ /* 0x100fe40000010896 */
[----:B------:R-:W-:-:S02]  /*195a0*/  FFMA.FTZ R172, R163, c[0x0][0x23c], -R150 ;  /* 0x00008f00a3ac7a23 */ /* 0x000fc40000010896 */
[----:B------:R-:W-:Y:S01]  /*195b0*/  MUFU.EX2 R0, R0 ;  /* 0x0000000000007308 */ /* 0x000fe20000000800 */
[--C-:B------:R-:W-:Y:S02]  /*195c0*/  FFMA.FTZ R163, R152, c[0x0][0x23c], -R153.reuse ;  /* 0x00008f0098a37a23 */ /* 0x100fe40000010899 */
[--C-:B------:R-:W-:Y:S02]  /*195d0*/  FFMA.FTZ R154, R154, c[0x0][0x23c], -R153.reuse ;  /* 0x00008f009a9a7a23 */ /* 0x100fe40000010899 */
[----:B------:R-:W-:Y:S02]  /*195e0*/  FFMA.FTZ R152, R138, c[0x0][0x23c], -R153 ;  /* 0x00008f008a987a23 */ /* 0x000fe40000010899 */
[--C-:B------:R-:W-:Y:S01]  /*195f0*/  FFMA.FTZ R151, R151, c[0x0][0x23c], -R150.reuse ;  /* 0x00008f0097977a23 */ /* 0x100fe20000010896 */
[----:B------:R-:W2:Y:S01]  /*19600*/  MUFU.EX2 R147, R147 ;  /* 0x0000009300937308 */ /* 0x000ea20000000800 */
[----:B-1----:R-:W-:Y:S01]  /*19610*/  F2FP.PACK_AB R5, R2, R140 ;  /* 0x0000008c0205723e */ /* 0x002fe200000000ff */
[----:B------:R-:W-:-:S02]  /*19620*/  FFMA.FTZ R174, R137, c[0x0][0x23c], -R150 ;  /* 0x00008f0089ae7a23 */ /* 0x000fc40000010896 */
[--C-:B------:R-:W-:Y:S02]  /*19630*/  FFMA.FTZ R171, R139, c[0x0][0x23c], -R150.reuse ;  /* 0x00008f008bab7a23 */ /* 0x100fe40000010896 */
[----:B------:R-:W-:Y:S02]  /*19640*/  FFMA.FTZ R153, R136, c[0x0][0x23c], -R153 ;  /* 0x00008f0088997a23 */ /* 0x000fe40000010899 */
[----:B------:R-:W1:Y:S01]  /*19650*/  MUFU.EX2 R148, R148 ;  /* 0x0000009400947308 */ /* 0x000e620000000800 */
[----:B------:R-:W-:Y:S01]  /*19660*/  FFMA.FTZ R150, R149, c[0x0][0x23c], -R150 ;  /* 0x00008f0095967a23 */ /* 0x000fe20000010896 */
[----:B------:R-:W-:Y:S06]  /*19670*/  LDSM.16.MT88.4 R136, [R190+0xd800] ;  /* 0x00d80000be88783b */ /* 0x000fec0000004200 */
[----:B------:R-:W3:Y:S01]  /*19680*/  MUFU.EX2 R3, R3 ;  /* 0x0000000300037308 */ /* 0x000ee20000000800 */
[----:B--2---:R-:W-:Y:S01]  /*19690*/  F2FP.PACK_AB R7, R147, R0 ;  /* 0x000000009307723e */ /* 0x004fe200000000ff */
[----:B-1----:R-:W-:-:S06]  /*196a0*/  FMUL.FTZ R40, R40, R148 ;  /* 0x0000009428287220 */ /* 0x002fcc0000410000 */
[----:B------:R-:W-:Y:S01]  /*196b0*/  MUFU.EX2 R155, R155 ;  /* 0x0000009b009b7308 */ /* 0x000fe20000000800 */
[-C--:B------:R-:W-:Y:S02]  /*196c0*/  FMUL.FTZ R41, R41, R148.reuse ;  /* 0x0000009429297220 */ /* 0x080fe40000410000 */
[-C--:B------:R-:W-:Y:S02]  /*196d0*/  FMUL.FTZ R44, R44, R148.reuse ;  /* 0x000000942c2c7220 */ /* 0x080fe40000410000 */
[----:B------:R-:W-:Y:S02]  /*196e0*/  FMUL.FTZ R45, R45, R148 ;  /* 0x000000942d2d7220 */ /* 0x000fe40000410000 */
[-C--:B---3--:R-:W-:Y:S01]  /*196f0*/  FMUL.FTZ R42, R42, R3.reuse ;  /* 0x000000032a2a7220 */ /* 0x088fe20000410000 */
[----:B------:R-:W1:Y:S01]  /*19700*/  MUFU.EX2 R156, R156 ;  /* 0x0000009c009c7308 */ /* 0x000e620000000800 */
        /* <DEDUP_REMOVED lines=11> */
[----:B------:R-:W2:Y:S01]  /*197c0*/  LDSM.16.MT88.4 R12, [R192+0xe000] ;  /* 0x00e00000c00c783b */ /* 0x000ea20000004200 */
        /* <DEDUP_REMOVED lines=13> */
[----:B------:R-:W3:Y:S01]  /*198a0*/  LDSM.16.MT88.4 R16, [R188+0xc000] ;  /* 0x00c00000bc10783b */ /* 0x000ee20000004200 */
        /* <DEDUP_REMOVED lines=14> */
[----:B------:R-:W1:Y:S01]  /*19990*/  MUFU.EX2 R161, R161 ;  /* 0x000000a100a17308 */ /* 0x000e620000000800 */
[-C--:B------:R-:W-:Y:S02]  /*199a0*/  FMUL.FTZ R71, R71, R3.reuse ;  /* 0x0000000347477220 */ /* 0x080fe40000410000 */
[C---:B--2---:R-:W-:Y:S01]  /*199b0*/  HMMA.16816.F32 R64, R4.reuse, R12, R64 ;  /* 0x0000000c0440723c */ /* 0x044fe20000001840 */
[-C--:B------:R-:W-:Y:S02]  /*199c0*/  FMUL.FTZ R56, R56, R148.reuse ;  /* 0x0000009438387220 */ /* 0x080fe40000410000 */
[-C--:B------:R-:W-:Y:S02]  /*199d0*/  FMUL.FTZ R57, R57, R148.reuse ;  /* 0x0000009439397220 */ /* 0x080fe40000410000 */
[-C--:B------:R-:W-:Y:S01]  /*199e0*/  FMUL.FTZ R58, R58, R3.reuse ;  /* 0x000000033a3a7220 */ /* 0x080fe20000410000 */
[----:B------:R-:W-:Y:S01]  /*199f0*/  MUFU.EX2 R166, R166 ;  /* 0x000000a600a67308 */ /* 0x000fe20000000800 */
[----:B------:R-:W-:Y:S01]  /*19a00*/  FMUL.FTZ R59, R59, R3 ;  /* 0x000000033b3b7220 */ /* 0x000fe20000410000 */
[----:B------:R-:W-:Y:S01]  /*19a10*/  HMMA.16816.F32 R68, R4, R14, R68 ;  /* 0x0000000e0444723c */ /* 0x000fe20000001844 */
[----:B------:R-:W2:Y:S01]  /*19a20*/  LDSM.16.MT88.4 R12, [R188+0xe000] ;  /* 0x00e00000bc0c783b */ /* 0x000ea20000004200 */
[----:B------:R-:W-:-:S02]  /*19a30*/  FMUL.FTZ R60, R60, R148 ;  /* 0x000000943c3c7220 */ /* 0x000fc40000410000 */
[-C--:B------:R-:W-:Y:S02]  /*19a40*/  FMUL.FTZ R61, R61, R148.reuse ;  /* 0x000000943d3d7220 */ /* 0x080fe40000410000 */
[-C--:B------:R-:W-:Y:S01]  /*19a50*/  FMUL.FTZ R62, R62, R3.reuse ;  /* 0x000000033e3e7220 */ /* 0x080fe20000410000 */
[----:B------:R-:W1:Y:S01]  /*19a60*/  MUFU.EX2 R173, R173 ;  /* 0x000000ad00ad7308 */ /* 0x000e620000000800 */
[-C--:B------:R-:W-:Y:S02]  /*19a70*/  FMUL.FTZ R63, R63, R3.reuse ;  /* 0x000000033f3f7220 */ /* 0x080fe40000410000 */
[-C--:B------:R-:W-:Y:S01]  /*19a80*/  FMUL.FTZ R72, R72, R148.reuse ;  /* 0x0000009448487220 */ /* 0x080fe20000410000 */
[----:B---3--:R-:W-:Y:S01]  /*19a90*/  HMMA.16816.F32 R56, R4, R16, R56 ;  /* 0x000000100438723c */ /* 0x008fe20000001838 */
[----:B------:R-:W-:Y:S02]  /*19aa0*/  FMUL.FTZ R73, R73, R148 ;  /* 0x0000009449497220 */ /* 0x000fe40000410000 */
[-C--:B------:R-:W-:Y:S01]  /*19ab0*/  FMUL.FTZ R74, R74, R3.reuse ;  /* 0x000000034a4a7220 */ /* 0x080fe20000410000 */
[----:B------:R-:W-:Y:S01]  /*19ac0*/  MUFU.EX2 R168, R168 ;  /* 0x000000a800a87308 */ /* 0x000fe20000000800 */
[----:B------:R-:W-:-:S02]  /*19ad0*/  FMUL.FTZ R75, R75, R3 ;  /* 0x000000034b4b7220 */ /* 0x000fc40000410000 */
[-C--:B------:R-:W-:Y:S01]  /*19ae0*/  FMUL.FTZ R76, R76, R148.reuse ;  /* 0x000000944c4c7220 */ /* 0x080fe20000410000 */
[C---:B------:R-:W-:Y:S01]  /*19af0*/  HMMA.16816.F32 R60, R4.reuse, R18, R60 ;  /* 0x00000012043c723c */ /* 0x040fe2000000183c */
[-C--:B------:R-:W-:Y:S01]  /*19b00*/  FMUL.FTZ R77, R77, R148.reuse ;  /* 0x000000944d4d7220 */ /* 0x080fe20000410000 */
[----:B------:R-:W3:Y:S01]  /*19b10*/  LDSM.16.MT88.4 R16, [R189+0xe000] ;  /* 0x00e00000bd10783b */ /* 0x000ee20000004200 */
        /* <DEDUP_REMOVED lines=14> */
[----:B------:R-:W1:Y:S01]  /*19c00*/  MUFU.EX2 R170, R170 ;  /* 0x000000aa00aa7308 */ /* 0x000e620000000800 */
[----:B------:R-:W-:-:S02]  /*19c10*/  FMUL.FTZ R95, R95, R3 ;  /* 0x000000035f5f7220 */ /* 0x000fc40000410000 */
        /* <DEDUP_REMOVED lines=76> */
[----:B-1----:R-:W-:Y:S01]  /*1a0e0*/  F2FP.PACK_AB R4, R156, R155 ;  /* 0x0000009b9c04723e */ /* 0x002fe200000000ff */
        /* <DEDUP_REMOVED lines=9> */
[----:B--2---:R-:W-:Y:S01]  /*1a180*/  HMMA.16816.F32 R128, R4, R12, R128 ;  /* 0x0000000c0480723c */ /* 0x004fe20000001880 */
[----:B------:R-:W-:Y:S02]  /*1a190*/  FADD.FTZ R3, R158, R157 ;  /* 0x0000009d9e037221 */ /* 0x000fe40000010000 */
[----:B------:R-:W-:-:S05]  /*1a1a0*/  FADD.FTZ R0, R161, R0 ;  /* 0x00000000a1007221 */ /* 0x000fca0000010000 */
[C---:B------:R-:W-:Y:S01]  /*1a1b0*/  HMMA.16816.F32 R36, R4.reuse, R14, R36 ;  /* 0x0000000e0424723c */ /* 0x040fe20000001824 */
[----:B------:R-:W1:Y:S07]  /*1a1c0*/  LDSM.16.MT88.4 R12, [R192+0x10800] ;  /* 0x01080000c00c783b */ /* 0x000e6e0000004200 */
[C---:B------:R-:W-:Y:S08]  /*1a1d0*/  HMMA.16816.F32 R64, R4.reuse, R24, R64 ;  /* 0x000000180440723c */ /* 0x040ff00000001840 */
[C---:B------:R-:W-:Y:S01]  /*1a1e0*/  HMMA.16816.F32 R68, R4.reuse, R26, R68 ;  /* 0x0000001a0444723c */ /* 0x040fe20000001844 */
[----:B------:R-:W2:Y:S07]  /*1a1f0*/  LDSM.16.MT88.4 R24, [R190+0x10800] ;  /* 0x01080000be18783b */ /* 0x000eae0000004200 */
[C---:B------:R-:W-:Y:S08]  /*1a200*/  HMMA.16816.F32 R72, R4.reuse, R20, R72 ;  /* 0x000000140448723c */ /* 0x040ff00000001848 */
        /* <DEDUP_REMOVED lines=23> */
[C---:B----4-:R-:W-:Y:S08]  /*1a380*/  HMMA.16816.F32 R108, R4.reuse, R20, R108 ;  /* 0x00000014046c723c */ /* 0x050ff0000000186c */
[C---:B------:R-:W-:Y:S01]  /*1a390*/  HMMA.16816.F32 R112, R4.reuse, R22, R112 ;  /* 0x000000160470723c */ /* 0x040fe20000001870 */
[----:B------:R-:W-:Y:S07]  /*1a3a0*/  LDSM.16.MT88.4 R20, [R190+0xf000] ;  /* 0x00f00000be14783b */ /* 0x000fee0000004200 */
        /* <DEDUP_REMOVED lines=92> */
.L_x_1040:
[----:B------:R-:W-:-:S13]  /*1a970*/  ISETP.GE.AND P0, PT, R209, 0x1, PT ;  /* 0x00000001d100780c */ /* 0x000fda0003f06270 */
[----:B------:R-:W-:Y:S05]  /*1a980*/  @!P0 BRA `(.L_x_1046) ;  /* 0x000037b000008947 */ /* 0x000fea0003800000 */
[----:B------:R-:W-:Y:S01]  /*1a990*/  ULDC UR5, c[0x0][0x1a0] ;  /* 0x0000680000057ab9 */ /* 0x000fe20000000800 */
[----:B------:R-:W-:Y:S01]  /*1a9a0*/  IMAD.MOV.U32 R0, RZ, RZ, R3 ;  /* 0x000000ffff007224 */ /* 0x000fe200078e0003 */
[----:B------:R-:W-:Y:S01]  /*1a9b0*/  ULEA UR5, -UR5, URZ, 0x6 ;  /* 0x0000003f05057291 */ /* 0x000fe2000f8e313f */
[----:B------:R-:W-:Y:S01]  /*1a9c0*/  IMAD.MOV.U32 R133, RZ, RZ, R132 ;  /* 0x000000ffff857224 */ /* 0x000fe200078e0084 */
[----:B------:R-:W-:Y:S02]  /*1a9d0*/  ULDC.64 UR6, c[0x0][0x118] ;  /* 0x0000460000067ab9 */ /* 0x000fe40000000a00 */
[----:B------:R-:W-:Y:S02]  /*1a9e0*/  USHF.R.S32.HI UR4, URZ, 0x1f, UR5 ;  /* 0x0000001f3f047899 */ /* 0x000fe40008011405 */
[----:B------:R-:W-:-:S04]  /*1a9f0*/  MOV R214, UR5 ;  /* 0x0000000500d67c02 */ /* 0x000fc80008000f00 */
[----:B------:R-:W-:Y:S02]  /*1aa00*/  MOV R212, UR4 ;  /* 0x0000000400d47c02 */ /* 0x000fe40008000f00 */
.L_x_1050:
        /* <DEDUP_REMOVED lines=59> */
[----:B------:R-:W-:Y:S01]  /*1adc0*/  IMAD.WIDE.U32 R6, R5, c[0x0][0x188], R6 ;  /* 0x0000620005067a25 */ /* 0x000fe200078e0006 */
[----:B------:R-:W-:Y:S05]  /*1add0*/  SHF.R.S32.HI R3, RZ, 0x1f, R5 ;  /* 0x0000001fff037819 */ /* 0x000fea0000011405 */
[----:B------:R-:W-:Y:S02]  /*1ade0*/  IMAD R2, R3, c[0x0][0x188], RZ ;  /* 0x0000620003027a24 */ /* 0x000fe400078e02ff */
[----:B------:R-:W-:Y:S02]  /*1adf0*/  IMAD.MOV.U32 R3, RZ, RZ, R6 ;  /* 0x000000ffff037224 */ /* 0x000fe400078e0006 */
[----:B------:R-:W-:Y:S04]  /*1ae00*/  IMAD R2, R5, c[0x0][0x18c], R2 ;  /* 0x0000630005027a24 */ /* 0x000fe800078e0202 */
[----:B------:R-:W-:Y:S02]  /*1ae10*/  IMAD.IADD R4, R7, 0x1, R2 ;  /* 0x0000000107047824 */ /* 0x000fe400078e0202 */
.L_x_1047:
[C---:B------:R-:W-:Y:S02]  /*1ae20*/  LOP3.LUT P6, RZ, R210.reuse, 0x1, RZ, 0xc0, !PT ;  /* 0x00000001d2ff7812 */ /* 0x040fe400078cc0ff */
[CC--:B------:R-:W-:Y:S02]  /*1ae30*/  LEA R2, P1, R3.reuse, R164.reuse, 0x1 ;  /* 0x000000a403027211 */ /* 0x0c0fe400078208ff */
[----:B------:R-:W-:Y:S02]  /*1ae40*/  LOP3.LUT P5, RZ, R210, 0x2, RZ, 0xc0, !PT ;  /* 0x00000002d2ff7812 */ /* 0x000fe400078ac0ff */
[----:B------:R-:W-:Y:S02]  /*1ae50*/  IADD3 R7, P0, R202, R3, RZ ;  /* 0x00000003ca077210 */ /* 0x000fe40007f1e0ff */
[--C-:B------:R-:W-:Y:S02]  /*1ae60*/  LEA.HI.X R3, R3, R165, R4.reuse, 0x1, P1 ;  /* 0x000000a503037211 */ /* 0x100fe400008f0c04 */
[----:B------:R-:W-:Y:S01]  /*1ae70*/  LOP3.LUT P4, RZ, R210, 0x4, RZ, 0xc0, !PT ;  /* 0x00000004d2ff7812 */ /* 0x000fe2000788c0ff */
[----:B------:R-:W-:Y:S01]  /*1ae80*/  IMAD.X R6, R201, 0x1, R4, P0 ;  /* 0x00000001c9067824 */ /* 0x000fe200000e0604 */
[C---:B------:R-:W-:Y:S01]  /*1ae90*/  IADD3 R5, P0, R202.reuse, R7, RZ ;  /* 0x00000007ca057210 */ /* 0x040fe20007f1e0ff */
[----:B------:R-:W-:Y:S01]  /*1aea0*/  @!PT LDS RZ, [RZ] ;  /* 0x00000000fffff984 */ /* 0x000fe20000000800 */
[----:B------:R-:W-:Y:S01]  /*1aeb0*/  @!PT LDS RZ, [RZ] ;  /* 0x00000000fffff984 */ /* 0x000fe20000000800 */
[----:B------:R-:W-:Y:S01]  /*1aec0*/  @!PT LDS RZ, [RZ] ;  /* 0x00000000fffff984 */ /* 0x000fe20000000800 */
[----:B------:R1:W-:Y:S01]  /*1aed0*/  @P6 LDGSTS.E.BYPASS.LTC128B.128 [R205+0xc000], [R2.64] ;  /* 0x0c00000002cd6fae */ /* 0x0003e2000b901d46 */
[CC--:B------:R-:W-:Y:S03]  /*1aee0*/  @P6 LEA R14, P2, R7.reuse, R164.reuse, 0x1 ;  /* 0x000000a4070e6211 */ /* 0x0c0fe600078408ff */
[----:B------:R-:W-:Y:S01]  /*1aef0*/  @!P6 STS.128 [R205+0xc000], RZ ;  /* 0x00c000ffcd00e388 */ /* 0x000fe20000000c00 */
[-CC-:B------:R-:W-:Y:S01]  /*1af00*/  @P6 LEA.HI.X R15, R7, R165.reuse, R6.reuse, 0x1, P2 ;  /* 0x000000a5070f6211 */ /* 0x180fe200010f0c06 */
[--C-:B------:R-:W-:Y:S01]  /*1af10*/  IMAD.X R4, R201, 0x1, R6.reuse, P0 ;  /* 0x00000001c9047824 */ /* 0x100fe200000e0606 */
[-C--:B------:R-:W-:Y:S01]  /*1af20*/  @P5 LEA R10, P1, R7, R164.reuse, 0x1 ;  /* 0x000000a4070a5211 */ /* 0x080fe200078208ff */
[----:B------:R-:W-:Y:S01]  /*1af30*/  @!PT LDS RZ, [RZ] ;  /* 0x00000000fffff984 */ /* 0x000fe20000000800 */
[----:B------:R-:W-:Y:S01]  /*1af40*/  @!PT LDS RZ, [RZ] ;  /* 0x00000000fffff984 */ /* 0x000fe20000000800 */
[----:B------:R-:W-:Y:S01]  /*1af50*/  @!PT LDS RZ, [RZ] ;  /* 0x00000000fffff984 */ /* 0x000fe20000000800 */
[----:B------:R1:W-:Y:S01]  /*1af60*/  @P5 LDGSTS.E.BYPASS.LTC128B.128 [R205+0xe000], [R2.64+0x80] ;  /* 0x0e00008002cd5fae */ /* 0x0003e2000b901d46 */
[-C--:B------:R-:W-:Y:S02]  /*1af70*/  @P6 LEA R12, P2, R5, R164.reuse, 0x1 ;  /* 0x000000a4050c6211 */ /* 0x080fe400078408ff */
[CC--:B------:R-:W-:Y:S01]  /*1af80*/  @P5 LEA.HI.X R11, R7.reuse, R165.reuse, R6, 0x1, P1 ;  /* 0x000000a5070b5211 */ /* 0x0c0fe200008f0c06 */
[----:B------:R-:W-:Y:S01]  /*1af90*/  @!P5 STS.128 [R205+0xe000], RZ ;  /* 0x00e000ffcd00d388 */ /* 0x000fe20000000c00 */
[-C--:B------:R-:W-:Y:S02]  /*1afa0*/  @P4 LEA R8, P0, R7, R164.reuse, 0x1 ;  /* 0x000000a407084211 */ /* 0x080fe400078008ff */
[-C--:B------:R-:W-:Y:S01]  /*1afb0*/  @P6 LEA.HI.X R13, R5, R165.reuse, R4, 0x1, P2 ;  /* 0x000000a5050d6211 */ /* 0x080fe200010f0c04 */
[----:B------:R-:W-:Y:S01]  /*1afc0*/  @!PT LDS RZ, [RZ] ;  /* 0x00000000fffff984 */ /* 0x000fe20000000800 */
[----:B------:R-:W-:Y:S01]  /*1afd0*/  @!PT LDS RZ, [RZ] ;  /* 0x00000000fffff984 */ /* 0x000fe20000000800 */
[----:B------:R-:W-:Y:S01]  /*1afe0*/  @!PT LDS RZ, [RZ] ;  /* 0x00000000fffff984 */ /* 0x000fe20000000800 */
[----:B------:R1:W-:Y:S01]  /*1aff0*/  @P4 LDGSTS.E.BYPASS.LTC128B.128 [R205+0x10000], [R2.64+0x100] ;  /* 0x1000010002cd4fae */ /* 0x0003e2000b901d46 */
[-C--:B------:R-:W-:Y:S02]  /*1b000*/  @P4 LEA.HI.X R9, R7, R165.reuse, R6, 0x1, P0 ;  /* 0x000000a507094211 */ /* 0x080fe400000f0c06 */
[CC--:B------:R-:W-:Y:S01]  /*1b010*/  @P5 LEA R16, P1, R5.reuse, R164.reuse, 0x1 ;  /* 0x000000a405105211 */ /* 0x0c0fe200078208ff */
[----:B------:R-:W-:Y:S01]  /*1b020*/  @!P4 STS.128 [R205+0x10000], RZ ;  /* 0x010000ffcd00c388 */ /* 0x000fe20000000c00 */
[CC--:B------:R-:W-:Y:S02]  /*1b030*/  @P4 LEA R20, P0, R5.reuse, R164.reuse, 0x1 ;  /* 0x000000a405144211 */ /* 0x0c0fe400078008ff */
[C-C-:B------:R-:W-:Y:S01]  /*1b040*/  @P5 LEA.HI.X R17, R5.reuse, R165, R4.reuse, 0x1, P1 ;  /* 0x000000a505115211 */ /* 0x140fe200008f0c04 */
[----:B------:R-:W-:Y:S01]  /*1b050*/  @!PT LDS RZ, [RZ] ;  /* 0x00000000fffff984 */ /* 0x000fe20000000800 */
[----:B------:R-:W-:Y:S01]  /*1b060*/  @!PT LDS RZ, [RZ] ;  /* 0x00000000fffff984 */ /* 0x000fe20000000800 */
[----:B------:R-:W-:Y:S01]  /*1b070*/  @!PT LDS RZ, [RZ] ;  /* 0x00000000fffff984 */ /* 0x000fe20000000800 */
[----:B------:R2:W-:Y:S01]  /*1b080*/  @P6 LDGSTS.E.BYPASS.LTC128B.128 [R205+0xc800], [R14.64] ;  /* 0x0c8000000ecd6fae */ /* 0x0005e2000b901d46 */
[----:B------:R-:W-:Y:S02]  /*1b090*/  IADD3 R6, P2, R202, R5, RZ ;  /* 0x00000005ca067210 */ /* 0x000fe40007f5e0ff */
[-CC-:B------:R-:W-:Y:S01]  /*1b0a0*/  @P4 LEA.HI.X R21, R5, R165.reuse, R4.reuse, 0x1, P0 ;  /* 0x000000a505154211 */ /* 0x180fe200000f0c04 */
[----:B------:R-:W-:Y:S01]  /*1b0b0*/  @!P6 STS.128 [R205+0xc800], RZ ;  /* 0x00c800ffcd00e388 */ /* 0x000fe20000000c00 */
[CC--:B------:R-:W-:Y:S01]  /*1b0c0*/  @P5 LEA R22, P1, R6.reuse, R164.reuse, 0x1 ;  /* 0x000000a406165211 */ /* 0x0c0fe200078208ff */
[----:B------:R-:W-:Y:S01]  /*1b0d0*/  IMAD.X R4, R201, 0x1, R4, P2 ;  /* 0x00000001c9047824 */ /* 0x000fe200010e0604 */
[CC--:B------:R-:W-:Y:S01]  /*1b0e0*/  @P6 LEA R28, P2, R6.reuse, R164.reuse, 0x1 ;  /* 0x000000a4061c6211 */ /* 0x0c0fe200078408ff */
[----:B------:R-:W-:Y:S01]  /*1b0f0*/  @!PT LDS RZ, [RZ] ;  /* 0x00000000fffff984 */ /* 0x000fe20000000800 */
[----:B------:R-:W-:Y:S01]  /*1b100*/  @!PT LDS RZ, [RZ] ;  /* 0x00000000fffff984 */ /* 0x000fe20000000800 */
[----:B------:R-:W-:Y:S01]  /*1b110*/  @!PT LDS RZ, [RZ] ;  /* 0x00000000fffff984 */ /* 0x000fe20000000800 */
[----:B------:R3:W-:Y:S01]  /*1b120*/  @P5 LDGSTS.E.BYPASS.LTC128B.128 [R205+0xe800], [R10.64+0x80] ;  /* 0x0e8000800acd5fae */ /* 0x0007e2000b901d46 */
[C---:B------:R-:W-:Y:S02]  /*1b130*/  @P4 LEA R30, P0, R6.reuse, R164, 0x1 ;  /* 0x000000a4061e4211 */ /* 0x040fe400078008ff */
[CCC-:B------:R-:W-:Y:S01]  /*1b140*/  @P6 LEA.HI.X R29, R6.reuse, R165.reuse, R4.reuse, 0x1, P2 ;  /* 0x000000a5061d6211 */ /* 0x1c0fe200010f0c04 */
[----:B------:R-:W-:Y:S01]  /*1b150*/  @!P5 STS.128 [R205+0xe800], RZ ;  /* 0x00e800ffcd00d388 */ /* 0x000fe20000000c00 */
[CCC-:B------:R-:W-:Y:S02]  /*1b160*/  @P5 LEA.HI.X R23, R6.reuse, R165.reuse, R4.reuse, 0x1, P1 ;  /* 0x000000a506175211 */ /* 0x1c0fe400008f0c04 */
[----:B------:R-:W-:Y:S01]  /*1b170*/  @P4 LEA.HI.X R31, R6, R165, R4, 0x1, P0 ;  /* 0x000000a5061f4211 */ /* 0x000fe200000f0c04 */
[----:B------:R-:W-:Y:S01]  /*1b180*/  @!PT LDS RZ, [RZ] ;  /* 0x00000000fffff984 */ /* 0x000fe20000000800 */
[----:B------:R-:W-:Y:S01]  /*1b190*/  @!PT LDS RZ, [RZ] ;  /* 0x00000000fffff984 */ /* 0x000fe20000000800 */
[----:B------:R-:W-:Y:S01]  /*1b1a0*/  @!PT LDS RZ, [RZ] ;  /* 0x00000000fffff984 */ /* 0x000fe20000000800 */
[----:B------:R3:W-:Y:S01]  /*1b1b0*/  @P4 LDGSTS.E.BYPASS.LTC128B.128 [R205+0x10800], [R8.64+0x100] ;  /* 0x1080010008cd4fae */ /* 0x0007e2000b901d46 */
[----:B------:R-:W-:Y:S03]  /*1b1c0*/  ISETP.GE.AND P0, PT, R209, 0x2, PT ;  /* 0x00000002d100780c */ /* 0x000fe60003f06270 */
        /* <DEDUP_REMOVED lines=32> */
[----:B------:R-:W1:Y:S04]  /*1b3d0*/  LDSM.16.M88.4 R140, [R197+0x6000] ;  /* 0x00600000c58c783b */ /* 0x000e680000000200 */
[----:B----4-:R-:W2:Y:S04]  /*1b3e0*/  LDSM.16.M88.4 R16, [R197+0x6800] ;  /* 0x00680000c510783b */ /* 0x010ea80000000200 */
[----:B------:R-:W5:Y:S04]  /*1b3f0*/  LDSM.16.M88.4 R24, [R197+0x7000] ;  /* 0x00700000c518783b */ /* 0x000f680000000200 */
[----:B------:R-:W0:Y:S04]  /*1b400*/  LDGDEPBAR ;  /* 0x00000000000079af */ /* 0x000e280000000000 */
[----:B------:R-:W4:Y:S04]  /*1b410*/  LDSM.16.M88.4 R32, [R197+0x7800] ;  /* 0x00780000c520783b */ /* 0x000f280000000200 */
[----:B------:R-:W-:Y:S04]  /*1b420*/  LDSM.16.M88.4 R144, [R196] ;  /* 0x00000000c490783b */ /* 0x000fe80000000200 */
[----:B------:R-:W4:Y:S04]  /*1b430*/  LDSM.16.M88.4 R148, [R195] ;  /* 0x00000000c394783b */ /* 0x000f280000000200 */
[----:B------:R-:W4:Y:S04]  /*1b440*/  LDSM.16.M88.4 R152, [R187] ;  /* 0x00000000bb98783b */ /* 0x000f280000000200 */
[----:B------:R-:W4:Y:S04]  /*1b450*/  LDSM.16.M88.4 R156, [R186] ;  /* 0x00000000ba9c783b */ /* 0x000f280000000200 */
[----:B------:R-:W4:Y:S01]  /*1b460*/  LDSM.16.M88.4 R160, [R185] ;  /* 0x00000000b9a0783b */ /* 0x000f220000000200 */
[C---:B-1----:R-:W-:Y:S03]  /*1b470*/  HMMA.16816.F32 R4, R136.reuse, R140, RZ ;  /* 0x0000008c8804723c */ /* 0x042fe600000018ff */
[----:B------:R-:W-:Y:S04]  /*1b480*/  LDSM.16.M88.4 R164, [R191+0x6000] ;  /* 0x00600000bfa4783b */ /* 0x000fe80000000200 */
[----:B------:R-:W-:Y:S01]  /*1b490*/  LDSM.16.M88.4 R168, [R191+0x6800] ;  /* 0x00680000bfa8783b */ /* 0x000fe20000000200 */
[C---:B---3--:R-:W-:Y:S03]  /*1b4a0*/  HMMA.16816.F32 R8, R136.reuse, R142, RZ ;  /* 0x0000008e8808723c */ /* 0x048fe600000018ff */
[----:B------:R-:W1:Y:S04]  /*1b4b0*/  LDSM.16.M88.4 R140, [R194] ;  /* 0x00000000c28c783b */ /* 0x000e680000000200 */
[----:B------:R-:W-:Y:S01]  /*1b4c0*/  LDSM.16.M88.4 R172, [R191+0x7800] ;  /* 0x00780000bfac783b */ /* 0x000fe20000000200 */
[C---:B--2---:R-:W-:Y:S08]  /*1b4d0*/  HMMA.16816.F32 R12, R136.reuse, R16, RZ ;  /* 0x00000010880c723c */ /* 0x044ff000000018ff */
[C---:B------:R-:W-:Y:S08]  /*1b4e0*/  HMMA.16816.F32 R16, R136.reuse, R18, RZ ;  /* 0x000000128810723c */ /* 0x040ff000000018ff */
[C---:B-----5:R-:W-:Y:S08]  /*1b4f0*/  HMMA.16816.F32 R20, R136.reuse, R24, RZ ;  /* 0x000000188814723c */ /* 0x060ff000000018ff */
[C---:B------:R-:W-:Y:S08]  /*1b500*/  HMMA.16816.F32 R24, R136.reuse, R26, RZ ;  /* 0x0000001a8818723c */ /* 0x040ff000000018ff */
[C---:B----4-:R-:W-:Y:S08]  /*1b510*/  HMMA.16816.F32 R28, R136.reuse, R32, RZ ;  /* 0x00000020881c723c */ /* 0x050ff000000018ff */
[----:B------:R-:W-:Y:S01]  /*1b520*/  HMMA.16816.F32 R32, R136, R34, RZ ;  /* 0x000000228820723c */ /* 0x000fe200000018ff */
[----:B------:R-:W2:Y:S07]  /*1b530*/  LDSM.16.M88.4 R136, [R191+0x7000] ;  /* 0x00700000bf88783b */ /* 0x000eae0000000200 */
[C---:B------:R-:W-:Y:S08]  /*1b540*/  HMMA.16816.F32 R4, R144.reuse, R148, R4 ;  /* 0x000000949004723c */ /* 0x040ff00000001804 */
[C---:B------:R-:W-:Y:S01]  /*1b550*/  HMMA.16816.F32 R8, R144.reuse, R150, R8 ;  /* 0x000000969008723c */ /* 0x040fe20000001808 */
[----:B------:R-:W-:Y:S07]  /*1b560*/  LDSM.16.M88.4 R148, [R193] ;  /* 0x00000000c194783b */ /* 0x000fee0000000200 */
[C---:B------:R-:W-:Y:S08]  /*1b570*/  HMMA.16816.F32 R12, R144.reuse, R152, R12 ;  /* 0x00000098900c723c */ /* 0x040ff0000000180c */
[C---:B------:R-:W-:Y:S01]  /*1b580*/  HMMA.16816.F32 R16, R144.reuse, R154, R16 ;  /* 0x0000009a9010723c */ /* 0x040fe20000001810 */
[----:B------:R-:W3:Y:S07]  /*1b590*/  LDSM.16.M88.4 R152, [R184] ;  /* 0x00000000b898783b */ /* 0x000eee0000000200 */
[C---:B------:R-:W-:Y:S08]  /*1b5a0*/  HMMA.16816.F32 R20, R144.reuse, R156, R20 ;  /* 0x0000009c9014723c */ /* 0x040ff00000001814 */
[C---:B------:R-:W-:Y:S01]  /*1b5b0*/  HMMA.16816.F32 R24, R144.reuse, R158, R24 ;  /* 0x0000009e9018723c */ /* 0x040fe20000001818 */
[----:B------:R-:W4:Y:S07]  /*1b5c0*/  LDSM.16.M88.4 R156, [R184+0x800] ;  /* 0x00080000b89c783b */ /* 0x000f2e0000000200 */
[C---:B------:R-:W-:Y:S08]  /*1b5d0*/  HMMA.16816.F32 R28, R144.reuse, R160, R28 ;  /* 0x000000a0901c723c */ /* 0x040ff0000000181c */
[----:B------:R-:W-:Y:S01]  /*1b5e0*/  HMMA.16816.F32 R32, R144, R162, R32 ;  /* 0x000000a29020723c */ /* 0x000fe20000001820 */
[----:B------:R-:W5:Y:S04]  /*1b5f0*/  LDSM.16.M88.4 R144, [R184+0x1000] ;  /* 0x00100000b890783b */ /* 0x000f680000000200 */
[----:B------:R-:W3:Y:S03]  /*1b600*/  LDSM.16.M88.4 R160, [R184+0x1800] ;  /* 0x00180000b8a0783b */ /* 0x000ee60000000200 */
[C---:B-1----:R-:W-:Y:S08]  /*1b610*/  HMMA.16816.F32 R4, R140.reuse, R164, R4 ;  /* 0x000000a48c04723c */ /* 0x042ff00000001804 */
[C---:B------:R-:W-:Y:S01]  /*1b620*/  HMMA.16816.F32 R8, R140.reuse, R166, R8 ;  /* 0x000000a68c08723c */ /* 0x040fe20000001808 */
[----:B------:R-:W-:Y:S07]  /*1b630*/  LDSM.16.M88.4 R164, [R197+0x8000] ;  /* 0x00800000c5a4783b */ /* 0x000fee0000000200 */
[C---:B------:R-:W-:Y:S08]  /*1b640*/  HMMA.16816.F32 R12, R140.reuse, R168, R12 ;  /* 0x000000a88c0c723c */ /* 0x040ff0000000180c */
[C---:B------:R-:W-:Y:S01]  /*1b650*/  HMMA.16816.F32 R16, R140.reuse, R170, R16 ;  /* 0x000000aa8c10723c */ /* 0x040fe20000001810 */
[----:B------:R-:W-:Y:S07]  /*1b660*/  LDSM.16.M88.4 R168, [R197+0x8800] ;  /* 0x00880000c5a8783b */ /* 0x000fee0000000200 */
[C---:B--2---:R-:W-:Y:S08]  /*1b670*/  HMMA.16816.F32 R20, R140.reuse, R136, R20 ;  /* 0x000000888c14723c */ /* 0x044ff00000001814 */
[C---:B------:R-:W-:Y:S01]  /*1b680*/  HMMA.16816.F32 R24, R140.reuse, R138, R24 ;  /* 0x0000008a8c18723c */ /* 0x040fe20000001818 */
[----:B------:R-:W1:Y:S07]  /*1b690*/  LDSM.16.M88.4 R136, [R198+0x2000] ;  /* 0x00200000c688783b */ /* 0x000e6e0000000200 */
[C---:B------:R-:W-:Y:S08]  /*1b6a0*/  HMMA.16816.F32 R28, R140.reuse, R172, R28 ;  /* 0x000000ac8c1c723c */ /* 0x040ff0000000181c */
[----:B------:R-:W-:Y:S01]  /*1b6b0*/  HMMA.16816.F32 R32, R140, R174, R32 ;  /* 0x000000ae8c20723c */ /* 0x000fe20000001820 */
[----:B------:R-:W2:Y:S04]  /*1b6c0*/  LDSM.16.M88.4 R140, [R197+0x9000] ;  /* 0x00900000c58c783b */ /* 0x000ea80000000200 */
[----:B------:R-:W1:Y:S03]  /*1b6d0*/  LDSM.16.M88.4 R172, [R197+0x9800] ;  /* 0x00980000c5ac783b */ /* 0x000e660000000200 */
[C---:B---3--:R-:W-:Y:S08]  /*1b6e0*/  HMMA.16816.F32 R4, R148.reuse, R152, R4 ;  /* 0x000000989404723c */ /* 0x048ff00000001804 */
[C---:B------:R-:W-:Y:S01]  /*1b6f0*/  HMMA.16816.F32 R8, R148.reuse, R154, R8 ;  /* 0x0000009a9408723c */ /* 0x040fe20000001808 */
[----:B------:R-:W-:Y:S07]  /*1b700*/  LDSM.16.M88.4 R152, [R183] ;  /* 0x00000000b798783b */ /* 0x000fee0000000200 */
[C---:B----4-:R-:W-:Y:S08]  /*1b710*/  HMMA.16816.F32 R12, R148.reuse, R156, R12 ;  /* 0x0000009c940c723c */ /* 0x050ff0000000180c */
[C---:B------:R-:W-:Y:S01]  /*1b720*/  HMMA.16816.F32 R16, R148.reuse, R158, R16 ;  /* 0x0000009e9410723c */ /* 0x040fe20000001810 */
[----:B------:R-:W-:Y:S07]  /*1b730*/  LDSM.16.M88.4 R156, [R182] ;  /* 0x00000000b69c783b */ /* 0x000fee0000000200 */
[C---:B-----5:R-:W-:Y:S08]  /*1b740*/  HMMA.16816.F32 R20, R148.reuse, R144, R20 ;  /* 0x000000909414723c */ /* 0x060ff00000001814 */
[C---:B------:R-:W-:Y:S01]  /*1b750*/  HMMA.16816.F32 R24, R148.reuse, R146, R24 ;  /* 0x000000929418723c */ /* 0x040fe20000001818 */
[----:B------:R-:W3:Y:S07]  /*1b760*/  LDSM.16.M88.4 R144, [R196+0x2000] ;  /* 0x00200000c490783b */ /* 0x000eee0000000200 */
[C---:B------:R-:W-:Y:S08]  /*1b770*/  HMMA.16816.F32 R28, R148.reuse, R160, R28 ;  /* 0x000000a0941c723c */ /* 0x040ff0000000181c */
[----:B------:R-:W-:Y:S01]  /*1b780*/  HMMA.16816.F32 R32, R148, R162, R32 ;  /* 0x000000a29420723c */ /* 0x000fe20000001820 */
[----:B------:R-:W4:Y:S04]  /*1b790*/  LDSM.16.M88.4 R148, [R181] ;  /* 0x00000000b594783b */ /* 0x000f280000000200 */
[----:B------:R-:W5:Y:S03]  /*1b7a0*/  LDSM.16.M88.4 R160, [R180] ;  /* 0x00000000b4a0783b */ /* 0x000f660000000200 */
        /* <DEDUP_REMOVED lines=15> */
[----:B------:R-:W-:Y:S07]  /*1b8a0*/  LDSM.16.M88.4 R152, [R184+0x2000] ;  /* 0x00200000b898783b */ /* 0x000fee0000000200 */
[C---:B------:R-:W-:Y:S08]  /*1b8b0*/  HMMA.16816.F32 R12, R144.reuse, R156, R12 ;  /* 0x0000009c900c723c */ /* 0x040ff0000000180c */
[C---:B------:R-:W-:Y:S01]  /*1b8c0*/  HMMA.16816.F32 R16, R144.reuse, R158, R16 ;  /* 0x0000009e9010723c */ /* 0x040fe20000001810 */
[----:B------:R-:W-:Y:S07]  /*1b8d0*/  LDSM.16.M88.4 R156, [R184+0x2800] ;  /* 0x00280000b89c783b */ /* 0x000fee0000000200 */
[C---:B----4-:R-:W-:Y:S08]  /*1b8e0*/  HMMA.16816.F32 R20, R144.reuse, R148, R20 ;  /* 0x000000949014723c */ /* 0x050ff00000001814 */
[C---:B------:R-:W-:Y:S01]  /*1b8f0*/  HMMA.16816.F32 R24, R144.reuse, R150, R24 ;  /* 0x000000969018723c */ /* 0x040fe20000001818 */
[----:B------:R-:W3:Y:S07]  /*1b900*/  LDSM.16.M88.4 R148, [R193+0x2000] ;  /* 0x00200000c194783b */ /* 0x000eee0000000200 */
[C---:B-----5:R-:W-:Y:S08]  /*1b910*/  HMMA.16816.F32 R28, R144.reuse, R160, R28 ;  /* 0x000000a0901c723c */ /* 0x060ff0000000181c */
[----:B------:R-:W-:Y:S01]  /*1b920*/  HMMA.16816.F32 R32, R144, R162, R32 ;  /* 0x000000a29020723c */ /* 0x000fe20000001820 */
[----:B------:R-:W4:Y:S04]  /*1b930*/  LDSM.16.M88.4 R144, [R184+0x3000] ;  /* 0x00300000b890783b */ /* 0x000f280000000200 */
[----:B------:R-:W5:Y:S03]  /*1b940*/  LDSM.16.M88.4 R160, [R184+0x3800] ;  /* 0x00380000b8a0783b */ /* 0x000f660000000200 */
        /* <DEDUP_REMOVED lines=16> */
[C---:B------:R-:W-:Y:S08]  /*1ba50*/  HMMA.16816.F32 R12, R148.reuse, R156, R12 ;  /* 0x0000009c940c723c */ /* 0x040ff0000000180c */
[C---:B------:R-:W-:Y:S01]  /*1ba60*/  HMMA.16816.F32 R16, R148.reuse, R158, R16 ;  /* 0x0000009e9410723c */ /* 0x040fe20000001810 */
[----:B------:R-:W-:Y:S07]  /*1ba70*/  LDSM.16.M88.4 R156, [R178] ;  /* 0x00000000b29c783b */ /* 0x000fee0000000200 */
[C---:B----4-:R-:W-:Y:S08]  /*1ba80*/  HMMA.16816.F32 R20, R148.reuse, R144, R20 ;  /* 0x000000909414723c */ /* 0x050ff00000001814 */
[C---:B------:R-:W-:Y:S01]  /*1ba90*/  HMMA.16816.F32 R24, R148.reuse, R146, R24 ;  /* 0x000000929418723c */ /* 0x040fe20000001818 */
[----:B------:R-:W3:Y:S07]  /*1baa0*/  LDSM.16.M88.4 R144, [R196+0x4000] ;  /* 0x00400000c490783b */ /* 0x000eee0000000200 */
[C---:B-----5:R-:W-:Y:S08]  /*1bab0*/  HMMA.16816.F32 R28, R148.reuse, R160, R28 ;  /* 0x000000a0941c723c */ /* 0x060ff0000000181c */
        /* <DEDUP_REMOVED lines=29> */
[C---:B-1----:R-:W-:Y:S01]  /*1bc90*/  HMMA.16816.F32 R4, R140.reuse, R164, R4 ;  /* 0x000000a48c04723c */ /* 0x042fe20000001804 */
[----:B------:R-:W-:Y:S04]  /*1bca0*/  DEPBAR.LE SB0, 0x0 ;  /* 0x000080000000791a */ /* 0x000fe80000000000 */
[----:B------:R-:W-:Y:S02]  /*1bcb0*/  BAR.SYNC.DEFER_BLOCKING 0x0 ;  /* 0x0000000000007b1d */ /* 0x000fe40000010000 */
[----:B------:R-:W-:Y:S01]  /*1bcc0*/  IMAD.MOV.U32 R164, RZ, RZ, R2 ;  /* 0x000000ffffa47224 */ /* 0x000fe200078e0002 */
[C---:B------:R-:W-:Y:S05]  /*1bcd0*/  HMMA.16816.F32 R8, R140.reuse, R166, R8 ;  /* 0x000000a68c08723c */ /* 0x040fea0000001808 */
[----:B------:R-:W-:Y:S03]  /*1bce0*/  IMAD.MOV.U32 R165, RZ, RZ, R3 ;  /* 0x000000ffffa57224 */ /* 0x000fe600078e0003 */
[C---:B------:R-:W-:Y:S08]  /*1bcf0*/  HMMA.16816.F32 R12, R140.reuse, R168, R12 ;  /* 0x000000a88c0c723c */ /* 0x040ff0000000180c */
[C---:B------:R-:W-:Y:S08]  /*1bd00*/  HMMA.16816.F32 R16, R140.reuse, R170, R16 ;  /* 0x000000aa8c10723c */ /* 0x040ff00000001810 */
[C---:B--2---:R-:W-:Y:S08]  /*1bd10*/  HMMA.16816.F32 R20, R140.reuse, R136, R20 ;  /* 0x000000888c14723c */ /* 0x044ff00000001814 */
[C---:B------:R-:W-:Y:S08]  /*1bd20*/  HMMA.16816.F32 R24, R140.reuse, R138, R24 ;  /* 0x0000008a8c18723c */ /* 0x040ff00000001818 */
[C---:B------:R-:W-:Y:S08]  /*1bd30*/  HMMA.16816.F32 R28, R140.reuse, R172, R28 ;  /* 0x000000ac8c1c723c */ /* 0x040ff0000000181c */
[----:B------:R-:W-:Y:S08]  /*1bd40*/  HMMA.16816.F32 R32, R140, R174, R32 ;  /* 0x000000ae8c20723c */ /* 0x000ff00000001820 */
[C---:B---3--:R-:W-:Y:S08]  /*1bd50*/  HMMA.16816.F32 R4, R148.reuse, R152, R4 ;  /* 0x000000989404723c */ /* 0x048ff00000001804 */
[C---:B------:R-:W-:Y:S08]  /*1bd60*/  HMMA.16816.F32 R8, R148.reuse, R154, R8 ;  /* 0x0000009a9408723c */ /* 0x040ff00000001808 */
[C---:B------:R-:W-:Y:S08]  /*1bd70*/  HMMA.16816.F32 R12, R148.reuse, R156, R12 ;  /* 0x0000009c940c723c */ /* 0x040ff0000000180c */
[C---:B------:R-:W-:Y:S08]  /*1bd80*/  HMMA.16816.F32 R16, R148.reuse, R158, R16 ;  /* 0x0000009e9410723c */ /* 0x040ff00000001810 */
[C---:B----4-:R-:W-:Y:S08]  /*1bd90*/  HMMA.16816.F32 R20, R148.reuse, R144, R20 ;  /* 0x000000909414723c */ /* 0x050ff00000001814 */
[C---:B------:R-:W-:Y:S08]  /*1bda0*/  HMMA.16816.F32 R24, R148.reuse, R146, R24 ;  /* 0x000000929418723c */ /* 0x040ff00000001818 */
[C---:B-----5:R-:W-:Y:S08]  /*1bdb0*/  HMMA.16816.F32 R28, R148.reuse, R160, R28 ;  /* 0x000000a0941c723c */ /* 0x060ff0000000181c */
[----:B------:R-:W-:Y:S01]  /*1bdc0*/  HMMA.16816.F32 R32, R148, R162, R32 ;  /* 0x000000a29420723c */ /* 0x000fe20000001820 */
[----:B------:R-:W-:-:S07]  /*1bdd0*/  @!P0 BRA `(.L_x_1048) ;  /* 0x000009c000008947 */ /* 0x000fce0003800000 */
[----:B------:R-:W-:Y:S02]  /*1bde0*/  ULDC UR5, c[0x0][0x198] ;  /* 0x0000660000057ab9 */ /* 0x000fe40000000800 */
[----:B------:R-:W-:Y:S04]  /*1bdf0*/  ULEA UR5, -UR5, URZ, 0x6 ;  /* 0x0000003f05057291 */ /* 0x000fe8000f8e313f */
[----:B------:R-:W-:Y:S02]  /*1be00*/  USHF.R.S32.HI UR4, URZ, 0x1f, UR5 ;  /* 0x0000001f3f047899 */ /* 0x000fe40008011405 */
[----:B------:R-:W-:Y:S04]  /*1be10*/  MOV R137, UR5 ;  /* 0x0000000500897c02 */ /* 0x000fe80008000f00 */
[----:B------:R-:W-:Y:S01]  /*1be20*/  MOV R2, UR4 ;  /* 0x0000000400027c02 */ /* 0x000fe20008000f00 */
[----:B------:R-:W-:-:S05]  /*1be30*/  @!P3 BRA `(.L_x_1049) ;  /* 0x000003d00000b947 */ /* 0x000fca0003800000 */
        /* <DEDUP_REMOVED lines=24> */
[--C-:B------:R-:W-:Y:S01]  /*1bfc0*/  @!P0 IMAD.IADD R135, R135, 0x1, -R3.reuse ;  /* 0x0000000187878824 */ /* 0x100fe200078e0a03 */
[----:B------:R-:W-:Y:S04]  /*1bfd0*/  @!P0 IADD3 R136, R136, 0x1, RZ ;  /* 0x0000000188888810 */ /* 0x000fe80007ffe0ff */
        /* <DEDUP_REMOVED lines=34> */
[----:B------:R-:W-:Y:S05]  /*1c200*/  IMAD.MOV.U32 R137, RZ, RZ, R136 ;  /* 0x000000ffff897224 */ /* 0x000fea00078e0088 */
.L_x_1049:
[CC--:B------:R-:W-:Y:S02]  /*1c210*/  LEA R142, P1, R137.reuse, R208.reuse, 0x1 ;  /* 0x000000d0898e7211 */ /* 0x0c0fe400078208ff */
[C---:B------:R-:W-:Y:S02]  /*1c220*/  IADD3 R135, P0, R200.reuse, R137, RZ ;  /* 0x00000089c8877210 */ /* 0x040fe40007f1e0ff */
[--C-:B------:R-:W-:Y:S02]  /*1c230*/  LEA.HI.X R143, R137, R211, R2.reuse, 0x1, P1 ;  /* 0x000000d3898f7211 */ /* 0x100fe400008f0c02 */
[-C--:B------:R-:W-:Y:S01]  /*1c240*/  @P6 LEA R140, P2, R135, R208.reuse, 0x1 ;  /* 0x000000d0878c6211 */ /* 0x080fe200078408ff */
[----:B------:R-:W-:Y:S01]  /*1c250*/  IMAD.X R132, R199, 0x1, R2, P0 ;  /* 0x00000001c7847824 */ /* 0x000fe200000e0602 */
[CC--:B------:R-:W-:Y:S01]  /*1c260*/  @P5 LEA R136, P1, R135.reuse, R208.reuse, 0x1 ;  /* 0x000000d087885211 */ /* 0x0c0fe200078208ff */
[----:B------:R-:W-:Y:S01]  /*1c270*/  @!PT LDS RZ, [RZ] ;  /* 0x00000000fffff984 */ /* 0x000fe20000000800 */
[----:B------:R-:W-:Y:S01]  /*1c280*/  @!PT LDS RZ, [RZ] ;  /* 0x00000000fffff984 */ /* 0x000fe20000000800 */
[----:B------:R-:W-:Y:S01]  /*1c290*/  @!PT LDS RZ, [RZ] ;  /* 0x00000000fffff984 */ /* 0x000fe20000000800 */
[----:B------:R1:W-:Y:S01]  /*1c2a0*/  @P6 LDGSTS.E.BYPASS.LTC128B.128 [R205+0x6000], [R142.64] ;  /* 0x060000008ecd6fae */ /* 0x0003e2000b901d46 */
[C---:B------:R-:W-:Y:S02]  /*1c2b0*/  IADD3 R3, P0, R200.reuse, R135, RZ ;  /* 0x00000087c8037210 */ /* 0x040fe40007f1e0ff */
[CCC-:B------:R-:W-:Y:S01]  /*1c2c0*/  @P6 LEA.HI.X R141, R135.reuse, R211.reuse, R132.reuse, 0x1, P2 ;  /* 0x000000d3878d6211 */ /* 0x1c0fe200010f0c84 */
[----:B------:R1:W-:Y:S01]  /*1c2d0*/  @!P6 STS.128 [R205+0x6000], RZ ;  /* 0x006000ffcd00e388 */ /* 0x0003e20000000c00 */
        /* <DEDUP_REMOVED lines=8> */
[-C--:B------:R-:W-:Y:S01]  /*1c360*/  @P4 LEA.HI.X R135, R135, R211.reuse, R132, 0x1, P0 ;  /* 0x000000d387874211 */ /* 0x080fe200000f0c84 */
[----:B------:R1:W-:Y:S01]  /*1c370*/  @!P5 STS.128 [R205+0x8000], RZ ;  /* 0x008000ffcd00d388 */ /* 0x0003e20000000c00 */
[CCC-:B------:R-:W-:Y:S02]  /*1c380*/  @P6 LEA.HI.X R139, R3.reuse, R211.reuse, R2.reuse, 0x1, P2 ;  /* 0x000000d3038b6211 */ /* 0x1c0fe400010f0c02 */
[CC--:B------:R-:W-:Y:S01]  /*1c390*/  @P5 LEA R146, P1, R3.reuse, R208.reuse, 0x1 ;  /* 0x000000d003925211 */ /* 0x0c0fe200078208ff */
[----:B------:R-:W-:Y:S01]  /*1c3a0*/  @!PT LDS RZ, [RZ] ;  /* 0x00000000fffff984 */ /* 0x000fe20000000800 */
[----:B------:R-:W-:Y:S01]  /*1c3b0*/  @!PT LDS RZ, [RZ] ;  /* 0x00000000fffff984 */ /* 0x000fe20000000800 */
[----:B------:R-:W-:Y:S01]  /*1c3c0*/  @!PT LDS RZ, [RZ] ;  /* 0x00000000fffff984 */ /* 0x000fe20000000800 */
[----:B------:R1:W-:Y:S01]  /*1c3d0*/  @P4 LDGSTS.E.BYPASS.LTC128B.128 [R205+0xa000], [R142.64+0x100] ;  /* 0x0a0001008ecd4fae */ /* 0x0003e2000b901d46 */
[CC--:B------:R-:W-:Y:S02]  /*1c3e0*/  @P4 LEA R144, P0, R3.reuse, R208.reuse, 0x1 ;  /* 0x000000d003904211 */ /* 0x0c0fe400078008ff */
[CCC-:B------:R-:W-:Y:S01]  /*1c3f0*/  @P5 LEA.HI.X R147, R3.reuse, R211.reuse, R2.reuse, 0x1, P1 ;  /* 0x000000d303935211 */ /* 0x1c0fe200008f0c02 */
[----:B------:R1:W-:Y:S01]  /*1c400*/  @!P4 STS.128 [R205+0xa000], RZ ;  /* 0x00a000ffcd00c388 */ /* 0x0003e20000000c00 */
[--C-:B------:R-:W-:Y:S02]  /*1c410*/  @P4 LEA.HI.X R145, R3, R211, R2.reuse, 0x1, P0 ;  /* 0x000000d303914211 */ /* 0x100fe400000f0c02 */
[----:B------:R-:W-:Y:S01]  /*1c420*/  IADD3 R132, P2, R200, R3, RZ ;  /* 0x00000003c8847210 */ /* 0x000fe20007f5e0ff */
[----:B------:R-:W-:Y:S01]  /*1c430*/  @!PT LDS RZ, [RZ] ;  /* 0x00000000fffff984 */ /* 0x000fe20000000800 */
[----:B------:R-:W-:Y:S01]  /*1c440*/  @!PT LDS RZ, [RZ] ;  /* 0x00000000fffff984 */ /* 0x000fe20000000800 */
[----:B------:R-:W-:Y:S01]  /*1c450*/  @!PT LDS RZ, [RZ] ;  /* 0x00000000fffff984 */ /* 0x000fe20000000800 */
[----:B------:R1:W-:Y:S03]  /*1c460*/  @P6 LDGSTS.E.BYPASS.LTC128B.128 [R205+0x6800], [R140.64] ;  /* 0x068000008ccd6fae */ /* 0x0003e6000b901d46 */
[CC--:B------:R-:W-:Y:S01]  /*1c470*/  @P5 LEA R148, P1, R132.reuse, R208.reuse, 0x1 ;  /* 0x000000d084945211 */ /* 0x0c0fe200078208ff */
[----:B------:R1:W-:Y:S01]  /*1c480*/  @!P6 STS.128 [R205+0x6800], RZ ;  /* 0x006800ffcd00e388 */ /* 0x0003e20000000c00 */
[CC--:B------:R-:W-:Y:S01]  /*1c490*/  @P4 LEA R152, P0, R132.reuse, R208.reuse, 0x1 ;  /* 0x000000d084984211 */ /* 0x0c0fe200078008ff */
[----:B------:R-:W-:Y:S01]  /*1c4a0*/  IMAD.X R2, R199, 0x1, R2, P2 ;  /* 0x00000001c7027824 */ /* 0x000fe200010e0602 */
[C---:B------:R-:W-:Y:S01]  /*1c4b0*/  @P6 LEA R150, P2, R132.reuse, R208, 0x1 ;  /* 0x000000d084966211 */ /* 0x040fe200078408ff */
[----:B------:R-:W-:Y:S01]  /*1c4c0*/  @!PT LDS RZ, [RZ] ;  /* 0x00000000fffff984 */ /* 0x000fe20000000800 */
[----:B------:R-:W-:Y:S01]  /*1c4d0*/  @!PT LDS RZ, [RZ] ;  /* 0x00000000fffff984 */ /* 0x000fe20000000800 */
[----:B------:R-:W-:Y:S01]  /*1c4e0*/  @!PT LDS RZ, [RZ] ;  /* 0x00000000fffff984 */ /* 0x000fe20000000800 */
[----:B------:R1:W-:Y:S01]  /*1c4f0*/  @P5 LDGSTS.E.BYPASS.LTC128B.128 [R205+0x8800], [R136.64+0x80] ;  /* 0x0880008088cd5fae */ /* 0x0003e2000b901d46 */
[----:B------:R-:W-:Y:S02]  /*1c500*/  IMAD.MOV.U32 R208, RZ, RZ, R142 ;  /* 0x000000ffffd07224 */ /* 0x000fe400078e008e */
[CCC-:B------:R-:W-:Y:S01]  /*1c510*/  @P6 LEA.HI.X R151, R132.reuse, R211.reuse, R2.reuse, 0x1, P2 ;  /* 0x000000d384976211 */ /* 0x1c0fe200010f0c02 */
[----:B------:R1:W-:Y:S01]  /*1c520*/  @!P5 STS.128 [R205+0x8800], RZ ;  /* 0x008800ffcd00d388 */ /* 0x0003e20000000c00 */
[CCC-:B------:R-:W-:Y:S02]  /*1c530*/  @P5 LEA.HI.X R149, R132.reuse, R211.reuse, R2.reuse, 0x1, P1 ;  /* 0x000000d384955211 */ /* 0x1c0fe400008f0c02 */
[----:B------:R-:W-:Y:S01]  /*1c540*/  @P4 LEA.HI.X R153, R132, R211, R2, 0x1, P0 ;  /* 0x000000d384994211 */ /* 0x000fe200000f0c02 */
[----:B------:R-:W-:Y:S01]  /*1c550*/  @!PT LDS RZ, [RZ] ;  /* 0x00000000fffff984 */ /* 0x000fe20000000800 */
[----:B------:R-:W-:Y:S01]  /*1c560*/  @!PT LDS RZ, [RZ] ;  /* 0x00000000fffff984 */ /* 0x000fe20000000800 */
[----:B------:R-:W-:Y:S01]  /*1c570*/  @!PT LDS RZ, [RZ] ;  /* 0x00000000fffff984 */ /* 0x000fe20000000800 */
[----:B------:R1:W-:Y:S01]  /*1c580*/  @P4 LDGSTS.E.BYPASS.LTC128B.128 [R205+0xa800], [R134.64+0x100] ;  /* 0x0a80010086cd4fae */ /* 0x0003e2000b901d46 */
[----:B------:R-:W-:Y:S03]  /*1c590*/  IMAD.MOV.U32 R211, RZ, RZ, R143 ;  /* 0x000000ffffd37224 */ /* 0x000fe600078e008f */
        /* <DEDUP_REMOVED lines=32> */
.L_x_1048:
        /* <DEDUP_REMOVED lines=410> */
.L_x_1046:
[----:B------:R-:W1:Y:S01]  /*1e140*/  SHFL.BFLY PT, R2, R215, 0x2, 0x1f ;  /* 0x0c401f00d7027f89 */ /* 0x000e6200000e0000 */
[----:B------:R-:W-:Y:S01]  /*1e150*/  MOV R4, 0x3f800000 ;  /* 0x3f80000000047802 */ /* 0x000fe20000000f00 */
[----:B------:R-:W-:Y:S01]  /*1e160*/  ULDC.U8 UR4, c[0x0][0x328] ;  /* 0x0000ca0000047ab9 */ /* 0x000fe20000000000 */
[----:B------:R-:W-:Y:S01]  /*1e170*/  MOV R5, 0x3f800000 ;  /* 0x3f80000000057802 */ /* 0x000fe20000000f00 */
[----:B------:R-:W2:Y:S01]  /*1e180*/  SHFL.BFLY PT, R0, R213, 0x2, 0x1f ;  /* 0x0c401f00d5007f89 */ /* 0x000ea200000e0000 */
[----:B-1----:R-:W-:-:S02]  /*1e190*/  FADD.FTZ R9, R2, R215 ;  /* 0x000000d702097221 */ /* 0x002fc40000010000 */
[----:B--2---:R-:W-:-:S03]  /*1e1a0*/  FADD.FTZ R7, R0, R213 ;  /* 0x000000d500077221 */ /* 0x004fc60000010000 */
[----:B------:R-:W1:Y:S04]  /*1e1b0*/  SHFL.BFLY PT, R2, R9, 0x1, 0x1f ;  /* 0x0c201f0009027f89 */ /* 0x000e6800000e0000 */
[----:B------:R-:W2:Y:S01]  /*1e1c0*/  SHFL.BFLY PT, R0, R7, 0x1, 0x1f ;  /* 0x0c201f0007007f89 */ /* 0x000ea200000e0000 */
[----:B-1----:R-:W-:Y:S02]  /*1e1d0*/  FADD.FTZ R2, R9, R2 ;  /* 0x0000000209027221 */ /* 0x002fe40000010000 */
[----:B--2---:R-:W-:-:S03]  /*1e1e0*/  FADD.FTZ R0, R7, R0 ;  /* 0x0000000007007221 */ /* 0x004fc60000010000 */
[----:B------:R-:W-:Y:S02]  /*1e1f0*/  FSETP.NE.FTZ.AND P4, PT, R2, RZ, PT ;  /* 0x000000ff0200720b */ /* 0x000fe40003f95000 */
[----:B------:R-:W-:-:S11]  /*1e200*/  FSETP.NE.FTZ.AND P3, PT, R0, RZ, PT ;  /* 0x000000ff0000720b */ /* 0x000fd60003f75000 */
[----:B------:R-:W1:Y:S08]  /*1e210*/  @P4 MUFU.RCP R4, R2 ;  /* 0x0000000200044308 */ /* 0x000e700000001000 */
[----:B------:R-:W2:Y:S01]  /*1e220*/  @P3 MUFU.RCP R5, R0 ;  /* 0x0000000000053308 */ /* 0x000ea20000001000 */
[----:B-1----:R-:W-:-:S07]  /*1e230*/  FMUL.FTZ R128, R4, R128 ;  /* 0x0000008004807220 */ /* 0x002fce0000410000 */
[----:B------:R-:W-:Y:S01]  /*1e240*/  @P3 MUFU.LG2 R0, R0 ;  /* 0x0000000000003308 */ /* 0x000fe20000000c00 */
[C---:B------:R-:W-:Y:S02]  /*1e250*/  FMUL.FTZ R129, R4.reuse, R129 ;  /* 0x0000008104817220 */ /* 0x040fe40000410000 */
[C---:B------:R-:W-:Y:S02]  /*1e260*/  FMUL.FTZ R36, R4.reuse, R36 ;  /* 0x0000002404247220 */ /* 0x040fe40000410000 */
[C---:B------:R-:W-:Y:S01]  /*1e270*/  FMUL.FTZ R37, R4.reuse, R37 ;  /* 0x0000002504257220 */ /* 0x040fe20000410000 */
[----:B------:R-:W-:Y:S01]  /*1e280*/  F2FP.PACK_AB R128, R129, R128 ;  /* 0x000000808180723e */ /* 0x000fe200000000ff */
[C---:B------:R-:W-:Y:S02]  /*1e290*/  FMUL.FTZ R40, R4.reuse, R40 ;  /* 0x0000002804287220 */ /* 0x040fe40000410000 */
[C---:B------:R-:W-:Y:S01]  /*1e2a0*/  FMUL.FTZ R41, R4.reuse, R41 ;  /* 0x0000002904297220 */ /* 0x040fe20000410000 */
[----:B------:R-:W-:Y:S01]  /*1e2b0*/  F2FP.PACK_AB R36, R37, R36 ;  /* 0x000000242524723e */ /* 0x000fe200000000ff */
[----:B------:R-:W-:-:S02]  /*1e2c0*/  FMUL.FTZ R44, R4, R44 ;  /* 0x0000002c042c7220 */ /* 0x000fc40000410000 */
[C---:B------:R-:W-:Y:S01]  /*1e2d0*/  FMUL.FTZ R45, R4.reuse, R45 ;  /* 0x0000002d042d7220 */ /* 0x040fe20000410000 */
[----:B------:R-:W-:Y:S01]  /*1e2e0*/  F2FP.PACK_AB R40, R41, R40 ;  /* 0x000000282928723e */ /* 0x000fe200000000ff */
        /* <DEDUP_REMOVED lines=58> */
[----:B------:R-:W-:Y:S01]  /*1e690*/  FMUL.FTZ R117, R4, R117 ;  /* 0x0000007504757220 */ /* 0x000fe20000410000 */
[----:B------:R-:W-:Y:S01]  /*1e6a0*/  F2FP.PACK_AB R120, R121, R120 ;  /* 0x000000787978723e */ /* 0x000fe200000000ff */
[----:B------:R-:W1:Y:S01]  /*1e6b0*/  S2R R4, SR_TID.X ;  /* 0x0000000000047919 */ /* 0x000e620000002100 */
[----:B--2---:R-:W-:-:S02]  /*1e6c0*/  FMUL.FTZ R131, R5, R131 ;  /* 0x0000008305837220 */ /* 0x004fc40000410000 */
        /* <DEDUP_REMOVED lines=15> */
[C---:B------:R-:W-:Y:S01]  /*1e7c0*/  FMUL.FTZ R54, R5.reuse, R54 ;  /* 0x0000003605367220 */ /* 0x040fe20000410000 */
[----:B-1----:R-:W-:Y:S01]  /*1e7d0*/  SHF.R.S32.HI R7, RZ, 0x1f, R4 ;  /* 0x0000001fff077819 */ /* 0x002fe20000011404 */
[----:B------:R-:W-:Y:S01]  /*1e7e0*/  FMUL.FTZ R59, R5, R59 ;  /* 0x0000003b053b7220 */ /* 0x000fe20000410000 */
[----:B------:R-:W-:Y:S01]  /*1e7f0*/  F2FP.PACK_AB R50, R51, R50 ;  /* 0x000000323332723e */ /* 0x000fe200000000ff */
[----:B------:R-:W-:Y:S01]  /*1e800*/  FMUL.FTZ R58, R5, R58 ;  /* 0x0000003a053a7220 */ /* 0x000fe20000410000 */
[----:B------:R-:W-:Y:S01]  /*1e810*/  LEA.HI R6, R7, R4, RZ, 0x2 ;  /* 0x0000000407067211 */ /* 0x000fe200078f10ff */
[----:B------:R-:W-:Y:S01]  /*1e820*/  FMUL.FTZ R63, R5, R63 ;  /* 0x0000003f053f7220 */ /* 0x000fe20000410000 */
[----:B------:R-:W-:Y:S01]  /*1e830*/  F2FP.PACK_AB R54, R55, R54 ;  /* 0x000000363736723e */ /* 0x000fe200000000ff */
[C---:B------:R-:W-:Y:S01]  /*1e840*/  FMUL.FTZ R62, R5.reuse, R62 ;  /* 0x0000003e053e7220 */ /* 0x040fe20000410000 */
[--C-:B------:R-:W-:Y:S01]  /*1e850*/  SHF.R.S32.HI R9, RZ, 0x2, R6.reuse ;  /* 0x00000002ff097819 */ /* 0x100fe20000011406 */
[C---:B------:R-:W-:Y:S01]  /*1e860*/  FMUL.FTZ R67, R5.reuse, R67 ;  /* 0x0000004305437220 */ /* 0x040fe20000410000 */
[----:B------:R-:W-:Y:S01]  /*1e870*/  SHF.R.S32.HI R8, RZ, 0x1f, R6 ;  /* 0x0000001fff087819 */ /* 0x000fe20000011406 */
[----:B------:R-:W-:Y:S01]  /*1e880*/  FMUL.FTZ R66, R5, R66 ;  /* 0x0000004205427220 */ /* 0x000fe20000410000 */
[----:B------:R-:W-:Y:S01]  /*1e890*/  F2FP.PACK_AB R58, R59, R58 ;  /* 0x0000003a3b3a723e */ /* 0x000fe200000000ff */
[C---:B------:R-:W-:Y:S01]  /*1e8a0*/  FMUL.FTZ R71, R5.reuse, R71 ;  /* 0x0000004705477220 */ /* 0x040fe20000410000 */
[----:B------:R-:W-:Y:S01]  /*1e8b0*/  LEA.HI R8, R8, R9, RZ, 0x3 ;  /* 0x0000000908087211 */ /* 0x000fe200078f18ff */
[----:B------:R-:W-:Y:S01]  /*1e8c0*/  FMUL.FTZ R70, R5, R70 ;  /* 0x0000004605467220 */ /* 0x000fe20000410000 */
[----:B------:R-:W-:Y:S01]  /*1e8d0*/  F2FP.PACK_AB R62, R63, R62 ;  /* 0x0000003e3f3e723e */ /* 0x000fe200000000ff */
[C---:B------:R-:W-:Y:S01]  /*1e8e0*/  FMUL.FTZ R75, R5.reuse, R75 ;  /* 0x0000004b054b7220 */ /* 0x040fe20000410000 */
[----:B------:R-:W-:Y:S01]  /*1e8f0*/  LOP3.LUT R8, R8, 0xfffffff8, RZ, 0xc0, !PT ;  /* 0xfffffff808087812 */ /* 0x000fe200078ec0ff */
[----:B------:R-:W-:Y:S01]  /*1e900*/  FMUL.FTZ R74, R5, R74 ;  /* 0x0000004a054a7220 */ /* 0x000fe20000410000 */
[----:B------:R-:W-:Y:S01]  /*1e910*/  F2FP.PACK_AB R66, R67, R66 ;  /* 0x000000424342723e */ /* 0x000fe200000000ff */
[----:B------:R-:W-:Y:S01]  /*1e920*/  FMUL.FTZ R79, R5, R79 ;  /* 0x0000004f054f7220 */ /* 0x000fe20000410000 */
[----:B------:R-:W-:Y:S01]  /*1e930*/  IADD3 R8, R9, -R8, RZ ;  /* 0x8000000809087210 */ /* 0x000fe20007ffe0ff */
[C---:B------:R-:W-:Y:S01]  /*1e940*/  FMUL.FTZ R78, R5.reuse, R78 ;  /* 0x0000004e054e7220 */ /* 0x040fe20000410000 */
[----:B------:R-:W-:Y:S01]  /*1e950*/  LOP3.LUT R9, R6, 0x3ffffffc, RZ, 0xc0, !PT ;  /* 0x3ffffffc06097812 */ /* 0x000fe200078ec0ff */
[C---:B------:R-:W-:Y:S01]  /*1e960*/  FMUL.FTZ R83, R5.reuse, R83 ;  /* 0x0000005305537220 */ /* 0x040fe20000410000 */
[----:B------:R-:W-:Y:S01]  /*1e970*/  SHF.L.U32 R10, R8, 0x6, RZ ;  /* 0x00000006080a7819 */ /* 0x000fe200000006ff */
[----:B------:R-:W-:Y:S01]  /*1e980*/  FMUL.FTZ R82, R5, R82 ;  /* 0x0000005205527220 */ /* 0x000fe20000410000 */
[----:B------:R-:W-:Y:S01]  /*1e990*/  IADD3 R9, -R9, R4, RZ ;  /* 0x0000000409097210 */ /* 0x000fe20007ffe1ff */
[C---:B------:R-:W-:Y:S01]  /*1e9a0*/  FMUL.FTZ R87, R5.reuse, R87 ;  /* 0x0000005705577220 */ /* 0x040fe20000410000 */
[----:B------:R-:W-:Y:S01]  /*1e9b0*/  LOP3.LUT R10, R10, 0x1c0, RZ, 0xc0, !PT ;  /* 0x000001c00a0a7812 */ /* 0x000fe200078ec0ff */
[C---:B------:R-:W-:Y:S01]  /*1e9c0*/  FMUL.FTZ R86, R5.reuse, R86 ;  /* 0x0000005605567220 */ /* 0x040fe20000410000 */
[----:B------:R-:W-:Y:S01]  /*1e9d0*/  LOP3.LUT R11, R8, 0x1, RZ, 0xc0, !PT ;  /* 0x00000001080b7812 */ /* 0x000fe200078ec0ff */
[C---:B------:R-:W-:Y:S01]  /*1e9e0*/  FMUL.FTZ R91, R5.reuse, R91 ;  /* 0x0000005b055b7220 */ /* 0x040fe20000410000 */
[----:B------:R-:W-:Y:S01]  /*1e9f0*/  LEA.HI R10, R10, R10, RZ, 0x1d ;  /* 0x0000000a0a0a7211 */ /* 0x000fe200078fe8ff */
[----:B------:R-:W-:Y:S01]  /*1ea00*/  FMUL.FTZ R90, R5, R90 ;  /* 0x0000005a055a7220 */ /* 0x000fe20000410000 */
[----:B------:R-:W-:Y:S01]  /*1ea10*/  ISETP.NE.U32.AND P0, PT, R11, 0x1, PT ;  /* 0x000000010b00780c */ /* 0x000fe20003f05070 */
[----:B------:R-:W-:Y:S01]  /*1ea20*/  FMUL.FTZ R95, R5, R95 ;  /* 0x0000005f055f7220 */ /* 0x000fe20000410000 */
[----:B------:R-:W-:Y:S01]  /*1ea30*/  F2FP.PACK_AB R70, R71, R70 ;  /* 0x000000464746723e */ /* 0x000fe200000000ff */
[C---:B------:R-:W-:Y:S01]  /*1ea40*/  FMUL.FTZ R94, R5.reuse, R94 ;  /* 0x0000005e055e7220 */ /* 0x040fe20000410000 */
[----:B------:R-:W-:Y:S01]  /*1ea50*/  R2P PR, R8, 0x6 ;  /* 0x0000000608007804 */ /* 0x000fe20000000000 */
[C---:B------:R-:W-:Y:S01]  /*1ea60*/  FMUL.FTZ R99, R5.reuse, R99 ;  /* 0x0000006305637220 */ /* 0x040fe20000410000 */
[----:B------:R-:W-:Y:S01]  /*1ea70*/  MOV R8, 0x20 ;  /* 0x0000002000087802 */ /* 0x000fe20000000f00 */
[----:B------:R-:W-:Y:S01]  /*1ea80*/  FMUL.FTZ R98, R5, R98 ;  /* 0x0000006205627220 */ /* 0x000fe20000410000 */
[----:B------:R-:W-:Y:S01]  /*1ea90*/  F2FP.PACK_AB R74, R75, R74 ;  /* 0x0000004a4b4a723e */ /* 0x000fe200000000ff */
[C---:B------:R-:W-:Y:S01]  /*1eaa0*/  FMUL.FTZ R103, R5.reuse, R103 ;  /* 0x0000006705677220 */ /* 0x040fe20000410000 */
[----:B------:R-:W-:Y:S01]  /*1eab0*/  SEL R8, R8, 0xffffffe0, !P1 ;  /* 0xffffffe008087807 */ /* 0x000fe20004800000 */
        /* <DEDUP_REMOVED lines=22> */
[----:B------:R-:W-:-:S02]  /*1ec20*/  FMUL.FTZ R119, R5, R119 ;  /* 0x0000007705777220 */ /* 0x000fc40000410000 */
[----:B------:R-:W-:Y:S01]  /*1ec30*/  FMUL.FTZ R118, R5, R118 ;  /* 0x0000007605767220 */ /* 0x000fe20000410000 */
[----:B------:R-:W-:Y:S02]  /*1ec40*/  LEA.HI R5, R7, R4, RZ, 0x5 ;  /* 0x0000000407057211 */ /* 0x000fe400078f28ff */
[----:B------:R-:W-:Y:S02]  /*1ec50*/  F2FP.PACK_AB R122, R123, R122 ;  /* 0x0000007a7b7a723e */ /* 0x000fe400000000ff */
[----:B------:R-:W-:Y:S02]  /*1ec60*/  SHF.R.S32.HI R6, RZ, 0x5, R5 ;  /* 0x00000005ff067819 */ /* 0x000fe40000011405 */
[----:B------:R-:W-:Y:S02]  /*1ec70*/  F2FP.PACK_AB R118, R119, R118 ;  /* 0x000000767776723e */ /* 0x000fe400000000ff */
[----:B------:R-:W-:-:S04]  /*1ec80*/  LEA R9, R6, R9, 0x9 ;  /* 0x0000000906097211 */ /* 0x000fc800078e48ff */
[----:B------:R-:W-:Y:S02]  /*1ec90*/  LEA R9, R9, R10, 0x1 ;  /* 0x0000000a09097211 */ /* 0x000fe400078e08ff */
[----:B------:R-:W-:Y:S02]  /*1eca0*/  MOV R10, 0x40 ;  /* 0x00000040000a7802 */ /* 0x000fe40000000f00 */
[----:B------:R-:W-:Y:S02]  /*1ecb0*/  SHF.L.U32 R9, R9, 0x1, RZ ;  /* 0x0000000109097819 */ /* 0x000fe400000006ff */
[----:B------:R-:W-:Y:S02]  /*1ecc0*/  SEL R10, R10, 0xffffffc0, !P2 ;  /* 0xffffffc00a0a7807 */ /* 0x000fe40005000000 */
[C---:B------:R-:W-:Y:S01]  /*1ecd0*/  IADD3 R11, R9.reuse, -0x10, RZ ;  /* 0xfffffff0090b7810 */ /* 0x040fe20007ffe0ff */
[----:B------:R-:W-:Y:S01]  /*1ece0*/  STS [R9], R128 ;  /* 0x0000008009007388 */ /* 0x000fe20000000800 */
[----:B------:R-:W-:-:S02]  /*1ecf0*/  @P0 IADD3 R11, R9, 0x10, RZ ;  /* 0x00000010090b0810 */ /* 0x000fc40007ffe0ff */
[C---:B------:R-:W-:Y:S01]  /*1ed00*/  IADD3 R13, R9.reuse, R8, RZ ;  /* 0x00000008090d7210 */ /* 0x040fe20007ffe0ff */
[----:B------:R-:W-:Y:S01]  /*1ed10*/  STS [R9+0x400], R130 ;  /* 0x0004008209007388 */ /* 0x000fe20000000800 */
[-C--:B------:R-:W-:Y:S02]  /*1ed20*/  IADD3 R15, R8, R11.reuse, RZ ;  /* 0x0000000b080f7210 */ /* 0x080fe40007ffe0ff */
[-C--:B------:R-:W-:Y:S01]  /*1ed30*/  IADD3 R17, R9, R10.reuse, RZ ;  /* 0x0000000a09117210 */ /* 0x080fe20007ffe0ff */
[----:B------:R-:W-:Y:S01]  /*1ed40*/  STS [R11], R36 ;  /* 0x000000240b007388 */ /* 0x000fe20000000800 */
[----:B------:R-:W-:Y:S01]  /*1ed50*/  IADD3 R19, R10, R11, RZ ;  /* 0x0000000b0a137210 */ /* 0x000fe20007ffe0ff */
[----:B------:R1:W2:Y:S01]  /*1ed60*/  @P4 MUFU.LG2 R8, R2 ;  /* 0x0000000200084308 */ /* 0x0002a20000000c00 */
[-C--:B------:R-:W-:Y:S01]  /*1ed70*/  IADD3 R21, R13, R10.reuse, RZ ;  /* 0x0000000a0d157210 */ /* 0x080fe20007ffe0ff */
[----:B------:R-:W-:Y:S01]  /*1ed80*/  STS [R11+0x400], R38 ;  /* 0x000400260b007388 */ /* 0x000fe20000000800 */
[----:B------:R-:W-:-:S02]  /*1ed90*/  IADD3 R23, R15, R10, RZ ;  /* 0x0000000a0f177210 */ /* 0x000fc40007ffe0ff */
[----:B------:R-:W-:Y:S01]  /*1eda0*/  ISETP.NE.AND P0, PT, RZ, UR4, PT ;  /* 0x00000004ff007c0c */ /* 0x000fe2000bf05270 */
[----:B------:R-:W-:Y:S04]  /*1edb0*/  STS [R13], R40 ;  /* 0x000000280d007388 */ /* 0x000fe80000000800 */
[----:B------:R-:W-:Y:S04]  /*1edc0*/  STS [R13+0x400], R42 ;  /* 0x0004002a0d007388 */ /* 0x000fe80000000800 */
[----:B------:R-:W-:Y:S01]  /*1edd0*/  STS [R15], R44 ;  /* 0x0000002c0f007388 */ /* 0x000fe20000000800 */
[----:B-1----:R-:W-:-:S03]  /*1ede0*/  MOV R2, 0x7f800000 ;  /* 0x7f80000000027802 */ /* 0x002fc60000000f00 */
[----:B------:R-:W-:Y:S04]  /*1edf0*/  STS [R15+0x400], R46 ;  /* 0x0004002e0f007388 */ /* 0x000fe80000000800 */
[----:B------:R-:W-:Y:S04]  /*1ee00*/  STS [R17], R48 ;  /* 0x0000003011007388 */ /* 0x000fe80000000800 */
[----:B------:R-:W-:Y:S04]  /*1ee10*/  STS [R17+0x400], R50 ;  /* 0x0004003211007388 */ /* 0x000fe80000000800 */
[----:B------:R-:W-:Y:S04]  /*1ee20*/  STS [R19], R52 ;  /* 0x0000003413007388 */ /* 0x000fe80000000800 */
[----:B------:R-:W-:Y:S04]  /*1ee30*/  STS [R19+0x400], R54 ;  /* 0x0004003613007388 */ /* 0x000fe80000000800 */
[----:B------:R1:W-:Y:S04]  /*1ee40*/  STS [R21], R56 ;  /* 0x0000003815007388 */ /* 0x0003e80000000800 */
[----:B------:R-:W-:Y:S04]  /*1ee50*/  STS [R21+0x400], R58 ;  /* 0x0004003a15007388 */ /* 0x000fe80000000800 */
[----:B------:R-:W-:Y:S04]  /*1ee60*/  STS [R23], R60 ;  /* 0x0000003c17007388 */ /* 0x000fe80000000800 */
[----:B------:R-:W-:Y:S04]  /*1ee70*/  STS [R23+0x400], R62 ;  /* 0x0004003e17007388 */ /* 0x000fe80000000800 */
[----:B------:R-:W-:Y:S04]  /*1ee80*/  STS [R9+0x2000], R64 ;  /* 0x0020004009007388 */ /* 0x000fe80000000800 */
[----:B------:R-:W-:Y:S04]  /*1ee90*/  STS [R9+0x2400], R66 ;  /* 0x0024004209007388 */ /* 0x000fe80000000800 */
[----:B------:R-:W-:Y:S01]  /*1eea0*/  STS [R11+0x2000], R68 ;  /* 0x002000440b007388 */ /* 0x000fe20000000800 */
[----:B-1----:R-:W-:-:S03]  /*1eeb0*/  MOV R56, 0x7f800000 ;  /* 0x7f80000000387802 */ /* 0x002fc60000000f00 */
        /* <DEDUP_REMOVED lines=21> */
[----:B--2---:R-:W-:-:S02]  /*1f010*/  @P4 FMUL.FTZ R9, R8, 0.69314718246459960938 ;  /* 0x3f31721808094820 */ /* 0x004fc40000410000 */
[----:B------:R-:W-:Y:S01]  /*1f020*/  @P3 FMUL.FTZ R8, R0, 0.69314718246459960938 ;  /* 0x3f31721800083820 */ /* 0x000fe20000410000 */
[----:B------:R1:W-:Y:S01]  /*1f030*/  STS [R17+0x4000], R108 ;  /* 0x0040006c11007388 */ /* 0x0003e20000000800 */
[----:B------:R-:W-:Y:S02]  /*1f040*/  @P4 FFMA.FTZ R2, R132, c[0x0][0x238], R9 ;  /* 0x00008e0084024a23 */ /* 0x000fe40000010009 */
[----:B------:R-:W-:Y:S01]  /*1f050*/  @P3 FFMA.FTZ R56, R3, c[0x0][0x238], R8 ;  /* 0x00008e0003383a23 */ /* 0x000fe20000010008 */
[----:B------:R1:W-:Y:S04]  /*1f060*/  STS [R17+0x4400], R110 ;  /* 0x0044006e11007388 */ /* 0x0003e80000000800 */
[----:B------:R1:W-:Y:S04]  /*1f070*/  STS [R19+0x4000], R112 ;  /* 0x0040007013007388 */ /* 0x0003e80000000800 */
[----:B------:R1:W-:Y:S04]  /*1f080*/  STS [R19+0x4400], R114 ;  /* 0x0044007213007388 */ /* 0x0003e80000000800 */
[----:B------:R1:W-:Y:S04]  /*1f090*/  STS [R21+0x4000], R120 ;  /* 0x0040007815007388 */ /* 0x0003e80000000800 */
[----:B------:R1:W-:Y:S04]  /*1f0a0*/  STS [R21+0x4400], R122 ;  /* 0x0044007a15007388 */ /* 0x0003e80000000800 */
[----:B------:R1:W-:Y:S04]  /*1f0b0*/  STS [R23+0x4000], R116 ;  /* 0x0040007417007388 */ /* 0x0003e80000000800 */
[----:B------:R1:W-:Y:S01]  /*1f0c0*/  STS [R23+0x4400], R118 ;  /* 0x0044007617007388 */ /* 0x0003e20000000800 */
[----:B------:R-:W-:Y:S05]  /*1f0d0*/  @!P0 BRA `(.L_x_1051) ;  /* 0x0000007000008947 */ /* 0x000fea0003800000 */
[----:B------:R-:W2:Y:S01]  /*1f0e0*/  S2R R3, SR_CTAID.Y ;  /* 0x0000000000037919 */ /* 0x000ea20000002600 */
[----:B------:R-:W-:-:S03]  /*1f0f0*/  ISETP.NE.AND P0, PT, R204, -0x1, PT ;  /* 0xffffffffcc00780c */ /* 0x000fc60003f05270 */
[----:B------:R-:W3:Y:S01]  /*1f100*/  S2R R58, SR_CTAID.Z ;  /* 0x00000000003a7919 */ /* 0x000ee20000002700 */
[----:B--2---:R-:W-:-:S05]  /*1f110*/  IMAD R57, R3, c[0x0][0x214], RZ ;  /* 0x0000850003397a24 */ /* 0x004fca00078e02ff */
[----:B------:R-:W-:-:S05]  /*1f120*/  SEL R57, R57, R204, !P0 ;  /* 0x000000cc39397207 */ /* 0x000fca0004000000 */
[----:B---3--:R-:W-:Y:S01]  /*1f130*/  IMAD R57, R58, c[0x0][0x234], R57 ;  /* 0x00008d003a397a24 */ /* 0x008fe200078e0239 */
[----:B------:R-:W-:Y:S05]  /*1f140*/  BRA `(.L_x_1052) ;  /* 0x0000004000007947 */ /* 0x000fea0003800000 */
.L_x_1051:
[----:B------:R-:W2:Y:S04]  /*1f150*/  S2R R58, SR_CTAID.Z ;  /* 0x00000000003a7919 */ /* 0x000ea80000002700 */
[----:B------:R-:W2:Y:S02]  /*1f160*/  S2R R3, SR_CTAID.Y ;  /* 0x0000000000037919 */ /* 0x000ea40000002600 */
[----:B--2---:R-:W-:-:S04]  /*1f170*/  IMAD R57, R3, c[0x0][0x1c0], R58 ;  /* 0x0000700003397a24 */ /* 0x004fc800078e023a */
[----:B------:R-:W-:Y:S02]  /*1f180*/  IMAD R57, R57, c[0x0][0x214], RZ ;  /* 0x0000850039397a24 */ /* 0x000fe400078e02ff */
.L_x_1052:
[----:B------:R-:W-:Y:S01]  /*1f190*/  BAR.SYNC.DEFER_BLOCKING 0x0 ;  /* 0x0000000000007b1d */ /* 0x000fe20000010000 */
[----:B------:R-:W-:Y:S01]  /*1f1a0*/  LOP3.LUT R5, R5, 0xffffffe0, RZ, 0xc0, !PT ;  /* 0xffffffe005057812 */ /* 0x000fe200078ec0ff */
[----:B------:R-:W-:Y:S01]  /*1f1b0*/  IMAD.WIDE.U32 R64, R3, c[0x0][0x1e0], RZ ;  /* 0x0000780003407a25 */ /* 0x000fe200078e00ff */
[----:B------:R-:W-:Y:S02]  /*1f1c0*/  SHF.R.S32.HI R63, RZ, 0x1f, R6 ;  /* 0x0000001fff3f7819 */ /* 0x000fe40000011406 */
[----:B------:R-:W-:Y:S01]  /*1f1d0*/  ISETP.NE.AND P0, PT, R204, -0x1, PT ;  /* 0xffffffffcc00780c */ /* 0x000fe20003f05270 */
[----:B------:R-:W2:Y:S01]  /*1f1e0*/  S2R R0, SR_TID.X ;  /* 0x0000000000007919 */ /* 0x000ea20000002100 */
[----:B------:R-:W-:Y:S01]  /*1f1f0*/  IMAD.IADD R5, R4, 0x1, -R5 ;  /* 0x0000000104057824 */ /* 0x000fe200078e0a05 */
[----:B------:R-:W-:Y:S01]  /*1f200*/  LEA.HI R63, R63, R6, RZ, 0x2 ;  /* 0x000000063f3f7211 */ /* 0x000fe200078f10ff */
[----:B------:R-:W-:Y:S01]  /*1f210*/  ULDC.64 UR4, c[0x0][0x118] ;  /* 0x0000460000047ab9 */ /* 0x000fe20000000a00 */
[----:B------:R-:W-:Y:S02]  /*1f220*/  BSSY B0, `(.L_x_1053) ;  /* 0x000002d000007945 */ /* 0x000fe40003800000 */
[----:B------:R-:W-:-:S02]  /*1f230*/  LOP3.LUT P1, RZ, R5, 0x3, RZ, 0xc0, !PT ;  /* 0x0000000305ff7812 */ /* 0x000fc4000782c0ff */
[----:B------:R-:W-:-:S05]  /*1f240*/  LOP3.LUT R63, R63, 0xffffffc, RZ, 0xc0, !PT ;  /* 0x0ffffffc3f3f7812 */ /* 0x000fca00078ec0ff */
[----:B------:R-:W-:Y:S01]  /*1f250*/  IMAD.IADD R63, R6, 0x1, -R63 ;  /* 0x00000001063f7824 */ /* 0x000fe200078e0a3f */
[----:B------:R3:W4:Y:S04]  /*1f260*/  LDS.128 R48, [R205] ;  /* 0x00000000cd307984 */ /* 0x0007280000000c00 */
[----:B------:R3:W1:Y:S01]  /*1f270*/  LDS.128 R44, [R205+0x800] ;  /* 0x00080000cd2c7984 */ /* 0x0006620000000c00 */
[----:B--2---:R-:W-:-:S03]  /*1f280*/  SHF.R.S32.HI R59, RZ, 0x1f, R0 ;  /* 0x0000001fff3b7819 */ /* 0x004fc60000011400 */
[----:B------:R3:W2:Y:S01]  /*1f290*/  LDS.128 R40, [R205+0x1000] ;  /* 0x00100000cd287984 */ /* 0x0006a20000000c00 */
[----:B------:R-:W-:-:S03]  /*1f2a0*/  LEA.HI R61, R59, R0, RZ, 0x5 ;  /* 0x000000003b3d7211 */ /* 0x000fc600078f28ff */
[----:B------:R3:W1:Y:S01]  /*1f2b0*/  LDS.128 R36, [R205+0x1800] ;  /* 0x00180000cd247984 */ /* 0x0006620000000c00 */
[----:B------:R-:W-:-:S03]  /*1f2c0*/  LOP3.LUT R61, R61, 0xffffffe0, RZ, 0xc0, !PT ;  /* 0xffffffe03d3d7812 */ /* 0x000fc600078ec0ff */
[----:B------:R3:W1:Y:S02]  /*1f2d0*/  LDS.128 R32, [R205+0x2000] ;  /* 0x00200000cd207984 */ /* 0x0006640000000c00 */
[----:B------:R-:W-:Y:S02]  /*1f2e0*/  IMAD.IADD R60, R0, 0x1, -R61 ;  /* 0x00000001003c7824 */ /* 0x000fe400078e0a3d */
[----:B------:R3:W1:Y:S01]  /*1f2f0*/  LDS.128 R28, [R205+0x2800] ;  /* 0x00280000cd1c7984 */ /* 0x0006620000000c00 */
[----:B------:R-:W-:-:S03]  /*1f300*/  SHF.R.S32.HI R61, RZ, 0x1f, R3 ;  /* 0x0000001fff3d7819 */ /* 0x000fc60000011403 */
[----:B------:R3:W1:Y:S01]  /*1f310*/  LDS.128 R24, [R205+0x3000] ;  /* 0x00300000cd187984 */ /* 0x0006620000000c00 */
[----:B------:R-:W-:Y:S01]  /*1f320*/  SHF.R.S32.HI R5, RZ, 0x1f, R60 ;  /* 0x0000001fff057819 */ /* 0x000fe2000001143c */
[----:B------:R-:W-:Y:S02]  /*1f330*/  IMAD R62, R61, c[0x0][0x1e0], RZ ;  /* 0x000078003d3e7a24 */ /* 0x000fe400078e02ff */
[----:B-1----:R3:W1:Y:S01]  /*1f340*/  LDS.128 R20, [R205+0x3800] ;  /* 0x00380000cd147984 */ /* 0x0026620000000c00 */
[----:B------:R-:W-:Y:S01]  /*1f350*/  LEA.HI R5, R5, R60, RZ, 0x2 ;  /* 0x0000003c05057211 */ /* 0x000fe200078f10ff */
[----:B------:R-:W-:Y:S02]  /*1f360*/  IMAD.WIDE.U32 R60, R204, c[0x0][0x1e8], RZ ;  /* 0x00007a00cc3c7a25 */ /* 0x000fe400078e00ff */
[----:B------:R3:W1:Y:S01]  /*1f370*/  LDS.128 R16, [R205+0x4000] ;  /* 0x00400000cd107984 */ /* 0x0006620000000c00 */
[----:B------:R-:W-:Y:S01]  /*1f380*/  SHF.R.S32.HI R6, RZ, 0x2, R5 ;  /* 0x00000002ff067819 */ /* 0x000fe20000011405 */
[----:B------:R-:W-:Y:S01]  /*1f390*/  IMAD R62, R3, c[0x0][0x1e4], R62 ;  /* 0x00007900033e7a24 */ /* 0x000fe200078e023e */
[----:B------:R-:W-:Y:S01]  /*1f3a0*/  SEL R3, R64, R60, !P0 ;  /* 0x0000003c40037207 */ /* 0x000fe20004000000 */
[----:B------:R3:W1:Y:S01]  /*1f3b0*/  LDS.128 R12, [R205+0x4800] ;  /* 0x00480000cd0c7984 */ /* 0x0006620000000c00 */
[----:B------:R-:W-:-:S02]  /*1f3c0*/  IMAD R204, R204, c[0x0][0x1ec], R61 ;  /* 0x00007b00cccc7a24 */ /* 0x000fc400078e023d */
[----:B------:R-:W-:Y:S01]  /*1f3d0*/  @!P0 IMAD.IADD R204, R65, 0x1, R62 ;  /* 0x0000000141cc8824 */ /* 0x000fe200078e023e */
[----:B------:R3:W1:Y:S01]  /*1f3e0*/  LDS.128 R8, [R205+0x5000] ;  /* 0x00500000cd087984 */ /* 0x0006620000000c00 */
[----:B------:R-:W-:-:S03]  /*1f3f0*/  IMAD R5, R63, 0x10, R6 ;  /* 0x000000103f057824 */ /* 0x000fc600078e0206 */
[----:B------:R3:W1:Y:S01]  /*1f400*/  LDS.128 R52, [R205+0x5800] ;  /* 0x00580000cd347984 */ /* 0x0006620000000c00 */
[----:B------:R-:W-:Y:S05]  /*1f410*/  @P1 BRA `(.L_x_1054) ;  /* 0x000000d000001947 */ /* 0x000fea0003800000 */
[----:B----4-:R-:W4:Y:S01]  /*1f420*/  S2R R6, SR_CTAID.X ;  /* 0x0000000000067919 */ /* 0x010f220000002500 */
[----:B------:R-:W-:Y:S01]  /*1f430*/  IADD3 R61, R5, 0x8, RZ ;  /* 0x00000008053d7810 */ /* 0x000fe20007ffe0ff */
[C---:B----4-:R-:W-:Y:S02]  /*1f440*/  IMAD R62, R6.reuse, 0x40, R57 ;  /* 0x00000040063e7824 */ /* 0x050fe400078e0239 */
[----:B------:R-:W-:-:S03]  /*1f450*/  IMAD R6, R6, -0x40, R203 ;  /* 0xffffffc006067824 */ /* 0x000fc600078e02cb */
[----:B------:R-:W-:Y:S02]  /*1f460*/  SHF.R.S32.HI R60, RZ, 0x1f, R62 ;  /* 0x0000001fff3c7819 */ /* 0x000fe4000001143e */
[C---:B------:R-:W-:Y:S02]  /*1f470*/  IADD3 R57, P0, R5.reuse, R62, RZ ;  /* 0x0000003e05397210 */ /* 0x040fe40007f1e0ff */
[-C--:B------:R-:W-:Y:S02]  /*1f480*/  ISETP.GE.AND P2, PT, R5, R6.reuse, PT ;  /* 0x000000060500720c */ /* 0x080fe40003f46270 */
[----:B------:R-:W-:Y:S02]  /*1f490*/  ISETP.GE.AND P1, PT, R61, R6, PT ;  /* 0x000000063d00720c */ /* 0x000fe40003f26270 */
[----:B------:R-:W-:Y:S02]  /*1f4a0*/  LEA.HI.X.SX32 R60, R5, R60, 0x1, P0 ;  /* 0x0000003c053c7211 */ /* 0x000fe400000f0eff */
[----:B------:R-:W-:-:S04]  /*1f4b0*/  LEA R62, P0, R57, c[0x0][0x200], 0x2 ;  /* 0x00008000393e7a11 */ /* 0x000fc800078010ff */
[----:B------:R-:W-:-:S05]  /*1f4c0*/  LEA.HI.X R63, R57, c[0x0][0x204], R60, 0x2, P0 ;  /* 0x00008100393f7a11 */ /* 0x000fca00000f143c */
[----:B------:R4:W-:Y:S04]  /*1f4d0*/  @!P2 STG.E [R62.64], R2 ;  /* 0x000000023e00a986 */ /* 0x0009e8000c101904 */
[----:B------:R4:W-:Y:S02]  /*1f4e0*/  @!P1 STG.E [R62.64+0x20], R56 ;  /* 0x000020383e009986 */ /* 0x0009e4000c101904 */
.L_x_1054:
[----:B----4-:R-:W-:Y:S05]  /*1f4f0*/  BSYNC B0 ;  /* 0x0000000000007941 */ /* 0x010fea0003800000 */
.L_x_1053:
[----:B------:R-:W4:Y:S01]  /*1f500*/  S2R R2, SR_CTAID.X ;  /* 0x0000000000027919 */ /* 0x000f220000002500 */
[----:B------:R-:W-:Y:S01]  /*1f510*/  LEA.HI R5, R7, R4, RZ, 0x3 ;  /* 0x0000000407057211 */ /* 0x000fe200078f18ff */
[----:B------:R-:W-:Y:S01]  /*1f520*/  BSSY B0, `(.L_x_1055) ;  /* 0x0000029000007945 */ /* 0x000fe20003800000 */
[----:B------:R-:W-:Y:S02]  /*1f530*/  LEA.HI R59, R59, R0, RZ, 0x3 ;  /* 0x000000003b3b7211 */ /* 0x000fe400078f18ff */
[----:B------:R-:W-:-:S05]  /*1f540*/  LOP3.LUT R5, R5, 0xfffffff8, RZ, 0xc0, !PT ;  /* 0xfffffff805057812 */ /* 0x000fca00078ec0ff */
[----:B------:R-:W-:Y:S01]  /*1f550*/  IMAD.IADD R4, R4, 0x1, -R5 ;  /* 0x0000000104047824 */ /* 0x000fe200078e0a05 */
[----:B------:R-:W-:Y:S02]  /*1f560*/  LOP3.LUT R5, R59, 0xfffffff8, RZ, 0xc0, !PT ;  /* 0xfffffff83b057812 */ /* 0x000fe400078ec0ff */
[----:B------:R-:W-:Y:S01]  /*1f570*/  SHF.R.S32.HI R59, RZ, 0x3, R59 ;  /* 0x00000003ff3b7819 */ /* 0x000fe2000001143b */
[----:B------:R-:W-:Y:S01]  /*1f580*/  IMAD.SHL.U32 R56, R4, 0x8, RZ ;  /* 0x0000000804387824 */ /* 0x000fe200078e00ff */
[----:B------:R-:W-:Y:S01]  /*1f590*/  SHF.R.S32.HI R4, RZ, 0x1f, R58 ;  /* 0x0000001fff047819 */ /* 0x000fe2000001143a */
[----:B------:R-:W-:-:S03]  /*1f5a0*/  IMAD.IADD R5, R0, 0x1, -R5 ;  /* 0x0000000100057824 */ /* 0x000fc600078e0a05 */
[----:B------:R-:W-:Y:S01]  /*1f5b0*/  SHF.R.S32.HI R57, RZ, 0x1f, R56 ;  /* 0x0000001fff397819 */ /* 0x000fe20000011438 */
[----:B------:R-:W-:Y:S02]  /*1f5c0*/  IMAD.SHL.U32 R5, R5, 0x8, RZ ;  /* 0x0000000805057824 */ /* 0x000fe400078e00ff */
[----:B----4-:R-:W-:-:S03]  /*1f5d0*/  IMAD.SHL.U32 R2, R2, 0x40, RZ ;  /* 0x0000004002027824 */ /* 0x010fc600078e00ff */
[C---:B------:R-:W-:Y:S02]  /*1f5e0*/  IADD3 R0, R5.reuse, 0x80, RZ ;  /* 0x0000008005007810 */ /* 0x040fe40007ffe0ff */
[----:B------:R-:W-:Y:S01]  /*1f5f0*/  IADD3 R5, R5, 0x40, RZ ;  /* 0x0000004005057810 */ /* 0x000fe20007ffe0ff */
[----:B------:R-:W-:Y:S01]  /*1f600*/  IMAD.WIDE.U32 R60, R2, c[0x0][0x1e8], R56 ;  /* 0x00007a00023c7a25 */ /* 0x000fe200078e0038 */
[----:B------:R-:W-:-:S04]  /*1f610*/  SHF.R.S32.HI R7, RZ, 0x1f, R2 ;  /* 0x0000001fff077819 */ /* 0x000fc80000011402 */
[----:B------:R-:W-:Y:S01]  /*1f620*/  IADD3 R60, P0, R3, R60, RZ ;  /* 0x0000003c033c7210 */ /* 0x000fe20007f1e0ff */
[----:B------:R-:W-:Y:S02]  /*1f630*/  IMAD R7, R7, c[0x0][0x1e8], RZ ;  /* 0x00007a0007077a24 */ /* 0x000fe400078e02ff */
[----:B------:R-:W-:Y:S01]  /*1f640*/  IMAD R3, R4, c[0x0][0x1f0], RZ ;  /* 0x00007c0004037a24 */ /* 0x000fe200078e02ff */
[----:B------:R-:W-:Y:S01]  /*1f650*/  SHF.R.S32.HI R4, RZ, 0x1f, R59 ;  /* 0x0000001fff047819 */ /* 0x000fe2000001143b */
[----:B------:R-:W-:Y:S02]  /*1f660*/  IMAD R7, R2, c[0x0][0x1ec], R7 ;  /* 0x00007b0002077a24 */ /* 0x000fe400078e0207 */
[----:B------:R-:W-:Y:S02]  /*1f670*/  IMAD.IADD R2, R203, 0x1, -R2 ;  /* 0x00000001cb027824 */ /* 0x000fe400078e0a02 */
[----:B------:R-:W-:Y:S01]  /*1f680*/  IMAD R3, R58, c[0x0][0x1f4], R3 ;  /* 0x00007d003a037a24 */ /* 0x000fe200078e0203 */
[----:B------:R-:W-:-:S02]  /*1f690*/  IADD3.X R61, R204, R61, R7, P0, !PT ;  /* 0x0000003dcc3d7210 */ /* 0x000fc400007fe407 */
[----:B------:R-:W-:-:S03]  /*1f6a0*/  ISETP.GE.AND P0, PT, R59, R2, PT ;  /* 0x000000023b00720c */ /* 0x000fc60003f06270 */
[----:B------:R-:W-:-:S04]  /*1f6b0*/  IMAD.WIDE.U32 R60, R58, c[0x0][0x1f0], R60 ;  /* 0x00007c003a3c7a25 */ /* 0x000fc800078e003c */
        /* <DEDUP_REMOVED lines=12> */
[----:B------:R4:W-:Y:S04]  /*1f780*/  @!P2 STG.E.128 [R6.64], R48 ;  /* 0x000000300600a986 */ /* 0x0009e8000c101d04 */
[----:B------:R4:W-:Y:S04]  /*1f790*/  @!P1 STG.E.128 [R6.64+0x80], R32 ;  /* 0x0000802006009986 */ /* 0x0009e8000c101d04 */
[----:B-1----:R4:W-:Y:S02]  /*1f7a0*/  @!P0 STG.E.128 [R6.64+0x100], R16 ;  /* 0x0001001006008986 */ /* 0x0029e4000c101d04 */
.L_x_1056:
[----:B------:R-:W-:Y:S05]  /*1f7b0*/  BSYNC B0 ;  /* 0x0000000000007941 */ /* 0x000fea0003800000 */
.L_x_1055:
[----:B------:R-:W-:Y:S01]  /*1f7c0*/  IADD3 R3, R59, 0x10, RZ ;  /* 0x000000103b037810 */ /* 0x000fe20007ffe0ff */
[----:B------:R-:W-:Y:S03]  /*1f7d0*/  BSSY B0, `(.L_x_1057) ;  /* 0x0000013000007945 */ /* 0x000fe60003800000 */
[----:B------:R-:W-:-:S13]  /*1f7e0*/  ISETP.GE.AND P0, PT, R3, R2, PT ;  /* 0x000000020300720c */ /* 0x000fda0003f06270 */
[----:B------:R-:W-:Y:S05]  /*1f7f0*/  @P0 BRA `(.L_x_1058) ;  /* 0x0000010000000947 */ /* 0x000fea0003800000 */
[----:B----4-:R-:W-:Y:S01]  /*1f800*/  IADD3 R6, P0, R59, 0x10, RZ ;  /* 0x000000103b067810 */ /* 0x010fe20007f1e0ff */
[----:B-1----:R-:W-:Y:S01]  /*1f810*/  IMAD.MOV.U32 R16, RZ, RZ, R60 ;  /* 0x000000ffff107224 */ /* 0x002fe200078e003c */
[----:B------:R-:W-:Y:S02]  /*1f820*/  MOV R17, R63 ;  /* 0x0000003f00117202 */ /* 0x000fe40000000f00 */
[----:B------:R-:W-:Y:S01]  /*1f830*/  ISETP.GE.AND P2, PT, R56, c[0x0][0x220], PT ;  /* 0x0000880038007a0c */ /* 0x000fe20003f46270 */
[----:B------:R-:W-:Y:S01]  /*1f840*/  IMAD.X R3, RZ, RZ, R4, P0 ;  /* 0x000000ffff037224 */ /* 0x000fe200000e0604 */
[----:B------:R-:W-:Y:S01]  /*1f850*/  ISETP.GE.AND P1, PT, R5, c[0x0][0x220], PT ;  /* 0x0000880005007a0c */ /* 0x000fe20003f26270 */
[----:B------:R-:W-:Y:S01]  /*1f860*/  IMAD.WIDE.U32 R16, R6, c[0x0][0x1e8], R16 ;  /* 0x00007a0006107a25 */ /* 0x000fe200078e0010 */
[----:B------:R-:W-:-:S03]  /*1f870*/  ISETP.GE.AND P0, PT, R0, c[0x0][0x220], PT ;  /* 0x0000880000007a0c */ /* 0x000fc60003f06270 */
[----:B------:R-:W-:-:S04]  /*1f880*/  IMAD R3, R3, c[0x0][0x1e8], RZ ;  /* 0x00007a0003037a24 */ /* 0x000fc800078e02ff */
[----:B------:R-:W-:Y:S01]  /*1f890*/  IMAD R3, R6, c[0x0][0x1ec], R3 ;  /* 0x00007b0006037a24 */ /* 0x000fe200078e0203 */
[----:B------:R-:W-:-:S03]  /*1f8a0*/  LEA R6, P3, R16, c[0x0][0x1d0], 0x1 ;  /* 0x0000740010067a11 */ /* 0x000fc600078608ff */
[----:B------:R-:W-:-:S05]  /*1f8b0*/  IMAD.IADD R3, R3, 0x1, R17 ;  /* 0x0000000103037824 */ /* 0x000fca00078e0211 */
[----:B------:R-:W-:-:S05]  /*1f8c0*/  LEA.HI.X R7, R16, c[0x0][0x1d4], R3, 0x1, P3 ;  /* 0x0000750010077a11 */ /* 0x000fca00018f0c03 */
[----:B------:R1:W-:Y:S04]  /*1f8d0*/  @!P2 STG.E.128 [R6.64], R44 ;  /* 0x0000002c0600a986 */ /* 0x0003e8000c101d04 */
[----:B------:R1:W-:Y:S04]  /*1f8e0*/  @!P1 STG.E.128 [R6.64+0x80], R28 ;  /* 0x0000801c06009986 */ /* 0x0003e8000c101d04 */
[----:B------:R1:W-:Y:S02]  /*1f8f0*/  @!P0 STG.E.128 [R6.64+0x100], R12 ;  /* 0x0001000c06008986 */ /* 0x0003e4000c101d04 */
.L_x_1058:
[----:B------:R-:W-:Y:S05]  /*1f900*/  BSYNC B0 ;  /* 0x0000000000007941 */ /* 0x000fea0003800000 */
.L_x_1057:
[----:B------:R-:W-:Y:S01]  /*1f910*/  IADD3 R3, R59, 0x20, RZ ;  /* 0x000000203b037810 */ /* 0x000fe20007ffe0ff */
[----:B------:R-:W-:Y:S03]  /*1f920*/  BSSY B0, `(.L_x_1059) ;  /* 0x0000013000007945 */ /* 0x000fe60003800000 */
[----:B------:R-:W-:-:S13]  /*1f930*/  ISETP.GE.AND P0, PT, R3, R2, PT ;  /* 0x000000020300720c */ /* 0x000fda0003f06270 */
[----:B------:R-:W-:Y:S05]  /*1f940*/  @P0 BRA `(.L_x_1060) ;  /* 0x0000010000000947 */ /* 0x000fea0003800000 */
[----:B-1--4-:R-:W-:Y:S01]  /*1f950*/  IADD3 R6, P0, R59, 0x20, RZ ;  /* 0x000000203b067810 */ /* 0x012fe20007f1e0ff */
[----:B------:R-:W-:Y:S01]  /*1f960*/  IMAD.MOV.U32 R12, RZ, RZ, R60 ;  /* 0x000000ffff0c7224 */ /* 0x000fe200078e003c */
        /* <DEDUP_REMOVED lines=11> */
[----:B--2---:R1:W-:Y:S04]  /*1fa20*/  @!P2 STG.E.128 [R6.64], R40 ;  /* 0x000000280600a986 */ /* 0x0043e8000c101d04 */
[----:B------:R1:W-:Y:S04]  /*1fa30*/  @!P1 STG.E.128 [R6.64+0x80], R24 ;  /* 0x0000801806009986 */ /* 0x0003e8000c101d04 */
[----:B------:R1:W-:Y:S02]  /*1fa40*/  @!P0 STG.E.128 [R6.64+0x100], R8 ;  /* 0x0001000806008986 */ /* 0x0003e4000c101d04 */
.L_x_1060:
[----:B------:R-:W-:Y:S05]  /*1fa50*/  BSYNC B0 ;  /* 0x0000000000007941 */ /* 0x000fea0003800000 */
.L_x_1059:
[----:B------:R-:W-:-:S04]  /*1fa60*/  IADD3 R3, R59, 0x30, RZ ;  /* 0x000000303b037810 */ /* 0x000fc80007ffe0ff */
[----:B------:R-:W-:-:S13]  /*1fa70*/  ISETP.GE.AND P0, PT, R3, R2, PT ;  /* 0x000000020300720c */ /* 0x000fda0003f06270 */
[----:B------:R-:W-:Y:S05]  /*1fa80*/  @P0 EXIT ;  /* 0x000000000000094d */ /* 0x000fea0003800000 */
[----:B------:R-:W-:Y:S01]  /*1fa90*/  IADD3 R59, P0, R59, 0x30, RZ ;  /* 0x000000303b3b7810 */ /* 0x000fe20007f1e0ff */
[----:B-1--4-:R-:W-:Y:S01]  /*1faa0*/  IMAD.MOV.U32 R6, RZ, RZ, R60 ;  /* 0x000000ffff067224 */ /* 0x012fe200078e003c */
[----:B------:R-:W-:Y:S02]  /*1fab0*/  MOV R7, R63 ;  /* 0x0000003f00077202 */ /* 0x000fe40000000f00 */
        /* <DEDUP_REMOVED lines=9> */
[----:B------:R1:W-:Y:S01]  /*1fb50*/  @!P0 STG.E.128 [R4.64+0x80], R20 ;  /* 0x0000801404008986 */ /* 0x0003e2000c101d04 */
[----:B------:R-:W-:-:S03]  /*1fb60*/  ISETP.GE.AND P0, PT, R0, c[0x0][0x220], PT ;  /* 0x0000880000007a0c */ /* 0x000fc60003f06270 */
[----:B------:R1:W-:Y:S10]  /*1fb70*/  @!P1 STG.E.128 [R4.64], R36 ;  /* 0x0000002404009986 */ /* 0x0003f4000c101d04 */
[----:B------:R-:W-:Y:S05]  /*1fb80*/  @P0 EXIT ;  /* 0x000000000000094d */ /* 0x000fea0003800000 */
[----:B------:R-:W-:Y:S01]  /*1fb90*/  STG.E.128 [R4.64+0x100], R52 ;  /* 0x0001003404007986 */ /* 0x000fe2000c101d04 */
[----:B------:R-:W-:Y:S05]  /*1fba0*/  EXIT ;  /* 0x000000000000794d */ /* 0x000fea0003800000 */
.L_x_1061:
        /* <DEDUP_REMOVED lines=13> */
.L_x_4100:


//--------------------- .text._ZN5flash24flash_fwd_splitkv_kernelI23Flash_fwd_kernel_traitsILi192ELi64ELi64ELi4ELb0ELb0EN7cutlass6half_tE19Flash_kernel_traitsILi192ELi64ELi64ELi4ES3_EELb1ELb0ELb0ELb0ELb0ELb1ELb0ELb1EEEvNS_16Flash_fwd_paramsE --------------------------
	.section	.text._ZN5flash24flash_fwd_splitkv_kernelI23Flash_fwd_kernel_traitsILi192ELi64ELi64ELi4ELb0ELb0EN7cutlass6half_tE19Flash_kernel_traitsILi192ELi64ELi64ELi4ES3_EELb1ELb0ELb0ELb0ELb0ELb1ELb0ELb1EEEvNS_16Flash_fwd_paramsE,"ax",@progbits
	.sectioninfo	@"SHI_REGISTERS=243"
	.align	128
        .global         _ZN5flash24flash_fwd_splitkv_kernelI23Flash_fwd_kernel_traitsILi192ELi64ELi64ELi4ELb0ELb0EN7cutlass6half_tE19Flash_kernel_traitsILi192ELi64ELi64ELi4ES3_EELb1ELb0ELb0ELb0ELb0ELb1ELb0ELb1EEEvNS_16Flash_fwd_paramsE
        .type           _ZN5flash24flash_fwd_splitkv_kernelI23Flash_fwd_kernel_traitsILi192ELi64ELi64ELi4ELb0ELb0EN7cutlass6half_tE19Flash_kernel_traitsILi192ELi64ELi64ELi4ES3_EELb1ELb0ELb0ELb0ELb0ELb1ELb0ELb1EEEvNS_16Flash_fwd_paramsE,@function
        .size           _ZN5flash24flash_fwd_splitkv_kernelI23Flash_fwd_kernel_traitsILi192ELi64ELi64ELi4ELb0ELb0EN7cutlass6half_tE19Flash_kernel_traitsILi192ELi64ELi64ELi4ES3_EELb1ELb0ELb0ELb0ELb0ELb1ELb0ELb1EEEvNS_16Flash_fwd_paramsE,(.L_x_4101 - _ZN5flash24flash_fwd_splitkv_kernelI23Flash_fwd_kernel_traitsILi192ELi64ELi64ELi4ELb0ELb0EN7cutlass6half_tE19Flash_kernel_traitsILi192ELi64ELi64ELi4ES3_EELb1ELb0ELb0ELb0ELb0ELb1ELb0ELb1EEEvNS_16Flash_fwd_paramsE)
        .other          _ZN5flash24flash_fwd_splitkv_kernelI23Flash_fwd_kernel_traitsILi192ELi64ELi64ELi4ELb0ELb0EN7cutlass6half_tE19Flash_kernel_traitsILi192ELi64ELi64ELi4ES3_EELb1ELb0ELb0ELb0ELb0ELb1ELb0ELb1EEEvNS_16Flash_fwd_paramsE,@"STO_CUDA_ENTRY STV_DEFAULT"
_ZN5flash24flash_fwd_splitkv_kernelI23Flash_fwd_kernel_traitsILi192ELi64ELi64ELi4ELb0ELb0EN7cutlass6half_tE19Flash_kernel_traitsILi192ELi64ELi64ELi4ES3_EELb1ELb0ELb0ELb0ELb0ELb1ELb0ELb1EEEvNS_16Flash_fwd_paramsE:
.text._ZN5flash24flash_fwd_splitkv_kernelI23Flash_fwd_kernel_traitsILi192ELi64ELi64ELi4ELb0ELb0EN7cutlass6half_tE19Flash_kernel_traitsILi192ELi64ELi64ELi4ES3_EELb1ELb0ELb0ELb0ELb0ELb1ELb0ELb1EEEvNS_16Flash_fwd_paramsE:
        /* <DEDUP_REMOVED lines=36> */
.L_x_1062:
[----:B-1-34-:R-:W-:Y:S02]  /*0240*/  MOV R69, c[0x0][0x218] ;  /* 0x0000860000457a02 */ /* 0x01afe40000000f00 */
.L_x_1063:
        /* <DEDUP_REMOVED lines=81> */
.L_x_1066:
[----:B------:R-:W-:Y:S05]  /*0760*/  BSYNC B0 ;  /* 0x0000000000007941 */ /* 0x000fea0003800000 */
.L_x_1065:
        /* <DEDUP_REMOVED lines=20> */
.L_x_1068:
[----:B------:R-:W-:Y:S05]  /*08b0*/  BSYNC B0 ;  /* 0x0000000000007941 */ /* 0x000fea0003800000 */
.L_x_1067:
        /* <DEDUP_REMOVED lines=20> */
.L_x_1070:
[----:B------:R-:W-:Y:S05]  /*0a00*/  BSYNC B0 ;  /* 0x0000000000007941 */ /* 0x000fea0003800000 */
.L_x_1069:
        /* <DEDUP_REMOVED lines=19> */
.L_x_1072:
[----:B------:R-:W-:Y:S05]  /*0b40*/  BSYNC B0 ;  /* 0x0000000000007941 */ /* 0x000fea0003800000 */
.L_x_1071:
        /* <DEDUP_REMOVED lines=19> */
.L_x_1064:
        /* <DEDUP_REMOVED lines=90> */
.L_x_1073:
        /* <DEDUP_REMOVED lines=17> */
.L_x_1075:
        /* <DEDUP_REMOVED lines=52> */
.L_x_1074:
        /* <DEDUP_REMOVED lines=262> */
.L_x_1169:
        /* <DEDUP_REMOVED lines=18> */
.L_x_1078:
[----:B------:R-:W-:Y:S05]  /*27f0*/  BSYNC B0 ;  /* 0x0000000000007941 */ /* 0x000fea0003800000 */
.L_x_1077:
        /* <DEDUP_REMOVED lines=18> */
.L_x_1080:
[----:B------:R-:W-:Y:S05]  /*2920*/  BSYNC B0 ;  /* 0x0000000000007941 */ /* 0x000fea0003800000 */
.L_x_1079:
        /* <DEDUP_REMOVED lines=18> */
.L_x_1082:
[----:B------:R-:W-:Y:S05]  /*2a50*/  BSYNC B0 ;  /* 0x0000000000007941 */ /* 0x000fea0003800000 */
.L_x_1081:
        /* <DEDUP_REMOVED lines=18> */
.L_x_1084:
[----:B------:R-:W-:Y:S05]  /*2b80*/  BSYNC B0 ;  /* 0x0000000000007941 */ /* 0x000fea0003800000 */
.L_x_1083:
        /* <DEDUP_REMOVED lines=65> */
.L_x_1090:
[----:B------:R-:W-:Y:S05]  /*2fa0*/  BSYNC B0 ;  /* 0x0000000000007941 */ /* 0x000fea0003800000 */
.L_x_1089:
        /* <DEDUP_REMOVED lines=54> */
.L_x_1092:
[----:B------:R-:W-:Y:S05]  /*3310*/  BSYNC B0 ;  /* 0x0000000000007941 */ /* 0x000fea0003800000 */
.L_x_1091:
        /* <DEDUP_REMOVED lines=53> */
.L_x_1088:
[----:B------:R-:W-:Y:S05]  /*3670*/  BSYNC B1 ;  /* 0x0000000000017941 */ /* 0x000fea0003800000 */
.L_x_1087:
        /* <DEDUP_REMOVED lines=64> */
.L_x_1096:
[----:B------:R-:W-:Y:S05]  /*3a80*/  BSYNC B0 ;  /* 0x0000000000007941 */ /* 0x000fea0003800000 */
.L_x_1095:
        /* <DEDUP_REMOVED lines=57> */
.L_x_1098:
[----:B------:R-:W-:Y:S05]  /*3e20*/  BSYNC B0 ;  /* 0x0000000000007941 */ /* 0x000fea0003800000 */
.L_x_1097:
        /* <DEDUP_REMOVED lines=56> */
.L_x_1094:
[----:B------:R-:W-:Y:S05]  /*41b0*/  BSYNC B1 ;  /* 0x0000000000017941 */ /* 0x000fea0003800000 */
.L_x_1093:
        /* <DEDUP_REMOVED lines=64> */
.L_x_1102:
[----:B------:R-:W-:Y:S05]  /*45c0*/  BSYNC B0 ;  /* 0x0000000000007941 */ /* 0x000fea0003800000 */
.L_x_1101:
        /* <DEDUP_REMOVED lines=57> */
.L_x_1104:
[----:B------:R-:W-:Y:S05]  /*4960*/  BSYNC B0 ;  /* 0x0000000000007941 */ /* 0x000fea0003800000 */
.L_x_1103:
        /* <DEDUP_REMOVED lines=56> */
.L_x_1100:
[----:B------:R-:W-:Y:S05]  /*4cf0*/  BSYNC B1 ;  /* 0x0000000000017941 */ /* 0x000fea0003800000 */
.L_x_1099:
        /* <DEDUP_REMOVED lines=67> */
.L_x_1108:
[----:B------:R-:W-:Y:S05]  /*5130*/  BSYNC B0 ;  /* 0x0000000000007941 */ /* 0x000fea0003800000 */
.L_x_1107:
        /* <DEDUP_REMOVED lines=57> */
.L_x_1110:
[----:B------:R-:W-:Y:S05]  /*54d0*/  BSYNC B0 ;  /* 0x0000000000007941 */ /* 0x000fea0003800000 */
.L_x_1109:
        /* <DEDUP_REMOVED lines=56> */
.L_x_1106:
[----:B------:R-:W-:Y:S05]  /*5860*/  BSYNC B1 ;  /* 0x0000000000017941 */ /* 0x000fea0003800000 */
.L_x_1105:
        /* <DEDUP_REMOVED lines=8> */
.L_x_1086:
        /* <DEDUP_REMOVED lines=95> */
.L_x_1117:
[----:B------:R-:W-:Y:S05]  /*5ee0*/  BSYNC B0 ;  /* 0x0000000000007941 */ /* 0x000fea0003800000 */
.L_x_1116:
[----:B-----5:R2:W-:Y:S02]  /*5ef0*/  STG.E.128 [R106.64], R52 ;  /* 0x000000346a007986 */ /* 0x0205e4000c101d06 */
.L_x_1115:
[----:B------:R-:W-:Y:S05]  /*5f00*/  BSYNC B1 ;  /* 0x0000000000017941 */ /* 0x000fea0003800000 */
.L_x_1114:
        /* <DEDUP_REMOVED lines=94> */
.L_x_1121:
[----:B------:R-:W-:Y:S05]  /*64f0*/  BSYNC B0 ;  /* 0x0000000000007941 */ /* 0x000fea0003800000 */
.L_x_1120:
[----:B-----5:R3:W-:Y:S02]  /*6500*/  STG.E.128 [R106.64+0x80], R52 ;  /* 0x000080346a007986 */ /* 0x0207e4000c101d06 */
.L_x_1119:
[----:B------:R-:W-:Y:S05]  /*6510*/  BSYNC B1 ;  /* 0x0000000000017941 */ /* 0x000fea0003800000 */
.L_x_1118:
        /* <DEDUP_REMOVED lines=93> */
.L_x_1123:
[----:B------:R-:W-:Y:S05]  /*6af0*/  BSYNC B0 ;  /* 0x0000000000007941 */ /* 0x000fea0003800000 */
.L_x_1122:
[----:B-----5:R3:W-:Y:S02]  /*6b00*/  STG.E.128 [R106.64+0x100], R52 ;  /* 0x000100346a007986 */ /* 0x0207e4000c101d06 */
.L_x_1113:
[----:B------:R-:W-:Y:S05]  /*6b10*/  BSYNC B2 ;  /* 0x0000000000027941 */ /* 0x000fea0003800000 */
.L_x_1112:
        /* <DEDUP_REMOVED lines=98> */
.L_x_1129:
[----:B------:R-:W-:Y:S05]  /*7140*/  BSYNC B0 ;  /* 0x0000000000007941 */ /* 0x000fea0003800000 */
.L_x_1128:
[C---:B------:R-:W-:Y:S04]  /*7150*/  LEA R2, P0, R208.reuse, R106, 0x1 ;  /* 0x0000006ad0027211 */ /* 0x040fe800078008ff */
[----:B------:R-:W-:Y:S05]  /*7160*/  LEA.HI.X R3, R208, R107, R207, 0x1, P0 ;  /* 0x0000006bd0037211 */ /* 0x000fea00000f0ccf */
[----:B-----5:R1:W-:Y:S04]  /*7170*/  STG.E.128 [R2.64], R56 ;  /* 0x0000003802007986 */ /* 0x0203e8000c101d06 */
.L_x_1127:
[----:B------:R-:W-:Y:S05]  /*7180*/  BSYNC B1 ;  /* 0x0000000000017941 */ /* 0x000fea0003800000 */
.L_x_1126:
        /* <DEDUP_REMOVED lines=96> */
.L_x_1133:
[----:B------:R-:W-:Y:S05]  /*7790*/  BSYNC B0 ;  /* 0x0000000000007941 */ /* 0x000fea0003800000 */
.L_x_1132:
[C---:B------:R-:W-:Y:S04]  /*77a0*/  LEA R2, P0, R79.reuse, R106, 0x1 ;  /* 0x0000006a4f027211 */ /* 0x040fe800078008ff */
[----:B------:R-:W-:Y:S05]  /*77b0*/  LEA.HI.X R3, R79, R107, R80, 0x1, P0 ;  /* 0x0000006b4f037211 */ /* 0x000fea00000f0c50 */
[----:B-----5:R4:W-:Y:S04]  /*77c0*/  STG.E.128 [R2.64], R56 ;  /* 0x0000003802007986 */ /* 0x0209e8000c101d06 */
.L_x_1131:
[----:B------:R-:W-:Y:S05]  /*77d0*/  BSYNC B1 ;  /* 0x0000000000017941 */ /* 0x000fea0003800000 */
.L_x_1130:
        /* <DEDUP_REMOVED lines=95> */
.L_x_1135:
[----:B------:R-:W-:Y:S05]  /*7dd0*/  BSYNC B0 ;  /* 0x0000000000007941 */ /* 0x000fea0003800000 */
.L_x_1134:
[C---:B------:R-:W-:Y:S04]  /*7de0*/  LEA R2, P0, R87.reuse, R106, 0x1 ;  /* 0x0000006a57027211 */ /* 0x040fe800078008ff */
[----:B------:R-:W-:Y:S05]  /*7df0*/  LEA.HI.X R3, R87, R107, R88, 0x1, P0 ;  /* 0x0000006b57037211 */ /* 0x000fea00000f0c58 */
[----:B-----5:R4:W-:Y:S04]  /*7e00*/  STG.E.128 [R2.64], R56 ;  /* 0x0000003802007986 */ /* 0x0209e8000c101d06 */
.L_x_1125:
[----:B------:R-:W-:Y:S05]  /*7e10*/  BSYNC B2 ;  /* 0x0000000000027941 */ /* 0x000fea0003800000 */
.L_x_1124:
        /* <DEDUP_REMOVED lines=98> */
.L_x_1141:
[----:B------:R-:W-:Y:S05]  /*8440*/  BSYNC B0 ;  /* 0x0000000000007941 */ /* 0x000fea0003800000 */
.L_x_1140:
[C---:B------:R-:W-:Y:S04]  /*8450*/  LEA R2, P0, R166.reuse, R106, 0x1 ;  /* 0x0000006aa6027211 */ /* 0x040fe800078008ff */
[----:B------:R-:W-:Y:S05]  /*8460*/  LEA.HI.X R3, R166, R107, R74, 0x1, P0 ;  /* 0x0000006ba6037211 */ /* 0x000fea00000f0c4a */
[----:B-----5:R4:W-:Y:S04]  /*8470*/  STG.E.128 [R2.64], R56 ;  /* 0x0000003802007986 */ /* 0x0209e8000c101d06 */
.L_x_1139:
[----:B------:R-:W-:Y:S05]  /*8480*/  BSYNC B1 ;  /* 0x0000000000017941 */ /* 0x000fea0003800000 */
.L_x_1138:
        /* <DEDUP_REMOVED lines=96> */
.L_x_1145:
[----:B------:R-:W-:Y:S05]  /*8a90*/  BSYNC B0 ;  /* 0x0000000000007941 */ /* 0x000fea0003800000 */
.L_x_1144:
[C---:B------:R-:W-:Y:S04]  /*8aa0*/  LEA R2, P0, R81.reuse, R106, 0x1 ;  /* 0x0000006a51027211 */ /* 0x040fe800078008ff */
[----:B------:R-:W-:Y:S05]  /*8ab0*/  LEA.HI.X R3, R81, R107, R82, 0x1, P0 ;  /* 0x0000006b51037211 */ /* 0x000fea00000f0c52 */
[----:B-----5:R4:W-:Y:S04]  /*8ac0*/  STG.E.128 [R2.64], R56 ;  /* 0x0000003802007986 */ /* 0x0209e8000c101d06 */
.L_x_1143:
[----:B------:R-:W-:Y:S05]  /*8ad0*/  BSYNC B1 ;  /* 0x0000000000017941 */ /* 0x000fea0003800000 */
.L_x_1142:
        /* <DEDUP_REMOVED lines=95> */
.L_x_1147:
[----:B------:R-:W-:Y:S05]  /*90d0*/  BSYNC B0 ;  /* 0x0000000000007941 */ /* 0x000fea0003800000 */
.L_x_1146:
[C---:B------:R-:W-:Y:S04]  /*90e0*/  LEA R2, P0, R89.reuse, R106, 0x1 ;  /* 0x0000006a59027211 */ /* 0x040fe800078008ff */
[----:B------:R-:W-:Y:S05]  /*90f0*/  LEA.HI.X R3, R89, R107, R90, 0x1, P0 ;  /* 0x0000006b59037211 */ /* 0x000fea00000f0c5a */
[----:B-----5:R4:W-:Y:S04]  /*9100*/  STG.E.128 [R2.64], R56 ;  /* 0x0000003802007986 */ /* 0x0209e8000c101d06 */
.L_x_1137:
[----:B------:R-:W-:Y:S05]  /*9110*/  BSYNC B2 ;  /* 0x0000000000027941 */ /* 0x000fea0003800000 */
.L_x_1136:
        /* <DEDUP_REMOVED lines=100> */
.L_x_1153:
[----:B------:R-:W-:Y:S05]  /*9760*/  BSYNC B0 ;  /* 0x0000000000007941 */ /* 0x000fea0003800000 */
.L_x_1152:
[C---:B------:R-:W-:Y:S02]  /*9770*/  IMAD R0, R173.reuse, c[0x0][0x19c], RZ ;  /* 0x00006700ad007a24 */ /* 0x040fe400078e02ff */
[----:B------:R-:W-:Y:S05]  /*9780*/  IMAD.WIDE.U32 R2, R173, c[0x0][0x198], R106 ;  /* 0x00006600ad027a25 */ /* 0x000fea00078e006a */
[----:B------:R-:W-:Y:S05]  /*9790*/  IADD3 R3, R3, R0, RZ ;  /* 0x0000000003037210 */ /* 0x000fea0007ffe0ff */
[----:B-----5:R4:W-:Y:S02]  /*97a0*/  STG.E.128 [R2.64], R56 ;  /* 0x0000003802007986 */ /* 0x0209e4000c101d06 */
.L_x_1151:
[----:B------:R-:W-:Y:S05]  /*97b0*/  BSYNC B1 ;  /* 0x0000000000017941 */ /* 0x000fea0003800000 */
.L_x_1150:
        /* <DEDUP_REMOVED lines=96> */
.L_x_1157:
[----:B------:R-:W-:Y:S05]  /*9dc0*/  BSYNC B0 ;  /* 0x0000000000007941 */ /* 0x000fea0003800000 */
.L_x_1156:
[C---:B------:R-:W-:Y:S04]  /*9dd0*/  LEA R2, P0, R94.reuse, R106, 0x1 ;  /* 0x0000006a5e027211 */ /* 0x040fe800078008ff */
[----:B------:R-:W-:Y:S05]  /*9de0*/  LEA.HI.X R3, R94, R107, R93, 0x1, P0 ;  /* 0x0000006b5e037211 */ /* 0x000fea00000f0c5d */
[----:B-----5:R4:W-:Y:S04]  /*9df0*/  STG.E.128 [R2.64], R56 ;  /* 0x0000003802007986 */ /* 0x0209e8000c101d06 */
.L_x_1155:
[----:B------:R-:W-:Y:S05]  /*9e00*/  BSYNC B1 ;  /* 0x0000000000017941 */ /* 0x000fea0003800000 */
.L_x_1154:
        /* <DEDUP_REMOVED lines=95> */
.L_x_1159:
[----:B------:R-:W-:Y:S05]  /*a400*/  BSYNC B0 ;  /* 0x0000000000007941 */ /* 0x000fea0003800000 */
.L_x_1158:
[C---:B------:R-:W-:Y:S04]  /*a410*/  LEA R2, P0, R98.reuse, R106, 0x1 ;  /* 0x0000006a62027211 */ /* 0x040fe800078008ff */
[----:B------:R-:W-:Y:S05]  /*a420*/  LEA.HI.X R3, R98, R107, R97, 0x1, P0 ;  /* 0x0000006b62037211 */ /* 0x000fea00000f0c61 */
[----:B-----5:R4:W-:Y:S04]  /*a430*/  STG.E.128 [R2.64], R56 ;  /* 0x0000003802007986 */ /* 0x0209e8000c101d06 */
.L_x_1149:
[----:B------:R-:W-:Y:S05]  /*a440*/  BSYNC B2 ;  /* 0x0000000000027941 */ /* 0x000fea0003800000 */
.L_x_1148:
        /* <DEDUP_REMOVED lines=8> */
.L_x_1085:
        /* <DEDUP_REMOVED lines=11> */
.L_x_1161:
[----:B------:R-:W-:Y:S05]  /*a580*/  BSYNC B0 ;  /* 0x0000000000007941 */ /* 0x000fea0003800000 */
.L_x_1160:
        /* <DEDUP_REMOVED lines=24> */
.L_x_1163:
[----:B------:R-:W-:Y:S05]  /*a710*/  BSYNC B0 ;  /* 0x0000000000007941 */ /* 0x000fea0003800000 */
.L_x_1162:
        /* <DEDUP_REMOVED lines=24> */
.L_x_1165:
[----:B------:R-:W-:Y:S05]  /*a8a0*/  BSYNC B0 ;  /* 0x0000000000007941 */ /* 0x000fea0003800000 */
.L_x_1164:
        /* <DEDUP_REMOVED lines=27> */
.L_x_1166:
[----:B------:R-:W-:Y:S05]  /*aa60*/  BSYNC B0 ;  /* 0x0000000000007941 */ /* 0x000fea0003800000 */
.L_x_1111:
        /* <DEDUP_REMOVED lines=80> */
.L_x_1167:
        /* <DEDUP_REMOVED lines=8> */
.L_x_1168:
[----:B------:R-:W-:Y:S04]  /*aff0*/  IADD3 R11, R11, -0x1, RZ ;  /* 0xffffffff0b0b7810 */ /* 0x000fe80007ffe0ff */
[----:B------:R-:W-:Y:S11]  /*b000*/  ISETP.GT.AND P0, PT, R11, R68, PT ;  /* 0x000000440b00720c */ /* 0x000ff60003f04270 */
[----:B------:R-:W-:Y:S02]  /*b010*/  @!UPT UIADD3 URZ, URZ, URZ, URZ ;  /* 0x0000003f3f3ff290 */ /* 0x000fe4000fffe03f */
[----:B------:R-:W-:-:S05]  /*b020*/  @P0 BRA `(.L_x_1169) ;  /* 0xffff76a000000947 */ /* 0x000fca000383ffff */
.L_x_1076:
        /* <DEDUP_REMOVED lines=100> */
.L_x_1178:
[----:B------:R-:W-:Y:S05]  /*b670*/  BSYNC B0 ;  /* 0x0000000000007941 */ /* 0x000fea0003800000 */
.L_x_1177:
[----:B-----5:R4:W-:Y:S02]  /*b680*/  STS.128 [R213], R16 ;  /* 0x00000010d5007388 */ /* 0x0209e40000000c00 */
.L_x_1176:
[----:B------:R-:W-:Y:S05]  /*b690*/  BSYNC B1 ;  /* 0x0000000000017941 */ /* 0x000fea0003800000 */
.L_x_1175:
        /* <DEDUP_REMOVED lines=46> */
.L_x_1182:
[----:B------:R-:W-:Y:S05]  /*b980*/  BSYNC B0 ;  /* 0x0000000000007941 */ /* 0x000fea0003800000 */
.L_x_1181:
[----:B-----5:R1:W-:Y:S02]  /*b990*/  STS.128 [R213+0x2000], R16 ;  /* 0x00200010d5007388 */ /* 0x0203e40000000c00 */
.L_x_1180:
[----:B------:R-:W-:Y:S05]  /*b9a0*/  BSYNC B1 ;  /* 0x0000000000017941 */ /* 0x000fea0003800000 */
.L_x_1179:
        /* <DEDUP_REMOVED lines=45> */
.L_x_1184:
[----:B------:R-:W-:Y:S05]  /*bc80*/  BSYNC B0 ;  /* 0x0000000000007941 */ /* 0x000fea0003800000 */
.L_x_1183:
[----:B-----5:R4:W-:Y:S02]  /*bc90*/  STS.128 [R213+0x4000], R16 ;  /* 0x00400010d5007388 */ /* 0x0209e40000000c00 */
.L_x_1174:
[----:B------:R-:W-:Y:S05]  /*bca0*/  BSYNC B2 ;  /* 0x0000000000027941 */ /* 0x000fea0003800000 */
.L_x_1173:
        /* <DEDUP_REMOVED lines=60> */
.L_x_1190:
[----:B------:R-:W-:Y:S05]  /*c070*/  BSYNC B0 ;  /* 0x0000000000007941 */ /* 0x000fea0003800000 */
.L_x_1189:
[----:B-----5:R4:W-:Y:S02]  /*c080*/  STS.128 [R213+0x800], R16 ;  /* 0x00080010d5007388 */ /* 0x0209e40000000c00 */
.L_x_1188:
[----:B------:R-:W-:Y:S05]  /*c090*/  BSYNC B1 ;  /* 0x0000000000017941 */ /* 0x000fea0003800000 */
.L_x_1187:
        /* <DEDUP_REMOVED lines=46> */
.L_x_1194:
[----:B------:R-:W-:Y:S05]  /*c380*/  BSYNC B0 ;  /* 0x0000000000007941 */ /* 0x000fea0003800000 */
.L_x_1193:
[----:B-----5:R1:W-:Y:S02]  /*c390*/  STS.128 [R213+0x2800], R16 ;  /* 0x00280010d5007388 */ /* 0x0203e40000000c00 */
.L_x_1192:
[----:B------:R-:W-:Y:S05]  /*c3a0*/  BSYNC B1 ;  /* 0x0000000000017941 */ /* 0x000fea0003800000 */
.L_x_1191:
        /* <DEDUP_REMOVED lines=44> */
.L_x_1196:
[----:B------:R-:W-:Y:S05]  /*c670*/  BSYNC B0 ;  /* 0x0000000000007941 */ /* 0x000fea0003800000 */
.L_x_1195:
[----:B-----5:R2:W-:Y:S02]  /*c680*/  STS.128 [R213+0x4800], R32 ;  /* 0x00480020d5007388 */ /* 0x0205e40000000c00 */
.L_x_1186:
[----:B------:R-:W-:Y:S05]  /*c690*/  BSYNC B2 ;  /* 0x0000000000027941 */ /* 0x000fea0003800000 */
.L_x_1185:
        /* <DEDUP_REMOVED lines=61> */
.L_x_1202:
[----:B------:R-:W-:Y:S05]  /*ca70*/  BSYNC B0 ;  /* 0x0000000000007941 */ /* 0x000fea0003800000 */
.L_x_1201:
[----:B-----5:R4:W-:Y:S02]  /*ca80*/  STS.128 [R213+0x1000], R16 ;  /* 0x00100010d5007388 */ /* 0x0209e40000000c00 */
.L_x_1200:
[----:B------:R-:W-:Y:S05]  /*ca90*/  BSYNC B1 ;  /* 0x0000000000017941 */ /* 0x000fea0003800000 */
.L_x_1199:
        /* <DEDUP_REMOVED lines=46> */
.L_x_1206:
[----:B------:R-:W-:Y:S05]  /*cd80*/  BSYNC B0 ;  /* 0x0000000000007941 */ /* 0x000fea0003800000 */
.L_x_1205:
[----:B-----5:R4:W-:Y:S02]  /*cd90*/  STS.128 [R213+0x3000], R16 ;  /* 0x00300010d5007388 */ /* 0x0209e40000000c00 */
.L_x_1204:
[----:B------:R-:W-:Y:S05]  /*cda0*/  BSYNC B1 ;  /* 0x0000000000017941 */ /* 0x000fea0003800000 */
.L_x_1203:
        /* <DEDUP_REMOVED lines=46> */
.L_x_1208:
[----:B------:R-:W-:Y:S05]  /*d090*/  BSYNC B0 ;  /* 0x0000000000007941 */ /* 0x000fea0003800000 */
.L_x_1207:
[----:B-----5:R4:W-:Y:S02]  /*d0a0*/  STS.128 [R213+0x5000], R16 ;  /* 0x00500010d5007388 */ /* 0x0209e40000000c00 */
.L_x_1198:
[----:B------:R-:W-:Y:S05]  /*d0b0*/  BSYNC B2 ;  /* 0x0000000000027941 */ /* 0x000fea0003800000 */
.L_x_1197:
        /* <DEDUP_REMOVED lines=60> */
.L_x_1213:
[----:B------:R-:W-:Y:S05]  /*d480*/  BSYNC B0 ;  /* 0x0000000000007941 */ /* 0x000fea0003800000 */
.L_x_1212:
[----:B-----5:R4:W-:Y:S02]  /*d490*/  STS.128 [R213+0x1800], R16 ;  /* 0x00180010d5007388 */ /* 0x0209e40000000c00 */
.L_x_1211:
[----:B------:R-:W-:Y:S05]  /*d4a0*/  BSYNC B1 ;  /* 0x0000000000017941 */ /* 0x000fea0003800000 */
.L_x_1210:
        /* <DEDUP_REMOVED lines=47> */
.L_x_1217:
[----:B------:R-:W-:Y:S05]  /*d7a0*/  BSYNC B0 ;  /* 0x0000000000007941 */ /* 0x000fea0003800000 */
.L_x_1216:
[----:B-----5:R1:W-:Y:S02]  /*d7b0*/  STS.128 [R213+0x3800], R12 ;  /* 0x0038000cd5007388 */ /* 0x0203e40000000c00 */
.L_x_1215:
[----:B------:R-:W-:Y:S05]  /*d7c0*/  BSYNC B1 ;  /* 0x0000000000017941 */ /* 0x000fea0003800000 */
.L_x_1214:
        /* <DEDUP_REMOVED lines=45> */
.L_x_1219:
[----:B------:R-:W-:Y:S05]  /*daa0*/  BSYNC B0 ;  /* 0x0000000000007941 */ /* 0x000fea0003800000 */
.L_x_1218:
[----:B-----5:R1:W-:Y:S01]  /*dab0*/  STS.128 [R213+0x5800], R12 ;  /* 0x0058000cd5007388 */ /* 0x0203e20000000c00 */
[----:B------:R-:W-:Y:S05]  /*dac0*/  BRA `(.L_x_1209) ;  /* 0x00004e1000007947 */ /* 0x000fea0003800000 */
.L_x_1172:
        /* <DEDUP_REMOVED lines=90> */
.L_x_1225:
[----:B------:R-:W-:Y:S05]  /*e070*/  BSYNC B0 ;  /* 0x0000000000007941 */ /* 0x000fea0003800000 */
.L_x_1224:
[----:B-----5:R4:W-:Y:S02]  /*e080*/  STS.128 [R213], R28 ;  /* 0x0000001cd5007388 */ /* 0x0209e40000000c00 */
.L_x_1223:
[----:B------:R-:W-:Y:S05]  /*e090*/  BSYNC B1 ;  /* 0x0000000000017941 */ /* 0x000fea0003800000 */
.L_x_1222:
        /* <DEDUP_REMOVED lines=87> */
.L_x_1229:
[----:B------:R-:W-:Y:S05]  /*e610*/  BSYNC B0 ;  /* 0x0000000000007941 */ /* 0x000fea0003800000 */
.L_x_1228:
[----:B-----5:R1:W-:Y:S02]  /*e620*/  STS.128 [R213+0x2000], R28 ;  /* 0x0020001cd5007388 */ /* 0x0203e40000000c00 */
.L_x_1227:
[----:B------:R-:W-:Y:S05]  /*e630*/  BSYNC B1 ;  /* 0x0000000000017941 */ /* 0x000fea0003800000 */
.L_x_1226:
        /* <DEDUP_REMOVED lines=86> */
.L_x_1231:
[----:B------:R-:W-:Y:S05]  /*eba0*/  BSYNC B0 ;  /* 0x0000000000007941 */ /* 0x000fea0003800000 */
.L_x_1230:
[----:B-----5:R4:W-:Y:S02]  /*ebb0*/  STS.128 [R213+0x4000], R28 ;  /* 0x0040001cd5007388 */ /* 0x0209e40000000c00 */
.L_x_1221:
[----:B------:R-:W-:Y:S05]  /*ebc0*/  BSYNC B2 ;  /* 0x0000000000027941 */ /* 0x000fea0003800000 */
.L_x_1220:
        /* <DEDUP_REMOVED lines=95> */
.L_x_1237:
[----:B------:R-:W-:Y:S05]  /*f1c0*/  BSYNC B0 ;  /* 0x0000000000007941 */ /* 0x000fea0003800000 */
.L_x_1236:
[----:B-----5:R4:W-:Y:S02]  /*f1d0*/  STS.128 [R213+0x800], R28 ;  /* 0x0008001cd5007388 */ /* 0x0209e40000000c00 */
.L_x_1235:
[----:B------:R-:W-:Y:S05]  /*f1e0*/  BSYNC B1 ;  /* 0x0000000000017941 */ /* 0x000fea0003800000 */
.L_x_1234:
        /* <DEDUP_REMOVED lines=90> */
.L_x_1241:
[----:B------:R-:W-:Y:S05]  /*f790*/  BSYNC B0 ;  /* 0x0000000000007941 */ /* 0x000fea0003800000 */
.L_x_1240:
[----:B-----5:R1:W-:Y:S02]  /*f7a0*/  STS.128 [R213+0x2800], R28 ;  /* 0x0028001cd5007388 */ /* 0x0203e40000000c00 */
.L_x_1239:
[----:B------:R-:W-:Y:S05]  /*f7b0*/  BSYNC B1 ;  /* 0x0000000000017941 */ /* 0x000fea0003800000 */
.L_x_1238:
        /* <DEDUP_REMOVED lines=89> */
.L_x_1243:
[----:B------:R-:W-:Y:S05]  /*fd50*/  BSYNC B0 ;  /* 0x0000000000007941 */ /* 0x000fea0003800000 */
.L_x_1242:
[----:B-----5:R1:W-:Y:S02]  /*fd60*/  STS.128 [R213+0x4800], R24 ;  /* 0x00480018d5007388 */ /* 0x0203e40000000c00 */
.L_x_1233:
[----:B------:R-:W-:Y:S05]  /*fd70*/  BSYNC B2 ;  /* 0x0000000000027941 */ /* 0x000fea0003800000 */
.L_x_1232:
        /* <DEDUP_REMOVED lines=96> */
.L_x_1249:
[----:B------:R-:W-:Y:S05]  /*10380*/  BSYNC B0 ;  /* 0x0000000000007941 */ /* 0x000fea0003800000 */
.L_x_1248:
[----:B-----5:R4:W-:Y:S02]  /*10390*/  STS.128 [R213+0x1000], R32 ;  /* 0x00100020d5007388 */ /* 0x0209e40000000c00 */
.L_x_1247:
[----:B------:R-:W-:Y:S05]  /*103a0*/  BSYNC B1 ;  /* 0x0000000000017941 */ /* 0x000fea0003800000 */
.L_x_1246:
        /* <DEDUP_REMOVED lines=90> */
.L_x_1253:
[----:B------:R-:W-:Y:S05]  /*10950*/  BSYNC B0 ;  /* 0x0000000000007941 */ /* 0x000fea0003800000 */
.L_x_1252:
[----:B-----5:R4:W-:Y:S02]  /*10960*/  STS.128 [R213+0x3000], R32 ;  /* 0x00300020d5007388 */ /* 0x0209e40000000c00 */
.L_x_1251:
[----:B------:R-:W-:Y:S05]  /*10970*/  BSYNC B1 ;  /* 0x0000000000017941 */ /* 0x000fea0003800000 */
.L_x_1250:
        /* <DEDUP_REMOVED lines=89> */
.L_x_1255:
[----:B------:R-:W-:Y:S05]  /*10f10*/  BSYNC B0 ;  /* 0x0000000000007941 */ /* 0x000fea0003800000 */
.L_x_1254:
[----:B-----5:R1:W-:Y:S02]  /*10f20*/  STS.128 [R213+0x5000], R28 ;  /* 0x0050001cd5007388 */ /* 0x0203e40000000c00 */
.L_x_1245:
[----:B------:R-:W-:Y:S05]  /*10f30*/  BSYNC B2 ;  /* 0x0000000000027941 */ /* 0x000fea0003800000 */
.L_x_1244:
        /* <DEDUP_REMOVED lines=95> */
.L_x_1259:
[----:B------:R-:W-:Y:S05]  /*11530*/  BSYNC B0 ;  /* 0x0000000000007941 */ /* 0x000fea0003800000 */
.L_x_1258:
[----:B-----5:R1:W-:Y:S02]  /*11540*/  STS.128 [R213+0x1800], R16 ;  /* 0x00180010d5007388 */ /* 0x0203e40000000c00 */
.L_x_1257:
[----:B------:R-:W-:Y:S05]  /*11550*/  BSYNC B1 ;  /* 0x0000000000017941 */ /* 0x000fea0003800000 */
.L_x_1256:
        /* <DEDUP_REMOVED lines=91> */
.L_x_1263:
[----:B------:R-:W-:Y:S05]  /*11b10*/  BSYNC B0 ;  /* 0x0000000000007941 */ /* 0x000fea0003800000 */
.L_x_1262:
[----:B-----5:R1:W-:Y:S02]  /*11b20*/  STS.128 [R213+0x3800], R16 ;  /* 0x00380010d5007388 */ /* 0x0203e40000000c00 */
.L_x_1261:
[----:B------:R-:W-:Y:S05]  /*11b30*/  BSYNC B1 ;  /* 0x0000000000017941 */ /* 0x000fea0003800000 */
.L_x_1260:
        /* <DEDUP_REMOVED lines=94> */
.L_x_1265:
[----:B------:R-:W-:Y:S05]  /*12120*/  BSYNC B0 ;  /* 0x0000000000007941 */ /* 0x000fea0003800000 */
.L_x_1264:
[----:B-----5:R4:W-:Y:S01]  /*12130*/  STS.128 [R213+0x5800], R12 ;  /* 0x0058000cd5007388 */ /* 0x0209e20000000c00 */
[----:B------:R-:W-:Y:S05]  /*12140*/  BRA `(.L_x_1209) ;  /* 0x0000079000007947 */ /* 0x000fea0003800000 */
.L_x_1171:
        /* <DEDUP_REMOVED lines=27> */
.L_x_1267:
[----:B------:R-:W-:Y:S05]  /*12300*/  BSYNC B0 ;  /* 0x0000000000007941 */ /* 0x000fea0003800000 */
.L_x_1266:
        /* <DEDUP_REMOVED lines=29> */
.L_x_1269:
[----:B------:R-:W-:Y:S05]  /*124e0*/  BSYNC B0 ;  /* 0x0000000000007941 */ /* 0x000fea0003800000 */
.L_x_1268:
        /* <DEDUP_REMOVED lines=30> */
.L_x_1271:
[----:B------:R-:W-:Y:S05]  /*126d0*/  BSYNC B0 ;  /* 0x0000000000007941 */ /* 0x000fea0003800000 */
.L_x_1270:
        /* <DEDUP_REMOVED lines=32> */
.L_x_1209:
[----:B------:R-:W-:Y:S05]  /*128e0*/  BSYNC B3 ;  /* 0x0000000000037941 */ /* 0x000fea0003800000 */
.L_x_1170:
        /* <DEDUP_REMOVED lines=35> */
.L_x_1274:
[----:B------:R2:W-:Y:S02]  /*12b20*/  STS.128 [R213+0xa000], RZ ;  /* 0x00a000ffd5007388 */ /* 0x0005e40000000c00 */
.L_x_1273:
[----:B------:R-:W-:Y:S05]  /*12b30*/  BSYNC B0 ;  /* 0x0000000000007941 */ /* 0x000fea0003800000 */
.L_x_1272:
        /* <DEDUP_REMOVED lines=31> */
.L_x_1277:
[----:B------:R1:W-:Y:S02]  /*12d30*/  STS.128 [R213+0xa800], RZ ;  /* 0x00a800ffd5007388 */ /* 0x0003e40000000c00 */
.L_x_1276:
[----:B------:R-:W-:Y:S05]  /*12d40*/  BSYNC B0 ;  /* 0x0000000000007941 */ /* 0x000fea0003800000 */
.L_x_1275:
        /* <DEDUP_REMOVED lines=35> */
.L_x_1280:
[----:B------:R1:W-:Y:S02]  /*12f80*/  STS.128 [R213+0xb000], RZ ;  /* 0x00b000ffd5007388 */ /* 0x0003e40000000c00 */
.L_x_1279:
[----:B------:R-:W-:Y:S05]  /*12f90*/  BSYNC B0 ;  /* 0x0000000000007941 */ /* 0x000fea0003800000 */
.L_x_1278:
        /* <DEDUP_REMOVED lines=37> */
.L_x_1282:
[----:B------:R-:W-:Y:S05]  /*131f0*/  BSYNC B0 ;  /* 0x0000000000007941 */ /* 0x000fea0003800000 */
.L_x_1281:
        /* <DEDUP_REMOVED lines=37> */
.L_x_1285:
[----:B------:R1:W-:Y:S02]  /*13450*/  STS.128 [R213+0x10000], RZ ;  /* 0x010000ffd5007388 */ /* 0x0003e40000000c00 */
.L_x_1284:
[----:B------:R-:W-:Y:S05]  /*13460*/  BSYNC B0 ;  /* 0x0000000000007941 */ /* 0x000fea0003800000 */
.L_x_1283:
        /* <DEDUP_REMOVED lines=32> */
.L_x_1288:
[----:B------:R1:W-:Y:S02]  /*13670*/  STS.128 [R213+0x10800], RZ ;  /* 0x010800ffd5007388 */ /* 0x0003e40000000c00 */
.L_x_1287:
[----:B------:R-:W-:Y:S05]  /*13680*/  BSYNC B0 ;  /* 0x0000000000007941 */ /* 0x000fea0003800000 */
.L_x_1286:
        /* <DEDUP_REMOVED lines=36> */
.L_x_1291:
[----:B------:R1:W-:Y:S02]  /*138d0*/  STS.128 [R213+0x11000], RZ ;  /* 0x011000ffd5007388 */ /* 0x0003e40000000c00 */
.L_x_1290:
[----:B------:R-:W-:Y:S05]  /*138e0*/  BSYNC B0 ;  /* 0x0000000000007941 */ /* 0x000fea0003800000 */
.L_x_1289:
        /* <DEDUP_REMOVED lines=41> */
.L_x_1294:
[----:B------:R1:W-:Y:S02]  /*13b80*/  STS.128 [R213+0x11800], RZ ;  /* 0x011800ffd5007388 */ /* 0x0003e40000000c00 */
.L_x_1293:
[----:B------:R-:W-:Y:S05]  /*13b90*/  BSYNC B0 ;  /* 0x0000000000007941 */ /* 0x000fea0003800000 */
.L_x_1292:
[----:B------:R-:W-:Y:S01]  /*13ba0*/  SHF.L.U32 R0, R63, 0x6, RZ ;  /* 0x000000063f007819 */ /* 0x000fe200000006ff */
[----:B------:R-:W-:Y:S01]  /*13bb0*/  IMAD R206, R61, 0x400, R46 ;  /* 0x000004003dce7824 */ /* 0x000fe200078e022e */
[----:B------:R-:W-:Y:S01]  /*13bc0*/  SHF.L.U32 R156, R156, 0x3, RZ ;  /* 0x000000039c9c7819 */ /* 0x000fe200000006ff */
[----:B------:R-:W0:Y:S01]  /*13bd0*/  LDGDEPBAR ;  /* 0x00000000000079af */ /* 0x000e220000000000 */
[----:B-1----:R-:W-:Y:S01]  /*13be0*/  LOP3.LUT R5, R0, 0x1c0, RZ, 0xc0, !PT ;  /* 0x000001c000057812 */ /* 0x002fe200078ec0ff */
[----:B------:R-:W-:Y:S01]  /*13bf0*/  IMAD.SHL.U32 R206, R206, 0x2, RZ ;  /* 0x00000002cece7824 */ /* 0x000fe200078e00ff */
[----:B------:R-:W-:Y:S02]  /*13c00*/  R2P PR, R63, 0x6 ;  /* 0x000000063f007804 */ /* 0x000fe40000000000 */
[----:B------:R-:W-:Y:S02]  /*13c10*/  LOP3.LUT R156, R5, 0x8, R156, 0xf8, !PT ;  /* 0x00000008059c7812 */ /* 0x000fe400078ef89c */
[----:B------:R-:W-:Y:S01]  /*13c20*/  SHF.R.U32.HI R205, RZ, 0x3, R5 ;  /* 0x00000003ffcd7819 */ /* 0x000fe20000011605 */
[----:B------:R-:W-:Y:S01]  /*13c30*/  LDSM.16.M88.4 R56, [R206] ;  /* 0x00000000ce38783b */ /* 0x000fe20000000200 */
[----:B------:R-:W-:-:S02]  /*13c40*/  LEA R204, R47, R206, 0x1 ;  /* 0x000000ce2fcc7211 */ /* 0x000fc400078e08ff */
[----:B------:R-:W-:Y:S02]  /*13c50*/  LOP3.LUT R205, R156, R205, RZ, 0x3c, !PT ;  /* 0x000000cd9ccd7212 */ /* 0x000fe400078e3cff */
[C---:B------:R-:W-:Y:S01]  /*13c60*/  LEA R202, R45.reuse, R206, 0x1 ;  /* 0x000000ce2dca7211 */ /* 0x040fe200078e08ff */
[----:B----4-:R-:W-:Y:S01]  /*13c70*/  LDSM.16.M88.4 R32, [R204] ;  /* 0x00000000cc20783b */ /* 0x010fe20000000200 */
[----:B------:R-:W-:Y:S01]  /*13c80*/  LEA R205, R64, R205, 0x9 ;  /* 0x000000cd40cd7211 */ /* 0x000fe200078e48ff */
[----:B------:R-:W-:Y:S01]  /*13c90*/  IMAD R201, R45, 0x2, R204 ;  /* 0x000000022dc97824 */ /* 0x000fe200078e02cc */
[----:B------:R-:W-:Y:S01]  /*13ca0*/  LEA R61, R61, R60, 0x4 ;  /* 0x0000003c3d3d7211 */ /* 0x000fe200078e20ff */
[----:B------:R-:W-:Y:S01]  /*13cb0*/  LDSM.16.M88.4 R4, [R202] ;  /* 0x00000000ca04783b */ /* 0x000fe20000000200 */
[----:B------:R-:W-:Y:S02]  /*13cc0*/  SHF.L.U32 R205, R205, 0x1, RZ ;  /* 0x00000001cdcd7819 */ /* 0x000fe400000006ff */
[----:B------:R-:W-:Y:S01]  /*13cd0*/  IADD3 R2, R61, 0x1, R2 ;  /* 0x000000013d027810 */ /* 0x000fe20007ffe002 */
[----:B------:R-:W-:Y:S01]  /*13ce0*/  LDSM.16.M88.4 R84, [R201+0x2000] ;  /* 0x00200000c954783b */ /* 0x000fe20000000200 */
[----:B------:R-:W-:-:S02]  /*13cf0*/  IADD3 R0, R205, 0x6000, RZ ;  /* 0x00006000cd007810 */ /* 0x000fc40007ffe0ff */
[----:B------:R-:W-:Y:S01]  /*13d00*/  IADD3 R203, R205, 0x6020, RZ ;  /* 0x00006020cdcb7810 */ /* 0x000fe20007ffe0ff */
[----:B------:R-:W1:Y:S01]  /*13d10*/  LDSM.16.M88.4 R12, [R205+0x6000] ;  /* 0x00600000cd0c783b */ /* 0x000e620000000200 */
[----:B------:R-:W-:Y:S01]  /*13d20*/  @P1 IADD3 R203, R0, -0x20, RZ ;  /* 0xffffffe000cb1810 */ /* 0x000fe20007ffe0ff */
[----:B------:R-:W-:Y:S01]  /*13d30*/  IMAD.MOV.U32 R0, RZ, RZ, 0x40 ;  /* 0x00000040ff007424 */ /* 0x000fe200078e00ff */
[----:B------:R-:W-:Y:S01]  /*13d40*/  ISETP.GE.AND P4, PT, R134, 0x2, PT ;  /* 0x000000028600780c */ /* 0x000fe20003f86270 */
[----:B------:R-:W4:Y:S01]  /*13d50*/  LDSM.16.M88.4 R40, [R205+0x6800] ;  /* 0x00680000cd28783b */ /* 0x000f220000000200 */
[C---:B------:R-:W-:Y:S02]  /*13d60*/  IADD3 R195, R203.reuse, 0x800, RZ ;  /* 0x00000800cbc37810 */ /* 0x040fe40007ffe0ff */
[----:B------:R-:W-:Y:S01]  /*13d70*/  SEL R0, R0, 0xffffffc0, !P2 ;  /* 0xffffffc000007807 */ /* 0x000fe20005000000 */
[----:B------:R-:W5:Y:S01]  /*13d80*/  LDSM.16.M88.4 R68, [R205+0x7000] ;  /* 0x00700000cd44783b */ /* 0x000f620000000200 */
[----:B------:R-:W-:-:S02]  /*13d90*/  IADD3 R194, R203, 0x1000, RZ ;  /* 0x00001000cbc27810 */ /* 0x000fc40007ffe0ff */
[----:B------:R-:W-:Y:S01]  /*13da0*/  IADD3 R199, R205, R0, RZ ;  /* 0x00000000cdc77210 */ /* 0x000fe20007ffe0ff */
[----:B---3--:R-:W3:Y:S01]  /*13db0*/  LDSM.16.M88.4 R52, [R203] ;  /* 0x00000000cb34783b */ /* 0x008ee20000000200 */
[----:B------:R-:W-:Y:S02]  /*13dc0*/  IADD3 R192, R0, R203, RZ ;  /* 0x000000cb00c07210 */ /* 0x000fe40007ffe0ff */
[C---:B------:R-:W-:Y:S01]  /*13dd0*/  IADD3 R193, R203.reuse, 0x1800, RZ ;  /* 0x00001800cbc17810 */ /* 0x040fe20007ffe0ff */
[----:B------:R-:W2:Y:S01]  /*13de0*/  LDSM.16.M88.4 R76, [R205+0x7800] ;  /* 0x00780000cd4c783b */ /* 0x000ea20000000200 */
[C---:B------:R-:W-:Y:S02]  /*13df0*/  IADD3 R191, R203.reuse, 0x2000, RZ ;  /* 0x00002000cbbf7810 */ /* 0x040fe40007ffe0ff */
[C---:B------:R-:W-:Y:S01]  /*13e00*/  IADD3 R190, R203.reuse, 0x2800, RZ ;  /* 0x00002800cbbe7810 */ /* 0x040fe20007ffe0ff */
[----:B------:R-:W2:Y:S01]  /*13e10*/  LDSM.16.M88.4 R8, [R203+0x800] ;  /* 0x00080000cb08783b */ /* 0x000ea20000000200 */
[----:B------:R-:W-:-:S02]  /*13e20*/  IADD3 R189, R203, 0x3000, RZ ;  /* 0x00003000cbbd7810 */ /* 0x000fc40007ffe0ff */
[C---:B------:R-:W-:Y:S01]  /*13e30*/  IADD3 R188, R203.reuse, 0x3800, RZ ;  /* 0x00003800cbbc7810 */ /* 0x040fe20007ffe0ff */
[----:B------:R-:W2:Y:S01]  /*13e40*/  LDSM.16.M88.4 R48, [R203+0x1000] ;  /* 0x00100000cb30783b */ /* 0x000ea20000000200 */
[C---:B------:R-:W-:Y:S02]  /*13e50*/  IADD3 R187, R203.reuse, 0x4000, RZ ;  /* 0x00004000cbbb7810 */ /* 0x040fe40007ffe0ff */
[C---:B------:R-:W-:Y:S01]  /*13e60*/  IADD3 R186, R203.reuse, 0x4800, RZ ;  /* 0x00004800cbba7810 */ /* 0x040fe20007ffe0ff */
[----:B------:R-:W2:Y:S01]  /*13e70*/  LDSM.16.M88.4 R20, [R199+0x6000] ;  /* 0x00600000c714783b */ /* 0x000ea20000000200 */
[C---:B------:R-:W-:Y:S02]  /*13e80*/  IADD3 R185, R203.reuse, 0x5000, RZ ;  /* 0x00005000cbb97810 */ /* 0x040fe40007ffe0ff */
[----:B------:R-:W-:Y:S01]  /*13e90*/  IADD3 R184, R203, 0x5800, RZ ;  /* 0x00005800cbb87810 */ /* 0x000fe20007ffe0ff */
[----:B------:R-:W2:Y:S04]  /*13ea0*/  LDSM.16.M88.4 R36, [R203+0x1800] ;  /* 0x00180000cb24783b */ /* 0x000ea80000000200 */
[----:B------:R-:W2:Y:S01]  /*13eb0*/  LDSM.16.M88.4 R24, [R199+0x6800] ;  /* 0x00680000c718783b */ /* 0x000ea20000000200 */
[C---:B-1----:R-:W-:Y:S03]  /*13ec0*/  HMMA.16816.F32 R16, R56.reuse, R12, RZ ;  /* 0x0000000c3810723c */ /* 0x042fe600000018ff */
        /* <DEDUP_REMOVED lines=8> */
[C---:B---3--:R-:W-:Y:S08]  /*13f50*/  HMMA.16816.F32 R16, R32.reuse, R52, R16 ;  /* 0x000000342010723c */ /* 0x048ff00000001810 */
[----:B------:R-:W-:Y:S01]  /*13f60*/  HMMA.16816.F32 R12, R32, R54, R12 ;  /* 0x00000036200c723c */ /* 0x000fe2000000180c */
[----:B------:R-:W-:Y:S07]  /*13f70*/  LDSM.16.M88.4 R52, [R192+0x800] ;  /* 0x00080000c034783b */ /* 0x000fee0000000200 */
[C---:B--2---:R-:W-:Y:S08]  /*13f80*/  HMMA.16816.F32 R64, R56.reuse, R76, RZ ;  /* 0x0000004c3840723c */ /* 0x044ff000000018ff */
[----:B------:R-:W-:Y:S01]  /*13f90*/  HMMA.16816.F32 R56, R56, R78, RZ ;  /* 0x0000004e3838723c */ /* 0x000fe200000018ff */
[----:B------:R-:W-:Y:S07]  /*13fa0*/  LDSM.16.M88.4 R76, [R192] ;  /* 0x00000000c04c783b */ /* 0x000fee0000000200 */
[C---:B------:R-:W-:Y:S08]  /*13fb0*/  HMMA.16816.F32 R28, R32.reuse, R8, R28 ;  /* 0x00000008201c723c */ /* 0x040ff0000000181c */
[C---:B------:R-:W-:Y:S01]  /*13fc0*/  HMMA.16816.F32 R40, R32.reuse, R10, R40 ;  /* 0x0000000a2028723c */ /* 0x040fe20000001828 */
[----:B------:R-:W1:Y:S07]  /*13fd0*/  LDSM.16.M88.4 R8, [R199+0x7000] ;  /* 0x00700000c708783b */ /* 0x000e6e0000000200 */
[C---:B------:R-:W-:Y:S08]  /*13fe0*/  HMMA.16816.F32 R72, R32.reuse, R48, R72 ;  /* 0x000000302048723c */ /* 0x040ff00000001848 */
[----:B------:R-:W-:Y:S01]  /*13ff0*/  HMMA.16816.F32 R68, R32, R50, R68 ;  /* 0x000000322044723c */ /* 0x000fe20000001844 */
[----:B------:R-:W2:Y:S07]  /*14000*/  LDSM.16.M88.4 R48, [R199+0x7800] ;  /* 0x00780000c730783b */ /* 0x000eae0000000200 */
[C---:B------:R-:W-:Y:S08]  /*14010*/  HMMA.16816.F32 R16, R4.reuse, R20, R16 ;  /* 0x000000140410723c */ /* 0x040ff00000001810 */
[----:B------:R-:W-:Y:S01]  /*14020*/  HMMA.16816.F32 R12, R4, R22, R12 ;  /* 0x00000016040c723c */ /* 0x000fe2000000180c */
[----:B------:R-:W3:Y:S07]  /*14030*/  LDSM.16.M88.4 R20, [R201] ;  /* 0x00000000c914783b */ /* 0x000eee0000000200 */
[C---:B------:R-:W-:Y:S08]  /*14040*/  HMMA.16816.F32 R64, R32.reuse, R36, R64 ;  /* 0x000000242040723c */ /* 0x040ff00000001840 */
[----:B------:R-:W-:Y:S01]  /*14050*/  HMMA.16816.F32 R56, R32, R38, R56 ;  /* 0x000000262038723c */ /* 0x000fe20000001838 */
[----:B------:R-:W4:Y:S04]  /*14060*/  LDSM.16.M88.4 R36, [R192+0x1000] ;  /* 0x00100000c024783b */ /* 0x000f280000000200 */
[----:B------:R-:W-:Y:S03]  /*14070*/  LDSM.16.M88.4 R32, [R206+0x2000] ;  /* 0x00200000ce20783b */ /* 0x000fe60000000200 */
[C---:B------:R-:W-:Y:S08]  /*14080*/  HMMA.16816.F32 R28, R4.reuse, R24, R28 ;  /* 0x00000018041c723c */ /* 0x040ff0000000181c */
[C---:B------:R-:W-:Y:S01]  /*14090*/  HMMA.16816.F32 R40, R4.reuse, R26, R40 ;  /* 0x0000001a0428723c */ /* 0x040fe20000001828 */
[----:B------:R-:W-:Y:S07]  /*140a0*/  LDSM.16.M88.4 R24, [R192+0x1800] ;  /* 0x00180000c018783b */ /* 0x000fee0000000200 */
[C---:B-1----:R-:W-:Y:S08]  /*140b0*/  HMMA.16816.F32 R72, R4.reuse, R8, R72 ;  /* 0x000000080448723c */ /* 0x042ff00000001848 */
[C---:B------:R-:W-:Y:S01]  /*140c0*/  HMMA.16816.F32 R68, R4.reuse, R10, R68 ;  /* 0x0000000a0444723c */ /* 0x040fe20000001844 */
[----:B------:R-:W1:Y:S07]  /*140d0*/  LDSM.16.M88.4 R8, [R205+0x8000] ;  /* 0x00800000cd08783b */ /* 0x000e6e0000000200 */
[C---:B--2---:R-:W-:Y:S08]  /*140e0*/  HMMA.16816.F32 R64, R4.reuse, R48, R64 ;  /* 0x000000300440723c */ /* 0x044ff00000001840 */
[----:B------:R-:W-:Y:S01]  /*140f0*/  HMMA.16816.F32 R56, R4, R50, R56 ;  /* 0x000000320438723c */ /* 0x000fe20000001838 */
[----:B------:R-:W2:Y:S04]  /*14100*/  LDSM.16.M88.4 R4, [R205+0x8800] ;  /* 0x00880000cd04783b */ /* 0x000ea80000000200 */
[----:B------:R-:W-:Y:S03]  /*14110*/  LDSM.16.M88.4 R48, [R205+0x9000] ;  /* 0x00900000cd30783b */ /* 0x000fe60000000200 */
[C---:B---3--:R-:W-:Y:S08]  /*14120*/  HMMA.16816.F32 R16, R20.reuse, R76, R16 ;  /* 0x0000004c1410723c */ /* 0x048ff00000001810 */
[C---:B------:R-:W-:Y:S01]  /*14130*/  HMMA.16816.F32 R12, R20.reuse, R78, R12 ;  /* 0x0000004e140c723c */ /* 0x040fe2000000180c */
[----:B------:R-:W-:Y:S07]  /*14140*/  LDSM.16.M88.4 R76, [R192+0x2000] ;  /* 0x00200000c04c783b */ /* 0x000fee0000000200 */
[C---:B------:R-:W-:Y:S08]  /*14150*/  HMMA.16816.F32 R28, R20.reuse, R52, R28 ;  /* 0x00000034141c723c */ /* 0x040ff0000000181c */
[C---:B------:R-:W-:Y:S01]  /*14160*/  HMMA.16816.F32 R40, R20.reuse, R54, R40 ;  /* 0x000000361428723c */ /* 0x040fe20000001828 */
[----:B------:R-:W-:Y:S07]  /*14170*/  LDSM.16.M88.4 R52, [R205+0x9800] ;  /* 0x00980000cd34783b */ /* 0x000fee0000000200 */
[C---:B----4-:R-:W-:Y:S08]  /*14180*/  HMMA.16816.F32 R72, R20.reuse, R36, R72 ;  /* 0x000000241448723c */ /* 0x050ff00000001848 */
[----:B------:R-:W-:Y:S01]  /*14190*/  HMMA.16816.F32 R68, R20, R38, R68 ;  /* 0x000000261444723c */ /* 0x000fe20000001844 */
[----:B------:R-:W3:Y:S07]  /*141a0*/  LDSM.16.M88.4 R36, [R204+0x2000] ;  /* 0x00200000cc24783b */ /* 0x000eee0000000200 */
[C---:B-1----:R-:W-:Y:S08]  /*141b0*/  HMMA.16816.F32 R16, R32.reuse, R8, R16 ;  /* 0x000000082010723c */ /* 0x042ff00000001810 */
[C---:B------:R-:W-:Y:S01]  /*141c0*/  HMMA.16816.F32 R12, R32.reuse, R10, R12 ;  /* 0x0000000a200c723c */ /* 0x040fe2000000180c */
[----:B------:R-:W-:Y:S07]  /*141d0*/  LDSM.16.M88.4 R8, [R199+0x8000] ;  /* 0x00800000c708783b */ /* 0x000fee0000000200 */
[C---:B--2---:R-:W-:Y:S08]  /*141e0*/  HMMA.16816.F32 R28, R32.reuse, R4, R28 ;  /* 0x00000004201c723c */ /* 0x044ff0000000181c */
[----:B------:R-:W-:Y:S01]  /*141f0*/  HMMA.16816.F32 R40, R32, R6, R40 ;  /* 0x000000062028723c */ /* 0x000fe20000001828 */
[----:B------:R-:W1:Y:S07]  /*14200*/  LDSM.16.M88.4 R4, [R202+0x2000] ;  /* 0x00200000ca04783b */ /* 0x000e6e0000000200 */
[C---:B------:R-:W-:Y:S08]  /*14210*/  HMMA.16816.F32 R64, R20.reuse, R24, R64 ;  /* 0x000000181440723c */ /* 0x040ff00000001840 */
[----:B------:R-:W-:Y:S01]  /*14220*/  HMMA.16816.F32 R56, R20, R26, R56 ;  /* 0x0000001a1438723c */ /* 0x000fe20000001838 */
[----:B------:R-:W2:Y:S04]  /*14230*/  LDSM.16.M88.4 R24, [R203+0x2800] ;  /* 0x00280000cb18783b */ /* 0x000ea80000000200 */
[----:B------:R-:W4:Y:S03]  /*14240*/  LDSM.16.M88.4 R20, [R203+0x3000] ;  /* 0x00300000cb14783b */ /* 0x000f260000000200 */
[C---:B---3--:R-:W-:Y:S08]  /*14250*/  HMMA.16816.F32 R16, R36.reuse, R80, R16 ;  /* 0x000000502410723c */ /* 0x048ff00000001810 */
[----:B------:R-:W-:Y:S01]  /*14260*/  HMMA.16816.F32 R12, R36, R82, R12 ;  /* 0x00000052240c723c */ /* 0x000fe2000000180c */
[----:B------:R-:W-:Y:S07]  /*14270*/  LDSM.16.M88.4 R80, [R192+0x3000] ;  /* 0x00300000c050783b */ /* 0x000fee0000000200 */
[C---:B------:R-:W-:Y:S08]  /*14280*/  HMMA.16816.F32 R72, R32.reuse, R48, R72 ;  /* 0x000000302048723c */ /* 0x040ff00000001848 */
[----:B------:R-:W-:Y:S01]  /*14290*/  HMMA.16816.F32 R68, R32, R50, R68 ;  /* 0x000000322044723c */ /* 0x000fe20000001844 */
[----:B------:R-:W3:Y:S07]  /*142a0*/  LDSM.16.M88.4 R48, [R203+0x3800] ;  /* 0x00380000cb30783b */ /* 0x000eee0000000200 */
[C---:B-1----:R-:W-:Y:S08]  /*142b0*/  HMMA.16816.F32 R16, R4.reuse, R8, R16 ;  /* 0x000000080410723c */ /* 0x042ff00000001810 */
[----:B------:R-:W-:Y:S01]  /*142c0*/  HMMA.16816.F32 R12, R4, R10, R12 ;  /* 0x0000000a040c723c */ /* 0x000fe2000000180c */
[----:B------:R-:W-:Y:S07]  /*142d0*/  LDSM.16.M88.4 R8, [R199+0x9800] ;  /* 0x00980000c708783b */ /* 0x000fee0000000200 */
[C---:B------:R-:W-:Y:S08]  /*142e0*/  HMMA.16816.F32 R64, R32.reuse, R52, R64 ;  /* 0x000000342040723c */ /* 0x040ff00000001840 */
[----:B------:R-:W-:Y:S01]  /*142f0*/  HMMA.16816.F32 R56, R32, R54, R56 ;  /* 0x000000362038723c */ /* 0x000fe20000001838 */
[----:B------:R-:W-:Y:S04]  /*14300*/  LDSM.16.M88.4 R52, [R206+0x4000] ;  /* 0x00400000ce34783b */ /* 0x000fe80000000200 */
[----:B------:R-:W1:Y:S03]  /*14310*/  LDSM.16.M88.4 R32, [R205+0xa000] ;  /* 0x00a00000cd20783b */ /* 0x000e660000000200 */
[C---:B--2---:R-:W-:Y:S08]  /*14320*/  HMMA.16816.F32 R28, R36.reuse, R24, R28 ;  /* 0x00000018241c723c */ /* 0x044ff0000000181c */
[C---:B------:R-:W-:Y:S01]  /*14330*/  HMMA.16816.F32 R40, R36.reuse, R26, R40 ;  /* 0x0000001a2428723c */ /* 0x040fe20000001828 */
[----:B------:R-:W2:Y:S07]  /*14340*/  LDSM.16.M88.4 R24, [R199+0x8800] ;  /* 0x00880000c718783b */ /* 0x000eae0000000200 */
[C---:B----4-:R-:W-:Y:S08]  /*14350*/  HMMA.16816.F32 R72, R36.reuse, R20, R72 ;  /* 0x000000142448723c */ /* 0x050ff00000001848 */
[----:B------:R-:W-:Y:S01]  /*14360*/  HMMA.16816.F32 R68, R36, R22, R68 ;  /* 0x000000162444723c */ /* 0x000fe20000001844 */
[----:B------:R-:W4:Y:S07]  /*14370*/  LDSM.16.M88.4 R20, [R199+0x9000] ;  /* 0x00900000c714783b */ /* 0x000f2e0000000200 */
[C---:B------:R-:W-:Y:S08]  /*14380*/  HMMA.16816.F32 R16, R84.reuse, R76, R16 ;  /* 0x0000004c5410723c */ /* 0x040ff00000001810 */
[----:B------:R-:W-:Y:S01]  /*14390*/  HMMA.16816.F32 R12, R84, R78, R12 ;  /* 0x0000004e540c723c */ /* 0x000fe2000000180c */
[----:B------:R-:W-:Y:S07]  /*143a0*/  LDSM.16.M88.4 R76, [R192+0x3800] ;  /* 0x00380000c04c783b */ /* 0x000fee0000000200 */
[C---:B---3--:R-:W-:Y:S08]  /*143b0*/  HMMA.16816.F32 R64, R36.reuse, R48, R64 ;  /* 0x000000302440723c */ /* 0x048ff00000001840 */
[----:B------:R-:W-:Y:S01]  /*143c0*/  HMMA.16816.F32 R56, R36, R50, R56 ;  /* 0x000000322438723c */ /* 0x000fe20000001838 */
[----:B------:R-:W-:Y:S04]  /*143d0*/  LDSM.16.M88.4 R36, [R204+0x4000] ;  /* 0x00400000cc24783b */ /* 0x000fe80000000200 */
[----:B------:R-:W3:Y:S03]  /*143e0*/  LDSM.16.M88.4 R48, [R203+0x4000] ;  /* 0x00400000cb30783b */ /* 0x000ee60000000200 */
[C---:B-1----:R-:W-:Y:S08]  /*143f0*/  HMMA.16816.F32 R16, R52.reuse, R32, R16 ;  /* 0x000000203410723c */ /* 0x042ff00000001810 */
[----:B------:R-:W-:Y:S01]  /*14400*/  HMMA.16816.F32 R12, R52, R34, R12 ;  /* 0x00000022340c723c */ /* 0x000fe2000000180c */
[----:B------:R-:W-:Y:S07]  /*14410*/  LDSM.16.M88.4 R32, [R203+0x4800] ;  /* 0x00480000cb20783b */ /* 0x000fee0000000200 */
[C---:B--2---:R-:W-:Y:S08]  /*14420*/  HMMA.16816.F32 R28, R4.reuse, R24, R28 ;  /* 0x00000018041c723c */ /* 0x044ff0000000181c */
[C---:B------:R-:W-:Y:S01]  /*14430*/  HMMA.16816.F32 R40, R4.reuse, R26, R40 ;  /* 0x0000001a0428723c */ /* 0x040fe20000001828 */
[----:B------:R-:W-:Y:S07]  /*14440*/  LDSM.16.M88.4 R24, [R202+0x4000] ;  /* 0x00400000ca18783b */ /* 0x000fee0000000200 */
[C---:B----4-:R-:W-:Y:S08]  /*14450*/  HMMA.16816.F32 R72, R4.reuse, R20, R72 ;  /* 0x000000140448723c */ /* 0x050ff00000001848 */
[----:B------:R-:W-:Y:S01]  /*14460*/  HMMA.16816.F32 R68, R4, R22, R68 ;  /* 0x000000160444723c */ /* 0x000fe20000001844 */
[----:B------:R-:W1:Y:S07]  /*14470*/  LDSM.16.M88.4 R20, [R199+0xa000] ;  /* 0x00a00000c714783b */ /* 0x000e6e0000000200 */
[C---:B---3--:R-:W-:Y:S08]  /*14480*/  HMMA.16816.F32 R16, R36.reuse, R48, R16 ;  /* 0x000000302410723c */ /* 0x048ff00000001810 */
[----:B------:R-:W-:Y:S01]  /*14490*/  HMMA.16816.F32 R12, R36, R50, R12 ;  /* 0x00000032240c723c */ /* 0x000fe2000000180c */
[----:B------:R-:W2:Y:S07]  /*144a0*/  LDSM.16.M88.4 R48, [R205+0xb000] ;  /* 0x00b00000cd30783b */ /* 0x000eae0000000200 */
        /* <DEDUP_REMOVED lines=8> */
[C---:B-1----:R-:W-:Y:S08]  /*14530*/  HMMA.16816.F32 R16, R24.reuse, R20, R16 ;  /* 0x000000141810723c */ /* 0x042ff00000001810 */
[----:B------:R-:W-:Y:S01]  /*14540*/  HMMA.16816.F32 R12, R24, R22, R12 ;  /* 0x00000016180c723c */ /* 0x000fe2000000180c */
[----:B------:R-:W1:Y:S07]  /*14550*/  LDSM.16.M88.4 R20, [R203+0x5000] ;  /* 0x00500000cb14783b */ /* 0x000e6e0000000200 */
[----:B------:R-:W-:Y:S01]  /*14560*/  HMMA.16816.F32 R68, R84, R82, R68 ;  /* 0x000000525444723c */ /* 0x000fe20000001844 */
[----:B------:R-:W4:Y:S07]  /*14570*/  LDSM.16.M88.4 R80, [R205+0xb800] ;  /* 0x00b80000cd50783b */ /* 0x000f2e0000000200 */
[----:B--2---:R-:W-:Y:S08]  /*14580*/  HMMA.16816.F32 R92, R52, R48, R92 ;  /* 0x00000030345c723c */ /* 0x004ff0000000185c */
        /* <DEDUP_REMOVED lines=8> */
[----:B------:R-:W2:Y:S01]  /*14610*/  MUFU.TANH R48, R48 ;  /* 0x0000003000307308 */ /* 0x000ea20000002400 */
[----:B------:R-:W-:Y:S07]  /*14620*/  HMMA.16816.F32 R68, R52, R50, R68 ;  /* 0x000000323444723c */ /* 0x000fee0000001844 */
[----:B------:R-:W3:Y:S01]  /*14630*/  MUFU.TANH R49, R49 ;  /* 0x0000003100317308 */ /* 0x000ee20000002400 */
[----:B-1----:R-:W-:Y:S07]  /*14640*/  HMMA.16816.F32 R92, R36, R20, R92 ;  /* 0x00000014245c723c */ /* 0x002fee000000185c */
[----:B------:R-:W-:Y:S01]  /*14650*/  FMUL.FTZ R20, R18, c[0x0][0x2ec] ;  /* 0x0000bb0012147a20 */ /* 0x000fe20000410000 */
[----:B------:R-:W-:Y:S01]  /*14660*/  HMMA.16816.F32 R28, R52, R88, R28 ;  /* 0x00000058341c723c */ /* 0x000fe2000000181c */
[----:B------:R-:W-:-:S02]  /*14670*/  FMUL.FTZ R21, R19, c[0x0][0x2ec] ;  /* 0x0000bb0013157a20 */ /* 0x000fc40000410000 */
[----:B------:R-:W1:Y:S01]  /*14680*/  LDSM.16.M88.4 R16, [R203+0x5800] ;  /* 0x00580000cb10783b */ /* 0x000e620000000200 */
        /* <DEDUP_REMOVED lines=14> */
[----:B------:R-:W2:Y:S03]  /*14770*/  MUFU.TANH R22, R22 ;  /* 0x0000001600167308 */ /* 0x000ea60000002400 */
[C---:B------:R-:W-:Y:S01]  /*14780*/  HMMA.16816.F32 R40, R36.reuse, R34, R40 ;  /* 0x000000222428723c */ /* 0x040fe20000001828 */
[----:B------:R-:W2:Y:S04]  /*14790*/  LDSM.16.M88.4 R32, [R192+0x5000] ;  /* 0x00500000c020783b */ /* 0x000ea80000000200 */
[----:B------:R-:W2:Y:S03]  /*147a0*/  MUFU.TANH R23, R23 ;  /* 0x0000001700177308 */ /* 0x000ea60000002400 */
[C---:B-1----:R-:W-:Y:S08]  /*147b0*/  HMMA.16816.F32 R64, R36.reuse, R16, R64 ;  /* 0x000000102440723c */ /* 0x042ff00000001840 */
[----:B------:R-:W-:Y:S08]  /*147c0*/  HMMA.16816.F32 R76, R36, R18, R76 ;  /* 0x00000012244c723c */ /* 0x000ff0000000184c */
[C---:B------:R-:W-:Y:S08]  /*147d0*/  HMMA.16816.F32 R92, R24.reuse, R4, R92 ;  /* 0x00000004185c723c */ /* 0x040ff0000000185c */
[----:B------:R-:W-:Y:S01]  /*147e0*/  HMMA.16816.F32 R68, R24, R6, R68 ;  /* 0x000000061844723c */ /* 0x000fe20000001844 */
[----:B------:R-:W1:Y:S01]  /*147f0*/  LDSM.16.M88.4 R4, [R192+0x5800] ;  /* 0x00580000c004783b */ /* 0x000e620000000200 */
[----:B------:R-:W-:-:S06]  /*14800*/  DEPBAR.LE SB0, 0x0 ;  /* 0x000080000000791a */ /* 0x000fcc0000000000 */
[C---:B------:R-:W-:Y:S08]  /*14810*/  HMMA.16816.F32 R28, R24.reuse, R72, R28 ;  /* 0x00000048181c723c */ /* 0x040ff0000000181c */
[C---:B------:R-:W-:Y:S08]  /*14820*/  HMMA.16816.F32 R40, R24.reuse, R74, R40 ;  /* 0x0000004a1828723c */ /* 0x040ff00000001828 */
[C---:B-----5:R-:W-:Y:S08]  /*14830*/  HMMA.16816.F32 R64, R24.reuse, R12, R64 ;  /* 0x0000000c1840723c */ /* 0x060ff00000001840 */
[----:B------:R-:W-:Y:S08]  /*14840*/  HMMA.16816.F32 R76, R24, R14, R76 ;  /* 0x0000000e184c723c */ /* 0x000ff0000000184c */
[C---:B------:R-:W-:Y:S08]  /*14850*/  HMMA.16816.F32 R28, R8.reuse, R56, R28 ;  /* 0x00000038081c723c */ /* 0x040ff0000000181c */
[C---:B------:R-:W-:Y:S08]  /*14860*/  HMMA.16816.F32 R40, R8.reuse, R58, R40 ;  /* 0x0000003a0828723c */ /* 0x040ff00000001828 */
[C---:B--2---:R-:W-:Y:S08]  /*14870*/  HMMA.16816.F32 R92, R8.reuse, R32, R92 ;  /* 0x00000020085c723c */ /* 0x044ff0000000185c */
[----:B------:R-:W-:Y:S01]  /*14880*/  HMMA.16816.F32 R68, R8, R34, R68 ;  /* 0x000000220844723c */ /* 0x000fe20000001844 */
[----:B------:R-:W-:-:S02]  /*14890*/  FMUL.FTZ R16, R30, c[0x0][0x2ec] ;  /* 0x0000bb001e107a20 */ /* 0x000fc40000410000 */
[----:B------:R-:W-:Y:S02]  /*148a0*/  FMUL.FTZ R17, R31, c[0x0][0x2ec] ;  /* 0x0000bb001f117a20 */ /* 0x000fe40000410000 */
[----:B------:R-:W-:Y:S02]  /*148b0*/  FMUL.FTZ R28, R28, c[0x0][0x2ec] ;  /* 0x0000bb001c1c7a20 */ /* 0x000fe40000410000 */
[----:B------:R-:W-:Y:S01]  /*148c0*/  FMUL.FTZ R29, R29, c[0x0][0x2ec] ;  /* 0x0000bb001d1d7a20 */ /* 0x000fe20000410000 */
[----:B-1----:R-:W-:Y:S01]  /*148d0*/  HMMA.16816.F32 R64, R8, R4, R64 ;  /* 0x000000040840723c */ /* 0x002fe20000001840 */
        /* <DEDUP_REMOVED lines=11> */
[----:B------:R-:W-:Y:S01]  /*14990*/  IADD3 R7, R62, R2, -R211 ;  /* 0x000000023e077210 */ /* 0x000fe20007ffe8d3 */
[----:B------:R-:W-:Y:S01]  /*149a0*/  FMUL.FTZ R68, R68, c[0x0][0x2ec] ;  /* 0x0000bb0044447a20 */ /* 0x000fe20000410000 */
[----:B------:R-:W1:Y:S01]  /*149b0*/  MUFU.TANH R29, R29 ;  /* 0x0000001d001d7308 */ /* 0x000e620000002400 */
[----:B------:R-:W-:Y:S01]  /*149c0*/  FMUL.FTZ R69, R69, c[0x0][0x2ec] ;  /* 0x0000bb0045457a20 */ /* 0x000fe20000410000 */
[----:B------:R-:W-:Y:S01]  /*149d0*/  IADD3 R7, R7, c[0x0][0x2e8], RZ ;  /* 0x0000ba0007077a10 */ /* 0x000fe20007ffe0ff */
[----:B------:R-:W-:-:S02]  /*149e0*/  FMUL.FTZ R70, R70, c[0x0][0x2ec] ;  /* 0x0000bb0046467a20 */ /* 0x000fc40000410000 */
[----:B------:R-:W-:Y:S01]  /*149f0*/  FMUL.FTZ R71, R71, c[0x0][0x2ec] ;  /* 0x0000bb0047477a20 */ /* 0x000fe20000410000 */
[----:B------:R-:W-:Y:S01]  /*14a00*/  IADD3 R5, R7, 0x8, RZ ;  /* 0x0000000807057810 */ /* 0x000fe20007ffe0ff */
[----:B------:R-:W-:Y:S01]  /*14a10*/  FMUL.FTZ R64, R64, c[0x0][0x2ec] ;  /* 0x0000bb0040407a20 */ /* 0x000fe20000410000 */
[----:B------:R-:W1:Y:S01]  /*14a20*/  MUFU.TANH R17, R17 ;  /* 0x0000001100117308 */ /* 0x000e620000002400 */
[----:B------:R-:W-:Y:S01]  /*14a30*/  FMUL.FTZ R65, R65, c[0x0][0x2ec] ;  /* 0x0000bb0041417a20 */ /* 0x000fe20000410000 */
[-C--:B------:R-:W-:Y:S01]  /*14a40*/  IMNMX R0, R7, R62.reuse, PT ;  /* 0x0000003e07007217 */ /* 0x080fe20003800200 */
[----:B------:R-:W-:Y:S01]  /*14a50*/  FMUL.FTZ R66, R66, c[0x0][0x2ec] ;  /* 0x0000bb0042427a20 */ /* 0x000fe20000410000 */
[----:B------:R-:W-:Y:S01]  /*14a60*/  IMNMX R2, R5, R62, PT ;  /* 0x0000003e05027217 */ /* 0x000fe20003800200 */
[----:B------:R-:W-:Y:S02]  /*14a70*/  FMUL.FTZ R67, R67, c[0x0][0x2ec] ;  /* 0x0000bb0043437a20 */ /* 0x000fe40000410000 */
        /* <DEDUP_REMOVED lines=27> */
[----:B------:R-:W-:Y:S02]  /*14c30*/  IABS R4, c[0x0][0x2d0] ;  /* 0x0000b40000047a13 */ /* 0x000fe40000000000 */
[----:B------:R-:W-:-:S02]  /*14c40*/  IADD3 R10, R3, -0x40, RZ ;  /* 0xffffffc0030a7810 */ /* 0x000fc40007ffe0ff */
[----:B------:R-:W2:Y:S01]  /*14c50*/  I2F.RP R5, R4 ;  /* 0x0000000400057306 */ /* 0x000ea20000209400 */
[----:B------:R-:W-:Y:S02]  /*14c60*/  IABS R8, R3 ;  /* 0x0000000300087213 */ /* 0x000fe40000000000 */
[----:B------:R-:W-:Y:S02]  /*14c70*/  IABS R6, R10 ;  /* 0x0000000a00067213 */ /* 0x000fe40000000000 */
[----:B------:R-:W-:-:S03]  /*14c80*/  LOP3.LUT R10, R10, c[0x0][0x2d0], RZ, 0x3c, !PT ;  /* 0x0000b4000a0a7a12 */ /* 0x000fc600078e3cff */
        /* <DEDUP_REMOVED lines=52> */
.L_x_1296:
[----:B------:R-:W-:-:S05]  /*14fd0*/  IMAD.MOV.U32 R5, RZ, RZ, c[0x0][0x198] ;  /* 0x00006600ff057624 */ /* 0x000fca00078e00ff */
[----:B------:R-:W-:-:S04]  /*14fe0*/  LEA R5, -R5, RZ, 0x6 ;  /* 0x000000ff05057211 */ /* 0x000fc800078e31ff */
[----:B------:R-:W-:Y:S02]  /*14ff0*/  SHF.R.S32.HI R4, RZ, 0x1f, R5 ;  /* 0x0000001fff047819 */ /* 0x000fe40000011405 */
.L_x_1297:
        /* <DEDUP_REMOVED lines=112> */
.L_x_1295:
        /* <DEDUP_REMOVED lines=9> */
[----:B------:R-:W-:Y:S01]  /*15790*/  LDSM.16.MT88.4 R56, [R197+0xe000] ;  /* 0x00e00000c538783b */ /* 0x000fe20000004200 */
[----:B------:R-:W-:Y:S01]  /*157a0*/  IADD3 R5, R3, 0x9, RZ ;  /* 0x0000000903057810 */ /* 0x000fe20007ffe0ff */
[----:B------:R-:W-:Y:S01]  /*157b0*/  IMAD R196, R45, 0x2, R198 ;  /* 0x000000022dc47824 */ /* 0x000fe200078e02c6 */
[C---:B------:R-:W-:Y:S01]  /*157c0*/  ISETP.GE.AND P1, PT, R7.reuse, R0, PT ;  /* 0x000000000700720c */ /* 0x040fe20003f26270 */
[----:B------:R-:W-:Y:S01]  /*157d0*/  LDSM.16.MT88.4 R124, [R200+0xc000] ;  /* 0x00c00000c87c783b */ /* 0x000fe20000004200 */
[----:B------:R-:W-:-:S02]  /*157e0*/  ISETP.GE.AND P2, PT, R7, R2, PT ;  /* 0x000000020700720c */ /* 0x000fc40003f46270 */
[----:B------:R-:W-:Y:S01]  /*157f0*/  FSEL R32, R49, -INF , !P5 ;  /* 0xff80000031207808 */ /* 0x000fe20006800000 */
[----:B------:R-:W-:Y:S01]  /*15800*/  LDSM.16.MT88.4 R116, [R198+0xc000] ;  /* 0x00c00000c674783b */ /* 0x000fe20000004200 */
[----:B------:R-:W-:Y:S02]  /*15810*/  IADD3 R7, R3, 0x10, RZ ;  /* 0x0000001003077810 */ /* 0x000fe40007ffe0ff */
[C---:B------:R-:W-:Y:S01]  /*15820*/  ISETP.GE.AND P6, PT, R5.reuse, R0, PT ;  /* 0x000000000500720c */ /* 0x040fe20003fc6270 */
[----:B------:R-:W-:Y:S01]  /*15830*/  LDSM.16.MT88.4 R108, [R197+0xc000] ;  /* 0x00c00000c56c783b */ /* 0x000fe20000004200 */
[----:B------:R-:W-:Y:S02]  /*15840*/  ISETP.GE.AND P5, PT, R5, R2, PT ;  /* 0x000000020500720c */ /* 0x000fe40003fa6270 */
[----:B------:R-:W-:Y:S01]  /*15850*/  IADD3 R5, R3, 0x11, RZ ;  /* 0x0000001103057810 */ /* 0x000fe20007ffe0ff */
[----:B------:R-:W-:Y:S01]  /*15860*/  LDSM.16.MT88.4 R100, [R196+0xc000] ;  /* 0x00c00000c464783b */ /* 0x000fe20000004200 */
[----:B------:R-:W-:-:S02]  /*15870*/  FSEL R50, R50, -INF , !P1 ;  /* 0xff80000032327808 */ /* 0x000fc40004800000 */
[----:B------:R-:W-:Y:S01]  /*15880*/  ISETP.GE.AND P1, PT, R7, R2, PT ;  /* 0x000000020700720c */ /* 0x000fe20003f26270 */
[----:B-1----:R-:W-:Y:S01]  /*15890*/  LDSM.16.MT88.4 R64, [R196+0xe000] ;  /* 0x00e00000c440783b */ /* 0x002fe20000004200 */
[----:B------:R-:W-:Y:S02]  /*158a0*/  FSEL R24, R22, -INF , !P2 ;  /* 0xff80000016187808 */ /* 0x000fe40005000000 */
[----:B------:R-:W-:Y:S01]  /*158b0*/  FSEL R34, R51, -INF , !P6 ;  /* 0xff80000033227808 */ /* 0x000fe20007000000 */
[----:B------:R-:W-:Y:S01]  /*158c0*/  LDSM.16.MT88.4 R72, [R200+0x10000] ;  /* 0x01000000c848783b */ /* 0x000fe20000004200 */
[C---:B------:R-:W-:Y:S02]  /*158d0*/  ISETP.GE.AND P2, PT, R5.reuse, R0, PT ;  /* 0x000000000500720c */ /* 0x040fe40003f46270 */
[----:B------:R-:W-:Y:S01]  /*158e0*/  ISETP.GE.AND P6, PT, R5, R2, PT ;  /* 0x000000020500720c */ /* 0x000fe20003fc6270 */
[----:B------:R-:W-:Y:S01]  /*158f0*/  LDSM.16.MT88.4 R80, [R198+0x10000] ;  /* 0x01000000c650783b */ /* 0x000fe20000004200 */
[----:B------:R-:W-:-:S02]  /*15900*/  FSEL R26, R21, -INF , !P0 ;  /* 0xff800000151a7808 */ /* 0x000fc40004000000 */
[----:B------:R-:W-:Y:S01]  /*15910*/  IADD3 R5, R3, 0x19, RZ ;  /* 0x0000001903057810 */ /* 0x000fe20007ffe0ff */
[----:B------:R-:W-:Y:S01]  /*15920*/  LDSM.16.MT88.4 R88, [R197+0x10000] ;  /* 0x01000000c558783b */ /* 0x000fe20000004200 */
[----:B------:R-:W-:Y:S02]  /*15930*/  ISETP.GE.AND P0, PT, R7, R0, PT ;  /* 0x000000000700720c */ /* 0x000fe40003f06270 */
[----:B------:R-:W-:Y:S01]  /*15940*/  IADD3 R7, R3, 0x18, RZ ;  /* 0x0000001803077810 */ /* 0x000fe20007ffe0ff */
[----:B------:R-:W-:Y:S01]  /*15950*/  LDSM.16.MT88.4 R140, [R198+0xc800] ;  /* 0x00c80000c68c783b */ /* 0x000fe20000004200 */
[----:B------:R-:W-:Y:S02]  /*15960*/  FSEL R14, R16, -INF , !P1 ;  /* 0xff800000100e7808 */ /* 0x000fe40004800000 */
[----:B------:R-:W-:Y:S02]  /*15970*/  FSEL R16, R29, -INF , !P2 ;  /* 0xff8000001d107808 */ /* 0x000fe40005000000 */
[----:B------:R-:W-:-:S02]  /*15980*/  FSEL R12, R17, -INF , !P6 ;  /* 0xff800000110c7808 */ /* 0x000fc40007000000 */
[----:B------:R-:W-:Y:S02]  /*15990*/  ISETP.GE.AND P2, PT, R5, R2, PT ;  /* 0x000000020500720c */ /* 0x000fe40003f46270 */
[-C--:B------:R-:W-:Y:S02]  /*159a0*/  ISETP.GE.AND P6, PT, R3, R0.reuse, PT ;  /* 0x000000000300720c */ /* 0x080fe40003fc6270 */
[----:B------:R-:W-:Y:S02]  /*159b0*/  FSEL R22, R23, -INF , !P5 ;  /* 0xff80000017167808 */ /* 0x000fe40006800000 */
[----:B------:R-:W-:Y:S02]  /*159c0*/  FSEL R18, R28, -INF , !P0 ;  /* 0xff8000001c127808 */ /* 0x000fe40004000000 */
[C---:B------:R-:W-:Y:S02]  /*159d0*/  ISETP.GE.AND P5, PT, R7.reuse, R0, PT ;  /* 0x000000000700720c */ /* 0x040fe40003fa6270 */
[----:B------:R-:W-:-:S02]  /*159e0*/  ISETP.GE.AND P0, PT, R7, R2, PT ;  /* 0x000000020700720c */ /* 0x000fc40003f06270 */
[----:B------:R-:W-:Y:S02]  /*159f0*/  IADD3 R7, R3, 0x20, RZ ;  /* 0x0000002003077810 */ /* 0x000fe40007ffe0ff */
[----:B------:R-:W-:Y:S02]  /*15a00*/  FSEL R48, R48, -INF , !P6 ;  /* 0xff80000030307808 */ /* 0x000fe40007000000 */
[----:B------:R-:W-:Y:S02]  /*15a10*/  FSEL R8, R13, -INF , !P2 ;  /* 0xff8000000d087808 */ /* 0x000fe40005000000 */
[----:B------:R-:W-:Y:S02]  /*15a20*/  ISETP.GE.AND P2, PT, R3, R2, PT ;  /* 0x000000020300720c */ /* 0x000fe40003f46270 */
[----:B------:R-:W-:Y:S02]  /*15a30*/  FSEL R6, R31, -INF , !P5 ;  /* 0xff8000001f067808 */ /* 0x000fe40006800000 */
[----:B------:R-:W-:-:S02]  /*15a40*/  FSEL R10, R19, -INF , !P0 ;  /* 0xff800000130a7808 */ /* 0x000fc40004000000 */
[C---:B------:R-:W-:Y:S02]  /*15a50*/  ISETP.GE.AND P5, PT, R7.reuse, R0, PT ;  /* 0x000000000700720c */ /* 0x040fe40003fa6270 */
[----:B------:R-:W-:Y:S02]  /*15a60*/  ISETP.GE.AND P0, PT, R7, R2, PT ;  /* 0x000000020700720c */ /* 0x000fe40003f06270 */
[----:B------:R-:W-:Y:S02]  /*15a70*/  FMNMX.FTZ R7, R48, R32, !PT ;  /* 0x0000002030077209 */ /* 0x000fe40007810000 */
[----:B------:R-:W-:Y:S02]  /*15a80*/  ISETP.GE.AND P1, PT, R5, R0, PT ;  /* 0x000000000500720c */ /* 0x000fe40003f26270 */
[----:B------:R-:W-:Y:S02]  /*15a90*/  FSEL R20, R20, -INF , !P2 ;  /* 0xff80000014147808 */ /* 0x000fe40005000000 */
[----:B------:R-:W-:-:S02]  /*15aa0*/  IADD3 R5, R3, 0x21, RZ ;  /* 0x0000002103057810 */ /* 0x000fc40007ffe0ff */
[----:B------:R-:W-:Y:S02]  /*15ab0*/  FMNMX.FTZ R7, R50, R7, !PT ;  /* 0x0000000732077209 */ /* 0x000fe40007810000 */
[----:B------:R-:W-:Y:S02]  /*15ac0*/  FSEL R4, R30, -INF , !P1 ;  /* 0xff8000001e047808 */ /* 0x000fe40004800000 */
[----:B------:R-:W-:Y:S02]  /*15ad0*/  FMNMX.FTZ R11, R20, R26, !PT ;  /* 0x0000001a140b7209 */ /* 0x000fe40007810000 */
[C---:B------:R-:W-:Y:S02]  /*15ae0*/  ISETP.GE.AND P6, PT, R5.reuse, R0, PT ;  /* 0x000000000500720c */ /* 0x040fe40003fc6270 */
[----:B------:R-:W-:Y:S02]  /*15af0*/  ISETP.GE.AND P1, PT, R5, R2, PT ;  /* 0x000000020500720c */ /* 0x000fe40003f26270 */
[----:B------:R-:W-:-:S02]  /*15b00*/  IADD3 R5, R3, 0x28, RZ ;  /* 0x0000002803057810 */ /* 0x000fc40007ffe0ff */
[----:B------:R-:W-:Y:S02]  /*15b10*/  FMNMX.FTZ R7, R34, R7, !PT ;  /* 0x0000000722077209 */ /* 0x000fe40007810000 */
[----:B------:R-:W-:Y:S02]  /*15b20*/  FMNMX.FTZ R11, R24, R11, !PT ;  /* 0x0000000b180b7209 */ /* 0x000fe40007810000 */
[----:B------:R-:W-:Y:S02]  /*15b30*/  FSEL R226, R226, -INF , !P5 ;  /* 0xff800000e2e27808 */ /* 0x000fe40006800000 */
[----:B------:R-:W-:Y:S02]  /*15b40*/  FSEL R222, R222, -INF , !P0 ;  /* 0xff800000dede7808 */ /* 0x000fe40004000000 */
[C---:B------:R-:W-:Y:S02]  /*15b50*/  ISETP.GE.AND P5, PT, R5.reuse, R0, PT ;  /* 0x000000000500720c */ /* 0x040fe40003fa6270 */
[----:B------:R-:W-:-:S02]  /*15b60*/  ISETP.GE.AND P0, PT, R5, R2, PT ;  /* 0x000000020500720c */ /* 0x000fc40003f06270 */
        /* <DEDUP_REMOVED lines=8> */
[----:B------:R-:W-:Y:S02]  /*15bf0*/  IADD3 R7, R3, 0x29, RZ ;  /* 0x0000002903077810 */ /* 0x000fe40007ffe0ff */
[----:B------:R-:W-:Y:S02]  /*15c00*/  FSEL R164, R164, -INF , !P6 ;  /* 0xff800000a4a47808 */ /* 0x000fe40007000000 */
[----:B------:R-:W-:Y:S02]  /*15c10*/  FMNMX.FTZ R13, R226, R13, !PT ;  /* 0x0000000de20d7209 */ /* 0x000fe40007810000 */
[----:B------:R-:W-:-:S02]  /*15c20*/  FMNMX.FTZ R11, R8, R11, !PT ;  /* 0x0000000b080b7209 */ /* 0x000fc40007810000 */
[----:B------:R-:W-:Y:S02]  /*15c30*/  IADD3 R9, R3, 0x30, RZ ;  /* 0x0000003003097810 */ /* 0x000fe40007ffe0ff */
[----:B------:R-:W-:Y:S02]  /*15c40*/  ISETP.GE.AND P6, PT, R7, R0, PT ;  /* 0x000000000700720c */ /* 0x000fe40003fc6270 */
[----:B------:R-:W-:Y:S02]  /*15c50*/  FSEL R162, R162, -INF , !P5 ;  /* 0xff800000a2a27808 */ /* 0x000fe40006800000 */
[----:B------:R-:W-:Y:S02]  /*15c60*/  FMNMX.FTZ R13, R164, R13, !PT ;  /* 0x0000000da40d7209 */ /* 0x000fe40007810000 */
[----:B------:R-:W-:Y:S02]  /*15c70*/  FSEL R170, R170, -INF , !P1 ;  /* 0xff800000aaaa7808 */ /* 0x000fe40004800000 */
[----:B------:R-:W-:-:S02]  /*15c80*/  FMNMX.FTZ R11, R222, R11, !PT ;  /* 0x0000000bde0b7209 */ /* 0x000fc40007810000 */
[----:B------:R-:W-:Y:S02]  /*15c90*/  ISETP.GE.AND P2, PT, R7, R2, PT ;  /* 0x000000020700720c */ /* 0x000fe40003f46270 */
[----:B------:R-:W-:Y:S02]  /*15ca0*/  ISETP.GE.AND P1, PT, R9, R0, PT ;  /* 0x000000000900720c */ /* 0x000fe40003f26270 */
[C---:B------:R-:W-:Y:S02]  /*15cb0*/  IADD3 R7, R3.reuse, 0x31, RZ ;  /* 0x0000003103077810 */ /* 0x040fe40007ffe0ff */
[----:B------:R-:W-:Y:S02]  /*15cc0*/  IADD3 R5, R3, 0x38, RZ ;  /* 0x0000003803057810 */ /* 0x000fe40007ffe0ff */
[----:B------:R-:W-:Y:S02]  /*15cd0*/  FSEL R224, R224, -INF , !P6 ;  /* 0xff800000e0e07808 */ /* 0x000fe40007000000 */
[----:B------:R-:W-:-:S02]  /*15ce0*/  FMNMX.FTZ R13, R162, R13, !PT ;  /* 0x0000000da20d7209 */ /* 0x000fc40007810000 */
[----:B------:R-:W-:Y:S02]  /*15cf0*/  FSEL R220, R220, -INF , !P0 ;  /* 0xff800000dcdc7808 */ /* 0x000fe40004000000 */
[----:B------:R-:W-:Y:S02]  /*15d00*/  FMNMX.FTZ R11, R170, R11, !PT ;  /* 0x0000000baa0b7209 */ /* 0x000fe40007810000 */
[----:B------:R-:W-:Y:S02]  /*15d10*/  FSEL R182, R182, -INF , !P1 ;  /* 0xff800000b6b67808 */ /* 0x000fe40004800000 */
[-C--:B------:R-:W-:Y:S02]  /*15d20*/  ISETP.GE.AND P5, PT, R7, R0.reuse, PT ;  /* 0x000000000700720c */ /* 0x080fe40003fa6270 */
[----:B------:R-:W-:Y:S02]  /*15d30*/  FMNMX.FTZ R13, R224, R13, !PT ;  /* 0x0000000de00d7209 */ /* 0x000fe40007810000 */
[----:B------:R-:W-:-:S02]  /*15d40*/  ISETP.GE.AND P1, PT, R5, R0, PT ;  /* 0x000000000500720c */ /* 0x000fc40003f26270 */
[----:B------:R-:W-:Y:S02]  /*15d50*/  ISETP.GE.AND P0, PT, R9, R2, PT ;  /* 0x000000020900720c */ /* 0x000fe40003f06270 */
[----:B------:R-:W-:Y:S02]  /*15d60*/  FSEL R174, R174, -INF , !P2 ;  /* 0xff800000aeae7808 */ /* 0x000fe40005000000 */
[----:B------:R-:W-:Y:S02]  /*15d70*/  FMNMX.FTZ R11, R220, R11, !PT ;  /* 0x0000000bdc0b7209 */ /* 0x000fe40007810000 */
[----:B------:R-:W-:Y:S02]  /*15d80*/  IADD3 R3, R3, 0x39, RZ ;  /* 0x0000003903037810 */ /* 0x000fe40007ffe0ff */
[----:B------:R-:W-:Y:S02]  /*15d90*/  FSEL R180, R180, -INF , !P5 ;  /* 0xff800000b4b47808 */ /* 0x000fe40006800000 */
[----:B------:R-:W-:-:S02]  /*15da0*/  FMNMX.FTZ R13, R182, R13, !PT ;  /* 0x0000000db60d7209 */ /* 0x000fc40007810000 */
[----:B------:R-:W-:Y:S02]  /*15db0*/  FSEL R178, R178, -INF , !P1 ;  /* 0xff800000b2b27808 */ /* 0x000fe40004800000 */
[----:B------:R-:W-:Y:S02]  /*15dc0*/  ISETP.GE.AND P1, PT, R7, R2, PT ;  /* 0x000000020700720c */ /* 0x000fe40003f26270 */
[----:B------:R-:W-:Y:S02]  /*15dd0*/  FSEL R172, R172, -INF , !P0 ;  /* 0xff800000acac7808 */ /* 0x000fe40004000000 */
[----:B------:R-:W-:Y:S02]  /*15de0*/  FMNMX.FTZ R11, R174, R11, !PT ;  /* 0x0000000bae0b7209 */ /* 0x000fe40007810000 */
[----:B------:R-:W-:Y:S02]  /*15df0*/  ISETP.GE.AND P5, PT, R3, R0, PT ;  /* 0x000000000300720c */ /* 0x000fe40003fa6270 */
[----:B------:R-:W-:-:S02]  /*15e00*/  FMNMX.FTZ R13, R180, R13, !PT ;  /* 0x0000000db40d7209 */ /* 0x000fc40007810000 */
[-C--:B------:R-:W-:Y:S02]  /*15e10*/  ISETP.GE.AND P0, PT, R5, R2.reuse, PT ;  /* 0x000000020500720c */ /* 0x080fe40003f06270 */
[----:B------:R-:W-:Y:S02]  /*15e20*/  FSEL R146, R146, -INF , !P1 ;  /* 0xff80000092927808 */ /* 0x000fe40004800000 */
[----:B------:R-:W-:Y:S02]  /*15e30*/  FMNMX.FTZ R11, R172, R11, !PT ;  /* 0x0000000bac0b7209 */ /* 0x000fe40007810000 */
[----:B------:R-:W-:Y:S02]  /*15e40*/  FSEL R176, R176, -INF , !P5 ;  /* 0xff800000b0b07808 */ /* 0x000fe40006800000 */
[----:B------:R-:W-:Y:S02]  /*15e50*/  FMNMX.FTZ R13, R178, R13, !PT ;  /* 0x0000000db20d7209 */ /* 0x000fe40007810000 */
[----:B------:R-:W-:-:S02]  /*15e60*/  ISETP.GE.AND P1, PT, R3, R2, PT ;  /* 0x000000020300720c */ /* 0x000fc40003f26270 */
        /* <DEDUP_REMOVED lines=12> */
[----:B-1----:R-:W-:-:S04]  /*15f30*/  FMNMX.FTZ R132, R9, R132, !PT ;  /* 0x0000008409847209 */ /* 0x002fc80007810000 */
        /* <DEDUP_REMOVED lines=12> */
[----:B------:R-:W1:Y:S01]  /*16000*/  LDSM.16.MT88.4 R48, [R198+0xe000] ;  /* 0x00e00000c630783b */ /* 0x000e620000004200 */
[--C-:B------:R-:W-:Y:S01]  /*16010*/  FFMA.FTZ R158, R20, c[0x0][0x23c], -R165.reuse ;  /* 0x00008f00149e7a23 */ /* 0x100fe200000108a5 */
[----:B------:R-:W-:Y:S01]  /*16020*/  MUFU.EX2 R157, R157 ;  /* 0x0000009d009d7308 */ /* 0x000fe20000000800 */
[--C-:B------:R-:W-:Y:S01]  /*16030*/  FFMA.FTZ R159, R26, c[0x0][0x23c], -R165.reuse ;  /* 0x00008f001a9f7a23 */ /* 0x100fe200000108a5 */
[----:B------:R-:W-:Y:S01]  /*16040*/  LDSM.16.MT88.4 R32, [R197+0xc800] ;  /* 0x00c80000c520783b */ /* 0x000fe20000004200 */
[----:B------:R-:W-:-:S02]  /*16050*/  FFMA.FTZ R160, R24, c[0x0][0x23c], -R165 ;  /* 0x00008f0018a07a23 */ /* 0x000fc400000108a5 */
[----:B------:R-:W-:Y:S01]  /*16060*/  FFMA.FTZ R151, R22, c[0x0][0x23c], -R165 ;  /* 0x00008f0016977a23 */ /* 0x000fe200000108a5 */
[----:B------:R-:W-:Y:S01]  /*16070*/  LDSM.16.MT88.4 R24, [R198+0xe800] ;  /* 0x00e80000c618783b */ /* 0x000fe20000004200 */
[--C-:B------:R-:W-:Y:S01]  /*16080*/  FFMA.FTZ R149, R6, c[0x0][0x23c], -R145.reuse ;  /* 0x00008f0006957a23 */ /* 0x100fe20000010891 */
[----:B------:R-:W2:Y:S01]  /*16090*/  MUFU.EX2 R156, R156 ;  /* 0x0000009c009c7308 */ /* 0x000ea20000000800 */
[--C-:B------:R-:W-:Y:S01]  /*160a0*/  FFMA.FTZ R138, R4, c[0x0][0x23c], -R145.reuse ;  /* 0x00008f00048a7a23 */ /* 0x100fe20000010891 */
[----:B------:R-:W-:Y:S01]  /*160b0*/  LDSM.16.MT88.4 R20, [R200+0xc800] ;  /* 0x00c80000c814783b */ /* 0x000fe20000004200 */
[--C-:B------:R-:W-:Y:S02]  /*160c0*/  FFMA.FTZ R153, R18, c[0x0][0x23c], -R145.reuse ;  /* 0x00008f0012997a23 */ /* 0x100fe40000010891 */
[----:B------:R-:W-:Y:S01]  /*160d0*/  FFMA.FTZ R148, R16, c[0x0][0x23c], -R145 ;  /* 0x00008f0010947a23 */ /* 0x000fe20000010891 */
[----:B------:R-:W3:Y:S01]  /*160e0*/  LDSM.16.MT88.4 R4, [R196+0x10000] ;  /* 0x01000000c404783b */ /* 0x000ee20000004200 */
[--C-:B------:R-:W-:Y:S01]  /*160f0*/  FFMA.FTZ R152, R10, c[0x0][0x23c], -R165.reuse ;  /* 0x00008f000a987a23 */ /* 0x100fe200000108a5 */
[----:B------:R-:W-:Y:S01]  /*16100*/  MUFU.EX2 R155, R155 ;  /* 0x0000009b009b7308 */ /* 0x000fe20000000800 */
[--C-:B------:R-:W-:Y:S01]  /*16110*/  FFMA.FTZ R135, R8, c[0x0][0x23c], -R165.reuse ;  /* 0x00008f0008877a23 */ /* 0x100fe200000108a5 */
[----:B------:R-:W-:Y:S01]  /*16120*/  LDSM.16.MT88.4 R16, [R197+0xe800] ;  /* 0x00e80000c510783b */ /* 0x000fe20000004200 */
[----:B------:R-:W-:-:S02]  /*16130*/  FFMA.FTZ R154, R14, c[0x0][0x23c], -R165 ;  /* 0x00008f000e9a7a23 */ /* 0x000fc400000108a5 */
[----:B------:R-:W-:Y:S01]  /*16140*/  FFMA.FTZ R139, R12, c[0x0][0x23c], -R165 ;  /* 0x00008f000c8b7a23 */ /* 0x000fe200000108a5 */
[----:B------:R-:W4:Y:S01]  /*16150*/  LDSM.16.MT88.4 R8, [R200+0xe800] ;  /* 0x00e80000c808783b */ /* 0x000f220000004200 */
[--C-:B------:R-:W-:Y:S01]  /*16160*/  FFMA.FTZ R161, R226, c[0x0][0x23c], -R145.reuse ;  /* 0x00008f00e2a17a23 */ /* 0x100fe20000010891 */
[----:B------:R-:W5:Y:S01]  /*16170*/  MUFU.EX2 R150, R150 ;  /* 0x0000009600967308 */ /* 0x000f620000000800 */
[----:B--2---:R-:W-:Y:S01]  /*16180*/  F2FP.PACK_AB R96, R156, R157 ;  /* 0x0000009d9c60723e */ /* 0x004fe200000000ff */
[----:B------:R-:W2:Y:S01]  /*16190*/  LDSM.16.MT88.4 R12, [R196+0xe800] ;  /* 0x00e80000c40c783b */ /* 0x000ea20000004200 */
[--C-:B------:R-:W-:Y:S02]  /*161a0*/  FFMA.FTZ R164, R164, c[0x0][0x23c], -R145.reuse ;  /* 0x00008f00a4a47a23 */ /* 0x100fe40000010891 */
[--C-:B------:R-:W-:Y:S02]  /*161b0*/  FFMA.FTZ R162, R162, c[0x0][0x23c], -R145.reuse ;  /* 0x00008f00a2a27a23 */ /* 0x100fe40000010891 */
[----:B------:R-:W-:Y:S01]  /*161c0*/  FFMA.FTZ R163, R224, c[0x0][0x23c], -R145 ;  /* 0x00008f00e0a37a23 */ /* 0x000fe20000010891 */
[----:B------:R-:W-:Y:S01]  /*161d0*/  MUFU.EX2 R158, R158 ;  /* 0x0000009e009e7308 */ /* 0x000fe20000000800 */
[----:B------:R-:W-:-:S02]  /*161e0*/  FFMA.FTZ R167, R222, c[0x0][0x23c], -R165 ;  /* 0x00008f00dea77a23 */ /* 0x000fc400000108a5 */
[--C-:B------:R-:W-:Y:S02]  /*161f0*/  FFMA.FTZ R170, R170, c[0x0][0x23c], -R165.reuse ;  /* 0x00008f00aaaa7a23 */ /* 0x100fe400000108a5 */
[--C-:B------:R-:W-:Y:S02]  /*16200*/  FFMA.FTZ R171, R220, c[0x0][0x23c], -R165.reuse ;  /* 0x00008f00dcab7a23 */ /* 0x100fe400000108a5 */
[----:B------:R-:W-:Y:S01]  /*16210*/  FFMA.FTZ R174, R174, c[0x0][0x23c], -R165 ;  /* 0x00008f00aeae7a23 */ /* 0x000fe200000108a5 */
[----:B------:R-:W1:Y:S01]  /*16220*/  MUFU.EX2 R159, R159 ;  /* 0x0000009f009f7308 */ /* 0x000e620000000800 */
[----:B-----5:R-:W-:Y:S01]  /*16230*/  F2FP.PACK_AB R98, R150, R155 ;  /* 0x0000009b9662723e */ /* 0x020fe200000000ff */
[--C-:B------:R-:W-:Y:S02]  /*16240*/  FFMA.FTZ R175, R178, c[0x0][0x23c], -R145.reuse ;  /* 0x00008f00b2af7a23 */ /* 0x100fe40000010891 */
[--C-:B------:R-:W-:Y:S02]  /*16250*/  FFMA.FTZ R173, R182, c[0x0][0x23c], -R145.reuse ;  /* 0x00008f00b6ad7a23 */ /* 0x100fe40000010891 */
[----:B------:R-:W-:-:S02]  /*16260*/  FFMA.FTZ R180, R180, c[0x0][0x23c], -R145 ;  /* 0x00008f00b4b47a23 */ /* 0x000fc40000010891 */
[----:B------:R-:W-:Y:S01]  /*16270*/  MUFU.EX2 R160, R160 ;  /* 0x000000a000a07308 */ /* 0x000fe20000000800 */
[----:B------:R-:W-:Y:S02]  /*16280*/  FFMA.FTZ R176, R176, c[0x0][0x23c], -R145 ;  /* 0x00008f00b0b07a23 */ /* 0x000fe40000010891 */
[--C-:B------:R-:W-:Y:S02]  /*16290*/  FFMA.FTZ R172, R172, c[0x0][0x23c], -R165.reuse ;  /* 0x00008f00acac7a23 */ /* 0x100fe400000108a5 */
[--C-:B------:R-:W-:Y:S02]  /*162a0*/  FFMA.FTZ R177, R146, c[0x0][0x23c], -R165.reuse ;  /* 0x00008f0092b17a23 */ /* 0x100fe400000108a5 */
[--C-:B------:R-:W-:Y:S01]  /*162b0*/  FFMA.FTZ R178, R144, c[0x0][0x23c], -R165.reuse ;  /* 0x00008f0090b27a23 */ /* 0x100fe200000108a5 */
[----:B------:R-:W5:Y:S01]  /*162c0*/  MUFU.EX2 R151, R151 ;  /* 0x0000009700977308 */ /* 0x000f620000000800 */
[----:B-1----:R-:W-:Y:S01]  /*162d0*/  F2FP.PACK_AB R97, R159, R158 ;  /* 0x0000009e9f61723e */ /* 0x002fe200000000ff */
[----:B------:R-:W-:Y:S01]  /*162e0*/  FFMA.FTZ R221, R166, c[0x0][0x23c], -R165 ;  /* 0x00008f00a6dd7a23 */ /* 0x000fe200000108a5 */
[----:B------:R-:W-:Y:S01]  /*162f0*/  LDSM.16.MT88.4 R144, [R198+0xd800] ;  /* 0x00d80000c690783b */ /* 0x000fe20000004200 */
[----:B------:R-:W-:-:S02]  /*16300*/  FADD.FTZ R156, R157, R156 ;  /* 0x0000009c9d9c7221 */ /* 0x000fc40000010000 */
[----:B------:R-:W-:Y:S02]  /*16310*/  FADD.FTZ R159, R158, R159 ;  /* 0x0000009f9e9f7221 */ /* 0x000fe40000010000 */
[----:B------:R-:W-:Y:S01]  /*16320*/  MUFU.EX2 R153, R153 ;  /* 0x0000009900997308 */ /* 0x000fe20000000800 */
[----:B------:R-:W-:-:S04]  /*16330*/  FADD.FTZ R155, R155, R156 ;  /* 0x0000009c9b9b7221 */ /* 0x000fc80000010000 */
[----:B------:R-:W-:Y:S01]  /*16340*/  FADD.FTZ R150, R150, R155 ;  /* 0x0000009b96967221 */ /* 0x000fe20000010000 */
[----:B-----5:R-:W-:Y:S02]  /*16350*/  F2FP.PACK_AB R99, R151, R160 ;  /* 0x000000a09763723e */ /* 0x020fe400000000ff */
        /* <DEDUP_REMOVED lines=47> */
[C---:B---3--:R-:W-:Y:S07]  /*16650*/  HMMA.16816.F32 R92, R96.reuse, R4, RZ ;  /* 0x00000004605c723c */ /* 0x048fee00000018ff */
[----:B-1----:R-:W-:Y:S01]  /*16660*/  F2FP.PACK_AB R4, R148, R153 ;  /* 0x000000999404723e */ /* 0x002fe200000000ff */
[----:B------:R-:W-:Y:S01]  /*16670*/  HMMA.16816.F32 R96, R96, R6, RZ ;  /* 0x000000066060723c */ /* 0x000fe200000018ff */
[----:B-----5:R-:W-:Y:S01]  /*16680*/  F2FP.PACK_AB R5, R139, R154 ;  /* 0x0000009a8b05723e */ /* 0x020fe200000000ff */
[----:B------:R-:W-:-:S02]  /*16690*/  FADD.FTZ R153, R153, R150 ;  /* 0x0000009699997221 */ /* 0x000fc40000010000 */
[----:B------:R-:W-:Y:S02]  /*166a0*/  FADD.FTZ R154, R154, R151 ;  /* 0x000000979a9a7221 */ /* 0x000fe40000010000 */
[----:B------:R-:W-:Y:S01]  /*166b0*/  FADD.FTZ R148, R148, R153 ;  /* 0x0000009994947221 */ /* 0x000fe20000010000 */
[----:B------:R-:W-:Y:S01]  /*166c0*/  F2FP.PACK_AB R6, R138, R149 ;  /* 0x000000958a06723e */ /* 0x000fe200000000ff */
[----:B------:R-:W-:Y:S01]  /*166d0*/  FADD.FTZ R139, R139, R154 ;  /* 0x0000009a8b8b7221 */ /* 0x000fe20000010000 */
[----:B------:R-:W-:Y:S01]  /*166e0*/  F2FP.PACK_AB R7, R135, R152 ;  /* 0x000000988707723e */ /* 0x000fe200000000ff */
[----:B------:R-:W-:Y:S02]  /*166f0*/  FADD.FTZ R149, R149, R148 ;  /* 0x0000009495957221 */ /* 0x000fe40000010000 */
[----:B------:R-:W-:Y:S02]  /*16700*/  FADD.FTZ R152, R152, R139 ;  /* 0x0000008b98987221 */ /* 0x000fe40000010000 */
[----:B------:R-:W-:-:S02]  /*16710*/  FADD.FTZ R138, R138, R149 ;  /* 0x000000958a8a7221 */ /* 0x000fc40000010000 */
[----:B----4-:R-:W-:Y:S01]  /*16720*/  HMMA.16816.F32 R36, R4, R8, R36 ;  /* 0x000000080424723c */ /* 0x010fe20000001824 */
[----:B------:R-:W-:-:S07]  /*16730*/  FADD.FTZ R152, R135, R152 ;  /* 0x0000009887987221 */ /* 0x000fce0000010000 */
        /* <DEDUP_REMOVED lines=92> */
[----:B--2---:R-:W-:Y:S01]  /*16d00*/  HMMA.16816.F32 R128, R4, R12, R128 ;  /* 0x0000000c0480723c */ /* 0x004fe20000001880 */
[----:B------:R-:W-:-:S02]  /*16d10*/  FADD.FTZ R178, R178, R177 ;  /* 0x000000b1b2b27221 */ /* 0x000fc40000010000 */
[----:B------:R-:W-:Y:S02]  /*16d20*/  FADD.FTZ R223, R176, R175 ;  /* 0x000000afb0df7221 */ /* 0x000fe40000010000 */
        /* <DEDUP_REMOVED lines=23> */
[C---:B-1----:R-:W-:Y:S08]  /*16ea0*/  HMMA.16816.F32 R84, R4.reuse, R8, R84 ;  /* 0x000000080454723c */ /* 0x042ff00000001854 */
[C---:B------:R-:W-:Y:S08]  /*16eb0*/  HMMA.16816.F32 R88, R4.reuse, R10, R88 ;  /* 0x0000000a0458723c */ /* 0x040ff00000001858 */
[C---:B---3--:R-:W-:Y:S08]  /*16ec0*/  HMMA.16816.F32 R92, R4.reuse, R16, R92 ;  /* 0x00000010045c723c */ /* 0x048ff0000000185c */
        /* <DEDUP_REMOVED lines=66> */
.L_x_1299:
[----:B------:R-:W-:-:S05]  /*172f0*/  IMAD.MOV.U32 R5, RZ, RZ, c[0x0][0x1a0] ;  /* 0x00006800ff057624 */ /* 0x000fca00078e00ff */
[----:B------:R-:W-:-:S04]  /*17300*/  LEA R5, -R5, RZ, 0x6 ;  /* 0x000000ff05057211 */ /* 0x000fc800078e31ff */
[----:B------:R-:W-:Y:S02]  /*17310*/  SHF.R.S32.HI R4, RZ, 0x1f, R5 ;  /* 0x0000001fff047819 */ /* 0x000fe40000011405 */
.L_x_1300:
        /* <DEDUP_REMOVED lines=112> */
[----:B--2---:R-:W2:Y:S04]  /*17a20*/  LDSM.16.M88.4 R16, [R205+0x6000] ;  /* 0x00600000cd10783b */ /* 0x004ea80000000200 */
[----:B------:R-:W-:Y:S04]  /*17a30*/  LDSM.16.M88.4 R32, [R204] ;  /* 0x00000000cc20783b */ /* 0x000fe80000000200 */
[----:B---3--:R-:W-:Y:S04]  /*17a40*/  LDSM.16.M88.4 R12, [R203] ;  /* 0x00000000cb0c783b */ /* 0x008fe80000000200 */
[----:B------:R-:W3:Y:S04]  /*17a50*/  LDSM.16.M88.4 R140, [R205+0x6800] ;  /* 0x00680000cd8c783b */ /* 0x000ee80000000200 */
[----:B------:R-:W3:Y:S04]  /*17a60*/  LDSM.16.M88.4 R152, [R205+0x7000] ;  /* 0x00700000cd98783b */ /* 0x000ee80000000200 */
[----:B-1----:R-:W1:Y:S04]  /*17a70*/  LDSM.16.M88.4 R24, [R205+0x7800] ;  /* 0x00780000cd18783b */ /* 0x002e680000000200 */
[----:B----4-:R-:W-:Y:S04]  /*17a80*/  LDSM.16.M88.4 R8, [R202] ;  /* 0x00000000ca08783b */ /* 0x010fe80000000200 */
[----:B-----5:R-:W4:Y:S04]  /*17a90*/  LDSM.16.M88.4 R20, [R199+0x6000] ;  /* 0x00600000c714783b */ /* 0x020f280000000200 */
[----:B------:R-:W5:Y:S04]  /*17aa0*/  LDSM.16.M88.4 R148, [R195] ;  /* 0x00000000c394783b */ /* 0x000f680000000200 */
[----:B------:R-:W1:Y:S01]  /*17ab0*/  LDSM.16.M88.4 R144, [R194] ;  /* 0x00000000c290783b */ /* 0x000e620000000200 */
[C---:B--2---:R-:W-:Y:S03]  /*17ac0*/  HMMA.16816.F32 R4, R168.reuse, R16, RZ ;  /* 0x00000010a804723c */ /* 0x044fe600000018ff */
[----:B------:R-:W2:Y:S04]  /*17ad0*/  LDSM.16.M88.4 R136, [R193] ;  /* 0x00000000c188783b */ /* 0x000ea80000000200 */
[----:B------:R-:W-:Y:S01]  /*17ae0*/  LDSM.16.M88.4 R160, [R199+0x7800] ;  /* 0x00780000c7a0783b */ /* 0x000fe20000000200 */
[C---:B------:R-:W-:Y:S03]  /*17af0*/  HMMA.16816.F32 R16, R168.reuse, R18, RZ ;  /* 0x00000012a810723c */ /* 0x040fe600000018ff */
[----:B------:R-:W-:Y:S04]  /*17b00*/  LDSM.16.M88.4 R176, [R199+0x6800] ;  /* 0x00680000c7b0783b */ /* 0x000fe80000000200 */
[----:B------:R-:W-:Y:S01]  /*17b10*/  LDSM.16.M88.4 R164, [R199+0x7000] ;  /* 0x00700000c7a4783b */ /* 0x000fe20000000200 */
[----:B---3--:R-:W-:Y:S03]  /*17b20*/  HMMA.16816.F32 R28, R168, R140, RZ ;  /* 0x0000008ca81c723c */ /* 0x008fe600000018ff */
[----:B------:R-:W-:Y:S04]  /*17b30*/  LDSM.16.M88.4 R180, [R202+0x2000] ;  /* 0x00200000cab4783b */ /* 0x000fe80000000200 */
[----:B------:R-:W-:Y:S01]  /*17b40*/  LDSM.16.M88.4 R228, [R205+0xa800] ;  /* 0x00a80000cde4783b */ /* 0x000fe20000000200 */
[----:B------:R-:W-:Y:S03]  /*17b50*/  HMMA.16816.F32 R4, R32, R12, R4 ;  /* 0x0000000c2004723c */ /* 0x000fe60000001804 */
[----:B------:R-:W-:Y:S04]  /*17b60*/  LDSM.16.M88.4 R224, [R199+0xa000] ;  /* 0x00a00000c7e0783b */ /* 0x000fe80000000200 */
[----:B------:R-:W0:Y:S01]  /*17b70*/  LDGDEPBAR ;  /* 0x00000000000079af */ /* 0x000e220000000000 */
[C---:B------:R-:W-:Y:S08]  /*17b80*/  HMMA.16816.F32 R156, R168.reuse, R152, RZ ;  /* 0x00000098a89c723c */ /* 0x040ff000000018ff */
[C---:B------:R-:W-:Y:S08]  /*17b90*/  HMMA.16816.F32 R140, R168.reuse, R142, RZ ;  /* 0x0000008ea88c723c */ /* 0x040ff000000018ff */
[C---:B------:R-:W-:Y:S08]  /*17ba0*/  HMMA.16816.F32 R152, R168.reuse, R154, RZ ;  /* 0x0000009aa898723c */ /* 0x040ff000000018ff */
[C---:B-1----:R-:W-:Y:S08]  /*17bb0*/  HMMA.16816.F32 R172, R168.reuse, R24, RZ ;  /* 0x00000018a8ac723c */ /* 0x042ff000000018ff */
[----:B------:R-:W-:Y:S01]  /*17bc0*/  HMMA.16816.F32 R168, R168, R26, RZ ;  /* 0x0000001aa8a8723c */ /* 0x000fe200000018ff */
[----:B------:R-:W-:Y:S07]  /*17bd0*/  LDSM.16.M88.4 R24, [R201] ;  /* 0x00000000c918783b */ /* 0x000fee0000000200 */
[----:B------:R-:W-:Y:S01]  /*17be0*/  HMMA.16816.F32 R16, R32, R14, R16 ;  /* 0x0000000e2010723c */ /* 0x000fe20000001810 */
[----:B------:R-:W1:Y:S07]  /*17bf0*/  LDSM.16.M88.4 R12, [R192] ;  /* 0x00000000c00c783b */ /* 0x000e6e0000000200 */
[----:B----4-:R-:W-:Y:S08]  /*17c00*/  HMMA.16816.F32 R4, R8, R20, R4 ;  /* 0x000000140804723c */ /* 0x010ff00000001804 */
[C---:B-----5:R-:W-:Y:S08]  /*17c10*/  HMMA.16816.F32 R28, R32.reuse, R148, R28 ;  /* 0x00000094201c723c */ /* 0x060ff0000000181c */
[C---:B------:R-:W-:Y:S01]  /*17c20*/  HMMA.16816.F32 R140, R32.reuse, R150, R140 ;  /* 0x00000096208c723c */ /* 0x040fe2000000188c */
[----:B------:R-:W-:Y:S07]  /*17c30*/  LDSM.16.M88.4 R148, [R192+0x800] ;  /* 0x00080000c094783b */ /* 0x000fee0000000200 */
[C---:B------:R-:W-:Y:S08]  /*17c40*/  HMMA.16816.F32 R156, R32.reuse, R144, R156 ;  /* 0x00000090209c723c */ /* 0x040ff0000000189c */
[C---:B------:R-:W-:Y:S01]  /*17c50*/  HMMA.16816.F32 R152, R32.reuse, R146, R152 ;  /* 0x000000922098723c */ /* 0x040fe20000001898 */
[----:B------:R-:W-:Y:S07]  /*17c60*/  LDSM.16.M88.4 R144, [R192+0x1000] ;  /* 0x00100000c090783b */ /* 0x000fee0000000200 */
[C---:B--2---:R-:W-:Y:S08]  /*17c70*/  HMMA.16816.F32 R172, R32.reuse, R136, R172 ;  /* 0x0000008820ac723c */ /* 0x044ff000000018ac */
[----:B------:R-:W-:Y:S01]  /*17c80*/  HMMA.16816.F32 R168, R32, R138, R168 ;  /* 0x0000008a20a8723c */ /* 0x000fe200000018a8 */
[----:B------:R-:W-:Y:S04]  /*17c90*/  LDSM.16.M88.4 R32, [R206+0x2000] ;  /* 0x00200000ce20783b */ /* 0x000fe80000000200 */
[----:B------:R-:W-:Y:S03]  /*17ca0*/  LDSM.16.M88.4 R136, [R192+0x1800] ;  /* 0x00180000c088783b */ /* 0x000fe60000000200 */
[----:B------:R-:W-:Y:S01]  /*17cb0*/  HMMA.16816.F32 R16, R8, R22, R16 ;  /* 0x000000160810723c */ /* 0x000fe20000001810 */
[----:B------:R-:W2:Y:S07]  /*17cc0*/  LDSM.16.M88.4 R20, [R205+0x8000] ;  /* 0x00800000cd14783b */ /* 0x000eae0000000200 */
[----:B-1----:R-:W-:Y:S08]  /*17cd0*/  HMMA.16816.F32 R4, R24, R12, R4 ;  /* 0x0000000c1804723c */ /* 0x002ff00000001804 */
[C---:B------:R-:W-:Y:S08]  /*17ce0*/  HMMA.16816.F32 R172, R8.reuse, R160, R172 ;  /* 0x000000a008ac723c */ /* 0x040ff000000018ac */
[----:B------:R-:W-:Y:S01]  /*17cf0*/  HMMA.16816.F32 R168, R8, R162, R168 ;  /* 0x000000a208a8723c */ /* 0x000fe200000018a8 */
[----:B------:R-:W-:Y:S07]  /*17d00*/  LDSM.16.M88.4 R160, [R191] ;  /* 0x00000000bfa0783b */ /* 0x000fee0000000200 */
[----:B------:R-:W-:Y:S01]  /*17d10*/  HMMA.16816.F32 R16, R24, R14, R16 ;  /* 0x0000000e1810723c */ /* 0x000fe20000001810 */
[----:B------:R-:W1:Y:S07]  /*17d20*/  LDSM.16.M88.4 R12, [R204+0x2000] ;  /* 0x00200000cc0c783b */ /* 0x000e6e0000000200 */
[C---:B------:R-:W-:Y:S08]  /*17d30*/  HMMA.16816.F32 R28, R8.reuse, R176, R28 ;  /* 0x000000b0081c723c */ /* 0x040ff0000000181c */
[C---:B------:R-:W-:Y:S01]  /*17d40*/  HMMA.16816.F32 R140, R8.reuse, R178, R140 ;  /* 0x000000b2088c723c */ /* 0x040fe2000000188c */
[----:B------:R-:W-:Y:S07]  /*17d50*/  LDSM.16.M88.4 R176, [R199+0x8800] ;  /* 0x00880000c7b0783b */ /* 0x000fee0000000200 */
[C---:B------:R-:W-:Y:S08]  /*17d60*/  HMMA.16816.F32 R156, R8.reuse, R164, R156 ;  /* 0x000000a4089c723c */ /* 0x040ff0000000189c */
[----:B------:R-:W-:Y:S01]  /*17d70*/  HMMA.16816.F32 R152, R8, R166, R152 ;  /* 0x000000a60898723c */ /* 0x000fe20000001898 */
[----:B------:R-:W3:Y:S04]  /*17d80*/  LDSM.16.M88.4 R8, [R205+0x8800] ;  /* 0x00880000cd08783b */ /* 0x000ee80000000200 */
[----:B------:R-:W-:Y:S03]  /*17d90*/  LDSM.16.M88.4 R164, [R201+0x2000] ;  /* 0x00200000c9a4783b */ /* 0x000fe60000000200 */
[C---:B--2---:R-:W-:Y:S08]  /*17da0*/  HMMA.16816.F32 R4, R32.reuse, R20, R4 ;  /* 0x000000142004723c */ /* 0x044ff00000001804 */
[----:B------:R-:W-:Y:S01]  /*17db0*/  HMMA.16816.F32 R16, R32, R22, R16 ;  /* 0x000000162010723c */ /* 0x000fe20000001810 */
[----:B------:R-:W2:Y:S07]  /*17dc0*/  LDSM.16.M88.4 R20, [R199+0x8000] ;  /* 0x00800000c714783b */ /* 0x000eae0000000200 */
[C---:B------:R-:W-:Y:S08]  /*17dd0*/  HMMA.16816.F32 R28, R24.reuse, R148, R28 ;  /* 0x00000094181c723c */ /* 0x040ff0000000181c */
[C---:B------:R-:W-:Y:S01]  /*17de0*/  HMMA.16816.F32 R140, R24.reuse, R150, R140 ;  /* 0x00000096188c723c */ /* 0x040fe2000000188c */
[----:B------:R-:W4:Y:S07]  /*17df0*/  LDSM.16.M88.4 R148, [R205+0x9000] ;  /* 0x00900000cd94783b */ /* 0x000f2e0000000200 */
[C---:B------:R-:W-:Y:S08]  /*17e00*/  HMMA.16816.F32 R156, R24.reuse, R144, R156 ;  /* 0x00000090189c723c */ /* 0x040ff0000000189c */
[----:B------:R-:W-:Y:S01]  /*17e10*/  HMMA.16816.F32 R152, R24, R146, R152 ;  /* 0x000000921898723c */ /* 0x000fe20000001898 */
[----:B------:R-:W5:Y:S07]  /*17e20*/  LDSM.16.M88.4 R144, [R205+0x9800] ;  /* 0x00980000cd90783b */ /* 0x000f6e0000000200 */
[----:B-1----:R-:W-:Y:S08]  /*17e30*/  HMMA.16816.F32 R4, R12, R160, R4 ;  /* 0x000000a00c04723c */ /* 0x002ff00000001804 */
[C---:B------:R-:W-:Y:S08]  /*17e40*/  HMMA.16816.F32 R172, R24.reuse, R136, R172 ;  /* 0x0000008818ac723c */ /* 0x040ff000000018ac */
[----:B------:R-:W-:Y:S01]  /*17e50*/  HMMA.16816.F32 R168, R24, R138, R168 ;  /* 0x0000008a18a8723c */ /* 0x000fe200000018a8 */
[----:B------:R-:W1:Y:S04]  /*17e60*/  LDSM.16.M88.4 R136, [R190] ;  /* 0x00000000be88783b */ /* 0x000e680000000200 */
[----:B------:R-:W1:Y:S03]  /*17e70*/  LDSM.16.M88.4 R24, [R192+0x2000] ;  /* 0x00200000c018783b */ /* 0x000e660000000200 */
[C---:B---3--:R-:W-:Y:S08]  /*17e80*/  HMMA.16816.F32 R28, R32.reuse, R8, R28 ;  /* 0x00000008201c723c */ /* 0x048ff0000000181c */
[----:B------:R-:W-:Y:S01]  /*17e90*/  HMMA.16816.F32 R140, R32, R10, R140 ;  /* 0x0000000a208c723c */ /* 0x000fe2000000188c */
[----:B------:R-:W3:Y:S07]  /*17ea0*/  LDSM.16.M88.4 R8, [R189] ;  /* 0x00000000bd08783b */ /* 0x000eee0000000200 */
[----:B------:R-:W-:Y:S01]  /*17eb0*/  HMMA.16816.F32 R16, R12, R162, R16 ;  /* 0x000000a20c10723c */ /* 0x000fe20000001810 */
[----:B------:R-:W-:Y:S07]  /*17ec0*/  LDSM.16.M88.4 R160, [R188] ;  /* 0x00000000bca0783b */ /* 0x000fee0000000200 */
[----:B--2---:R-:W-:Y:S08]  /*17ed0*/  HMMA.16816.F32 R4, R180, R20, R4 ;  /* 0x00000014b404723c */ /* 0x004ff00000001804 */
[C---:B----4-:R-:W-:Y:S08]  /*17ee0*/  HMMA.16816.F32 R156, R32.reuse, R148, R156 ;  /* 0x00000094209c723c */ /* 0x050ff0000000189c */
[C---:B------:R-:W-:Y:S01]  /*17ef0*/  HMMA.16816.F32 R152, R32.reuse, R150, R152 ;  /* 0x000000962098723c */ /* 0x040fe20000001898 */
[----:B------:R-:W-:Y:S07]  /*17f00*/  LDSM.16.M88.4 R148, [R206+0x4000] ;  /* 0x00400000ce94783b */ /* 0x000fee0000000200 */
[C---:B-----5:R-:W-:Y:S08]  /*17f10*/  HMMA.16816.F32 R172, R32.reuse, R144, R172 ;  /* 0x0000009020ac723c */ /* 0x060ff000000018ac */
[----:B------:R-:W-:Y:S01]  /*17f20*/  HMMA.16816.F32 R168, R32, R146, R168 ;  /* 0x0000009220a8723c */ /* 0x000fe200000018a8 */
[----:B------:R-:W2:Y:S04]  /*17f30*/  LDSM.16.M88.4 R32, [R205+0xa000] ;  /* 0x00a00000cd20783b */ /* 0x000ea80000000200 */
[----:B------:R-:W-:Y:S03]  /*17f40*/  LDSM.16.M88.4 R144, [R187] ;  /* 0x00000000bb90783b */ /* 0x000fe60000000200 */
[C---:B-1----:R-:W-:Y:S08]  /*17f50*/  HMMA.16816.F32 R28, R12.reuse, R136, R28 ;  /* 0x000000880c1c723c */ /* 0x042ff0000000181c */
[----:B------:R-:W-:Y:S01]  /*17f60*/  HMMA.16816.F32 R140, R12, R138, R140 ;  /* 0x0000008a0c8c723c */ /* 0x000fe2000000188c */
[----:B------:R-:W-:Y:S07]  /*17f70*/  LDSM.16.M88.4 R136, [R204+0x4000] ;  /* 0x00400000cc88783b */ /* 0x000fee0000000200 */
[----:B------:R-:W-:Y:S01]  /*17f80*/  HMMA.16816.F32 R16, R180, R22, R16 ;  /* 0x00000016b410723c */ /* 0x000fe20000001810 */
[----:B------:R-:W-:Y:S07]  /*17f90*/  LDSM.16.M88.4 R20, [R199+0x9000] ;  /* 0x00900000c714783b */ /* 0x000fee0000000200 */
[----:B------:R-:W-:Y:S08]  /*17fa0*/  HMMA.16816.F32 R4, R164, R24, R4 ;  /* 0x00000018a404723c */ /* 0x000ff00000001804 */
[C---:B---3--:R-:W-:Y:S08]  /*17fb0*/  HMMA.16816.F32 R156, R12.reuse, R8, R156 ;  /* 0x000000080c9c723c */ /* 0x048ff0000000189c */
[----:B------:R-:W-:Y:S01]  /*17fc0*/  HMMA.16816.F32 R152, R12, R10, R152 ;  /* 0x0000000a0c98723c */ /* 0x000fe20000001898 */
[----:B------:R-:W1:Y:S07]  /*17fd0*/  LDSM.16.M88.4 R8, [R192+0x2800] ;  /* 0x00280000c008783b */ /* 0x000e6e0000000200 */
[----:B------:R-:W-:Y:S08]  /*17fe0*/  HMMA.16816.F32 R28, R180, R176, R28 ;  /* 0x000000b0b41c723c */ /* 0x000ff0000000181c */
[----:B------:R-:W-:Y:S01]  /*17ff0*/  HMMA.16816.F32 R16, R164, R26, R16 ;  /* 0x0000001aa410723c */ /* 0x000fe20000001810 */
[----:B------:R-:W3:Y:S07]  /*18000*/  LDSM.16.M88.4 R24, [R202+0x4000] ;  /* 0x00400000ca18783b */ /* 0x000eee0000000200 */
[----:B--2---:R-:W-:Y:S08]  /*18010*/  HMMA.16816.F32 R4, R148, R32, R4 ;  /* 0x000000209404723c */ /* 0x004ff00000001804 */
[----:B------:R-:W-:Y:S01]  /*18020*/  HMMA.16816.F32 R140, R180, R178, R140 ;  /* 0x000000b2b48c723c */ /* 0x000fe2000000188c */
[----:B------:R-:W-:Y:S07]  /*18030*/  LDSM.16.M88.4 R176, [R199+0x9800] ;  /* 0x00980000c7b0783b */ /* 0x000fee0000000200 */
[----:B------:R-:W-:Y:S01]  /*18040*/  HMMA.16816.F32 R16, R148, R34, R16 ;  /* 0x000000229410723c */ /* 0x000fe20000001810 */
[----:B------:R-:W-:Y:S07]  /*18050*/  LDSM.16.M88.4 R32, [R186] ;  /* 0x00000000ba20783b */ /* 0x000fee0000000200 */
[----:B-1----:R-:W-:Y:S08]  /*18060*/  HMMA.16816.F32 R28, R164, R8, R28 ;  /* 0x00000008a41c723c */ /* 0x002ff0000000181c */
[----:B------:R-:W-:Y:S08]  /*18070*/  HMMA.16816.F32 R4, R136, R144, R4 ;  /* 0x000000908804723c */ /* 0x000ff00000001804 */
[----:B------:R-:W-:Y:S01]  /*18080*/  HMMA.16816.F32 R140, R164, R10, R140 ;  /* 0x0000000aa48c723c */ /* 0x000fe2000000188c */
[----:B------:R-:W-:Y:S07]  /*18090*/  LDSM.16.M88.4 R8, [R192+0x4000] ;  /* 0x00400000c008783b */ /* 0x000fee0000000200 */
[C---:B------:R-:W-:Y:S08]  /*180a0*/  HMMA.16816.F32 R172, R12.reuse, R160, R172 ;  /* 0x000000a00cac723c */ /* 0x040ff000000018ac */
[----:B------:R-:W-:Y:S01]  /*180b0*/  HMMA.16816.F32 R168, R12, R162, R168 ;  /* 0x000000a20ca8723c */ /* 0x000fe200000018a8 */
[----:B------:R-:W1:Y:S04]  /*180c0*/  LDSM.16.M88.4 R160, [R192+0x3000] ;  /* 0x00300000c0a0783b */ /* 0x000e680000000200 */
[----:B------:R-:W2:Y:S03]  /*180d0*/  LDSM.16.M88.4 R12, [R201+0x4000] ;  /* 0x00400000c90c783b */ /* 0x000ea60000000200 */
[----:B------:R-:W-:Y:S08]  /*180e0*/  HMMA.16816.F32 R156, R180, R20, R156 ;  /* 0x00000014b49c723c */ /* 0x000ff0000000189c */
[----:B------:R-:W-:Y:S08]  /*180f0*/  HMMA.16816.F32 R28, R148, R228, R28 ;  /* 0x000000e4941c723c */ /* 0x000ff0000000181c */
[----:B------:R-:W-:Y:S01]  /*18100*/  HMMA.16816.F32 R16, R136, R146, R16 ;  /* 0x000000928810723c */ /* 0x000fe20000001810 */
[----:B------:R-:W4:Y:S07]  /*18110*/  LDSM.16.M88.4 R144, [R205+0xb000] ;  /* 0x00b00000cd90783b */ /* 0x000f2e0000000200 */
[----:B---3--:R-:W-:Y:S08]  /*18120*/  HMMA.16816.F32 R4, R24, R224, R4 ;  /* 0x000000e01804723c */ /* 0x008ff00000001804 */
[----:B------:R-:W-:Y:S08]  /*18130*/  HMMA.16816.F32 R140, R148, R230, R140 ;  /* 0x000000e6948c723c */ /* 0x000ff0000000188c */
[----:B------:R-:W-:Y:S01]  /*18140*/  HMMA.16816.F32 R152, R180, R22, R152 ;  /* 0x00000016b498723c */ /* 0x000fe20000001898 */
[----:B------:R-:W3:Y:S07]  /*18150*/  LDSM.16.M88.4 R20, [R199+0xa800] ;  /* 0x00a80000c714783b */ /* 0x000eee0000000200 */
[----:B-1----:R-:W-:Y:S08]  /*18160*/  HMMA.16816.F32 R156, R164, R160, R156 ;  /* 0x000000a0a49c723c */ /* 0x002ff0000000189c */
[----:B------:R-:W-:Y:S08]  /*18170*/  HMMA.16816.F32 R28, R136, R32, R28 ;  /* 0x00000020881c723c */ /* 0x000ff0000000181c */
[----:B------:R-:W-:Y:S01]  /*18180*/  HMMA.16816.F32 R16, R24, R226, R16 ;  /* 0x000000e21810723c */ /* 0x000fe20000001810 */
[----:B------:R-:W-:Y:S07]  /*18190*/  LDSM.16.M88.4 R224, [R185] ;  /* 0x00000000b9e0783b */ /* 0x000fee0000000200 */
[----:B--2---:R-:W-:Y:S08]  /*181a0*/  HMMA.16816.F32 R4, R12, R8, R4 ;  /* 0x000000080c04723c */ /* 0x004ff00000001804 */
[----:B------:R-:W-:Y:S01]  /*181b0*/  HMMA.16816.F32 R140, R136, R34, R140 ;  /* 0x00000022888c723c */ /* 0x000fe2000000188c */
[----:B------:R-:W1:Y:S07]  /*181c0*/  LDSM.16.M88.4 R32, [R192+0x3800] ;  /* 0x00380000c020783b */ /* 0x000e6e0000000200 */
[C---:B------:R-:W-:Y:S08]  /*181d0*/  HMMA.16816.F32 R172, R180.reuse, R176, R172 ;  /* 0x000000b0b4ac723c */ /* 0x040ff000000018ac */
[----:B------:R-:W-:Y:S01]  /*181e0*/  HMMA.16816.F32 R176, R180, R178, R168 ;  /* 0x000000b2b4b0723c */ /* 0x000fe200000018a8 */
[----:B------:R-:W2:Y:S01]  /*181f0*/  LDSM.16.M88.4 R168, [R192+0x4800] ;  /* 0x00480000c0a8783b */ /* 0x000ea20000000200 */
[----:B------:R-:W-:-:S02]  /*18200*/  FMUL.FTZ R133, R4, c[0x0][0x2ec] ;  /* 0x0000bb0004857a20 */ /* 0x000fc40000410000 */
[----:B------:R-:W-:-:S04]  /*18210*/  FMUL.FTZ R135, R6, c[0x0][0x2ec] ;  /* 0x0000bb0006877a20 */ /* 0x000fc80000410000 */
[----:B----4-:R-:W-:Y:S01]  /*18220*/  HMMA.16816.F32 R156, R148, R144, R156 ;  /* 0x00000090949c723c */ /* 0x010fe2000000189c */
[----:B------:R-:W-:Y:S06]  /*18230*/  MUFU.TANH R133, R133 ;  /* 0x0000008500857308 */ /* 0x000fec0000002400 */
[----:B------:R-:W-:Y:S01]  /*18240*/  FMUL.FTZ R144, R5, c[0x0][0x2ec] ;  /* 0x0000bb0005907a20 */ /* 0x000fe20000410000 */
[----:B------:R-:W-:Y:S01]  /*18250*/  HMMA.16816.F32 R152, R164, R162, R152 ;  /* 0x000000a2a498723c */ /* 0x000fe20000001898 */
[----:B------:R-:W-:Y:S01]  /*18260*/  FMUL.FTZ R145, R7, c[0x0][0x2ec] ;  /* 0x0000bb0007917a20 */ /* 0x000fe20000410000 */
[----:B------:R-:W-:Y:S01]  /*18270*/  MUFU.TANH R135, R135 ;  /* 0x0000008700877308 */ /* 0x000fe20000002400 */
[----:B------:R-:W4:Y:S05]  /*18280*/  LDSM.16.M88.4 R4, [R205+0xb800] ;  /* 0x00b80000cd04783b */ /* 0x000f2a0000000200 */
[----:B---3--:R-:W-:Y:S02]  /*18290*/  HMMA.16816.F32 R28, R24, R20, R28 ;  /* 0x00000014181c723c */ /* 0x008fe4000000181c */
[----:B------:R-:W3:Y:S06]  /*182a0*/  MUFU.TANH R144, R144 ;  /* 0x0000009000907308 */ /* 0x000eec0000002400 */
[----:B------:R-:W-:Y:S01]  /*182b0*/  HMMA.16816.F32 R16, R12, R10, R16 ;  /* 0x0000000a0c10723c */ /* 0x000fe20000001810 */
[----:B------:R-:W-:Y:S01]  /*182c0*/  LDSM.16.M88.4 R8, [R199+0xb000] ;  /* 0x00b00000c708783b */ /* 0x000fe20000000200 */
[----:B------:R-:W5:Y:S06]  /*182d0*/  MUFU.TANH R145, R145 ;  /* 0x0000009100917308 */ /* 0x000f6c0000002400 */
[C---:B-1----:R-:W-:Y:S08]  /*182e0*/  HMMA.16816.F32 R172, R164.reuse, R32, R172 ;  /* 0x00000020a4ac723c */ /* 0x042ff000000018ac */
[----:B------:R-:W-:Y:S08]  /*182f0*/  HMMA.16816.F32 R176, R164, R34, R176 ;  /* 0x00000022a4b0723c */ /* 0x000ff000000018b0 */
[----:B------:R-:W-:Y:S01]  /*18300*/  HMMA.16816.F32 R152, R148, R146, R152 ;  /* 0x000000929498723c */ /* 0x000fe20000001898 */
[----:B------:R-:W-:-:S02]  /*18310*/  FMUL.FTZ R160, R16, c[0x0][0x2ec] ;  /* 0x0000bb0010a07a20 */ /* 0x000fc40000410000 */
[----:B------:R-:W-:Y:S02]  /*18320*/  FMUL.FTZ R32, R18, c[0x0][0x2ec] ;  /* 0x0000bb0012207a20 */ /* 0x000fe40000410000 */
[----:B------:R-:W-:Y:S02]  /*18330*/  FMUL.FTZ R33, R19, c[0x0][0x2ec] ;  /* 0x0000bb0013217a20 */ /* 0x000fe40000410000 */
[----:B------:R-:W-:Y:S01]  /*18340*/  FMUL.FTZ R146, R17, c[0x0][0x2ec] ;  /* 0x0000bb0011927a20 */ /* 0x000fe20000410000 */
[----:B--2---:R-:W-:Y:S01]  /*18350*/  HMMA.16816.F32 R28, R12, R168, R28 ;  /* 0x000000a80c1c723c */ /* 0x004fe2000000181c */
[----:B------:R-:W1:Y:S01]  /*18360*/  LDSM.16.M88.4 R16, [R184] ;  /* 0x00000000b810783b */ /* 0x000e620000000200 */
[----:B------:R-:W2:Y:S05]  /*18370*/  MUFU.TANH R160, R160 ;  /* 0x000000a000a07308 */ /* 0x000eaa0000002400 */
[----:B------:R-:W-:Y:S01]  /*18380*/  IMAD.MOV.U32 R168, RZ, RZ, R232 ;  /* 0x000000ffffa87224 */ /* 0x000fe200078e00e8 */
[----:B----4-:R-:W-:Y:S01]  /*18390*/  HMMA.16816.F32 R172, R148, R4, R172 ;  /* 0x0000000494ac723c */ /* 0x010fe200000018ac */
[----:B------:R-:W4:Y:S01]  /*183a0*/  S2R R5, SR_TID.X ;  /* 0x0000000000057919 */ /* 0x000f220000002100 */
[----:B------:R-:W-:Y:S01]  /*183b0*/  MUFU.TANH R146, R146 ;  /* 0x0000009200927308 */ /* 0x000fe20000002400 */
[----:B------:R-:W-:-:S05]  /*183c0*/  IMAD.MOV.U32 R169, RZ, RZ, R233 ;  /* 0x000000ffffa97224 */ /* 0x000fca00078e00e9 */
[----:B------:R-:W-:Y:S02]  /*183d0*/  HMMA.16816.F32 R176, R148, R6, R176 ;  /* 0x0000000694b0723c */ /* 0x000fe400000018b0 */
[----:B------:R-:W1:Y:S06]  /*183e0*/  MUFU.TANH R32, R32 ;  /* 0x0000002000207308 */ /* 0x000e6c0000002400 */
[----:B------:R-:W-:Y:S01]  /*183f0*/  HMMA.16816.F32 R156, R136, R224, R156 ;  /* 0x000000e0889c723c */ /* 0x000fe2000000189c */
[----:B------:R-:W-:Y:S01]  /*18400*/  FMUL.FTZ R147, R28, c[0x0][0x2ec] ;  /* 0x0000bb001c937a20 */ /* 0x000fe20000410000 */
[----:B------:R-:W1:Y:S01]  /*18410*/  MUFU.TANH R33, R33 ;  /* 0x0000002100217308 */ /* 0x000e620000002400 */
[----:B------:R-:W-:-:S02]  /*18420*/  FMUL.FTZ R161, R29, c[0x0][0x2ec] ;  /* 0x0000bb001da17a20 */ /* 0x000fc40000410000 */
[----:B------:R-:W-:Y:S02]  /*18430*/  FMUL.FTZ R4, R30, c[0x0][0x2ec] ;  /* 0x0000bb001e047a20 */ /* 0x000fe40000410000 */
[----:B------:R-:W-:Y:S01]  /*18440*/  FMUL.FTZ R34, R31, c[0x0][0x2ec] ;  /* 0x0000bb001f227a20 */ /* 0x000fe20000410000 */
[----:B------:R-:W-:Y:S01]  /*18450*/  HMMA.16816.F32 R152, R136, R226, R152 ;  /* 0x000000e28898723c */ /* 0x000fe20000001898 */
[----:B------:R-:W2:Y:S01]  /*18460*/  LDSM.16.M88.4 R28, [R199+0xb800] ;  /* 0x00b80000c71c783b */ /* 0x000ea20000000200 */
[----:B------:R-:W2:Y:S06]  /*18470*/  MUFU.TANH R147, R147 ;  /* 0x0000009300937308 */ /* 0x000eac0000002400 */
[----:B------:R-:W-:Y:S01]  /*18480*/  HMMA.16816.F32 R140, R24, R22, R140 ;  /* 0x00000016188c723c */ /* 0x000fe2000000188c */
[----:B------:R-:W3:Y:S01]  /*18490*/  LDSM.16.M88.4 R20, [R192+0x5000] ;  /* 0x00500000c014783b */ /* 0x000ee20000000200 */
[----:B------:R-:W2:Y:S06]  /*184a0*/  MUFU.TANH R4, R4 ;  /* 0x0000000400047308 */ /* 0x000eac0000002400 */
[C---:B-1----:R-:W-:Y:S02]  /*184b0*/  HMMA.16816.F32 R172, R136.reuse, R16, R172 ;  /* 0x0000001088ac723c */ /* 0x042fe400000018ac */
[----:B------:R-:W1:Y:S06]  /*184c0*/  MUFU.TANH R161, R161 ;  /* 0x000000a100a17308 */ /* 0x000e6c0000002400 */
[----:B------:R-:W-:Y:S02]  /*184d0*/  HMMA.16816.F32 R176, R136, R18, R176 ;  /* 0x0000001288b0723c */ /* 0x000fe400000018b0 */
[----:B------:R-:W-:Y:S06]  /*184e0*/  MUFU.TANH R34, R34 ;  /* 0x0000002200227308 */ /* 0x000fec0000002400 */
[C---:B------:R-:W-:Y:S08]  /*184f0*/  HMMA.16816.F32 R156, R24.reuse, R8, R156 ;  /* 0x00000008189c723c */ /* 0x040ff0000000189c */
[----:B------:R-:W-:Y:S01]  /*18500*/  HMMA.16816.F32 R152, R24, R10, R152 ;  /* 0x0000000a1898723c */ /* 0x000fe20000001898 */
[----:B------:R-:W1:Y:S01]  /*18510*/  LDSM.16.M88.4 R8, [R192+0x5800] ;  /* 0x00580000c008783b */ /* 0x000e620000000200 */
[----:B------:R-:W-:-:S06]  /*18520*/  DEPBAR.LE SB0, 0x0 ;  /* 0x000080000000791a */ /* 0x000fcc0000000000 */
[C---:B--2---:R-:W-:Y:S08]  /*18530*/  HMMA.16816.F32 R172, R24.reuse, R28, R172 ;  /* 0x0000001c18ac723c */ /* 0x044ff000000018ac */
[----:B------:R-:W-:Y:S08]  /*18540*/  HMMA.16816.F32 R176, R24, R30, R176 ;  /* 0x0000001e18b0723c */ /* 0x000ff000000018b0 */
[C---:B------:R-:W-:Y:S08]  /*18550*/  HMMA.16816.F32 R140, R12.reuse, R170, R140 ;  /* 0x000000aa0c8c723c */ /* 0x040ff0000000188c */
[C---:B---3--:R-:W-:Y:S08]  /*18560*/  HMMA.16816.F32 R156, R12.reuse, R20, R156 ;  /* 0x000000140c9c723c */ /* 0x048ff0000000189c */
[C---:B------:R-:W-:Y:S07]  /*18570*/  HMMA.16816.F32 R152, R12.reuse, R22, R152 ;  /* 0x000000160c98723c */ /* 0x040fee0000001898 */
[----:B----4-:R-:W-:Y:S01]  /*18580*/  IMAD.SHL.U32 R22, R5, 0x2, RZ ;  /* 0x0000000205167824 */ /* 0x010fe200078e00ff */
[----:B-1----:R-:W-:Y:S01]  /*18590*/  HMMA.16816.F32 R172, R12, R8, R172 ;  /* 0x000000080cac723c */ /* 0x002fe200000018ac */
[----:B------:R-:W-:-:S02]  /*185a0*/  FMUL.FTZ R20, R140, c[0x0][0x2ec] ;  /* 0x0000bb008c147a20 */ /* 0x000fc40000410000 */
[----:B------:R-:W-:Y:S01]  /*185b0*/  FMUL.FTZ R21, R141, c[0x0][0x2ec] ;  /* 0x0000bb008d157a20 */ /* 0x000fe20000410000 */
[----:B------:R-:W-:Y:S01]  /*185c0*/  LOP3.LUT R22, R22, 0x6, RZ, 0xc0, !PT ;  /* 0x0000000616167812 */ /* 0x000fe200078ec0ff */
[----:B------:R-:W-:Y:S02]  /*185d0*/  FMUL.FTZ R16, R142, c[0x0][0x2ec] ;  /* 0x0000bb008e107a20 */ /* 0x000fe40000410000 */
[----:B------:R-:W1:Y:S01]  /*185e0*/  MUFU.TANH R20, R20 ;  /* 0x0000001400147308 */ /* 0x000e620000002400 */
[----:B------:R-:W-:Y:S01]  /*185f0*/  HMMA.16816.F32 R176, R12, R10, R176 ;  /* 0x0000000a0cb0723c */ /* 0x000fe200000018b0 */
[----:B------:R-:W-:Y:S02]  /*18600*/  IMAD R17, R217, 0x40, R22 ;  /* 0x00000040d9117824 */ /* 0x000fe400078e0216 */
[----:B------:R-:W-:Y:S02]  /*18610*/  FMUL.FTZ R7, R157, c[0x0][0x2ec] ;  /* 0x0000bb009d077a20 */ /* 0x000fe40000410000 */
[----:B------:R-:W-:Y:S01]  /*18620*/  FMUL.FTZ R143, R143, c[0x0][0x2ec] ;  /* 0x0000bb008f8f7a20 */ /* 0x000fe20000410000 */
[C---:B------:R-:W-:Y:S01]  /*18630*/  IADD3 R19, R17.reuse, 0x1, RZ ;  /* 0x0000000111137810 */ /* 0x040fe20007ffe0ff */
[----:B------:R-:W-:Y:S01]  /*18640*/  MUFU.TANH R21, R21 ;  /* 0x0000001500157308 */ /* 0x000fe20000002400 */
[----:B------:R-:W-:Y:S01]  /*18650*/  IADD3 R9, R17, 0x9, RZ ;  /* 0x0000000911097810 */ /* 0x000fe20007ffe0ff */
[----:B------:R-:W-:Y:S01]  /*18660*/  FMUL.FTZ R156, R156, c[0x0][0x2ec] ;  /* 0x0000bb009c9c7a20 */ /* 0x000fe20000410000 */
[C---:B------:R-:W-:Y:S01]  /*18670*/  ISETP.GE.AND P5, PT, R19.reuse, R0, PT ;  /* 0x000000001300720c */ /* 0x040fe20003fa6270 */
[----:B------:R-:W-:Y:S01]  /*18680*/  FMUL.FTZ R158, R158, c[0x0][0x2ec] ;  /* 0x0000bb009e9e7a20 */ /* 0x000fe20000410000 */
[----:B------:R-:W-:Y:S01]  /*18690*/  ISETP.GE.AND P6, PT, R19, R2, PT ;  /* 0x000000021300720c */ /* 0x000fe20003fc6270 */
[----:B------:R-:W-:Y:S01]  /*186a0*/  FMUL.FTZ R154, R154, c[0x0][0x2ec] ;  /* 0x0000bb009a9a7a20 */ /* 0x000fe20000410000 */
[----:B------:R-:W-:Y:S01]  /*186b0*/  IADD3 R19, R17, 0x8, RZ ;  /* 0x0000000811137810 */ /* 0x000fe20007ffe0ff */
[----:B------:R-:W2:Y:S01]  /*186c0*/  MUFU.TANH R16, R16 ;  /* 0x0000001000107308 */ /* 0x000ea20000002400 */
[-C--:B------:R-:W-:Y:S01]  /*186d0*/  ISETP.GE.AND P2, PT, R9, R0.reuse, PT ;  /* 0x000000000900720c */ /* 0x080fe20003f46270 */
[----:B------:R-:W-:Y:S01]  /*186e0*/  FMUL.FTZ R159, R159, c[0x0][0x2ec] ;  /* 0x0000bb009f9f7a20 */ /* 0x000fe20000410000 */
[C---:B------:R-:W-:Y:S01]  /*186f0*/  ISETP.GE.AND P4, PT, R19.reuse, R0, PT ;  /* 0x000000001300720c */ /* 0x040fe20003f86270 */
[----:B------:R-:W-:Y:S01]  /*18700*/  FMUL.FTZ R152, R152, c[0x0][0x2ec] ;  /* 0x0000bb0098987a20 */ /* 0x000fe20000410000 */
[-C--:B------:R-:W-:Y:S01]  /*18710*/  ISETP.GE.AND P1, PT, R19, R2.reuse, PT ;  /* 0x000000021300720c */ /* 0x080fe20003f26270 */
[----:B------:R-:W-:Y:S01]  /*18720*/  FMUL.FTZ R153, R153, c[0x0][0x2ec] ;  /* 0x0000bb0099997a20 */ /* 0x000fe20000410000 */
[----:B------:R-:W-:Y:S01]  /*18730*/  IADD3 R19, R17, 0x10, RZ ;  /* 0x0000001011137810 */ /* 0x000fe20007ffe0ff */
[----:B------:R-:W3:Y:S01]  /*18740*/  MUFU.TANH R6, R143 ;  /* 0x0000008f00067308 */ /* 0x000ee20000002400 */
[----:B------:R-:W-:Y:S01]  /*18750*/  FSEL R8, R144, -INF , !P5 ;  /* 0xff80000090087808 */ /* 0x000fe20006800000 */
[----:B------:R-:W-:Y:S01]  /*18760*/  FMUL.FTZ R151, R174, c[0x0][0x2ec] ;  /* 0x0000bb00ae977a20 */ /* 0x000fe20000410000 */
[----:B------:R-:W-:Y:S01]  /*18770*/  ISETP.GE.AND P5, PT, R9, R2, PT ;  /* 0x000000020900720c */ /* 0x000fe20003fa6270 */
[----:B------:R-:W-:Y:S01]  /*18780*/  FMUL.FTZ R155, R155, c[0x0][0x2ec] ;  /* 0x0000bb009b9b7a20 */ /* 0x000fe20000410000 */
[----:B------:R-:W-:Y:S01]  /*18790*/  IADD3 R23, R17, 0x11, RZ ;  /* 0x0000001111177810 */ /* 0x000fe20007ffe0ff */
[----:B------:R-:W-:Y:S01]  /*187a0*/  FMUL.FTZ R137, R175, c[0x0][0x2ec] ;  /* 0x0000bb00af897a20 */ /* 0x000fe20000410000 */
[----:B-----5:R-:W-:Y:S01]  /*187b0*/  FSEL R9, R145, -INF , !P6 ;  /* 0xff80000091097808 */ /* 0x020fe20007000000 */
[----:B------:R-:W4:Y:S01]  /*187c0*/  MUFU.TANH R170, R156 ;  /* 0x0000009c00aa7308 */ /* 0x000f220000002400 */
[----:B------:R-:W-:Y:S01]  /*187d0*/  FSEL R160, R160, -INF , !P4 ;  /* 0xff800000a0a07808 */ /* 0x000fe20006000000 */
[----:B------:R-:W-:Y:S01]  /*187e0*/  FMUL.FTZ R138, R176, c[0x0][0x2ec] ;  /* 0x0000bb00b08a7a20 */ /* 0x000fe20000410000 */
[----:B------:R-:W-:Y:S01]  /*187f0*/  ISETP.GE.AND P6, PT, R19, R0, PT ;  /* 0x000000001300720c */ /* 0x000fe20003fc6270 */
[----:B------:R-:W-:Y:S01]  /*18800*/  FMUL.FTZ R136, R177, c[0x0][0x2ec] ;  /* 0x0000bb00b1887a20 */ /* 0x000fe20000410000 */
[----:B------:R-:W-:Y:S01]  /*18810*/  ISETP.GE.AND P4, PT, R19, R2, PT ;  /* 0x000000021300720c */ /* 0x000fe20003f86270 */
[----:B------:R-:W-:Y:S01]  /*18820*/  FMUL.FTZ R139, R178, c[0x0][0x2ec] ;  /* 0x0000bb00b28b7a20 */ /* 0x000fe20000410000 */
[----:B------:R-:W-:Y:S01]  /*18830*/  FSEL R19, R32, -INF , !P1 ;  /* 0xff80000020137808 */ /* 0x000fe20004800000 */
[----:B------:R-:W-:Y:S01]  /*18840*/  MUFU.TANH R7, R7 ;  /* 0x0000000700077308 */ /* 0x000fe20000002400 */
[----:B------:R-:W-:Y:S01]  /*18850*/  FSEL R18, R146, -INF , !P2 ;  /* 0xff80000092127808 */ /* 0x000fe20005000000 */
[----:B------:R-:W-:Y:S01]  /*18860*/  FMUL.FTZ R149, R179, c[0x0][0x2ec] ;  /* 0x0000bb00b3957a20 */ /* 0x000fe20000410000 */
[----:B------:R-:W-:-:S02]  /*18870*/  IADD3 R25, R17, 0x18, RZ ;  /* 0x0000001811197810 */ /* 0x000fc40007ffe0ff */
[C---:B------:R-:W-:Y:S02]  /*18880*/  ISETP.GE.AND P1, PT, R23.reuse, R0, PT ;  /* 0x000000001700720c */ /* 0x040fe40003f26270 */
[----:B------:R-:W-:Y:S01]  /*18890*/  ISETP.GE.AND P2, PT, R23, R2, PT ;  /* 0x000000021700720c */ /* 0x000fe20003f46270 */
[----:B------:R-:W5:Y:S01]  /*188a0*/  MUFU.TANH R171, R158 ;  /* 0x0000009e00ab7308 */ /* 0x000f620000002400 */
[----:B------:R-:W-:Y:S02]  /*188b0*/  IADD3 R23, R17, 0x19, RZ ;  /* 0x0000001911177810 */ /* 0x000fe40007ffe0ff */
[----:B------:R-:W-:Y:S02]  /*188c0*/  FSEL R33, R33, -INF , !P5 ;  /* 0xff80000021217808 */ /* 0x000fe40006800000 */
[----:B------:R-:W-:Y:S02]  /*188d0*/  FSEL R26, R147, -INF , !P6 ;  /* 0xff800000931a7808 */ /* 0x000fe40007000000 */
[C---:B------:R-:W-:Y:S01]  /*188e0*/  ISETP.GE.AND P5, PT, R25.reuse, R0, PT ;  /* 0x000000001900720c */ /* 0x040fe20003fa6270 */
[----:B------:R2:W-:Y:S01]  /*188f0*/  MUFU.TANH R165, R154 ;  /* 0x0000009a00a57308 */ /* 0x0005e20000002400 */
[----:B------:R-:W-:-:S02]  /*18900*/  ISETP.GE.AND P6, PT, R25, R2, PT ;  /* 0x000000021900720c */ /* 0x000fc40003fc6270 */
[----:B------:R-:W-:Y:S02]  /*18910*/  FSEL R25, R4, -INF , !P4 ;  /* 0xff80000004197808 */ /* 0x000fe40006000000 */
[----:B------:R-:W-:Y:S02]  /*18920*/  ISETP.GE.AND P4, PT, R23, R0, PT ;  /* 0x000000001700720c */ /* 0x000fe40003f86270 */
[C---:B------:R-:W-:Y:S01]  /*18930*/  IADD3 R13, R17.reuse, 0x20, RZ ;  /* 0x00000020110d7810 */ /* 0x040fe20007ffe0ff */
[----:B------:R-:W3:Y:S01]  /*18940*/  MUFU.TANH R167, R159 ;  /* 0x0000009f00a77308 */ /* 0x000ee20000002400 */
[----:B------:R-:W-:Y:S02]  /*18950*/  IADD3 R11, R17, 0x21, RZ ;  /* 0x00000021110b7810 */ /* 0x000fe40007ffe0ff */
[----:B------:R-:W-:Y:S02]  /*18960*/  FSEL R22, R161, -INF , !P1 ;  /* 0xff800000a1167808 */ /* 0x000fe40004800000 */
[----:B------:R-:W-:-:S02]  /*18970*/  ISETP.GE.AND P1, PT, R23, R2, PT ;  /* 0x000000021700720c */ /* 0x000fc40003f26270 */
[----:B-1----:R-:W-:Y:S01]  /*18980*/  FSEL R24, R20, -INF , !P5 ;  /* 0xff80000014187808 */ /* 0x002fe20006800000 */
[----:B--2---:R-:W-:Y:S01]  /*18990*/  FMUL.FTZ R154, R172, c[0x0][0x2ec] ;  /* 0x0000bb00ac9a7a20 */ /* 0x004fe20000410000 */
[----:B------:R1:W2:Y:S01]  /*189a0*/  MUFU.TANH R166, R152 ;  /* 0x0000009800a67308 */ /* 0x0002a20000002400 */
[----:B------:R-:W-:Y:S02]  /*189b0*/  FSEL R27, R34, -INF , !P2 ;  /* 0xff800000221b7808 */ /* 0x000fe40005000000 */
[----:B------:R-:W-:Y:S02]  /*189c0*/  FSEL R23, R16, -INF , !P6 ;  /* 0xff80000010177808 */ /* 0x000fe40007000000 */
[----:B------:R-:W-:Y:S02]  /*189d0*/  FSEL R20, R21, -INF , !P4 ;  /* 0xff80000015147808 */ /* 0x000fe40006000000 */
[C---:B------:R-:W-:Y:S01]  /*189e0*/  ISETP.GE.AND P2, PT, R13.reuse, R0, PT ;  /* 0x000000000d00720c */ /* 0x040fe20003f46270 */
[----:B------:R-:W2:Y:S01]  /*189f0*/  MUFU.TANH R164, R153 ;  /* 0x0000009900a47308 */ /* 0x000ea20000002400 */
[----:B------:R-:W-:-:S02]  /*18a00*/  ISETP.GE.AND P5, PT, R13, R2, PT ;  /* 0x000000020d00720c */ /* 0x000fc40003fa6270 */
[C---:B------:R-:W-:Y:S02]  /*18a10*/  ISETP.GE.AND P6, PT, R11.reuse, R0, PT ;  /* 0x000000000b00720c */ /* 0x040fe40003fc6270 */
[----:B------:R-:W-:Y:S02]  /*18a20*/  ISETP.GE.AND P4, PT, R11, R2, PT ;  /* 0x000000020b00720c */ /* 0x000fe40003f86270 */
[----:B------:R-:W-:Y:S01]  /*18a30*/  IADD3 R13, R17, 0x28, RZ ;  /* 0x00000028110d7810 */ /* 0x000fe20007ffe0ff */
[----:B-1----:R-:W-:Y:S01]  /*18a40*/  FMUL.FTZ R152, R173, c[0x0][0x2ec] ;  /* 0x0000bb00ad987a20 */ /* 0x002fe20000410000 */
[----:B------:R-:W1:Y:S01]  /*18a50*/  MUFU.TANH R163, R155 ;  /* 0x0000009b00a37308 */ /* 0x000e620000002400 */
[----:B------:R-:W-:Y:S02]  /*18a60*/  IADD3 R11, R17, 0x29, RZ ;  /* 0x00000029110b7810 */ /* 0x000fe40007ffe0ff */
[----:B---3--:R-:W-:Y:S02]  /*18a70*/  FSEL R21, R6, -INF , !P1 ;  /* 0xff80000006157808 */ /* 0x008fe40004800000 */
[----:B----4-:R-:W-:-:S02]  /*18a80*/  FSEL R170, R170, -INF , !P2 ;  /* 0xff800000aaaa7808 */ /* 0x010fc40005000000 */
[----:B-----5:R-:W-:Y:S01]  /*18a90*/  FSEL R171, R171, -INF , !P5 ;  /* 0xff800000abab7808 */ /* 0x020fe20006800000 */
[----:B------:R-:W3:Y:S01]  /*18aa0*/  MUFU.TANH R154, R154 ;  /* 0x0000009a009a7308 */ /* 0x000ee20000002400 */
[----:B------:R-:W-:Y:S02]  /*18ab0*/  FSEL R172, R7, -INF , !P6 ;  /* 0xff80000007ac7808 */ /* 0x000fe40007000000 */
[C---:B------:R-:W-:Y:S02]  /*18ac0*/  ISETP.GE.AND P1, PT, R13.reuse, R0, PT ;  /* 0x000000000d00720c */ /* 0x040fe40003f26270 */
[----:B------:R-:W-:Y:S02]  /*18ad0*/  ISETP.GE.AND P2, PT, R13, R2, PT ;  /* 0x000000020d00720c */ /* 0x000fe40003f46270 */
[C---:B------:R-:W-:Y:S01]  /*18ae0*/  ISETP.GE.AND P5, PT, R11.reuse, R0, PT ;  /* 0x000000000b00720c */ /* 0x040fe20003fa6270 */
[----:B------:R-:W4:Y:S01]  /*18af0*/  MUFU.TANH R151, R151 ;  /* 0x0000009700977308 */ /* 0x000f220000002400 */
[----:B------:R-:W-:-:S02]  /*18b00*/  ISETP.GE.AND P6, PT, R11, R2, PT ;  /* 0x000000020b00720c */ /* 0x000fc40003fc6270 */
[C---:B------:R-:W-:Y:S02]  /*18b10*/  IADD3 R11, R17.reuse, 0x30, RZ ;  /* 0x00000030110b7810 */ /* 0x040fe40007ffe0ff */
[----:B------:R-:W-:Y:S02]  /*18b20*/  IADD3 R7, R17, 0x31, RZ ;  /* 0x0000003111077810 */ /* 0x000fe40007ffe0ff */
[----:B------:R-:W-:Y:S01]  /*18b30*/  FSEL R167, R167, -INF , !P4 ;  /* 0xff800000a7a77808 */ /* 0x000fe20006000000 */
[----:B------:R-:W5:Y:S01]  /*18b40*/  MUFU.TANH R152, R152 ;  /* 0x0000009800987308 */ /* 0x000f620000002400 */
[----:B--2---:R-:W-:Y:S02]  /*18b50*/  FSEL R166, R166, -INF , !P1 ;  /* 0xff800000a6a67808 */ /* 0x004fe40004800000 */
[----:B------:R-:W-:Y:S02]  /*18b60*/  FSEL R165, R165, -INF , !P2 ;  /* 0xff800000a5a57808 */ /* 0x000fe40005000000 */
[----:B------:R-:W-:-:S02]  /*18b70*/  FSEL R164, R164, -INF , !P5 ;  /* 0xff800000a4a47808 */ /* 0x000fc40006800000 */
[C---:B------:R-:W-:Y:S01]  /*18b80*/  ISETP.GE.AND P4, PT, R11.reuse, R0, PT ;  /* 0x000000000b00720c */ /* 0x040fe20003f86270 */
[----:B------:R-:W2:Y:S01]  /*18b90*/  MUFU.TANH R137, R137 ;  /* 0x0000008900897308 */ /* 0x000ea20000002400 */
[----:B------:R-:W-:Y:S02]  /*18ba0*/  ISETP.GE.AND P1, PT, R11, R2, PT ;  /* 0x000000020b00720c */ /* 0x000fe40003f26270 */
[C---:B------:R-:W-:Y:S02]  /*18bb0*/  ISETP.GE.AND P2, PT, R7.reuse, R0, PT ;  /* 0x000000000700720c */ /* 0x040fe40003f46270 */
[----:B------:R-:W-:Y:S02]  /*18bc0*/  ISETP.GE.AND P5, PT, R7, R2, PT ;  /* 0x000000020700720c */ /* 0x000fe40003fa6270 */
[----:B------:R-:W-:Y:S01]  /*18bd0*/  IADD3 R7, R17, 0x38, RZ ;  /* 0x0000003811077810 */ /* 0x000fe20007ffe0ff */
[----:B------:R-:W2:Y:S01]  /*18be0*/  MUFU.TANH R138, R138 ;  /* 0x0000008a008a7308 */ /* 0x000ea20000002400 */
[----:B-1----:R-:W-:-:S02]  /*18bf0*/  FSEL R163, R163, -INF , !P6 ;  /* 0xff800000a3a37808 */ /* 0x002fc40007000000 */
[----:B---3--:R-:W-:Y:S02]  /*18c00*/  FSEL R154, R154, -INF , !P4 ;  /* 0xff8000009a9a7808 */ /* 0x008fe40006000000 */
[----:B----4-:R-:W-:Y:S02]  /*18c10*/  FSEL R151, R151, -INF , !P1 ;  /* 0xff80000097977808 */ /* 0x010fe40004800000 */
[C---:B------:R-:W-:Y:S01]  /*18c20*/  ISETP.GE.AND P6, PT, R17.reuse, R0, PT ;  /* 0x000000001100720c */ /* 0x040fe20003fc6270 */
[----:B------:R-:W1:Y:S01]  /*18c30*/  MUFU.TANH R136, R136 ;  /* 0x0000008800887308 */ /* 0x000e620000002400 */
[----:B------:R-:W-:Y:S01]  /*18c40*/  BAR.SYNC.DEFER_BLOCKING 0x0 ;  /* 0x0000000000007b1d */ /* 0x000fe20000010000 */
[----:B------:R-:W-:Y:S02]  /*18c50*/  ISETP.GE.AND P4, PT, R17, R2, PT ;  /* 0x000000021100720c */ /* 0x000fe40003f86270 */
[----:B------:R-:W-:Y:S02]  /*18c60*/  ISETP.GE.AND P1, PT, R7, R0, PT ;  /* 0x000000000700720c */ /* 0x000fe40003f26270 */
[----:B------:R-:W-:-:S02]  /*18c70*/  IADD3 R17, R17, 0x39, RZ ;  /* 0x0000003911117810 */ /* 0x000fc40007ffe0ff */
[----:B------:R-:W3:Y:S01]  /*18c80*/  MUFU.TANH R139, R139 ;  /* 0x0000008b008b7308 */ /* 0x000ee20000002400 */
[----:B-----5:R-:W-:Y:S02]  /*18c90*/  FSEL R152, R152, -INF , !P2 ;  /* 0xff80000098987808 */ /* 0x020fe40005000000 */
[----:B--2---:R-:W-:Y:S02]  /*18ca0*/  FSEL R137, R137, -INF , !P5 ;  /* 0xff80000089897808 */ /* 0x004fe40006800000 */
[----:B------:R-:W-:Y:S02]  /*18cb0*/  FSEL R138, R138, -INF , !P1 ;  /* 0xff8000008a8a7808 */ /* 0x000fe40004800000 */
[----:B------:R-:W-:Y:S01]  /*18cc0*/  ISETP.GE.AND P2, PT, R7, R2, PT ;  /* 0x000000020700720c */ /* 0x000fe20003f46270 */
[----:B------:R-:W2:Y:S01]  /*18cd0*/  MUFU.TANH R149, R149 ;  /* 0x0000009500957308 */ /* 0x000ea20000002400 */
[C---:B------:R-:W-:Y:S02]  /*18ce0*/  ISETP.GE.AND P5, PT, R17.reuse, R0, PT ;  /* 0x000000001100720c */ /* 0x040fe40003fa6270 */
[----:B------:R-:W-:-:S02]  /*18cf0*/  ISETP.GE.AND P1, PT, R17, R2, PT ;  /* 0x000000021100720c */ /* 0x000fc40003f26270 */
[----:B------:R-:W-:Y:S02]  /*18d00*/  FSEL R133, R133, -INF , !P6 ;  /* 0xff80000085857808 */ /* 0x000fe40007000000 */
[----:B-1----:R-:W-:Y:S02]  /*18d10*/  FSEL R136, R136, -INF , !P5 ;  /* 0xff80000088887808 */ /* 0x002fe40006800000 */
[----:B---3--:R-:W-:Y:S02]  /*18d20*/  FSEL R139, R139, -INF , !P2 ;  /* 0xff8000008b8b7808 */ /* 0x008fe40005000000 */
[----:B------:R-:W-:Y:S02]  /*18d30*/  FSEL R135, R135, -INF , !P4 ;  /* 0xff80000087877808 */ /* 0x000fe40006000000 */
[----:B--2---:R-:W-:Y:S01]  /*18d40*/  FSEL R149, R149, -INF , !P1 ;  /* 0xff80000095957808 */ /* 0x004fe20004800000 */
        /* <DEDUP_REMOVED lines=61> */
.L_x_1302:
[----:B------:R-:W-:-:S05]  /*19120*/  IMAD.MOV.U32 R7, RZ, RZ, c[0x0][0x198] ;  /* 0x00006600ff077624 */ /* 0x000fca00078e00ff */
[----:B------:R-:W-:-:S04]  /*19130*/  LEA R7, -R7, RZ, 0x6 ;  /* 0x000000ff07077211 */ /* 0x000fc800078e31ff */
[----:B------:R-:W-:Y:S02]  /*19140*/  SHF.R.S32.HI R0, RZ, 0x1f, R7 ;  /* 0x0000001fff007819 */ /* 0x000fe40000011407 */
.L_x_1303:
        /* <DEDUP_REMOVED lines=105> */
.L_x_1301:
[----:B-1----:R-:W-:Y:S01]  /*197e0*/  FMNMX.FTZ R5, R132, R133, !PT ;  /* 0x0000008584057209 */ /* 0x002fe20007810000 */
[----:B------:R-:W-:Y:S01]  /*197f0*/  LDSM.16.MT88.4 R12, [R198+0xc000] ;  /* 0x00c00000c60c783b */ /* 0x000fe20000004200 */
[----:B------:R-:W-:-:S02]  /*19800*/  FMNMX.FTZ R0, R3, R135, !PT ;  /* 0x0000008703007209 */ /* 0x000fc40007810000 */
[----:B------:R-:W-:Y:S01]  /*19810*/  FMNMX.FTZ R5, R8, R5, !PT ;  /* 0x0000000508057209 */ /* 0x000fe20007810000 */
[----:B------:R-:W-:Y:S01]  /*19820*/  LDSM.16.MT88.4 R28, [R196+0xc800] ;  /* 0x00c80000c41c783b */ /* 0x000fe20000004200 */
        /* <DEDUP_REMOVED lines=53> */
[--C-:B------:R-:W-:Y:S01]  /*19b80*/  FFMA.FTZ R2, R9, c[0x0][0x23c], -R150.reuse ;  /* 0x00008f0009027a23 */ /* 0x100fe20000010896 */
[----:B------:R-:W-:Y:S01]  /*19b90*/  LDSM.16.MT88.4 R132, [R198+0xc800] ;  /* 0x00c80000c684783b */ /* 0x000fe20000004200 */
[----:B------:R-:W-:-:S02]  /*19ba0*/  FFMA.FTZ R0, R19, c[0x0][0x23c], -R150 ;  /* 0x00008f0013007a23 */ /* 0x000fc40000010896 */
[----:B------:R-:W-:Y:S01]  /*19bb0*/  FFMA.FTZ R147, R33, c[0x0][0x23c], -R150 ;  /* 0x00008f0021937a23 */ /* 0x000fe20000010896 */
[----:B------:R-:W1:Y:S01]  /*19bc0*/  MUFU.EX2 R143, R143 ;  /* 0x0000008f008f7308 */ /* 0x000e620000000800 */
[----:B------:R-:W-:Y:S01]  /*19bd0*/  FMUL.FTZ R148, R4, c[0x0][0x23c] ;  /* 0x00008f0004947a20 */ /* 0x000fe20000410000 */
[----:B------:R-:W2:Y:S01]  /*19be0*/  LDSM.16.MT88.4 R16, [R200+0xc000] ;  /* 0x00c00000c810783b */ /* 0x000ea20000004200 */
[----:B------:R-:W-:Y:S02]  /*19bf0*/  FMUL.FTZ R3, R6, c[0x0][0x23c] ;  /* 0x00008f0006037a20 */ /* 0x000fe40000410000 */
[--C-:B------:R-:W-:Y:S01]  /*19c00*/  FFMA.FTZ R155, R26, c[0x0][0x23c], -R153.reuse ;  /* 0x00008f001a9b7a23 */ /* 0x100fe20000010899 */
[----:B------:R-:W3:Y:S01]  /*19c10*/  LDSM.16.MT88.4 R8, [R197+0xc000] ;  /* 0x00c00000c508783b */ /* 0x000ee20000004200 */
[--C-:B------:R-:W-:Y:S01]  /*19c20*/  FFMA.FTZ R156, R22, c[0x0][0x23c], -R153.reuse ;  /* 0x00008f00169c7a23 */ /* 0x100fe20000010899 */
[----:B------:R-:W-:Y:S01]  /*19c30*/  MUFU.EX2 R142, R142 ;  /* 0x0000008e008e7308 */ /* 0x000fe20000000800 */
[--C-:B------:R-:W-:Y:S01]  /*19c40*/  FFMA.FTZ R157, R24, c[0x0][0x23c], -R153.reuse ;  /* 0x00008f00189d7a23 */ /* 0x100fe20000010899 */
[----:B------:R-:W-:Y:S01]  /*19c50*/  LDSM.16.MT88.4 R32, [R197+0xc800] ;  /* 0x00c80000c520783b */ /* 0x000fe20000004200 */
[----:B------:R-:W-:-:S02]  /*19c60*/  FFMA.FTZ R158, R20, c[0x0][0x23c], -R153 ;  /* 0x00008f00149e7a23 */ /* 0x000fc40000010899 */
[--C-:B------:R-:W-:Y:S02]  /*19c70*/  FFMA.FTZ R159, R25, c[0x0][0x23c], -R150.reuse ;  /* 0x00008f00199f7a23 */ /* 0x100fe40000010896 */
[--C-:B------:R-:W-:Y:S01]  /*19c80*/  FFMA.FTZ R162, R27, c[0x0][0x23c], -R150.reuse ;  /* 0x00008f001ba27a23 */ /* 0x100fe20000010896 */
[----:B------:R-:W4:Y:S01]  /*19c90*/  MUFU.EX2 R141, R141 ;  /* 0x0000008d008d7308 */ /* 0x000f220000000800 */
[----:B-1----:R-:W-:Y:S01]  /*19ca0*/  F2FP.PACK_AB R4, R143, R144 ;  /* 0x000000908f04723e */ /* 0x002fe200000000ff */
[--C-:B------:R-:W-:Y:S01]  /*19cb0*/  FFMA.FTZ R160, R23, c[0x0][0x23c], -R150.reuse ;  /* 0x00008f0017a07a23 */ /* 0x100fe20000010896 */
[----:B------:R-:W-:Y:S01]  /*19cc0*/  LDSM.16.MT88.4 R24, [R200+0xe800] ;  /* 0x00e80000c818783b */ /* 0x000fe20000004200 */
[----:B------:R-:W-:Y:S02]  /*19cd0*/  FFMA.FTZ R161, R21, c[0x0][0x23c], -R150 ;  /* 0x00008f0015a17a23 */ /* 0x000fe40000010896 */
[--C-:B------:R-:W-:Y:S01]  /*19ce0*/  FFMA.FTZ R173, R172, c[0x0][0x23c], -R153.reuse ;  /* 0x00008f00acad7a23 */ /* 0x100fe20000010899 */
[----:B------:R-:W-:Y:S01]  /*19cf0*/  LDSM.16.MT88.4 R20, [R198+0xe800] ;  /* 0x00e80000c614783b */ /* 0x000fe20000004200 */
[----:B------:R-:W-:Y:S01]  /*19d00*/  MUFU.EX2 R140, R140 ;  /* 0x0000008c008c7308 */ /* 0x000fe20000000800 */
[----:B------:R-:W-:-:S02]  /*19d10*/  FFMA.FTZ R175, R164, c[0x0][0x23c], -R153 ;  /* 0x00008f00a4af7a23 */ /* 0x000fc40000010899 */
[--C-:B------:R-:W-:Y:S02]  /*19d20*/  FFMA.FTZ R170, R170, c[0x0][0x23c], -R153.reuse ;  /* 0x00008f00aaaa7a23 */ /* 0x100fe40000010899 */
[----:B------:R-:W-:Y:S02]  /*19d30*/  FFMA.FTZ R166, R166, c[0x0][0x23c], -R153 ;  /* 0x00008f00a6a67a23 */ /* 0x000fe40000010899 */
[--C-:B------:R-:W-:Y:S01]  /*19d40*/  FFMA.FTZ R164, R171, c[0x0][0x23c], -R150.reuse ;  /* 0x00008f00aba47a23 */ /* 0x100fe20000010896 */
[----:B------:R-:W1:Y:S01]  /*19d50*/  MUFU.EX2 R2, R2 ;  /* 0x0000000200027308 */ /* 0x000e620000000800 */
[----:B----4-:R-:W-:Y:S01]  /*19d60*/  F2FP.PACK_AB R6, R141, R142 ;  /* 0x0000008e8d06723e */ /* 0x010fe200000000ff */
        /* <DEDUP_REMOVED lines=8> */
[----:B------:R-:W4:Y:S01]  /*19df0*/  MUFU.EX2 R147, R147 ;  /* 0x0000009300937308 */ /* 0x000f220000000800 */
[----:B-1----:R-:W-:Y:S01]  /*19e00*/  F2FP.PACK_AB R5, R2, R140 ;  /* 0x0000008c0205723e */ /* 0x002fe200000000ff */
[----:B------:R-:W-:-:S02]  /*19e10*/  FFMA.FTZ R174, R137, c[0x0][0x23c], -R150 ;  /* 0x00008f0089ae7a23 */ /* 0x000fc40000010896 */
[--C-:B------:R-:W-:Y:S02]  /*19e20*/  FFMA.FTZ R171, R139, c[0x0][0x23c], -R150.reuse ;  /* 0x00008f008bab7a23 */ /* 0x100fe40000010896 */
[----:B------:R-:W-:Y:S02]  /*19e30*/  FFMA.FTZ R153, R136, c[0x0][0x23c], -R153 ;  /* 0x00008f0088997a23 */ /* 0x000fe40000010899 */
[----:B------:R-:W1:Y:S01]  /*19e40*/  MUFU.EX2 R148, R148 ;  /* 0x0000009400947308 */ /* 0x000e620000000800 */
[----:B------:R-:W-:Y:S01]  /*19e50*/  FFMA.FTZ R150, R149, c[0x0][0x23c], -R150 ;  /* 0x00008f0095967a23 */ /* 0x000fe20000010896 */
[----:B------:R-:W-:Y:S06]  /*19e60*/  LDSM.16.MT88.4 R136, [R198+0xd800] ;  /* 0x00d80000c688783b */ /* 0x000fec0000004200 */
[----:B------:R-:W5:Y:S01]  /*19e70*/  MUFU.EX2 R3, R3 ;  /* 0x0000000300037308 */ /* 0x000f620000000800 */
[----:B----4-:R-:W-:Y:S01]  /*19e80*/  F2FP.PACK_AB R7, R147, R0 ;  /* 0x000000009307723e */ /* 0x010fe200000000ff */
[----:B-1----:R-:W-:-:S06]  /*19e90*/  FMUL.FTZ R120, R120, R148 ;  /* 0x0000009478787220 */ /* 0x002fcc0000410000 */
[----:B------:R-:W-:Y:S01]  /*19ea0*/  MUFU.EX2 R155, R155 ;  /* 0x0000009b009b7308 */ /* 0x000fe20000000800 */
[-C--:B------:R-:W-:Y:S02]  /*19eb0*/  FMUL.FTZ R121, R121, R148.reuse ;  /* 0x0000009479797220 */ /* 0x080fe40000410000 */
[-C--:B------:R-:W-:Y:S02]  /*19ec0*/  FMUL.FTZ R116, R116, R148.reuse ;  /* 0x0000009474747220 */ /* 0x080fe40000410000 */
[----:B------:R-:W-:Y:S02]  /*19ed0*/  FMUL.FTZ R117, R117, R148 ;  /* 0x0000009475757220 */ /* 0x000fe40000410000 */
[-C--:B-----5:R-:W-:Y:S01]  /*19ee0*/  FMUL.FTZ R122, R122, R3.reuse ;  /* 0x000000037a7a7220 */ /* 0x0a0fe20000410000 */
        /* <DEDUP_REMOVED lines=12> */
[----:B------:R-:W4:Y:S01]  /*19fb0*/  LDSM.16.MT88.4 R12, [R200+0xe000] ;  /* 0x00e00000c80c783b */ /* 0x000f220000004200 */
        /* <DEDUP_REMOVED lines=15> */
[----:B------:R-:W5:Y:S01]  /*1a0b0*/  MUFU.EX2 R162, R162 ;  /* 0x000000a200a27308 */ /* 0x000f620000000800 */
[----:B------:R-:W-:-:S02]  /*1a0c0*/  FMUL.FTZ R111, R111, R3 ;  /* 0x000000036f6f7220 */ /* 0x000fc40000410000 */
[-C--:B------:R-:W-:Y:S01]  /*1a0d0*/  FMUL.FTZ R36, R36, R148.reuse ;  /* 0x0000009424247220 */ /* 0x080fe20000410000 */
[C---:B---3--:R-:W-:Y:S01]  /*1a0e0*/  HMMA.16816.F32 R112, R4.reuse, R8, R112 ;  /* 0x000000080470723c */ /* 0x048fe20000001870 */
[-C--:B------:R-:W-:Y:S02]  /*1a0f0*/  FMUL.FTZ R37, R37, R148.reuse ;  /* 0x0000009425257220 */ /* 0x080fe40000410000 */
[-C--:B------:R-:W-:Y:S01]  /*1a100*/  FMUL.FTZ R38, R38, R3.reuse ;  /* 0x0000000326267220 */ /* 0x080fe20000410000 */
[----:B------:R-:W-:Y:S01]  /*1a110*/  MUFU.EX2 R160, R160 ;  /* 0x000000a000a07308 */ /* 0x000fe20000000800 */
[----:B------:R-:W-:Y:S02]  /*1a120*/  FMUL.FTZ R39, R39, R3 ;  /* 0x0000000327277220 */ /* 0x000fe40000410000 */
[-C--:B------:R-:W-:Y:S01]  /*1a130*/  FMUL.FTZ R40, R40, R148.reuse ;  /* 0x0000009428287220 */ /* 0x080fe20000410000 */
[----:B------:R-:W-:Y:S01]  /*1a140*/  HMMA.16816.F32 R108, R4, R10, R108 ;  /* 0x0000000a046c723c */ /* 0x000fe2000000186c */
[----:B------:R-:W3:Y:S01]  /*1a150*/  LDSM.16.MT88.4 R8, [R198+0xe000] ;  /* 0x00e00000c608783b */ /* 0x000ee20000004200 */
[----:B------:R-:W-:-:S02]  /*1a160*/  FMUL.FTZ R41, R41, R148 ;  /* 0x0000009429297220 */ /* 0x000fc40000410000 */
[-C--:B------:R-:W-:Y:S01]  /*1a170*/  FMUL.FTZ R42, R42, R3.reuse ;  /* 0x000000032a2a7220 */ /* 0x080fe20000410000 */
[----:B------:R-:W1:Y:S01]  /*1a180*/  MUFU.EX2 R161, R161 ;  /* 0x000000a100a17308 */ /* 0x000e620000000800 */
[-C--:B------:R-:W-:Y:S02]  /*1a190*/  FMUL.FTZ R43, R43, R3.reuse ;  /* 0x000000032b2b7220 */ /* 0x080fe40000410000 */
[C---:B----4-:R-:W-:Y:S01]  /*1a1a0*/  HMMA.16816.F32 R36, R4.reuse, R12, R36 ;  /* 0x0000000c0424723c */ /* 0x050fe20000001824 */
[-C--:B------:R-:W-:Y:S02]  /*1a1b0*/  FMUL.FTZ R104, R104, R148.reuse ;  /* 0x0000009468687220 */ /* 0x080fe40000410000 */
[-C--:B------:R-:W-:Y:S02]  /*1a1c0*/  FMUL.FTZ R105, R105, R148.reuse ;  /* 0x0000009469697220 */ /* 0x080fe40000410000 */
[-C--:B------:R-:W-:Y:S01]  /*1a1d0*/  FMUL.FTZ R106, R106, R3.reuse ;  /* 0x000000036a6a7220 */ /* 0x080fe20000410000 */
[----:B------:R-:W-:Y:S01]  /*1a1e0*/  MUFU.EX2 R170, R170 ;  /* 0x000000aa00aa7308 */ /* 0x000fe20000000800 */
[----:B------:R-:W-:Y:S01]  /*1a1f0*/  FMUL.FTZ R107, R107, R3 ;  /* 0x000000036b6b7220 */ /* 0x000fe20000410000 */
[----:B------:R-:W-:Y:S01]  /*1a200*/  HMMA.16816.F32 R40, R4, R14, R40 ;  /* 0x0000000e0428723c */ /* 0x000fe20000001828 */
[----:B------:R-:W4:Y:S01]  /*1a210*/  LDSM.16.MT88.4 R12, [R196+0xe000] ;  /* 0x00e00000c40c783b */ /* 0x000f220000004200 */
[----:B------:R-:W-:-:S02]  /*1a220*/  FMUL.FTZ R100, R100, R148 ;  /* 0x0000009464647220 */ /* 0x000fc40000410000 */
[-C--:B------:R-:W-:Y:S02]  /*1a230*/  FMUL.FTZ R101, R101, R148.reuse ;  /* 0x0000009465657220 */ /* 0x080fe40000410000 */
[-C--:B------:R-:W-:Y:S01]  /*1a240*/  FMUL.FTZ R102, R102, R3.reuse ;  /* 0x0000000366667220 */ /* 0x080fe20000410000 */
[----:B------:R-:W-:Y:S01]  /*1a250*/  MUFU.EX2 R173, R173 ;  /* 0x000000ad00ad7308 */ /* 0x000fe20000000800 */
        /* <DEDUP_REMOVED lines=15> */
[----:B---3--:R-:W-:Y:S01]  /*1a350*/  HMMA.16816.F32 R44, R4, R8, R44 ;  /* 0x00000008042c723c */ /* 0x008fe2000000182c */
[----:B------:R-:W-:-:S02]  /*1a360*/  FMUL.FTZ R61, R61, R148 ;  /* 0x000000943d3d7220 */ /* 0x000fc40000410000 */
[-C--:B------:R-:W-:Y:S01]  /*1a370*/  FMUL.FTZ R62, R62, R3.reuse ;  /* 0x000000033e3e7220 */ /* 0x080fe20000410000 */
[----:B------:R-:W3:Y:S01]  /*1a380*/  MUFU.EX2 R164, R164 ;  /* 0x000000a400a47308 */ /* 0x000ee20000000800 */
        /* <DEDUP_REMOVED lines=84> */
[----:B------:R-:W-:Y:S01]  /*1a8d0*/  F2FP.PACK_AB R4, R156, R155 ;  /* 0x0000009b9c04723e */ /* 0x000fe200000000ff */
        /* <DEDUP_REMOVED lines=11> */
[----:B------:R-:W-:-:S04]  /*1a990*/  FADD.FTZ R161, R161, R160 ;  /* 0x000000a0a1a17221 */ /* 0x000fc80000010000 */
[----:B---3--:R-:W-:Y:S01]  /*1a9a0*/  FADD.FTZ R0, R164, R161 ;  /* 0x000000a1a4007221 */ /* 0x008fe20000010000 */
[----:B------:R-:W-:Y:S01]  /*1a9b0*/  HMMA.16816.F32 R124, R4, R14, R124 ;  /* 0x0000000e047c723c */ /* 0x000fe2000000187c */
[----:B------:R-:W1:Y:S02]  /*1a9c0*/  LDSM.16.MT88.4 R12, [R200+0x10800] ;  /* 0x01080000c80c783b */ /* 0x000e640000004200 */
[----:B------:R-:W-:-:S05]  /*1a9d0*/  FADD.FTZ R0, R167, R0 ;  /* 0x00000000a7007221 */ /* 0x000fca0000010000 */
        /* <DEDUP_REMOVED lines=120> */
.L_x_1298:
        /* <DEDUP_REMOVED lines=10> */
.L_x_1308:
        /* <DEDUP_REMOVED lines=65> */
.L_x_1305:
[----:B------:R-:W-:Y:S02]  /*1b610*/  LOP3.LUT P6, RZ, R218, 0x1, RZ, 0xc0, !PT ;  /* 0x00000001daff7812 */ /* 0x000fe400078cc0ff */
[C---:B------:R-:W-:Y:S02]  /*1b620*/  LEA R2, P1, R3.reuse, R168, 0x1 ;  /* 0x000000a803027211 */ /* 0x040fe400078208ff */
[----:B------:R-:W-:Y:S02]  /*1b630*/  IADD3 R7, P0, R210, R3, RZ ;  /* 0x00000003d2077210 */ /* 0x000fe40007f1e0ff */
[----:B------:R-:W-:Y:S02]  /*1b640*/  LEA.HI.X R3, R3, R169, R4, 0x1, P1 ;  /* 0x000000a903037211 */ /* 0x000fe400008f0c04 */
[C---:B------:R-:W-:Y:S02]  /*1b650*/  LOP3.LUT P5, RZ, R218.reuse, 0x2, RZ, 0xc0, !PT ;  /* 0x00000002daff7812 */ /* 0x040fe400078ac0ff */
[----:B------:R-:W-:Y:S02]  /*1b660*/  LOP3.LUT P4, RZ, R218, 0x4, RZ, 0xc0, !PT ;  /* 0x00000004daff7812 */ /* 0x000fe4000788c0ff */
[----:B------:R-:W-:Y:S01]  /*1b670*/  IADD3.X R6, R209, R4, RZ, P0, !PT ;  /* 0x00000004d1067210 */ /* 0x000fe200007fe4ff */
[----:B------:R-:W-:Y:S01]  /*1b680*/  @!PT LDS RZ, [RZ] ;  /* 0x00000000fffff984 */ /* 0x000fe20000000800 */
[----:B------:R-:W-:Y:S01]  /*1b690*/  @!PT LDS RZ, [RZ] ;  /* 0x00000000fffff984 */ /* 0x000fe20000000800 */
[----:B------:R-:W-:Y:S01]  /*1b6a0*/  @!PT LDS RZ, [RZ] ;  /* 0x00000000fffff984 */ /* 0x000fe20000000800 */
[----:B------:R1:W-:Y:S01]  /*1b6b0*/  @P6 LDGSTS.E.BYPASS.LTC128B.128 [R213+0xc000], [R2.64] ;  /* 0x0c00000002d56fae */ /* 0x0003e2000b901d46 */
[C---:B------:R-:W-:Y:S02]  /*1b6c0*/  @P6 LEA R14, P2, R7.reuse, R168, 0x1 ;  /* 0x000000a8070e6211 */ /* 0x040fe400078408ff */
[C---:B------:R-:W-:Y:S02]  /*1b6d0*/  IADD3 R5, P0, R210.reuse, R7, RZ ;  /* 0x00000007d2057210 */ /* 0x040fe40007f1e0ff */
[-CC-:B------:R-:W-:Y:S01]  /*1b6e0*/  @P6 LEA.HI.X R15, R7, R169.reuse, R6.reuse, 0x1, P2 ;  /* 0x000000a9070f6211 */ /* 0x180fe200010f0c06 */
[----:B------:R-:W-:Y:S01]  /*1b6f0*/  @!P6 STS.128 [R213+0xc000], RZ ;  /* 0x00c000ffd500e388 */ /* 0x000fe20000000c00 */
[----:B------:R-:W-:Y:S02]  /*1b700*/  IADD3.X R4, R209, R6, RZ, P0, !PT ;  /* 0x00000006d1047210 */ /* 0x000fe400007fe4ff */
[CC--:B------:R-:W-:Y:S02]  /*1b710*/  @P5 LEA R10, P1, R7.reuse, R168.reuse, 0x1 ;  /* 0x000000a8070a5211 */ /* 0x0c0fe400078208ff */
[CC--:B------:R-:W-:Y:S01]  /*1b720*/  @P4 LEA R8, P0, R7.reuse, R168.reuse, 0x1 ;  /* 0x000000a807084211 */ /* 0x0c0fe200078008ff */
[----:B------:R-:W-:Y:S01]  /*1b730*/  @!PT LDS RZ, [RZ] ;  /* 0x00000000fffff984 */ /* 0x000fe20000000800 */
[----:B------:R-:W-:Y:S01]  /*1b740*/  @!PT LDS RZ, [RZ] ;  /* 0x00000000fffff984 */ /* 0x000fe20000000800 */
[----:B------:R-:W-:Y:S01]  /*1b750*/  @!PT LDS RZ, [RZ] ;  /* 0x00000000fffff984 */ /* 0x000fe20000000800 */
[----:B------:R1:W-:Y:S01]  /*1b760*/  @P5 LDGSTS.E.BYPASS.LTC128B.128 [R213+0xe000], [R2.64+0x80] ;  /* 0x0e00008002d55fae */ /* 0x0003e2000b901d46 */
[CCC-:B------:R-:W-:Y:S02]  /*1b770*/  @P5 LEA.HI.X R11, R7.reuse, R169.reuse, R6.reuse, 0x1, P1 ;  /* 0x000000a9070b5211 */ /* 0x1c0fe400008f0c06 */
[-C--:B------:R-:W-:Y:S02]  /*1b780*/  @P4 LEA.HI.X R9, R7, R169.reuse, R6, 0x1, P0 ;  /* 0x000000a907094211 */ /* 0x080fe400000f0c06 */
[CC--:B------:R-:W-:Y:S01]  /*1b790*/  @P6 LEA R12, P2, R5.reuse, R168.reuse, 0x1 ;  /* 0x000000a8050c6211 */ /* 0x0c0fe200078408ff */
[----:B------:R-:W-:Y:S01]  /*1b7a0*/  @!P5 STS.128 [R213+0xe000], RZ ;  /* 0x00e000ffd500d388 */ /* 0x000fe20000000c00 */
[CC--:B------:R-:W-:Y:S02]  /*1b7b0*/  @P5 LEA R16, P1, R5.reuse, R168.reuse, 0x1 ;  /* 0x000000a805105211 */ /* 0x0c0fe400078208ff */
[CCC-:B------:R-:W-:Y:S02]  /*1b7c0*/  @P6 LEA.HI.X R13, R5.reuse, R169.reuse, R4.reuse, 0x1, P2 ;  /* 0x000000a9050d6211 */ /* 0x1c0fe400010f0c04 */
[C-C-:B------:R-:W-:Y:S01]  /*1b7d0*/  @P5 LEA.HI.X R17, R5.reuse, R169, R4.reuse, 0x1, P1 ;  /* 0x000000a905115211 */ /* 0x140fe200008f0c04 */
[----:B------:R-:W-:Y:S01]  /*1b7e0*/  @!PT LDS RZ, [RZ] ;  /* 0x00000000fffff984 */ /* 0x000fe20000000800 */
[----:B------:R-:W-:Y:S01]  /*1b7f0*/  @!PT LDS RZ, [RZ] ;  /* 0x00000000fffff984 */ /* 0x000fe20000000800 */
[----:B------:R-:W-:Y:S01]  /*1b800*/  @!PT LDS RZ, [RZ] ;  /* 0x00000000fffff984 */ /* 0x000fe20000000800 */
[----:B------:R1:W-:Y:S01]  /*1b810*/  @P4 LDGSTS.E.BYPASS.LTC128B.128 [R213+0x10000], [R2.64+0x100] ;  /* 0x1000010002d54fae */ /* 0x0003e2000b901d46 */
[C---:B------:R-:W-:Y:S02]  /*1b820*/  @P4 LEA R20, P0, R5.reuse, R168, 0x1 ;  /* 0x000000a805144211 */ /* 0x040fe400078008ff */
[----:B------:R-:W-:Y:S02]  /*1b830*/  IADD3 R6, P2, R210, R5, RZ ;  /* 0x00000005d2067210 */ /* 0x000fe40007f5e0ff */
[-C--:B------:R-:W-:Y:S01]  /*1b840*/  @P4 LEA.HI.X R21, R5, R169.reuse, R4, 0x1, P0 ;  /* 0x000000a905154211 */ /* 0x080fe200000f0c04 */
[----:B------:R-:W-:Y:S01]  /*1b850*/  @!P4 STS.128 [R213+0x10000], RZ ;  /* 0x010000ffd500c388 */ /* 0x000fe20000000c00 */
[----:B------:R-:W-:Y:S02]  /*1b860*/  IADD3.X R4, R209, R4, RZ, P2, !PT ;  /* 0x00000004d1047210 */ /* 0x000fe400017fe4ff */
[CC--:B------:R-:W-:Y:S02]  /*1b870*/  @P6 LEA R28, P2, R6.reuse, R168.reuse, 0x1 ;  /* 0x000000a8061c6211 */ /* 0x0c0fe400078408ff */
[CC--:B------:R-:W-:Y:S01]  /*1b880*/  @P5 LEA R22, P1, R6.reuse, R168.reuse, 0x1 ;  /* 0x000000a806165211 */ /* 0x0c0fe200078208ff */
[----:B------:R-:W-:Y:S01]  /*1b890*/  @!PT LDS RZ, [RZ] ;  /* 0x00000000fffff984 */ /* 0x000fe20000000800 */
[----:B------:R-:W-:Y:S01]  /*1b8a0*/  @!PT LDS RZ, [RZ] ;  /* 0x00000000fffff984 */ /* 0x000fe20000000800 */
[----:B------:R-:W-:Y:S01]  /*1b8b0*/  @!PT LDS RZ, [RZ] ;  /* 0x00000000fffff984 */ /* 0x000fe20000000800 */
[----:B------:R2:W-:Y:S01]  /*1b8c0*/  @P6 LDGSTS.E.BYPASS.LTC128B.128 [R213+0xc800], [R14.64] ;  /* 0x0c8000000ed56fae */ /* 0x0005e2000b901d46 */
[CCC-:B------:R-:W-:Y:S02]  /*1b8d0*/  @P6 LEA.HI.X R29, R6.reuse, R169.reuse, R4.reuse, 0x1, P2 ;  /* 0x000000a9061d6211 */ /* 0x1c0fe400010f0c04 */
[CCC-:B------:R-:W-:Y:S02]  /*1b8e0*/  @P5 LEA.HI.X R23, R6.reuse, R169.reuse, R4.reuse, 0x1, P1 ;  /* 0x000000a906175211 */ /* 0x1c0fe400008f0c04 */
[C---:B------:R-:W-:Y:S01]  /*1b8f0*/  @P4 LEA R30, P0, R6.reuse, R168, 0x1 ;  /* 0x000000a8061e4211 */ /* 0x040fe200078008ff */
[----:B------:R-:W-:Y:S03]  /*1b900*/  @!P6 STS.128 [R213+0xc800], RZ ;  /* 0x00c800ffd500e388 */ /* 0x000fe60000000c00 */
[----:B------:R-:W-:Y:S02]  /*1b910*/  @P4 LEA.HI.X R31, R6, R169, R4, 0x1, P0 ;  /* 0x000000a9061f4211 */ /* 0x000fe400000f0c04 */
[----:B------:R-:W-:Y:S01]  /*1b920*/  ISETP.GE.AND P0, PT, R217, 0x2, PT ;  /* 0x00000002d900780c */ /* 0x000fe20003f06270 */
[----:B------:R-:W-:Y:S01]  /*1b930*/  @!PT LDS RZ, [RZ] ;  /* 0x00000000fffff984 */ /* 0x000fe20000000800 */
[----:B------:R-:W-:Y:S01]  /*1b940*/  @!PT LDS RZ, [RZ] ;  /* 0x00000000fffff984 */ /* 0x000fe20000000800 */
[----:B------:R-:W-:Y:S01]  /*1b950*/  @!PT LDS RZ, [RZ] ;  /* 0x00000000fffff984 */ /* 0x000fe20000000800 */
[----:B------:R3:W-:Y:S06]  /*1b960*/  @P5 LDGSTS.E.BYPASS.LTC128B.128 [R213+0xe800], [R10.64+0x80] ;  /* 0x0e8000800ad55fae */ /* 0x0007ec000b901d46 */
[----:B------:R-:W-:Y:S06]  /*1b970*/  @!P5 STS.128 [R213+0xe800], RZ ;  /* 0x00e800ffd500d388 */ /* 0x000fec0000000c00 */
        /* <DEDUP_REMOVED lines=8> */
[----:B------:R2:W-:Y:S06]  /*1ba00*/  @P6 LDGSTS.E.BYPASS.LTC128B.128 [R213+0xd000], [R12.64] ;  /* 0x0d0000000cd56fae */ /* 0x0005ec000b901d46 */
        /* <DEDUP_REMOVED lines=26> */
[----:B------:R-:W-:Y:S06]  /*1bbb0*/  LDSM.16.M88.4 R136, [R206] ;  /* 0x00000000ce88783b */ /* 0x000fec0000000200 */
[----:B------:R-:W1:Y:S06]  /*1bbc0*/  LDSM.16.M88.4 R140, [R205+0x6000] ;  /* 0x00600000cd8c783b */ /* 0x000e6c0000000200 */
[----:B----4-:R-:W2:Y:S06]  /*1bbd0*/  LDSM.16.M88.4 R16, [R205+0x6800] ;  /* 0x00680000cd10783b */ /* 0x010eac0000000200 */
[----:B------:R-:W5:Y:S06]  /*1bbe0*/  LDSM.16.M88.4 R24, [R205+0x7000] ;  /* 0x00700000cd18783b */ /* 0x000f6c0000000200 */
[----:B------:R-:W0:Y:S06]  /*1bbf0*/  LDGDEPBAR ;  /* 0x00000000000079af */ /* 0x000e2c0000000000 */
[----:B------:R-:W4:Y:S06]  /*1bc00*/  LDSM.16.M88.4 R32, [R205+0x7800] ;  /* 0x00780000cd20783b */ /* 0x000f2c0000000200 */
[----:B------:R-:W-:Y:S06]  /*1bc10*/  LDSM.16.M88.4 R144, [R204] ;  /* 0x00000000cc90783b */ /* 0x000fec0000000200 */
[----:B------:R-:W4:Y:S01]  /*1bc20*/  LDSM.16.M88.4 R148, [R203] ;  /* 0x00000000cb94783b */ /* 0x000f220000000200 */
[C---:B-1----:R-:W-:Y:S05]  /*1bc30*/  HMMA.16816.F32 R4, R136.reuse, R140, RZ ;  /* 0x0000008c8804723c */ /* 0x042fea00000018ff */
[----:B------:R-:W1:Y:S03]  /*1bc40*/  LDSM.16.M88.4 R152, [R195] ;  /* 0x00000000c398783b */ /* 0x000e660000000200 */
[C---:B---3--:R-:W-:Y:S03]  /*1bc50*/  HMMA.16816.F32 R8, R136.reuse, R142, RZ ;  /* 0x0000008e8808723c */ /* 0x048fe600000018ff */
[----:B------:R-:W3:Y:S06]  /*1bc60*/  LDSM.16.M88.4 R156, [R194] ;  /* 0x00000000c29c783b */ /* 0x000eec0000000200 */
[----:B------:R-:W1:Y:S01]  /*1bc70*/  LDSM.16.M88.4 R160, [R193] ;  /* 0x00000000c1a0783b */ /* 0x000e620000000200 */
[C---:B--2---:R-:W-:Y:S05]  /*1bc80*/  HMMA.16816.F32 R12, R136.reuse, R16, RZ ;  /* 0x00000010880c723c */ /* 0x044fea00000018ff */
[----:B------:R-:W-:Y:S03]  /*1bc90*/  LDSM.16.M88.4 R164, [R202] ;  /* 0x00000000caa4783b */ /* 0x000fe60000000200 */
[C---:B------:R-:W-:Y:S03]  /*1bca0*/  HMMA.16816.F32 R16, R136.reuse, R18, RZ ;  /* 0x000000128810723c */ /* 0x040fe600000018ff */
[----:B------:R-:W2:Y:S05]  /*1bcb0*/  LDSM.16.M88.4 R168, [R199+0x6000] ;  /* 0x00600000c7a8783b */ /* 0x000eaa0000000200 */
[C---:B-----5:R-:W-:Y:S01]  /*1bcc0*/  HMMA.16816.F32 R20, R136.reuse, R24, RZ ;  /* 0x000000188814723c */ /* 0x060fe200000018ff */
[----:B------:R-:W-:Y:S06]  /*1bcd0*/  LDSM.16.M88.4 R140, [R199+0x7000] ;  /* 0x00700000c78c783b */ /* 0x000fec0000000200 */
[----:B------:R-:W-:Y:S01]  /*1bce0*/  LDSM.16.M88.4 R172, [R199+0x7800] ;  /* 0x00780000c7ac783b */ /* 0x000fe20000000200 */
[C---:B------:R-:W-:Y:S05]  /*1bcf0*/  HMMA.16816.F32 R24, R136.reuse, R26, RZ ;  /* 0x0000001a8818723c */ /* 0x040fea00000018ff */
[----:B------:R-:W-:Y:S03]  /*1bd00*/  LDSM.16.M88.4 R176, [R201] ;  /* 0x00000000c9b0783b */ /* 0x000fe60000000200 */
[C---:B----4-:R-:W-:Y:S03]  /*1bd10*/  HMMA.16816.F32 R28, R136.reuse, R32, RZ ;  /* 0x00000020881c723c */ /* 0x050fe600000018ff */
[----:B------:R-:W-:Y:S05]  /*1bd20*/  LDSM.16.M88.4 R180, [R192] ;  /* 0x00000000c0b4783b */ /* 0x000fea0000000200 */
[----:B------:R-:W-:Y:S01]  /*1bd30*/  HMMA.16816.F32 R32, R136, R34, RZ ;  /* 0x000000228820723c */ /* 0x000fe200000018ff */
[----:B------:R-:W4:Y:S07]  /*1bd40*/  LDSM.16.M88.4 R136, [R199+0x6800] ;  /* 0x00680000c788783b */ /* 0x000f2e0000000200 */
[C---:B------:R-:W-:Y:S08]  /*1bd50*/  HMMA.16816.F32 R4, R144.reuse, R148, R4 ;  /* 0x000000949004723c */ /* 0x040ff00000001804 */
[C---:B------:R-:W-:Y:S01]  /*1bd60*/  HMMA.16816.F32 R8, R144.reuse, R150, R8 ;  /* 0x000000969008723c */ /* 0x040fe20000001808 */
[----:B------:R-:W-:Y:S07]  /*1bd70*/  LDSM.16.M88.4 R148, [R192+0x1000] ;  /* 0x00100000c094783b */ /* 0x000fee0000000200 */
[C---:B-1----:R-:W-:Y:S08]  /*1bd80*/  HMMA.16816.F32 R12, R144.reuse, R152, R12 ;  /* 0x00000098900c723c */ /* 0x042ff0000000180c */
[C---:B------:R-:W-:Y:S01]  /*1bd90*/  HMMA.16816.F32 R16, R144.reuse, R154, R16 ;  /* 0x0000009a9010723c */ /* 0x040fe20000001810 */
[----:B------:R-:W-:Y:S07]  /*1bda0*/  LDSM.16.M88.4 R152, [R192+0x1800] ;  /* 0x00180000c098783b */ /* 0x000fee0000000200 */
[C---:B---3--:R-:W-:Y:S08]  /*1bdb0*/  HMMA.16816.F32 R20, R144.reuse, R156, R20 ;  /* 0x0000009c9014723c */ /* 0x048ff00000001814 */
[C---:B------:R-:W-:Y:S01]  /*1bdc0*/  HMMA.16816.F32 R24, R144.reuse, R158, R24 ;  /* 0x0000009e9018723c */ /* 0x040fe20000001818 */
[----:B------:R-:W-:Y:S07]  /*1bdd0*/  LDSM.16.M88.4 R156, [R206+0x2000] ;  /* 0x00200000ce9c783b */ /* 0x000fee0000000200 */
[C---:B------:R-:W-:Y:S08]  /*1bde0*/  HMMA.16816.F32 R28, R144.reuse, R160, R28 ;  /* 0x000000a0901c723c */ /* 0x040ff0000000181c */
[----:B------:R-:W-:Y:S01]  /*1bdf0*/  HMMA.16816.F32 R32, R144, R162, R32 ;  /* 0x000000a29020723c */ /* 0x000fe20000001820 */
[----:B------:R-:W1:Y:S06]  /*1be00*/  LDSM.16.M88.4 R144, [R192+0x800] ;  /* 0x00080000c090783b */ /* 0x000e6c0000000200 */
[----:B------:R-:W3:Y:S01]  /*1be10*/  LDSM.16.M88.4 R160, [R205+0x8000] ;  /* 0x00800000cda0783b */ /* 0x000ee20000000200 */
[C---:B--2---:R-:W-:Y:S08]  /*1be20*/  HMMA.16816.F32 R4, R164.reuse, R168, R4 ;  /* 0x000000a8a404723c */ /* 0x044ff00000001804 */
[C---:B------:R-:W-:Y:S01]  /*1be30*/  HMMA.16816.F32 R8, R164.reuse, R170, R8 ;  /* 0x000000aaa408723c */ /* 0x040fe20000001808 */
[----:B------:R-:W-:Y:S07]  /*1be40*/  LDSM.16.M88.4 R168, [R204+0x2000] ;  /* 0x00200000cca8783b */ /* 0x000fee0000000200 */
[C---:B----4-:R-:W-:Y:S08]  /*1be50*/  HMMA.16816.F32 R12, R164.reuse, R136, R12 ;  /* 0x00000088a40c723c */ /* 0x050ff0000000180c */
[C---:B------:R-:W-:Y:S01]  /*1be60*/  HMMA.16816.F32 R16, R164.reuse, R138, R16 ;  /* 0x0000008aa410723c */ /* 0x040fe20000001810 */
[----:B------:R-:W2:Y:S07]  /*1be70*/  LDSM.16.M88.4 R136, [R205+0x8800] ;  /* 0x00880000cd88783b */ /* 0x000eae0000000200 */
[C---:B------:R-:W-:Y:S08]  /*1be80*/  HMMA.16816.F32 R20, R164.reuse, R140, R20 ;  /* 0x0000008ca414723c */ /* 0x040ff00000001814 */
[C---:B------:R-:W-:Y:S01]  /*1be90*/  HMMA.16816.F32 R24, R164.reuse, R142, R24 ;  /* 0x0000008ea418723c */ /* 0x040fe20000001818 */
[----:B------:R-:W4:Y:S07]  /*1bea0*/  LDSM.16.M88.4 R140, [R205+0x9000] ;  /* 0x00900000cd8c783b */ /* 0x000f2e0000000200 */
[C---:B------:R-:W-:Y:S08]  /*1beb0*/  HMMA.16816.F32 R28, R164.reuse, R172, R28 ;  /* 0x000000aca41c723c */ /* 0x040ff0000000181c */
[----:B------:R-:W-:Y:S01]  /*1bec0*/  HMMA.16816.F32 R32, R164, R174, R32 ;  /* 0x000000aea420723c */ /* 0x000fe20000001820 */
[----:B------:R-:W5:Y:S06]  /*1bed0*/  LDSM.16.M88.4 R164, [R205+0x9800] ;  /* 0x00980000cda4783b */ /* 0x000f6c0000000200 */
[----:B------:R-:W2:Y:S01]  /*1bee0*/  LDSM.16.M88.4 R172, [R191] ;  /* 0x00000000bfac783b */ /* 0x000ea20000000200 */
[C---:B------:R-:W-:Y:S08]  /*1bef0*/  HMMA.16816.F32 R4, R176.reuse, R180, R4 ;  /* 0x000000b4b004723c */ /* 0x040ff00000001804 */
[C---:B------:R-:W-:Y:S01]  /*1bf00*/  HMMA.16816.F32 R8, R176.reuse, R182, R8 ;  /* 0x000000b6b008723c */ /* 0x040fe20000001808 */
[----:B------:R-:W-:Y:S07]  /*1bf10*/  LDSM.16.M88.4 R180, [R199+0x8000] ;  /* 0x00800000c7b4783b */ /* 0x000fee0000000200 */
[C---:B-1----:R-:W-:Y:S08]  /*1bf20*/  HMMA.16816.F32 R12, R176.reuse, R144, R12 ;  /* 0x00000090b00c723c */ /* 0x042ff0000000180c */
[C---:B------:R-:W-:Y:S01]  /*1bf30*/  HMMA.16816.F32 R16, R176.reuse, R146, R16 ;  /* 0x00000092b010723c */ /* 0x040fe20000001810 */
[----:B------:R-:W1:Y:S07]  /*1bf40*/  LDSM.16.M88.4 R144, [R190] ;  /* 0x00000000be90783b */ /* 0x000e6e0000000200 */
[C---:B------:R-:W-:Y:S08]  /*1bf50*/  HMMA.16816.F32 R20, R176.reuse, R148, R20 ;  /* 0x00000094b014723c */ /* 0x040ff00000001814 */
[C---:B------:R-:W-:Y:S01]  /*1bf60*/  HMMA.16816.F32 R24, R176.reuse, R150, R24 ;  /* 0x00000096b018723c */ /* 0x040fe20000001818 */
[----:B------:R-:W1:Y:S07]  /*1bf70*/  LDSM.16.M88.4 R148, [R189] ;  /* 0x00000000bd94783b */ /* 0x000e6e0000000200 */
[C---:B------:R-:W-:Y:S08]  /*1bf80*/  HMMA.16816.F32 R28, R176.reuse, R152, R28 ;  /* 0x00000098b01c723c */ /* 0x040ff0000000181c */
[----:B------:R-:W-:Y:S01]  /*1bf90*/  HMMA.16816.F32 R32, R176, R154, R32 ;  /* 0x0000009ab020723c */ /* 0x000fe20000001820 */
[----:B------:R-:W1:Y:S06]  /*1bfa0*/  LDSM.16.M88.4 R152, [R188] ;  /* 0x00000000bc98783b */ /* 0x000e6c0000000200 */
[----:B------:R-:W1:Y:S01]  /*1bfb0*/  LDSM.16.M88.4 R176, [R202+0x2000] ;  /* 0x00200000cab0783b */ /* 0x000e620000000200 */
[C---:B---3--:R-:W-:Y:S08]  /*1bfc0*/  HMMA.16816.F32 R4, R156.reuse, R160, R4 ;  /* 0x000000a09c04723c */ /* 0x048ff00000001804 */
[C---:B------:R-:W-:Y:S01]  /*1bfd0*/  HMMA.16816.F32 R8, R156.reuse, R162, R8 ;  /* 0x000000a29c08723c */ /* 0x040fe20000001808 */
[----:B------:R-:W-:Y:S07]  /*1bfe0*/  LDSM.16.M88.4 R160, [R201+0x2000] ;  /* 0x00200000c9a0783b */ /* 0x000fee0000000200 */
[C---:B--2---:R-:W-:Y:S08]  /*1bff0*/  HMMA.16816.F32 R12, R156.reuse, R136, R12 ;  /* 0x000000889c0c723c */ /* 0x044ff0000000180c */
[C---:B------:R-:W-:Y:S01]  /*1c000*/  HMMA.16816.F32 R16, R156.reuse, R138, R16 ;  /* 0x0000008a9c10723c */ /* 0x040fe20000001810 */
[----:B------:R-:W2:Y:S07]  /*1c010*/  LDSM.16.M88.4 R136, [R199+0x8800] ;  /* 0x00880000c788783b */ /* 0x000eae0000000200 */
[C---:B----4-:R-:W-:Y:S08]  /*1c020*/  HMMA.16816.F32 R20, R156.reuse, R140, R20 ;  /* 0x0000008c9c14723c */ /* 0x050ff00000001814 */
[C---:B------:R-:W-:Y:S01]  /*1c030*/  HMMA.16816.F32 R24, R156.reuse, R142, R24 ;  /* 0x0000008e9c18723c */ /* 0x040fe20000001818 */
[----:B------:R-:W3:Y:S07]  /*1c040*/  LDSM.16.M88.4 R140, [R199+0x9000] ;  /* 0x00900000c78c783b */ /* 0x000eee0000000200 */
[C---:B-----5:R-:W-:Y:S08]  /*1c050*/  HMMA.16816.F32 R28, R156.reuse, R164, R28 ;  /* 0x000000a49c1c723c */ /* 0x060ff0000000181c */
[----:B------:R-:W-:Y:S01]  /*1c060*/  HMMA.16816.F32 R32, R156, R166, R32 ;  /* 0x000000a69c20723c */ /* 0x000fe20000001820 */
[----:B------:R-:W4:Y:S06]  /*1c070*/  LDSM.16.M88.4 R156, [R199+0x9800] ;  /* 0x00980000c79c783b */ /* 0x000f2c0000000200 */
[----:B------:R-:W5:Y:S01]  /*1c080*/  LDSM.16.M88.4 R164, [R192+0x2000] ;  /* 0x00200000c0a4783b */ /* 0x000f620000000200 */
[C---:B------:R-:W-:Y:S08]  /*1c090*/  HMMA.16816.F32 R4, R168.reuse, R172, R4 ;  /* 0x000000aca804723c */ /* 0x040ff00000001804 */
[C---:B------:R-:W-:Y:S01]  /*1c0a0*/  HMMA.16816.F32 R8, R168.reuse, R174, R8 ;  /* 0x000000aea808723c */ /* 0x040fe20000001808 */
[----:B------:R-:W-:Y:S07]  /*1c0b0*/  LDSM.16.M88.4 R172, [R205+0xa000] ;  /* 0x00a00000cdac783b */ /* 0x000fee0000000200 */
[C---:B-1----:R-:W-:Y:S08]  /*1c0c0*/  HMMA.16816.F32 R12, R168.reuse, R144, R12 ;  /* 0x00000090a80c723c */ /* 0x042ff0000000180c */
[C---:B------:R-:W-:Y:S01]  /*1c0d0*/  HMMA.16816.F32 R16, R168.reuse, R146, R16 ;  /* 0x00000092a810723c */ /* 0x040fe20000001810 */
[----:B------:R-:W1:Y:S07]  /*1c0e0*/  LDSM.16.M88.4 R144, [R192+0x2800] ;  /* 0x00280000c090783b */ /* 0x000e6e0000000200 */
[C---:B------:R-:W-:Y:S08]  /*1c0f0*/  HMMA.16816.F32 R20, R168.reuse, R148, R20 ;  /* 0x00000094a814723c */ /* 0x040ff00000001814 */
[C---:B------:R-:W-:Y:S01]  /*1c100*/  HMMA.16816.F32 R24, R168.reuse, R150, R24 ;  /* 0x00000096a818723c */ /* 0x040fe20000001818 */
[----:B------:R-:W1:Y:S07]  /*1c110*/  LDSM.16.M88.4 R148, [R192+0x3000] ;  /* 0x00300000c094783b */ /* 0x000e6e0000000200 */
        /* <DEDUP_REMOVED lines=9> */
[----:B------:R-:W2:Y:S07]  /*1c1b0*/  LDSM.16.M88.4 R136, [R205+0xa800] ;  /* 0x00a80000cd88783b */ /* 0x000eae0000000200 */
[C---:B---3--:R-:W-:Y:S08]  /*1c1c0*/  HMMA.16816.F32 R20, R176.reuse, R140, R20 ;  /* 0x0000008cb014723c */ /* 0x048ff00000001814 */
[C---:B------:R-:W-:Y:S01]  /*1c1d0*/  HMMA.16816.F32 R24, R176.reuse, R142, R24 ;  /* 0x0000008eb018723c */ /* 0x040fe20000001818 */
[----:B------:R-:W3:Y:S07]  /*1c1e0*/  LDSM.16.M88.4 R140, [R205+0xb000] ;  /* 0x00b00000cd8c783b */ /* 0x000eee0000000200 */
[C---:B----4-:R-:W-:Y:S08]  /*1c1f0*/  HMMA.16816.F32 R28, R176.reuse, R156, R28 ;  /* 0x0000009cb01c723c */ /* 0x050ff0000000181c */
[----:B------:R-:W-:Y:S01]  /*1c200*/  HMMA.16816.F32 R32, R176, R158, R32 ;  /* 0x0000009eb020723c */ /* 0x000fe20000001820 */
[----:B------:R-:W4:Y:S06]  /*1c210*/  LDSM.16.M88.4 R156, [R205+0xb800] ;  /* 0x00b80000cd9c783b */ /* 0x000f2c0000000200 */
[----:B------:R-:W2:Y:S01]  /*1c220*/  LDSM.16.M88.4 R176, [R204+0x4000] ;  /* 0x00400000ccb0783b */ /* 0x000ea20000000200 */
[C---:B-----5:R-:W-:Y:S08]  /*1c230*/  HMMA.16816.F32 R4, R160.reuse, R164, R4 ;  /* 0x000000a4a004723c */ /* 0x060ff00000001804 */
[C---:B------:R-:W-:Y:S01]  /*1c240*/  HMMA.16816.F32 R8, R160.reuse, R166, R8 ;  /* 0x000000a6a008723c */ /* 0x040fe20000001808 */
[----:B------:R-:W-:Y:S07]  /*1c250*/  LDSM.16.M88.4 R164, [R199+0xa000] ;  /* 0x00a00000c7a4783b */ /* 0x000fee0000000200 */
[C---:B-1----:R-:W-:Y:S08]  /*1c260*/  HMMA.16816.F32 R12, R160.reuse, R144, R12 ;  /* 0x00000090a00c723c */ /* 0x042ff0000000180c */
[C---:B------:R-:W-:Y:S01]  /*1c270*/  HMMA.16816.F32 R16, R160.reuse, R146, R16 ;  /* 0x00000092a010723c */ /* 0x040fe20000001810 */
[----:B------:R-:W1:Y:S07]  /*1c280*/  LDSM.16.M88.4 R144, [R186] ;  /* 0x00000000ba90783b */ /* 0x000e6e0000000200 */
[C---:B------:R-:W-:Y:S08]  /*1c290*/  HMMA.16816.F32 R20, R160.reuse, R148, R20 ;  /* 0x00000094a014723c */ /* 0x040ff00000001814 */
[C---:B------:R-:W-:Y:S01]  /*1c2a0*/  HMMA.16816.F32 R24, R160.reuse, R150, R24 ;  /* 0x00000096a018723c */ /* 0x040fe20000001818 */
[----:B------:R-:W5:Y:S07]  /*1c2b0*/  LDSM.16.M88.4 R148, [R185] ;  /* 0x00000000b994783b */ /* 0x000f6e0000000200 */
[C---:B------:R-:W-:Y:S08]  /*1c2c0*/  HMMA.16816.F32 R28, R160.reuse, R152, R28 ;  /* 0x00000098a01c723c */ /* 0x040ff0000000181c */
[----:B------:R-:W-:Y:S01]  /*1c2d0*/  HMMA.16816.F32 R32, R160, R154, R32 ;  /* 0x0000009aa020723c */ /* 0x000fe20000001820 */
[----:B------:R-:W1:Y:S06]  /*1c2e0*/  LDSM.16.M88.4 R152, [R184] ;  /* 0x00000000b898783b */ /* 0x000e6c0000000200 */
[----:B------:R-:W1:Y:S01]  /*1c2f0*/  LDSM.16.M88.4 R160, [R202+0x4000] ;  /* 0x00400000caa0783b */ /* 0x000e620000000200 */
[C---:B------:R-:W-:Y:S08]  /*1c300*/  HMMA.16816.F32 R4, R168.reuse, R172, R4 ;  /* 0x000000aca804723c */ /* 0x040ff00000001804 */
[C---:B------:R-:W-:Y:S01]  /*1c310*/  HMMA.16816.F32 R8, R168.reuse, R174, R8 ;  /* 0x000000aea808723c */ /* 0x040fe20000001808 */
[----:B------:R-:W-:Y:S07]  /*1c320*/  LDSM.16.M88.4 R172, [R192+0x4000] ;  /* 0x00400000c0ac783b */ /* 0x000fee0000000200 */
        /* <DEDUP_REMOVED lines=10> */
[C---:B------:R-:W-:Y:S08]  /*1c3d0*/  HMMA.16816.F32 R4, R176.reuse, R180, R4 ;  /* 0x000000b4b004723c */ /* 0x040ff00000001804 */
[C---:B------:R-:W-:Y:S08]  /*1c3e0*/  HMMA.16816.F32 R8, R176.reuse, R182, R8 ;  /* 0x000000b6b008723c */ /* 0x040ff00000001808 */
[C---:B-1----:R-:W-:Y:S08]  /*1c3f0*/  HMMA.16816.F32 R12, R176.reuse, R144, R12 ;  /* 0x00000090b00c723c */ /* 0x042ff0000000180c */
[C---:B------:R-:W-:Y:S08]  /*1c400*/  HMMA.16816.F32 R16, R176.reuse, R146, R16 ;  /* 0x00000092b010723c */ /* 0x040ff00000001810 */
[C---:B-----5:R-:W-:Y:S08]  /*1c410*/  HMMA.16816.F32 R20, R176.reuse, R148, R20 ;  /* 0x00000094b014723c */ /* 0x060ff00000001814 */
[C---:B------:R-:W-:Y:S08]  /*1c420*/  HMMA.16816.F32 R24, R176.reuse, R150, R24 ;  /* 0x00000096b018723c */ /* 0x040ff00000001818 */
[C---:B------:R-:W-:Y:S08]  /*1c430*/  HMMA.16816.F32 R28, R176.reuse, R152, R28 ;  /* 0x00000098b01c723c */ /* 0x040ff0000000181c */
[----:B------:R-:W-:Y:S08]  /*1c440*/  HMMA.16816.F32 R32, R176, R154, R32 ;  /* 0x0000009ab020723c */ /* 0x000ff00000001820 */
[C---:B------:R-:W-:Y:S08]  /*1c450*/  HMMA.16816.F32 R4, R160.reuse, R164, R4 ;  /* 0x000000a4a004723c */ /* 0x040ff00000001804 */
[C---:B------:R-:W-:Y:S08]  /*1c460*/  HMMA.16816.F32 R8, R160.reuse, R166, R8 ;  /* 0x000000a6a008723c */ /* 0x040ff00000001808 */
[C---:B--2---:R-:W-:Y:S08]  /*1c470*/  HMMA.16816.F32 R12, R160.reuse, R136, R12 ;  /* 0x00000088a00c723c */ /* 0x044ff0000000180c */
[C---:B------:R-:W-:Y:S01]  /*1c480*/  HMMA.16816.F32 R16, R160.reuse, R138, R16 ;  /* 0x0000008aa010723c */ /* 0x040fe20000001810 */
[----:B------:R-:W1:Y:S07]  /*1c490*/  LDSM.16.M88.4 R136, [R192+0x4800] ;  /* 0x00480000c088783b */ /* 0x000e6e0000000200 */
[C---:B---3--:R-:W-:Y:S08]  /*1c4a0*/  HMMA.16816.F32 R20, R160.reuse, R140, R20 ;  /* 0x0000008ca014723c */ /* 0x048ff00000001814 */
[C---:B------:R-:W-:Y:S08]  /*1c4b0*/  HMMA.16816.F32 R24, R160.reuse, R142, R24 ;  /* 0x0000008ea018723c */ /* 0x040ff00000001818 */
[C---:B----4-:R-:W-:Y:S08]  /*1c4c0*/  HMMA.16816.F32 R28, R160.reuse, R156, R28 ;  /* 0x0000009ca01c723c */ /* 0x050ff0000000181c */
[----:B------:R-:W-:Y:S08]  /*1c4d0*/  HMMA.16816.F32 R32, R160, R158, R32 ;  /* 0x0000009ea020723c */ /* 0x000ff00000001820 */
[C---:B------:R-:W-:Y:S08]  /*1c4e0*/  HMMA.16816.F32 R4, R168.reuse, R172, R4 ;  /* 0x000000aca804723c */ /* 0x040ff00000001804 */
[C---:B------:R-:W-:Y:S08]  /*1c4f0*/  HMMA.16816.F32 R8, R168.reuse, R174, R8 ;  /* 0x000000aea808723c */ /* 0x040ff00000001808 */
[C---:B-1----:R-:W-:Y:S08]  /*1c500*/  HMMA.16816.F32 R12, R168.reuse, R136, R12 ;  /* 0x00000088a80c723c */ /* 0x042ff0000000180c */
[----:B------:R-:W-:Y:S01]  /*1c510*/  FMUL.FTZ R234, R4, c[0x0][0x2ec] ;  /* 0x0000bb0004ea7a20 */ /* 0x000fe20000410000 */
[C---:B------:R-:W-:Y:S03]  /*1c520*/  HMMA.16816.F32 R16, R168.reuse, R138, R16 ;  /* 0x0000008aa810723c */ /* 0x040fe60000001810 */
[----:B------:R-:W-:Y:S02]  /*1c530*/  FMUL.FTZ R176, R5, c[0x0][0x2ec] ;  /* 0x0000bb0005b07a20 */ /* 0x000fe40000410000 */
[----:B------:R-:W1:Y:S01]  /*1c540*/  MUFU.TANH R234, R234 ;  /* 0x000000ea00ea7308 */ /* 0x000e620000002400 */
[----:B------:R-:W-:Y:S02]  /*1c550*/  FMUL.FTZ R153, R6, c[0x0][0x2ec] ;  /* 0x0000bb0006997a20 */ /* 0x000fe40000410000 */
[----:B------:R-:W-:Y:S04]  /*1c560*/  FMUL.FTZ R9, R9, c[0x0][0x2ec] ;  /* 0x0000bb0009097a20 */ /* 0x000fe80000410000 */
[----:B------:R-:W-:Y:S02]  /*1c570*/  FMUL.FTZ R10, R10, c[0x0][0x2ec] ;  /* 0x0000bb000a0a7a20 */ /* 0x000fe40000410000 */
[----:B------:R-:W-:Y:S01]  /*1c580*/  FMUL.FTZ R11, R11, c[0x0][0x2ec] ;  /* 0x0000bb000b0b7a20 */ /* 0x000fe20000410000 */
[----:B------:R-:W2:Y:S01]  /*1c590*/  MUFU.TANH R240, R9 ;  /* 0x0000000900f07308 */ /* 0x000ea20000002400 */
[----:B------:R-:W-:Y:S02]  /*1c5a0*/  FMUL.FTZ R172, R7, c[0x0][0x2ec] ;  /* 0x0000bb0007ac7a20 */ /* 0x000fe40000410000 */
[----:B------:R-:W3:Y:S01]  /*1c5b0*/  LDSM.16.M88.4 R4, [R192+0x5000] ;  /* 0x00500000c004783b */ /* 0x000ee20000000200 */
[----:B------:R-:W-:Y:S02]  /*1c5c0*/  FMUL.FTZ R174, R8, c[0x0][0x2ec] ;  /* 0x0000bb0008ae7a20 */ /* 0x000fe40000410000 */
[----:B------:R-:W-:Y:S02]  /*1c5d0*/  FMUL.FTZ R178, R12, c[0x0][0x2ec] ;  /* 0x0000bb000cb27a20 */ /* 0x000fe40000410000 */
[----:B------:R-:W-:Y:S02]  /*1c5e0*/  FMUL.FTZ R13, R13, c[0x0][0x2ec] ;  /* 0x0000bb000d0d7a20 */ /* 0x000fe40000410000 */
[----:B------:R-:W4:Y:S01]  /*1c5f0*/  MUFU.TANH R238, R10 ;  /* 0x0000000a00ee7308 */ /* 0x000f220000002400 */
[----:B------:R-:W-:Y:S02]  /*1c600*/  FMUL.FTZ R228, R16, c[0x0][0x2ec] ;  /* 0x0000bb0010e47a20 */ /* 0x000fe40000410000 */
[----:B------:R-:W-:Y:S02]  /*1c610*/  FMUL.FTZ R14, R14, c[0x0][0x2ec] ;  /* 0x0000bb000e0e7a20 */ /* 0x000fe40000410000 */
[----:B------:R-:W-:Y:S02]  /*1c620*/  FMUL.FTZ R15, R15, c[0x0][0x2ec] ;  /* 0x0000bb000f0f7a20 */ /* 0x000fe40000410000 */
[----:B------:R-:W-:Y:S02]  /*1c630*/  FMUL.FTZ R17, R17, c[0x0][0x2ec] ;  /* 0x0000bb0011117a20 */ /* 0x000fe40000410000 */
[----:B------:R-:W-:Y:S01]  /*1c640*/  FMUL.FTZ R18, R18, c[0x0][0x2ec] ;  /* 0x0000bb0012127a20 */ /* 0x000fe20000410000 */
[----:B------:R5:W1:Y:S01]  /*1c650*/  MUFU.TANH R236, R11 ;  /* 0x0000000b00ec7308 */ /* 0x000a620000002400 */
[----:B------:R-:W-:Y:S09]  /*1c660*/  FMUL.FTZ R19, R19, c[0x0][0x2ec] ;  /* 0x0000bb0013137a20 */ /* 0x000ff20000410000 */
[----:B------:R-:W1:Y:S10]  /*1c670*/  MUFU.TANH R176, R176 ;  /* 0x000000b000b07308 */ /* 0x000e740000002400 */
[----:B------:R-:W1:Y:S01]  /*1c680*/  MUFU.TANH R153, R153 ;  /* 0x0000009900997308 */ /* 0x000e620000002400 */
[C---:B---3--:R-:W-:Y:S01]  /*1c690*/  HMMA.16816.F32 R20, R168.reuse, R4, R20 ;  /* 0x00000004a814723c */ /* 0x048fe20000001814 */
[----:B-----5:R-:W3:Y:S01]  /*1c6a0*/  LDSM.16.M88.4 R8, [R192+0x5800] ;  /* 0x00580000c008783b */ /* 0x020ee20000000200 */
[----:B------:R-:W-:Y:S07]  /*1c6b0*/  DEPBAR.LE SB0, 0x0 ;  /* 0x000080000000791a */ /* 0x000fee0000000000 */
[----:B------:R-:W1:Y:S01]  /*1c6c0*/  MUFU.TANH R172, R172 ;  /* 0x000000ac00ac7308 */ /* 0x000e620000002400 */
[----:B------:R-:W-:Y:S01]  /*1c6d0*/  BAR.SYNC.DEFER_BLOCKING 0x0 ;  /* 0x0000000000007b1d */ /* 0x000fe20000010000 */
[C---:B------:R-:W-:Y:S08]  /*1c6e0*/  HMMA.16816.F32 R24, R168.reuse, R6, R24 ;  /* 0x00000006a818723c */ /* 0x040ff00000001818 */
[----:B------:R-:W1:Y:S05]  /*1c6f0*/  MUFU.TANH R174, R174 ;  /* 0x000000ae00ae7308 */ /* 0x000e6a0000002400 */
[----:B------:R-:W-:Y:S02]  /*1c700*/  FMUL.FTZ R166, R20, c[0x0][0x2ec] ;  /* 0x0000bb0014a67a20 */ /* 0x000fe40000410000 */
[----:B------:R-:W-:Y:S03]  /*1c710*/  FMUL.FTZ R21, R21, c[0x0][0x2ec] ;  /* 0x0000bb0015157a20 */ /* 0x000fe60000410000 */
[----:B------:R-:W1:Y:S01]  /*1c720*/  MUFU.TANH R178, R178 ;  /* 0x000000b200b27308 */ /* 0x000e620000002400 */
[----:B------:R-:W-:Y:S02]  /*1c730*/  FMUL.FTZ R22, R22, c[0x0][0x2ec] ;  /* 0x0000bb0016167a20 */ /* 0x000fe40000410000 */
[----:B------:R-:W-:Y:S03]  /*1c740*/  FMUL.FTZ R23, R23, c[0x0][0x2ec] ;  /* 0x0000bb0017177a20 */ /* 0x000fe60000410000 */
[----:B------:R-:W-:Y:S02]  /*1c750*/  FMUL.FTZ R158, R24, c[0x0][0x2ec] ;  /* 0x0000bb00189e7a20 */ /* 0x000fe40000410000 */
[----:B------:R-:W-:Y:S02]  /*1c760*/  FMUL.FTZ R25, R25, c[0x0][0x2ec] ;  /* 0x0000bb0019197a20 */ /* 0x000fe40000410000 */
[----:B------:R1:W1:Y:S01]  /*1c770*/  MUFU.TANH R232, R13 ;  /* 0x0000000d00e87308 */ /* 0x0002620000002400 */
[----:B------:R-:W-:Y:S02]  /*1c780*/  FMUL.FTZ R26, R26, c[0x0][0x2ec] ;  /* 0x0000bb001a1a7a20 */ /* 0x000fe40000410000 */
[----:B------:R-:W-:Y:S01]  /*1c790*/  FMUL.FTZ R27, R27, c[0x0][0x2ec] ;  /* 0x0000bb001b1b7a20 */ /* 0x000fe20000410000 */
[C---:B---3--:R-:W-:Y:S06]  /*1c7a0*/  HMMA.16816.F32 R28, R168.reuse, R8, R28 ;  /* 0x00000008a81c723c */ /* 0x048fec000000181c */
[----:B------:R3:W1:Y:S02]  /*1c7b0*/  MUFU.TANH R180, R14 ;  /* 0x0000000e00b47308 */ /* 0x0006640000002400 */
[----:B------:R-:W-:Y:S07]  /*1c7c0*/  HMMA.16816.F32 R32, R168, R10, R32 ;  /* 0x0000000aa820723c */ /* 0x000fee0000001820 */
[----:B------:R-:W-:Y:S01]  /*1c7d0*/  MOV R168, R2 ;  /* 0x0000000200a87202 */ /* 0x000fe20000000f00 */
[----:B------:R3:W1:Y:S01]  /*1c7e0*/  MUFU.TANH R230, R15 ;  /* 0x0000000f00e67308 */ /* 0x0006620000002400 */
[----:B------:R-:W-:Y:S07]  /*1c7f0*/  MOV R169, R3 ;  /* 0x0000000300a97202 */ /* 0x000fee0000000f00 */
[----:B------:R-:W-:Y:S02]  /*1c800*/  FMUL.FTZ R147, R28, c[0x0][0x2ec] ;  /* 0x0000bb001c937a20 */ /* 0x000fe40000410000 */
[----:B------:R-:W1:Y:S01]  /*1c810*/  MUFU.TANH R228, R228 ;  /* 0x000000e400e47308 */ /* 0x000e620000002400 */
[----:B------:R-:W-:Y:S02]  /*1c820*/  FMUL.FTZ R29, R29, c[0x0][0x2ec] ;  /* 0x0000bb001d1d7a20 */ /* 0x000fe40000410000 */
[----:B------:R-:W-:Y:S02]  /*1c830*/  FMUL.FTZ R30, R30, c[0x0][0x2ec] ;  /* 0x0000bb001e1e7a20 */ /* 0x000fe40000410000 */
[----:B------:R-:W-:Y:S02]  /*1c840*/  FMUL.FTZ R31, R31, c[0x0][0x2ec] ;  /* 0x0000bb001f1f7a20 */ /* 0x000fe40000410000 */
[----:B------:R-:W-:Y:S02]  /*1c850*/  FMUL.FTZ R146, R32, c[0x0][0x2ec] ;  /* 0x0000bb0020927a20 */ /* 0x000fe40000410000 */
[----:B------:R-:W-:Y:S01]  /*1c860*/  FMUL.FTZ R33, R33, c[0x0][0x2ec] ;  /* 0x0000bb0021217a20 */ /* 0x000fe20000410000 */
[----:B------:R3:W1:Y:S01]  /*1c870*/  MUFU.TANH R182, R17 ;  /* 0x0000001100b67308 */ /* 0x0006620000002400 */
[----:B------:R-:W-:Y:S02]  /*1c880*/  FMUL.FTZ R34, R34, c[0x0][0x2ec] ;  /* 0x0000bb0022227a20 */ /* 0x000fe40000410000 */
[----:B------:R-:W-:Y:S07]  /*1c890*/  FMUL.FTZ R35, R35, c[0x0][0x2ec] ;  /* 0x0000bb0023237a20 */ /* 0x000fee0000410000 */
[----:B------:R3:W1:Y:S10]  /*1c8a0*/  MUFU.TANH R224, R18 ;  /* 0x0000001200e07308 */ /* 0x0006740000002400 */
[----:B------:R3:W1:Y:S10]  /*1c8b0*/  MUFU.TANH R226, R19 ;  /* 0x0000001300e27308 */ /* 0x0006740000002400 */
[----:B------:R-:W1:Y:S10]  /*1c8c0*/  MUFU.TANH R166, R166 ;  /* 0x000000a600a67308 */ /* 0x000e740000002400 */
[----:B------:R3:W1:Y:S10]  /*1c8d0*/  MUFU.TANH R164, R21 ;  /* 0x0000001500a47308 */ /* 0x0006740000002400 */
        /* <DEDUP_REMOVED lines=13> */
[----:B------:R3:W1:Y:S01]  /*1c9b0*/  MUFU.TANH R133, R35 ;  /* 0x0000002300857308 */ /* 0x0006620000002400 */
[----:B------:R-:W-:-:S05]  /*1c9c0*/  @!P0 BRA `(.L_x_1306) ;  /* 0x000009c000008947 */ /* 0x000fca0003800000 */
[----:B--2-4-:R-:W-:Y:S02]  /*1c9d0*/  ULDC UR5, c[0x0][0x198] ;  /* 0x0000660000057ab9 */ /* 0x014fe40000000800 */
[----:B------:R-:W-:Y:S04]  /*1c9e0*/  ULEA UR5, -UR5, URZ, 0x6 ;  /* 0x0000003f05057291 */ /* 0x000fe8000f8e313f */
[----:B------:R-:W-:Y:S02]  /*1c9f0*/  USHF.R.S32.HI UR4, URZ, 0x1f, UR5 ;  /* 0x0000001f3f047899 */ /* 0x000fe40008011405 */
[----:B------:R-:W-:Y:S04]  /*1ca00*/  MOV R7, UR5 ;  /* 0x0000000500077c02 */ /* 0x000fe80008000f00 */
        /* <DEDUP_REMOVED lines=63> */
.L_x_1307:
[CC--:B---3--:R-:W-:Y:S02]  /*1ce00*/  LEA R14, P1, R7.reuse, R216.reuse, 0x1 ;  /* 0x000000d8070e7211 */ /* 0x0c8fe400078208ff */
        /* <DEDUP_REMOVED lines=10> */
[CCC-:B-1----:R-:W-:Y:S01]  /*1ceb0*/  @P6 LEA.HI.X R13, R5.reuse, R219.reuse, R4.reuse, 0x1, P2 ;  /* 0x000000db050d6211 */ /* 0x1c2fe200010f0c04 */
        /* <DEDUP_REMOVED lines=77> */
.L_x_1306:
[----:B-12-4-:R-:W-:Y:S01]  /*1d390*/  FMNMX.FTZ R5, R234, R135, !PT ;  /* 0x00000087ea057209 */ /* 0x016fe20007810000 */
[----:B---3--:R-:W-:Y:S01]  /*1d3a0*/  LDSM.16.MT88.4 R12, [R200+0xc000] ;  /* 0x00c00000c80c783b */ /* 0x008fe20000004200 */
        /* <DEDUP_REMOVED lines=34> */
[----:B------:R-:W-:Y:S03]  /*1d5d0*/  FMNMX.FTZ R7, R133, R2, !PT ;  /* 0x0000000285077209 */ /* 0x000fe60007810000 */
[----:B------:R-:W-:Y:S08]  /*1d5e0*/  SHFL.BFLY PT, R6, R5, 0x2, 0x1f ;  /* 0x0c401f0005067f89 */ /* 0x000ff000000e0000 */
[----:B------:R-:W1:Y:S02]  /*1d5f0*/  SHFL.BFLY PT, R2, R7, 0x2, 0x1f ;  /* 0x0c401f0007027f89 */ /* 0x000e6400000e0000 */
[----:B-1----:R-:W-:Y:S02]  /*1d600*/  FMNMX.FTZ R4, R7, R2, !PT ;  /* 0x0000000207047209 */ /* 0x002fe40007810000 */
[----:B------:R-:W-:Y:S04]  /*1d610*/  FMNMX.FTZ R9, R5, R6, !PT ;  /* 0x0000000605097209 */ /* 0x000fe80007810000 */
[----:B------:R-:W1:Y:S08]  /*1d620*/  SHFL.BFLY PT, R3, R4, 0x1, 0x1f ;  /* 0x0c201f0004037f89 */ /* 0x000e7000000e0000 */
[----:B------:R-:W2:Y:S01]  /*1d630*/  SHFL.BFLY PT, R132, R9, 0x1, 0x1f ;  /* 0x0c201f0009847f89 */ /* 0x000ea200000e0000 */
[----:B-1----:R-:W-:Y:S05]  /*1d640*/  FMNMX.FTZ R3, R4, R3, !PT ;  /* 0x0000000304037209 */ /* 0x002fea0007810000 */
[C---:B------:R-:W-:Y:S02]  /*1d650*/  FMUL.FTZ R145, R3.reuse, c[0x0][0x23c] ;  /* 0x00008f0003917a20 */ /* 0x040fe40000410000 */
[----:B------:R-:W-:Y:S01]  /*1d660*/  FADD.FTZ R5, -R3, R0 ;  /* 0x0000000003057221 */ /* 0x000fe20000010100 */
[----:B--2---:R-:W-:Y:S03]  /*1d670*/  FMNMX.FTZ R132, R9, R132, !PT ;  /* 0x0000008409847209 */ /* 0x004fe60007810000 */
[----:B------:R-:W-:Y:S01]  /*1d680*/  FMUL.FTZ R0, R5, c[0x0][0x23c] ;  /* 0x00008f0005007a20 */ /* 0x000fe20000410000 */
[C---:B------:R-:W-:Y:S01]  /*1d690*/  FSETP.NEU.FTZ.AND P0, PT, R132.reuse, -INF , PT ;  /* 0xff8000008400780b */ /* 0x040fe20003f1d000 */
[C---:B------:R-:W-:Y:S02]  /*1d6a0*/  FMUL.FTZ R151, R132.reuse, c[0x0][0x23c] ;  /* 0x00008f0084977a20 */ /* 0x040fe40000410000 */
[----:B------:R-:W-:Y:S01]  /*1d6b0*/  FADD.FTZ R2, -R132, R135 ;  /* 0x0000008784027221 */ /* 0x000fe20000010100 */
[----:B------:R-:W-:Y:S01]  /*1d6c0*/  MOV R135, R132 ;  /* 0x0000008400877202 */ /* 0x000fe20000000f00 */
[----:B------:R-:W1:Y:S01]  /*1d6d0*/  MUFU.EX2 R0, R0 ;  /* 0x0000000000007308 */ /* 0x000e620000000800 */
[----:B------:R-:W-:Y:S01]  /*1d6e0*/  FSEL R151, R151, RZ, P0 ;  /* 0x000000ff97977208 */ /* 0x000fe20000000000 */
[----:B------:R-:W-:Y:S01]  /*1d6f0*/  FMUL.FTZ R6, R2, c[0x0][0x23c] ;  /* 0x00008f0002067a20 */ /* 0x000fe20000410000 */
[----:B------:R-:W-:Y:S03]  /*1d700*/  FSETP.NEU.FTZ.AND P0, PT, R3, -INF , PT ;  /* 0xff8000000300780b */ /* 0x000fe60003f1d000 */
[--C-:B------:R-:W-:Y:S01]  /*1d710*/  FFMA.FTZ R177, R234, c[0x0][0x23c], -R151.reuse ;  /* 0x00008f00eab17a23 */ /* 0x100fe20000010897 */
[----:B------:R-:W-:Y:S01]  /*1d720*/  FSEL R145, R145, RZ, P0 ;  /* 0x000000ff91917208 */ /* 0x000fe20000000000 */
[--C-:B------:R-:W-:Y:S01]  /*1d730*/  FFMA.FTZ R176, R176, c[0x0][0x23c], -R151.reuse ;  /* 0x00008f00b0b07a23 */ /* 0x100fe20000010897 */
[----:B------:R-:W-:Y:S01]  /*1d740*/  ISETP.GT.AND P0, PT, R217, 0x1, PT ;  /* 0x00000001d900780c */ /* 0x000fe20003f04270 */
[----:B------:R-:W-:Y:S01]  /*1d750*/  FFMA.FTZ R175, R174, c[0x0][0x23c], -R151 ;  /* 0x00008f00aeaf7a23 */ /* 0x000fe20000010897 */
[----:B------:R-:W2:Y:S01]  /*1d760*/  MUFU.EX2 R2, R6 ;  /* 0x0000000600027308 */ /* 0x000ea20000000800 */
[--C-:B------:R-:W-:Y:S02]  /*1d770*/  FFMA.FTZ R173, R153, c[0x0][0x23c], -R145.reuse ;  /* 0x00008f0099ad7a23 */ /* 0x100fe40000010891 */
[----:B------:R-:W-:Y:S02]  /*1d780*/  FFMA.FTZ R172, R172, c[0x0][0x23c], -R145 ;  /* 0x00008f00acac7a23 */ /* 0x000fe40000010891 */
[----:B------:R-:W-:Y:S02]  /*1d790*/  FFMA.FTZ R174, R240, c[0x0][0x23c], -R151 ;  /* 0x00008f00f0ae7a23 */ /* 0x000fe40000010897 */
[--C-:B------:R-:W-:Y:S02]  /*1d7a0*/  FFMA.FTZ R171, R238, c[0x0][0x23c], -R145.reuse ;  /* 0x00008f00eeab7a23 */ /* 0x100fe40000010891 */
[----:B------:R-:W-:Y:S01]  /*1d7b0*/  FFMA.FTZ R170, R236, c[0x0][0x23c], -R145 ;  /* 0x00008f00ecaa7a23 */ /* 0x000fe20000010891 */
[----:B------:R-:W-:Y:S01]  /*1d7c0*/  MUFU.EX2 R177, R177 ;  /* 0x000000b100b17308 */ /* 0x000fe20000000800 */
[----:B------:R-:W-:Y:S02]  /*1d7d0*/  FFMA.FTZ R227, R164, c[0x0][0x23c], -R151 ;  /* 0x00008f00a4e37a23 */ /* 0x000fe40000010897 */
[C---:B-1----:R-:W-:Y:S02]  /*1d7e0*/  FMUL.FTZ R7, R0.reuse, R131 ;  /* 0x0000008300077220 */ /* 0x042fe40000410000 */
[C---:B------:R-:W-:Y:S02]  /*1d7f0*/  FMUL.FTZ R10, R0.reuse, R126 ;  /* 0x0000007e000a7220 */ /* 0x040fe40000410000 */
[C---:B------:R-:W-:Y:S02]  /*1d800*/  FMUL.FTZ R11, R0.reuse, R127 ;  /* 0x0000007f000b7220 */ /* 0x040fe40000410000 */
[C---:B------:R-:W-:Y:S01]  /*1d810*/  FMUL.FTZ R18, R0.reuse, R118 ;  /* 0x0000007600127220 */ /* 0x040fe20000410000 */
[----:B------:R-:W1:Y:S01]  /*1d820*/  MUFU.EX2 R176, R176 ;  /* 0x000000b000b07308 */ /* 0x000e620000000800 */
[C---:B------:R-:W-:Y:S02]  /*1d830*/  FMUL.FTZ R19, R0.reuse, R119 ;  /* 0x0000007700137220 */ /* 0x040fe40000410000 */
[----:B------:R-:W-:Y:S02]  /*1d840*/  FMUL.FTZ R26, R0, R110 ;  /* 0x0000006e001a7220 */ /* 0x000fe40000410000 */
[C---:B--2---:R-:W-:Y:S02]  /*1d850*/  FMUL.FTZ R4, R2.reuse, R128 ;  /* 0x0000008002047220 */ /* 0x044fe40000410000 */
[----:B------:R-:W-:Y:S02]  /*1d860*/  FMUL.FTZ R5, R2, R129 ;  /* 0x0000008102057220 */ /* 0x000fe40000410000 */
[----:B------:R-:W-:Y:S01]  /*1d870*/  FMUL.FTZ R6, R0, R130 ;  /* 0x0000008200067220 */ /* 0x000fe20000410000 */
[----:B------:R-:W-:Y:S01]  /*1d880*/  MUFU.EX2 R173, R173 ;  /* 0x000000ad00ad7308 */ /* 0x000fe20000000800 */
[C---:B------:R-:W-:Y:S02]  /*1d890*/  FMUL.FTZ R8, R2.reuse, R124 ;  /* 0x0000007c02087220 */ /* 0x040fe40000410000 */
[C---:B------:R-:W-:Y:S02]  /*1d8a0*/  FMUL.FTZ R9, R2.reuse, R125 ;  /* 0x0000007d02097220 */ /* 0x040fe40000410000 */
[C---:B------:R-:W-:Y:S01]  /*1d8b0*/  FMUL.FTZ R16, R2.reuse, R116 ;  /* 0x0000007402107220 */ /* 0x040fe20000410000 */
[----:B------:R-:W-:Y:S01]  /*1d8c0*/  LDSM.16.MT88.4 R124, [R200+0xe800] ;  /* 0x00e80000c87c783b */ /* 0x000fe20000004200 */
[C---:B------:R-:W-:Y:S02]  /*1d8d0*/  FMUL.FTZ R17, R2.reuse, R117 ;  /* 0x0000007502117220 */ /* 0x040fe40000410000 */
[C---:B------:R-:W-:Y:S01]  /*1d8e0*/  FMUL.FTZ R24, R2.reuse, R108 ;  /* 0x0000006c02187220 */ /* 0x040fe20000410000 */
[----:B------:R-:W2:Y:S01]  /*1d8f0*/  MUFU.EX2 R172, R172 ;  /* 0x000000ac00ac7308 */ /* 0x000ea20000000800 */
[----:B------:R-:W-:Y:S02]  /*1d900*/  FMUL.FTZ R25, R2, R109 ;  /* 0x0000006d02197220 */ /* 0x000fe40000410000 */
[----:B------:R-:W-:Y:S01]  /*1d910*/  FMUL.FTZ R27, R0, R111 ;  /* 0x0000006f001b7220 */ /* 0x000fe20000410000 */
[----:B-1----:R-:W-:Y:S01]  /*1d920*/  F2FP.PACK_AB R128, R176, R177 ;  /* 0x000000b1b080723e */ /* 0x002fe200000000ff */
[----:B------:R-:W-:Y:S01]  /*1d930*/  LDSM.16.MT88.4 R108, [R196+0xe000] ;  /* 0x00e00000c46c783b */ /* 0x000fe20000004200 */
[C---:B------:R-:W-:Y:S02]  /*1d940*/  FMUL.FTZ R32, R2.reuse, R100 ;  /* 0x0000006402207220 */ /* 0x040fe40000410000 */
[----:B------:R-:W-:Y:S02]  /*1d950*/  FMUL.FTZ R33, R2, R101 ;  /* 0x0000006502217220 */ /* 0x000fe40000410000 */
[----:B------:R-:W-:Y:S01]  /*1d960*/  MUFU.EX2 R175, R175 ;  /* 0x000000af00af7308 */ /* 0x000fe20000000800 */
[C---:B------:R-:W-:Y:S02]  /*1d970*/  FMUL.FTZ R34, R0.reuse, R102 ;  /* 0x0000006600227220 */ /* 0x040fe40000410000 */
[----:B------:R-:W-:Y:S01]  /*1d980*/  LDSM.16.MT88.4 R116, [R198+0xc800] ;  /* 0x00c80000c674783b */ /* 0x000fe20000004200 */
[----:B------:R-:W-:Y:S02]  /*1d990*/  FMUL.FTZ R35, R0, R103 ;  /* 0x0000006700237220 */ /* 0x000fe40000410000 */
[----:B------:R-:W-:Y:S02]  /*1d9a0*/  FFMA.FTZ R229, R160, c[0x0][0x23c], -R145 ;  /* 0x00008f00a0e57a23 */ /* 0x000fe40000010891 */
[----:B------:R-:W-:Y:S02]  /*1d9b0*/  FFMA.FTZ R231, R156, c[0x0][0x23c], -R151 ;  /* 0x00008f009ce77a23 */ /* 0x000fe40000010897 */
[----:B------:R-:W1:Y:S01]  /*1d9c0*/  MUFU.EX2 R174, R174 ;  /* 0x000000ae00ae7308 */ /* 0x000e620000000800 */
[----:B------:R-:W-:Y:S01]  /*1d9d0*/  LDSM.16.MT88.4 R100, [R197+0xe000] ;  /* 0x00e00000c564783b */ /* 0x000fe20000004200 */
[----:B------:R-:W-:Y:S01]  /*1d9e0*/  FFMA.FTZ R233, R152, c[0x0][0x23c], -R145 ;  /* 0x00008f0098e97a23 */ /* 0x000fe20000010891 */
[----:B--2---:R-:W-:Y:S01]  /*1d9f0*/  F2FP.PACK_AB R129, R172, R173 ;  /* 0x000000adac81723e */ /* 0x004fe200000000ff */
[--C-:B------:R-:W-:Y:S02]  /*1da00*/  FFMA.FTZ R234, R147, c[0x0][0x23c], -R151.reuse ;  /* 0x00008f0093ea7a23 */ /* 0x100fe40000010897 */
[----:B------:R-:W-:Y:S02]  /*1da10*/  FFMA.FTZ R235, R149, c[0x0][0x23c], -R151 ;  /* 0x00008f0095eb7a23 */ /* 0x000fe40000010897 */
[--C-:B------:R-:W-:Y:S02]  /*1da20*/  FFMA.FTZ R236, R150, c[0x0][0x23c], -R145.reuse ;  /* 0x00008f0096ec7a23 */ /* 0x100fe40000010891 */
[----:B------:R-:W-:Y:S01]  /*1da30*/  MUFU.EX2 R171, R171 ;  /* 0x000000ab00ab7308 */ /* 0x000fe20000000800 */
[----:B------:R-:W-:Y:S02]  /*1da40*/  FFMA.FTZ R237, R148, c[0x0][0x23c], -R145 ;  /* 0x00008f0094ed7a23 */ /* 0x000fe40000010891 */
[--C-:B------:R-:W-:Y:S02]  /*1da50*/  FFMA.FTZ R238, R146, c[0x0][0x23c], -R151.reuse ;  /* 0x00008f0092ee7a23 */ /* 0x100fe40000010897 */
[C---:B------:R-:W-:Y:S02]  /*1da60*/  FMUL.FTZ R36, R2.reuse, R36 ;  /* 0x0000002402247220 */ /* 0x040fe40000410000 */
[----:B------:R-:W-:Y:S02]  /*1da70*/  FMUL.FTZ R37, R2, R37 ;  /* 0x0000002502257220 */ /* 0x000fe40000410000 */
[C---:B------:R-:W-:Y:S01]  /*1da80*/  FMUL.FTZ R38, R0.reuse, R38 ;  /* 0x0000002600267220 */ /* 0x040fe20000410000 */
[----:B------:R-:W2:Y:S01]  /*1da90*/  MUFU.EX2 R170, R170 ;  /* 0x000000aa00aa7308 */ /* 0x000ea20000000800 */
[----:B------:R-:W-:Y:S02]  /*1daa0*/  FMUL.FTZ R39, R0, R39 ;  /* 0x0000002700277220 */ /* 0x000fe40000410000 */
[----:B------:R-:W-:Y:S01]  /*1dab0*/  FMUL.FTZ R40, R2, R40 ;  /* 0x0000002802287220 */ /* 0x000fe20000410000 */
[----:B-1----:R-:W-:Y:S01]  /*1dac0*/  F2FP.PACK_AB R130, R174, R175 ;  /* 0x000000afae82723e */ /* 0x002fe200000000ff */
[----:B------:R-:W-:Y:S02]  /*1dad0*/  FMUL.FTZ R41, R2, R41 ;  /* 0x0000002902297220 */ /* 0x000fe40000410000 */
[C---:B------:R-:W-:Y:S02]  /*1dae0*/  FMUL.FTZ R42, R0.reuse, R42 ;  /* 0x0000002a002a7220 */ /* 0x040fe40000410000 */
[----:B------:R-:W-:Y:S01]  /*1daf0*/  FMUL.FTZ R43, R0, R43 ;  /* 0x0000002b002b7220 */ /* 0x000fe20000410000 */
[----:B------:R-:W-:Y:S01]  /*1db00*/  MUFU.EX2 R227, R227 ;  /* 0x000000e300e37308 */ /* 0x000fe20000000800 */
[C---:B------:R-:W-:Y:S02]  /*1db10*/  FMUL.FTZ R44, R2.reuse, R44 ;  /* 0x0000002c022c7220 */ /* 0x040fe40000410000 */
[----:B------:R-:W-:Y:S02]  /*1db20*/  FMUL.FTZ R45, R2, R45 ;  /* 0x0000002d022d7220 */ /* 0x000fe40000410000 */
[C---:B------:R-:W-:Y:S02]  /*1db30*/  FMUL.FTZ R46, R0.reuse, R46 ;  /* 0x0000002e002e7220 */ /* 0x040fe40000410000 */
[----:B------:R-:W-:Y:S02]  /*1db40*/  FMUL.FTZ R47, R0, R47 ;  /* 0x0000002f002f7220 */ /* 0x000fe40000410000 */
[C---:B------:R-:W-:Y:S01]  /*1db50*/  FMUL.FTZ R48, R2.reuse, R48 ;  /* 0x0000003002307220 */ /* 0x040fe20000410000 */
[----:B------:R-:W-:Y:S01]  /*1db60*/  MUFU.EX2 R229, R229 ;  /* 0x000000e500e57308 */ /* 0x000fe20000000800 */
[----:B------:R-:W-:Y:S02]  /*1db70*/  FMUL.FTZ R49, R2, R49 ;  /* 0x0000003102317220 */ /* 0x000fe40000410000 */
[----:B------:R-:W-:Y:S01]  /*1db80*/  FMUL.FTZ R50, R0, R50 ;  /* 0x0000003200327220 */ /* 0x000fe20000410000 */
[----:B--2---:R-:W-:Y:S01]  /*1db90*/  F2FP.PACK_AB R131, R170, R171 ;  /* 0x000000abaa83723e */ /* 0x004fe200000000ff */
[----:B------:R-:W-:Y:S02]  /*1dba0*/  FMUL.FTZ R51, R0, R51 ;  /* 0x0000003300337220 */ /* 0x000fe40000410000 */
[C---:B------:R-:W-:Y:S02]  /*1dbb0*/  FMUL.FTZ R52, R2.reuse, R52 ;  /* 0x0000003402347220 */ /* 0x040fe40000410000 */
[----:B------:R-:W-:Y:S01]  /*1dbc0*/  FMUL.FTZ R53, R2, R53 ;  /* 0x0000003502357220 */ /* 0x000fe20000410000 */
[----:B------:R-:W-:Y:S01]  /*1dbd0*/  MUFU.EX2 R231, R231 ;  /* 0x000000e700e77308 */ /* 0x000fe20000000800 */
[C---:B------:R-:W-:Y:S05]  /*1dbe0*/  HMMA.16816.F32 R4, R128.reuse, R12, R4 ;  /* 0x0000000c8004723c */ /* 0x040fea0000001804 */
[----:B------:R-:W-:Y:S02]  /*1dbf0*/  FMUL.FTZ R54, R0, R54 ;  /* 0x0000003600367220 */ /* 0x000fe40000410000 */
[C---:B------:R-:W-:Y:S01]  /*1dc00*/  FMUL.FTZ R12, R2.reuse, R120 ;  /* 0x00000078020c7220 */ /* 0x040fe20000410000 */
[C---:B------:R-:W-:Y:S01]  /*1dc10*/  HMMA.16816.F32 R8, R128.reuse, R14, R8 ;  /* 0x0000000e8008723c */ /* 0x040fe20000001808 */
[----:B------:R-:W-:Y:S03]  /*1dc20*/  MUFU.EX2 R233, R233 ;  /* 0x000000e900e97308 */ /* 0x000fe60000000800 */
[----:B------:R-:W-:Y:S02]  /*1dc30*/  FMUL.FTZ R13, R2, R121 ;  /* 0x00000079020d7220 */ /* 0x000fe40000410000 */
[C---:B------:R-:W-:Y:S02]  /*1dc40*/  FMUL.FTZ R55, R0.reuse, R55 ;  /* 0x0000003700377220 */ /* 0x040fe40000410000 */
[C---:B------:R-:W-:Y:S03]  /*1dc50*/  FMUL.FTZ R14, R0.reuse, R122 ;  /* 0x0000007a000e7220 */ /* 0x040fe60000410000 */
[----:B------:R-:W-:Y:S01]  /*1dc60*/  MUFU.EX2 R234, R234 ;  /* 0x000000ea00ea7308 */ /* 0x000fe20000000800 */
[----:B------:R-:W-:Y:S02]  /*1dc70*/  FMUL.FTZ R15, R0, R123 ;  /* 0x0000007b000f7220 */ /* 0x000fe40000410000 */
[----:B------:R-:W1:Y:S01]  /*1dc80*/  LDSM.16.MT88.4 R120, [R196+0xc000] ;  /* 0x00c00000c478783b */ /* 0x000e620000004200 */
[C---:B------:R-:W-:Y:S02]  /*1dc90*/  FMUL.FTZ R56, R2.reuse, R56 ;  /* 0x0000003802387220 */ /* 0x040fe40000410000 */
[----:B------:R-:W-:Y:S02]  /*1dca0*/  FMUL.FTZ R57, R2, R57 ;  /* 0x0000003902397220 */ /* 0x000fe40000410000 */
[C---:B------:R-:W-:Y:S02]  /*1dcb0*/  HMMA.16816.F32 R12, R128.reuse, R20, R12 ;  /* 0x00000014800c723c */ /* 0x040fe4000000180c */
[----:B------:R-:W-:Y:S01]  /*1dcc0*/  MUFU.EX2 R235, R235 ;  /* 0x000000eb00eb7308 */ /* 0x000fe20000000800 */
[C---:B------:R-:W-:Y:S02]  /*1dcd0*/  FMUL.FTZ R58, R0.reuse, R58 ;  /* 0x0000003a003a7220 */ /* 0x040fe40000410000 */
[----:B------:R-:W-:Y:S02]  /*1dce0*/  FMUL.FTZ R59, R0, R59 ;  /* 0x0000003b003b7220 */ /* 0x000fe40000410000 */
[C---:B------:R-:W-:Y:S01]  /*1dcf0*/  FMUL.FTZ R20, R2.reuse, R112 ;  /* 0x0000007002147220 */ /* 0x040fe20000410000 */
[C---:B------:R-:W-:Y:S04]  /*1dd00*/  HMMA.16816.F32 R16, R128.reuse, R22, R16 ;  /* 0x000000168010723c */ /* 0x040fe80000001810 */
[C---:B------:R-:W-:Y:S01]  /*1dd10*/  FMUL.FTZ R21, R2.reuse, R113 ;  /* 0x0000007102157220 */ /* 0x040fe20000410000 */
[----:B------:R-:W-:Y:S01]  /*1dd20*/  MUFU.EX2 R236, R236 ;  /* 0x000000ec00ec7308 */ /* 0x000fe20000000800 */
[----:B------:R-:W-:Y:S02]  /*1dd30*/  FMUL.FTZ R60, R2, R60 ;  /* 0x0000003c023c7220 */ /* 0x000fe40000410000 */
[C---:B------:R-:W-:Y:S04]  /*1dd40*/  FMUL.FTZ R22, R0.reuse, R114 ;  /* 0x0000007200167220 */ /* 0x040fe80000410000 */
[----:B------:R-:W-:Y:S02]  /*1dd50*/  FMUL.FTZ R23, R0, R115 ;  /* 0x0000007300177220 */ /* 0x000fe40000410000 */
[----:B------:R-:W2:Y:S01]  /*1dd60*/  LDSM.16.MT88.4 R112, [R200+0xe000] ;  /* 0x00e00000c870783b */ /* 0x000ea20000004200 */
[----:B------:R-:W-:Y:S01]  /*1dd70*/  FMUL.FTZ R61, R2, R61 ;  /* 0x0000003d023d7220 */ /* 0x000fe20000410000 */
[----:B------:R-:W-:Y:S01]  /*1dd80*/  MUFU.EX2 R237, R237 ;  /* 0x000000ed00ed7308 */ /* 0x000fe20000000800 */
[C---:B------:R-:W-:Y:S02]  /*1dd90*/  FMUL.FTZ R62, R0.reuse, R62 ;  /* 0x0000003e003e7220 */ /* 0x040fe40000410000 */
[C---:B------:R-:W-:Y:S03]  /*1dda0*/  HMMA.16816.F32 R20, R128.reuse, R28, R20 ;  /* 0x0000001c8014723c */ /* 0x040fe60000001814 */
[----:B------:R-:W-:Y:S02]  /*1ddb0*/  FMUL.FTZ R63, R0, R63 ;  /* 0x0000003f003f7220 */ /* 0x000fe40000410000 */
[C---:B------:R-:W-:Y:S02]  /*1ddc0*/  FMUL.FTZ R64, R2.reuse, R64 ;  /* 0x0000004002407220 */ /* 0x040fe40000410000 */
[C---:B------:R-:W-:Y:S01]  /*1ddd0*/  FMUL.FTZ R28, R2.reuse, R104 ;  /* 0x00000068021c7220 */ /* 0x040fe20000410000 */
[C---:B------:R-:W-:Y:S01]  /*1dde0*/  HMMA.16816.F32 R24, R128.reuse, R30, R24 ;  /* 0x0000001e8018723c */ /* 0x040fe20000001818 */
[----:B------:R-:W-:Y:S03]  /*1ddf0*/  MUFU.EX2 R238, R238 ;  /* 0x000000ee00ee7308 */ /* 0x000fe60000000800 */
[C---:B------:R-:W-:Y:S02]  /*1de00*/  FMUL.FTZ R29, R2.reuse, R105 ;  /* 0x00000069021d7220 */ /* 0x040fe40000410000 */
[----:B------:R-:W-:Y:S02]  /*1de10*/  FMUL.FTZ R65, R2, R65 ;  /* 0x0000004102417220 */ /* 0x000fe40000410000 */
[C---:B------:R-:W-:Y:S04]  /*1de20*/  FMUL.FTZ R30, R0.reuse, R106 ;  /* 0x0000006a001e7220 */ /* 0x040fe80000410000 */
[C---:B------:R-:W-:Y:S02]  /*1de30*/  FMUL.FTZ R31, R0.reuse, R107 ;  /* 0x0000006b001f7220 */ /* 0x040fe40000410000 */
[----:B------:R-:W3:Y:S01]  /*1de40*/  LDSM.16.MT88.4 R104, [R198+0xe000] ;  /* 0x00e00000c668783b */ /* 0x000ee20000004200 */
[C---:B------:R-:W-:Y:S02]  /*1de50*/  FMUL.FTZ R66, R0.reuse, R66 ;  /* 0x0000004200427220 */ /* 0x040fe40000410000 */
[----:B------:R-:W-:Y:S02]  /*1de60*/  FMUL.FTZ R67, R0, R67 ;  /* 0x0000004300437220 */ /* 0x000fe40000410000 */
[C---:B-1----:R-:W-:Y:S03]  /*1de70*/  HMMA.16816.F32 R28, R128.reuse, R120, R28 ;  /* 0x00000078801c723c */ /* 0x042fe6000000181c */
[C---:B------:R-:W-:Y:S02]  /*1de80*/  FMUL.FTZ R68, R2.reuse, R68 ;  /* 0x0000004402447220 */ /* 0x040fe40000410000 */
[----:B------:R-:W-:Y:S02]  /*1de90*/  FMUL.FTZ R69, R2, R69 ;  /* 0x0000004502457220 */ /* 0x000fe40000410000 */
[C---:B------:R-:W-:Y:S01]  /*1dea0*/  FMUL.FTZ R70, R0.reuse, R70 ;  /* 0x0000004600467220 */ /* 0x040fe20000410000 */
[C---:B------:R-:W-:Y:S01]  /*1deb0*/  HMMA.16816.F32 R32, R128.reuse, R122, R32 ;  /* 0x0000007a8020723c */ /* 0x040fe20000001820 */
[----:B------:R-:W-:Y:S03]  /*1dec0*/  LDSM.16.MT88.4 R120, [R196+0xc800] ;  /* 0x00c80000c478783b */ /* 0x000fe60000004200 */
[----:B------:R-:W-:Y:S02]  /*1ded0*/  FMUL.FTZ R71, R0, R71 ;  /* 0x0000004700477220 */ /* 0x000fe40000410000 */
[C---:B------:R-:W-:Y:S02]  /*1dee0*/  FMUL.FTZ R72, R2.reuse, R72 ;  /* 0x0000004802487220 */ /* 0x040fe40000410000 */
[C---:B--2---:R-:W-:Y:S04]  /*1def0*/  HMMA.16816.F32 R36, R128.reuse, R112, R36 ;  /* 0x000000708024723c */ /* 0x044fe80000001824 */
[----:B------:R-:W-:Y:S02]  /*1df00*/  FMUL.FTZ R73, R2, R73 ;  /* 0x0000004902497220 */ /* 0x000fe40000410000 */
[C---:B------:R-:W-:Y:S02]  /*1df10*/  FMUL.FTZ R74, R0.reuse, R74 ;  /* 0x0000004a004a7220 */ /* 0x040fe40000410000 */
[C---:B------:R-:W-:Y:S01]  /*1df20*/  HMMA.16816.F32 R40, R128.reuse, R114, R40 ;  /* 0x000000728028723c */ /* 0x040fe20000001828 */
[----:B------:R-:W-:Y:S03]  /*1df30*/  LDSM.16.MT88.4 R112, [R200+0xc800] ;  /* 0x00c80000c870783b */ /* 0x000fe60000004200 */
[----:B------:R-:W-:Y:S02]  /*1df40*/  FMUL.FTZ R75, R0, R75 ;  /* 0x0000004b004b7220 */ /* 0x000fe40000410000 */
[C---:B------:R-:W-:Y:S02]  /*1df50*/  FMUL.FTZ R76, R2.reuse, R76 ;  /* 0x0000004c024c7220 */ /* 0x040fe40000410000 */
[----:B------:R-:W-:Y:S01]  /*1df60*/  FMUL.FTZ R77, R2, R77 ;  /* 0x0000004d024d7220 */ /* 0x000fe20000410000 */
[C---:B---3--:R-:W-:Y:S03]  /*1df70*/  HMMA.16816.F32 R44, R128.reuse, R104, R44 ;  /* 0x00000068802c723c */ /* 0x048fe6000000182c */
[C---:B------:R-:W-:Y:S02]  /*1df80*/  FMUL.FTZ R78, R0.reuse, R78 ;  /* 0x0000004e004e7220 */ /* 0x040fe40000410000 */
        /* <DEDUP_REMOVED lines=15> */
[--C-:B------:R-:W-:Y:S02]  /*1e080*/  FFMA.FTZ R178, R178, c[0x0][0x23c], -R151.reuse ;  /* 0x00008f00b2b27a23 */ /* 0x100fe40000010897 */
[C---:B------:R-:W-:Y:S01]  /*1e090*/  HMMA.16816.F32 R64, R128.reuse, R110, R64 ;  /* 0x0000006e8040723c */ /* 0x040fe20000001840 */
[----:B------:R-:W3:Y:S03]  /*1e0a0*/  LDSM.16.MT88.4 R108, [R197+0x10000] ;  /* 0x01000000c56c783b */ /* 0x000ee60000004200 */
[----:B------:R-:W-:Y:S01]  /*1e0b0*/  FFMA.FTZ R179, R232, c[0x0][0x23c], -R151 ;  /* 0x00008f00e8b37a23 */ /* 0x000fe20000010897 */
[----:B------:R-:W-:Y:S01]  /*1e0c0*/  MUFU.EX2 R178, R178 ;  /* 0x000000b200b27308 */ /* 0x000fe20000000800 */
[--C-:B------:R-:W-:Y:S02]  /*1e0d0*/  FFMA.FTZ R232, R154, c[0x0][0x23c], -R145.reuse ;  /* 0x00008f009ae87a23 */ /* 0x100fe40000010891 */
[--C-:B------:R-:W-:Y:S01]  /*1e0e0*/  FFMA.FTZ R180, R180, c[0x0][0x23c], -R145.reuse ;  /* 0x00008f00b4b47a23 */ /* 0x100fe20000010891 */
[C---:B-1----:R-:W-:Y:S01]  /*1e0f0*/  HMMA.16816.F32 R68, R128.reuse, R104, R68 ;  /* 0x000000688044723c */ /* 0x042fe20000001844 */
[----:B------:R-:W-:Y:S02]  /*1e100*/  LDSM.16.MT88.4 R152, [R198+0xf800] ;  /* 0x00f80000c698783b */ /* 0x000fe40000004200 */
[----:B------:R-:W-:Y:S02]  /*1e110*/  FFMA.FTZ R181, R230, c[0x0][0x23c], -R145 ;  /* 0x00008f00e6b57a23 */ /* 0x000fe40000010891 */
[--C-:B------:R-:W-:Y:S01]  /*1e120*/  FFMA.FTZ R230, R158, c[0x0][0x23c], -R151.reuse ;  /* 0x00008f009ee67a23 */ /* 0x100fe20000010897 */
[----:B------:R-:W1:Y:S01]  /*1e130*/  MUFU.EX2 R179, R179 ;  /* 0x000000b300b37308 */ /* 0x000e620000000800 */
[----:B------:R-:W-:Y:S01]  /*1e140*/  FFMA.FTZ R183, R228, c[0x0][0x23c], -R151 ;  /* 0x00008f00e4b77a23 */ /* 0x000fe20000010897 */
[C---:B------:R-:W-:Y:S01]  /*1e150*/  HMMA.16816.F32 R72, R128.reuse, R106, R72 ;  /* 0x0000006a8048723c */ /* 0x040fe20000001848 */
[----:B------:R-:W4:Y:S03]  /*1e160*/  LDSM.16.MT88.4 R104, [R196+0x10000] ;  /* 0x01000000c468783b */ /* 0x000f260000004200 */
[----:B------:R-:W-:Y:S02]  /*1e170*/  FFMA.FTZ R228, R162, c[0x0][0x23c], -R145 ;  /* 0x00008f00a2e47a23 */ /* 0x000fe40000010891 */
[----:B------:R-:W-:Y:S02]  /*1e180*/  FFMA.FTZ R182, R182, c[0x0][0x23c], -R151 ;  /* 0x00008f00b6b67a23 */ /* 0x000fe40000010897 */
[C---:B--2---:R-:W-:Y:S01]  /*1e190*/  HMMA.16816.F32 R76, R128.reuse, R100, R76 ;  /* 0x00000064804c723c */ /* 0x044fe2000000184c */
[----:B------:R-:W-:Y:S01]  /*1e1a0*/  LDSM.16.MT88.4 R156, [R197+0xf800] ;  /* 0x00f80000c59c783b */ /* 0x000fe20000004200 */
[----:B------:R-:W-:Y:S02]  /*1e1b0*/  MUFU.EX2 R180, R180 ;  /* 0x000000b400b47308 */ /* 0x000fe40000000800 */
[--C-:B------:R-:W-:Y:S02]  /*1e1c0*/  FFMA.FTZ R224, R224, c[0x0][0x23c], -R145.reuse ;  /* 0x00008f00e0e07a23 */ /* 0x100fe40000010891 */
[----:B------:R-:W-:Y:S02]  /*1e1d0*/  FFMA.FTZ R225, R226, c[0x0][0x23c], -R145 ;  /* 0x00008f00e2e17a23 */ /* 0x000fe40000010891 */
[C---:B------:R-:W-:Y:S01]  /*1e1e0*/  HMMA.16816.F32 R80, R128.reuse, R102, R80 ;  /* 0x000000668050723c */ /* 0x040fe20000001850 */
[----:B------:R-:W-:Y:S03]  /*1e1f0*/  LDSM.16.MT88.4 R160, [R196+0xf800] ;  /* 0x00f80000c4a0783b */ /* 0x000fe60000004200 */
[--C-:B------:R-:W-:Y:S01]  /*1e200*/  FFMA.FTZ R226, R166, c[0x0][0x23c], -R151.reuse ;  /* 0x00008f00a6e27a23 */ /* 0x100fe20000010897 */
[----:B------:R-:W2:Y:S01]  /*1e210*/  MUFU.EX2 R181, R181 ;  /* 0x000000b500b57308 */ /* 0x000ea20000000800 */
[----:B------:R-:W-:Y:S01]  /*1e220*/  FFMA.FTZ R151, R144, c[0x0][0x23c], -R151 ;  /* 0x00008f0090977a23 */ /* 0x000fe20000010897 */
[----:B-1----:R-:W-:Y:S01]  /*1e230*/  F2FP.PACK_AB R100, R179, R178 ;  /* 0x000000b2b364723e */ /* 0x002fe200000000ff */
[C---:B---3--:R-:W-:Y:S01]  /*1e240*/  HMMA.16816.F32 R84, R128.reuse, R108, R84 ;  /* 0x0000006c8054723c */ /* 0x048fe20000001854 */
[----:B------:R-:W-:Y:S03]  /*1e250*/  LDSM.16.MT88.4 R164, [R200+0x11800] ;  /* 0x01180000c8a4783b */ /* 0x000fe60000004200 */
[C---:B------:R-:W-:Y:S02]  /*1e260*/  FMUL.FTZ R88, R2.reuse, R88 ;  /* 0x0000005802587220 */ /* 0x040fe40000410000 */
[----:B------:R-:W-:Y:S01]  /*1e270*/  FMUL.FTZ R89, R2, R89 ;  /* 0x0000005902597220 */ /* 0x000fe20000410000 */
[----:B------:R-:W-:Y:S01]  /*1e280*/  MUFU.EX2 R183, R183 ;  /* 0x000000b700b77308 */ /* 0x000fe20000000800 */
[C---:B------:R-:W-:Y:S04]  /*1e290*/  FMUL.FTZ R90, R0.reuse, R90 ;  /* 0x0000005a005a7220 */ /* 0x040fe80000410000 */
[----:B------:R-:W-:Y:S02]  /*1e2a0*/  FMUL.FTZ R91, R0, R91 ;  /* 0x0000005b005b7220 */ /* 0x000fe40000410000 */
[C---:B------:R-:W-:Y:S02]  /*1e2b0*/  FMUL.FTZ R92, R2.reuse, R92 ;  /* 0x0000005c025c7220 */ /* 0x040fe40000410000 */
[----:B------:R-:W-:Y:S01]  /*1e2c0*/  FMUL.FTZ R93, R2, R93 ;  /* 0x0000005d025d7220 */ /* 0x000fe20000410000 */
[----:B------:R-:W1:Y:S01]  /*1e2d0*/  MUFU.EX2 R182, R182 ;  /* 0x000000b600b67308 */ /* 0x000e620000000800 */
[C---:B------:R-:W-:Y:S01]  /*1e2e0*/  FMUL.FTZ R94, R0.reuse, R94 ;  /* 0x0000005e005e7220 */ /* 0x040fe20000410000 */
[C---:B------:R-:W-:Y:S01]  /*1e2f0*/  HMMA.16816.F32 R88, R128.reuse, R110, R88 ;  /* 0x0000006e8058723c */ /* 0x040fe20000001858 */
[----:B------:R-:W3:Y:S02]  /*1e300*/  LDSM.16.MT88.4 R108, [R197+0xc800] ;  /* 0x00c80000c56c783b */ /* 0x000ee40000004200 */
[----:B------:R-:W-:Y:S01]  /*1e310*/  FMUL.FTZ R95, R0, R95 ;  /* 0x0000005f005f7220 */ /* 0x000fe20000410000 */
[----:B--2---:R-:W-:Y:S01]  /*1e320*/  F2FP.PACK_AB R101, R181, R180 ;  /* 0x000000b4b565723e */ /* 0x004fe200000000ff */
[C---:B------:R-:W-:Y:S02]  /*1e330*/  FMUL.FTZ R96, R2.reuse, R96 ;  /* 0x0000006002607220 */ /* 0x040fe40000410000 */
[----:B------:R-:W-:Y:S01]  /*1e340*/  FMUL.FTZ R97, R2, R97 ;  /* 0x0000006102617220 */ /* 0x000fe20000410000 */
[----:B------:R-:W-:Y:S01]  /*1e350*/  MUFU.EX2 R224, R224 ;  /* 0x000000e000e07308 */ /* 0x000fe20000000800 */
[C---:B------:R-:W-:Y:S01]  /*1e360*/  FMUL.FTZ R98, R0.reuse, R98 ;  /* 0x0000006200627220 */ /* 0x040fe20000410000 */
[C---:B----4-:R-:W-:Y:S03]  /*1e370*/  HMMA.16816.F32 R92, R128.reuse, R104, R92 ;  /* 0x00000068805c723c */ /* 0x050fe6000000185c */
[----:B------:R-:W-:Y:S02]  /*1e380*/  FMUL.FTZ R99, R0, R99 ;  /* 0x0000006300637220 */ /* 0x000fe40000410000 */
[--C-:B------:R-:W-:Y:S02]  /*1e390*/  FFMA.FTZ R134, R134, c[0x0][0x23c], -R145.reuse ;  /* 0x00008f0086867a23 */ /* 0x100fe40000010891 */
[----:B------:R-:W-:Y:S01]  /*1e3a0*/  FFMA.FTZ R145, R133, c[0x0][0x23c], -R145 ;  /* 0x00008f0085917a23 */ /* 0x000fe20000010891 */
[----:B------:R-:W2:Y:S01]  /*1e3b0*/  MUFU.EX2 R225, R225 ;  /* 0x000000e100e17308 */ /* 0x000ea20000000800 */
[----:B------:R-:W-:Y:S01]  /*1e3c0*/  FFMA.FTZ R177, R2, R223, R177 ;  /* 0x000000df02b17223 */ /* 0x000fe200000100b1 */
[----:B------:R-:W-:Y:S01]  /*1e3d0*/  HMMA.16816.F32 R96, R128, R106, R96 ;  /* 0x0000006a8060723c */ /* 0x000fe20000001860 */
[----:B------:R-:W4:Y:S02]  /*1e3e0*/  LDSM.16.MT88.4 R104, [R196+0xe800] ;  /* 0x00e80000c468783b */ /* 0x000f240000004200 */
[----:B-1----:R-:W-:Y:S01]  /*1e3f0*/  F2FP.PACK_AB R102, R182, R183 ;  /* 0x000000b7b666723e */ /* 0x002fe200000000ff */
[----:B------:R-:W-:Y:S01]  /*1e400*/  FFMA.FTZ R173, R0, R221, R173 ;  /* 0x000000dd00ad7223 */ /* 0x000fe200000100ad */
[----:B------:R-:W-:Y:S01]  /*1e410*/  IADD3 R0, R217, -0x1, RZ ;  /* 0xffffffffd9007810 */ /* 0x000fe20007ffe0ff */
[----:B------:R-:W-:Y:S02]  /*1e420*/  FADD.FTZ R176, R176, R177 ;  /* 0x000000b1b0b07221 */ /* 0x000fe40000010000 */
[----:B------:R1:W-:Y:S01]  /*1e430*/  MUFU.EX2 R239, R151 ;  /* 0x0000009700ef7308 */ /* 0x0003e20000000800 */
[----:B------:R-:W-:Y:S03]  /*1e440*/  LDSM.16.MT88.4 R128, [R198+0xf000] ;  /* 0x00f00000c680783b */ /* 0x000fe60000004200 */
[----:B------:R-:W-:Y:S01]  /*1e450*/  FADD.FTZ R172, R172, R173 ;  /* 0x000000adacac7221 */ /* 0x000fe20000010000 */
[----:B------:R-:W-:Y:S01]  /*1e460*/  MOV R217, R0 ;  /* 0x0000000000d97202 */ /* 0x000fe20000000f00 */
[----:B------:R-:W-:Y:S01]  /*1e470*/  FADD.FTZ R175, R175, R176 ;  /* 0x000000b0afaf7221 */ /* 0x000fe20000010000 */
[----:B------:R-:W-:Y:S03]  /*1e480*/  MOV R0, R3 ;  /* 0x0000000300007202 */ /* 0x000fe60000000f00 */
[----:B------:R5:W-:Y:S01]  /*1e490*/  MUFU.EX2 R133, R145 ;  /* 0x0000009100857308 */ /* 0x000be20000000800 */
[----:B------:R-:W-:Y:S01]  /*1e4a0*/  FADD.FTZ R175, R174, R175 ;  /* 0x000000afaeaf7221 */ /* 0x000fe20000010000 */
[----:B--2---:R-:W-:Y:S03]  /*1e4b0*/  F2FP.PACK_AB R103, R225, R224 ;  /* 0x000000e0e167723e */ /* 0x004fe600000000ff */
[----:B------:R-:W-:Y:S04]  /*1e4c0*/  FADD.FTZ R178, R178, R175 ;  /* 0x000000afb2b27221 */ /* 0x000fe80000010000 */
[----:B------:R-:W-:Y:S01]  /*1e4d0*/  FADD.FTZ R178, R179, R178 ;  /* 0x000000b2b3b27221 */ /* 0x000fe20000010000 */
[----:B------:R-:W2:Y:S01]  /*1e4e0*/  MUFU.EX2 R226, R226 ;  /* 0x000000e200e27308 */ /* 0x000ea20000000800 */
[C---:B------:R-:W-:Y:S01]  /*1e4f0*/  HMMA.16816.F32 R4, R100.reuse, R112, R4 ;  /* 0x000000706404723c */ /* 0x040fe20000001804 */
[----:B-1----:R-:W-:Y:S04]  /*1e500*/  LDSM.16.MT88.4 R148, [R200+0xf800] ;  /* 0x00f80000c894783b */ /* 0x002fe80000004200 */
[----:B------:R-:W-:Y:S03]  /*1e510*/  FADD.FTZ R183, R183, R178 ;  /* 0x000000b2b7b77221 */ /* 0x000fe60000010000 */
[C---:B------:R-:W-:Y:S01]  /*1e520*/  HMMA.16816.F32 R8, R100.reuse, R114, R8 ;  /* 0x000000726408723c */ /* 0x040fe20000001808 */
[----:B------:R-:W1:Y:S01]  /*1e530*/  MUFU.EX2 R228, R228 ;  /* 0x000000e400e47308 */ /* 0x000e620000000800 */
[----:B------:R-:W-:Y:S02]  /*1e540*/  LDSM.16.MT88.4 R112, [R198+0x10800] ;  /* 0x01080000c670783b */ /* 0x000fe40000004200 */
[----:B------:R-:W-:Y:S04]  /*1e550*/  FADD.FTZ R183, R182, R183 ;  /* 0x000000b7b6b77221 */ /* 0x000fe80000010000 */
[C---:B------:R-:W-:Y:S02]  /*1e560*/  HMMA.16816.F32 R12, R100.reuse, R116, R12 ;  /* 0x00000074640c723c */ /* 0x040fe4000000180c */
[----:B-----5:R-:W-:Y:S01]  /*1e570*/  LDSM.16.MT88.4 R144, [R196+0xd800] ;  /* 0x00d80000c490783b */ /* 0x020fe20000004200 */
[----:B------:R-:W5:Y:S05]  /*1e580*/  MUFU.EX2 R230, R230 ;  /* 0x000000e600e67308 */ /* 0x000f6a0000000800 */
[C---:B------:R-:W-:Y:S02]  /*1e590*/  HMMA.16816.F32 R16, R100.reuse, R118, R16 ;  /* 0x000000766410723c */ /* 0x040fe40000001810 */
[----:B------:R-:W-:Y:S03]  /*1e5a0*/  LDSM.16.MT88.4 R116, [R197+0x10800] ;  /* 0x01080000c574783b */ /* 0x000fe60000004200 */
[----:B------:R-:W1:Y:S03]  /*1e5b0*/  MUFU.EX2 R232, R232 ;  /* 0x000000e800e87308 */ /* 0x000e660000000800 */
[C---:B---3--:R-:W-:Y:S08]  /*1e5c0*/  HMMA.16816.F32 R20, R100.reuse, R108, R20 ;  /* 0x0000006c6414723c */ /* 0x048ff00000001814 */
[C---:B------:R-:W-:Y:S01]  /*1e5d0*/  HMMA.16816.F32 R24, R100.reuse, R110, R24 ;  /* 0x0000006e6418723c */ /* 0x040fe20000001818 */
[----:B------:R-:W3:Y:S01]  /*1e5e0*/  LDSM.16.MT88.4 R108, [R200+0x10800] ;  /* 0x01080000c86c783b */ /* 0x000ee20000004200 */
[----:B------:R-:W1:Y:S06]  /*1e5f0*/  MUFU.EX2 R134, R134 ;  /* 0x0000008600867308 */ /* 0x000e6c0000000800 */
        /* <DEDUP_REMOVED lines=14> */
[----:B------:R-:W4:Y:S07]  /*1e6e0*/  LDSM.16.MT88.4 R104, [R196+0x10800] ;  /* 0x01080000c468783b */ /* 0x000f2e0000004200 */
[C---:B---3--:R-:W-:Y:S08]  /*1e6f0*/  HMMA.16816.F32 R68, R100.reuse, R108, R68 ;  /* 0x0000006c6444723c */ /* 0x048ff00000001844 */
[C---:B------:R-:W-:Y:S01]  /*1e700*/  HMMA.16816.F32 R72, R100.reuse, R110, R72 ;  /* 0x0000006e6448723c */ /* 0x040fe20000001848 */
[----:B------:R-:W3:Y:S07]  /*1e710*/  LDSM.16.MT88.4 R108, [R200+0xd000] ;  /* 0x00d00000c86c783b */ /* 0x000eee0000004200 */
[C---:B------:R-:W-:Y:S08]  /*1e720*/  HMMA.16816.F32 R76, R100.reuse, R112, R76 ;  /* 0x00000070644c723c */ /* 0x040ff0000000184c */
[C---:B------:R-:W-:Y:S01]  /*1e730*/  HMMA.16816.F32 R80, R100.reuse, R114, R80 ;  /* 0x000000726450723c */ /* 0x040fe20000001850 */
[----:B------:R-:W1:Y:S07]  /*1e740*/  LDSM.16.MT88.4 R112, [R197+0xd000] ;  /* 0x00d00000c570783b */ /* 0x000e6e0000004200 */
[C---:B------:R-:W-:Y:S08]  /*1e750*/  HMMA.16816.F32 R84, R100.reuse, R116, R84 ;  /* 0x000000746454723c */ /* 0x040ff00000001854 */
[C---:B------:R-:W-:Y:S01]  /*1e760*/  HMMA.16816.F32 R88, R100.reuse, R118, R88 ;  /* 0x000000766458723c */ /* 0x040fe20000001858 */
[----:B------:R-:W3:Y:S07]  /*1e770*/  LDSM.16.MT88.4 R116, [R200+0xf000] ;  /* 0x00f00000c874783b */ /* 0x000eee0000004200 */
[C---:B----4-:R-:W-:Y:S08]  /*1e780*/  HMMA.16816.F32 R92, R100.reuse, R104, R92 ;  /* 0x00000068645c723c */ /* 0x050ff0000000185c */
[----:B------:R-:W-:Y:S01]  /*1e790*/  HMMA.16816.F32 R96, R100, R106, R96 ;  /* 0x0000006a6460723c */ /* 0x000fe20000001860 */
[----:B------:R-:W4:Y:S06]  /*1e7a0*/  LDSM.16.MT88.4 R104, [R196+0xf000] ;  /* 0x00f00000c468783b */ /* 0x000f2c0000004200 */
[----:B--2---:R-:W-:Y:S01]  /*1e7b0*/  F2FP.PACK_AB R100, R227, R226 ;  /* 0x000000e2e364723e */ /* 0x004fe200000000ff */
[----:B------:R-:W-:Y:S01]  /*1e7c0*/  FADD.FTZ R226, R226, R183 ;  /* 0x000000b7e2e27221 */ /* 0x000fe20000010000 */
[----:B-1----:R-:W-:Y:S03]  /*1e7d0*/  F2FP.PACK_AB R101, R229, R228 ;  /* 0x000000e4e565723e */ /* 0x002fe600000000ff */
[----:B-----5:R-:W-:Y:S01]  /*1e7e0*/  F2FP.PACK_AB R102, R231, R230 ;  /* 0x000000e6e766723e */ /* 0x020fe200000000ff */
[----:B------:R-:W-:Y:S01]  /*1e7f0*/  FADD.FTZ R227, R227, R226 ;  /* 0x000000e2e3e37221 */ /* 0x000fe20000010000 */
[----:B------:R-:W-:Y:S03]  /*1e800*/  F2FP.PACK_AB R103, R233, R232 ;  /* 0x000000e8e967723e */ /* 0x000fe600000000ff */
[----:B------:R-:W-:Y:S04]  /*1e810*/  FADD.FTZ R230, R230, R227 ;  /* 0x000000e3e6e67221 */ /* 0x000fe80000010000 */
[C---:B---3--:R-:W-:Y:S03]  /*1e820*/  HMMA.16816.F32 R4, R100.reuse, R108, R4 ;  /* 0x0000006c6404723c */ /* 0x048fe60000001804 */
[----:B------:R-:W-:Y:S05]  /*1e830*/  FADD.FTZ R231, R231, R230 ;  /* 0x000000e6e7e77221 */ /* 0x000fea0000010000 */
[C---:B------:R-:W-:Y:S01]  /*1e840*/  HMMA.16816.F32 R8, R100.reuse, R110, R8 ;  /* 0x0000006e6408723c */ /* 0x040fe20000001808 */
[----:B------:R-:W1:Y:S07]  /*1e850*/  LDSM.16.MT88.4 R108, [R200+0x11000] ;  /* 0x01100000c86c783b */ /* 0x000e6e0000004200 */
[C---:B------:R-:W-:Y:S08]  /*1e860*/  HMMA.16816.F32 R12, R100.reuse, R120, R12 ;  /* 0x00000078640c723c */ /* 0x040ff0000000180c */
[C---:B------:R-:W-:Y:S08]  /*1e870*/  HMMA.16816.F32 R16, R100.reuse, R122, R16 ;  /* 0x0000007a6410723c */ /* 0x040ff00000001810 */
[C---:B------:R-:W-:Y:S08]  /*1e880*/  HMMA.16816.F32 R20, R100.reuse, R112, R20 ;  /* 0x000000706414723c */ /* 0x040ff00000001814 */
[C---:B------:R-:W-:Y:S01]  /*1e890*/  HMMA.16816.F32 R24, R100.reuse, R114, R24 ;  /* 0x000000726418723c */ /* 0x040fe20000001818 */
[----:B------:R-:W2:Y:S07]  /*1e8a0*/  LDSM.16.MT88.4 R112, [R198+0x11000] ;  /* 0x01100000c670783b */ /* 0x000eae0000004200 */
[C---:B------:R-:W-:Y:S08]  /*1e8b0*/  HMMA.16816.F32 R28, R100.reuse, R124, R28 ;  /* 0x0000007c641c723c */ /* 0x040ff0000000181c */
[C---:B------:R-:W-:Y:S01]  /*1e8c0*/  HMMA.16816.F32 R32, R100.reuse, R126, R32 ;  /* 0x0000007e6420723c */ /* 0x040fe20000001820 */
[----:B------:R-:W-:Y:S07]  /*1e8d0*/  LDSM.16.MT88.4 R124, [R200+0xd800] ;  /* 0x00d80000c87c783b */ /* 0x000fee0000004200 */
[C---:B------:R-:W-:Y:S08]  /*1e8e0*/  HMMA.16816.F32 R36, R100.reuse, R116, R36 ;  /* 0x000000746424723c */ /* 0x040ff00000001824 */
[C---:B------:R-:W-:Y:S01]  /*1e8f0*/  HMMA.16816.F32 R40, R100.reuse, R118, R40 ;  /* 0x000000766428723c */ /* 0x040fe20000001828 */
[----:B------:R-:W3:Y:S07]  /*1e900*/  LDSM.16.MT88.4 R116, [R197+0x11000] ;  /* 0x01100000c574783b */ /* 0x000eee0000004200 */
        /* <DEDUP_REMOVED lines=8> */
[C---:B----4-:R-:W-:Y:S04]  /*1e990*/  HMMA.16816.F32 R60, R100.reuse, R104, R60 ;  /* 0x00000068643c723c */ /* 0x050fe8000000183c */
[----:B------:R-:W-:Y:S01]  /*1e9a0*/  F2FP.PACK_AB R139, R133, R134 ;  /* 0x00000086858b723e */ /* 0x000fe200000000ff */
[----:B------:R-:W-:Y:S03]  /*1e9b0*/  FADD.FTZ R235, R235, R234 ;  /* 0x000000eaebeb7221 */ /* 0x000fe60000010000 */
[C---:B------:R-:W-:Y:S01]  /*1e9c0*/  HMMA.16816.F32 R64, R100.reuse, R106, R64 ;  /* 0x0000006a6440723c */ /* 0x040fe20000001840 */
[----:B------:R-:W4:Y:S03]  /*1e9d0*/  LDSM.16.MT88.4 R104, [R196+0x11000] ;  /* 0x01100000c468783b */ /* 0x000f260000004200 */
[----:B------:R-:W-:Y:S04]  /*1e9e0*/  FADD.FTZ R238, R238, R235 ;  /* 0x000000ebeeee7221 */ /* 0x000fe80000010000 */
[C---:B-1----:R-:W-:Y:S04]  /*1e9f0*/  HMMA.16816.F32 R68, R100.reuse, R108, R68 ;  /* 0x0000006c6444723c */ /* 0x042fe80000001844 */
[----:B------:R-:W-:Y:S04]  /*1ea00*/  FADD.FTZ R223, R239, R238 ;  /* 0x000000eeefdf7221 */ /* 0x000fe80000010000 */
[C---:B------:R-:W-:Y:S01]  /*1ea10*/  HMMA.16816.F32 R72, R100.reuse, R110, R72 ;  /* 0x0000006e6448723c */ /* 0x040fe20000001848 */
[----:B------:R-:W1:Y:S07]  /*1ea20*/  LDSM.16.MT88.4 R108, [R198+0xd800] ;  /* 0x00d80000c66c783b */ /* 0x000e6e0000004200 */
[C---:B--2---:R-:W-:Y:S08]  /*1ea30*/  HMMA.16816.F32 R76, R100.reuse, R112, R76 ;  /* 0x00000070644c723c */ /* 0x044ff0000000184c */
[C---:B------:R-:W-:Y:S08]  /*1ea40*/  HMMA.16816.F32 R80, R100.reuse, R114, R80 ;  /* 0x000000726450723c */ /* 0x040ff00000001850 */
[C---:B---3--:R-:W-:Y:S08]  /*1ea50*/  HMMA.16816.F32 R84, R100.reuse, R116, R84 ;  /* 0x000000746454723c */ /* 0x048ff00000001854 */
[C---:B------:R-:W-:Y:S08]  /*1ea60*/  HMMA.16816.F32 R88, R100.reuse, R118, R88 ;  /* 0x000000766458723c */ /* 0x040ff00000001858 */
[C---:B----4-:R-:W-:Y:S08]  /*1ea70*/  HMMA.16816.F32 R92, R100.reuse, R104, R92 ;  /* 0x00000068645c723c */ /* 0x050ff0000000185c */
[----:B------:R-:W-:Y:S08]  /*1ea80*/  HMMA.16816.F32 R96, R100, R106, R96 ;  /* 0x0000006a6460723c */ /* 0x000ff00000001860 */
[C---:B------:R-:W-:Y:S01]  /*1ea90*/  HMMA.16816.F32 R128, R136.reuse, R124, R4 ;  /* 0x0000007c8880723c */ /* 0x040fe20000001804 */
[----:B------:R-:W2:Y:S07]  /*1eaa0*/  LDSM.16.MT88.4 R4, [R198+0x11800] ;  /* 0x01180000c604783b */ /* 0x000eae0000004200 */
[C---:B------:R-:W-:Y:S01]  /*1eab0*/  HMMA.16816.F32 R124, R136.reuse, R126, R8 ;  /* 0x0000007e887c723c */ /* 0x040fe20000001808 */
[----:B------:R-:W3:Y:S07]  /*1eac0*/  LDSM.16.MT88.4 R8, [R197+0x11800] ;  /* 0x01180000c508783b */ /* 0x000eee0000004200 */
[C---:B-1----:R-:W-:Y:S01]  /*1ead0*/  HMMA.16816.F32 R120, R136.reuse, R108, R12 ;  /* 0x0000006c8878723c */ /* 0x042fe2000000180c */
[----:B------:R-:W1:Y:S07]  /*1eae0*/  LDSM.16.MT88.4 R12, [R196+0x11800] ;  /* 0x01180000c40c783b */ /* 0x000e6e0000004200 */
        /* <DEDUP_REMOVED lines=15> */
[C---:B--2---:R-:W-:Y:S07]  /*1ebe0*/  HMMA.16816.F32 R76, R136.reuse, R4, R76 ;  /* 0x00000004884c723c */ /* 0x044fee000000184c */
        /* <DEDUP_REMOVED lines=8> */
[C---:B-1----:R-:W-:Y:S03]  /*1ec70*/  HMMA.16816.F32 R92, R136.reuse, R12, R92 ;  /* 0x0000000c885c723c */ /* 0x042fe6000000185c */
        /* <DEDUP_REMOVED lines=11> */
.L_x_1304:
        /* <DEDUP_REMOVED lines=208> */
[----:B------:R-:W-:Y:S04]  /*1fa30*/  STS [R21], R104 ;  /* 0x0000006815007388 */ /* 0x000fe80000000800 */
[----:B------:R-:W-:Y:S04]  /*1fa40*/  STS [R21+0x400], R106 ;  /* 0x0004006a15007388 */ /* 0x000fe80000000800 */
        /* <DEDUP_REMOVED lines=13> */
[----:B------:R-:W-:Y:S04]  /*1fb20*/  STS [R19+0x2400], R58 ;  /* 0x0024003a13007388 */ /* 0x000fe80000000800 */
[----:B------:R-:W-:Y:S04]  /*1fb30*/  STS [R21+0x2000], R60 ;  /* 0x0020003c15007388 */ /* 0x000fe80000000800 */
[----:B------:R-:W-:Y:S04]  /*1fb40*/  STS [R21+0x2400], R62 ;  /* 0x0024003e15007388 */ /* 0x000fe80000000800 */
[----:B------:R-:W-:Y:S04]  /*1fb50*/  STS [R23+0x2000], R64 ;  /* 0x0020004017007388 */ /* 0x000fe80000000800 */
[----:B------:R-:W-:Y:S04]  /*1fb60*/  STS [R23+0x2400], R66 ;  /* 0x0024004217007388 */ /* 0x000fe80000000800 */
[----:B------:R-:W-:Y:S01]  /*1fb70*/  STS [R9+0x4000], R68 ;  /* 0x0040004409007388 */ /* 0x000fe20000000800 */
[----:B-1----:R-:W-:-:S03]  /*1fb80*/  MOV R56, 0x7f800000 ;  /* 0x7f80000000387802 */ /* 0x002fc60000000f00 */
        /* <DEDUP_REMOVED lines=27> */
.L_x_1309:
[----:B------:R-:W2:Y:S04]  /*1fd40*/  S2R R58, SR_CTAID.Z ;  /* 0x00000000003a7919 */ /* 0x000ea80000002700 */
[----:B------:R-:W2:Y:S02]  /*1fd50*/  S2R R3, SR_CTAID.Y ;  /* 0x0000000000037919 */ /* 0x000ea40000002600 */
[----:B--2---:R-:W-:-:S04]  /*1fd60*/  IMAD R57, R3, c[0x0][0x1c0], R58 ;  /* 0x0000700003397a24 */ /* 0x004fc800078e023a */
[----:B------:R-:W-:Y:S02]  /*1fd70*/  IMAD R57, R57, c[0x0][0x214], RZ ;  /* 0x0000850039397a24 */ /* 0x000fe400078e02ff */
.L_x_1310:
        /* <DEDUP_REMOVED lines=54> */
.L_x_1312:
[----:B----4-:R-:W-:Y:S05]  /*200e0*/  BSYNC B0 ;  /* 0x0000000000007941 */ /* 0x010fea0003800000 */
.L_x_1311:
        /* <DEDUP_REMOVED lines=10> */
[----:B------:R-:W-:Y:S01]  /*20190*/  IMAD.IADD R5, R0, 0x1, -R5 ;  /* 0x0000000100057824 */ /* 0x000fe200078e0a05 */
[----:B------:R-:W-:Y:S02]  /*201a0*/  SHF.R.S32.HI R0, RZ, 0x1f, R59 ;  /* 0x0000001fff007819 */ /* 0x000fe4000001143b */
[----:B------:R-:W-:Y:S01]  /*201b0*/  SHF.R.S32.HI R57, RZ, 0x1f, R56 ;  /* 0x0000001fff397819 */ /* 0x000fe20000011438 */
[----:B------:R-:W-:-:S02]  /*201c0*/  IMAD.SHL.U32 R5, R5, 0x8, RZ ;  /* 0x0000000805057824 */ /* 0x000fc400078e00ff */
[----:B----4-:R-:W-:-:S04]  /*201d0*/  IMAD.SHL.U32 R2, R2, 0x40, RZ ;  /* 0x0000004002027824 */ /* 0x010fc800078e00ff */
[----:B------:R-:W-:Y:S01]  /*201e0*/  IMAD.WIDE.U32 R60, R2, c[0x0][0x1e8], R56 ;  /* 0x00007a00023c7a25 */ /* 0x000fe200078e0038 */
[----:B------:R-:W-:-:S04]  /*201f0*/  SHF.R.S32.HI R7, RZ, 0x1f, R2 ;  /* 0x0000001fff077819 */ /* 0x000fc80000011402 */
[----:B------:R-:W-:Y:S01]  /*20200*/  IADD3 R60, P0, R3, R60, RZ ;  /* 0x0000003c033c7210 */ /* 0x000fe20007f1e0ff */
[----:B------:R-:W-:Y:S02]  /*20210*/  IMAD R7, R7, c[0x0][0x1e8], RZ ;  /* 0x00007a0007077a24 */ /* 0x000fe400078e02ff */
[----:B------:R-:W-:Y:S01]  /*20220*/  IMAD R3, R4, c[0x0][0x1f0], RZ ;  /* 0x00007c0004037a24 */ /* 0x000fe200078e02ff */
[C---:B------:R-:W-:Y:S01]  /*20230*/  IADD3 R4, R5.reuse, 0x80, RZ ;  /* 0x0000008005047810 */ /* 0x040fe20007ffe0ff */
[----:B------:R-:W-:Y:S01]  /*20240*/  IMAD R7, R2, c[0x0][0x1ec], R7 ;  /* 0x00007b0002077a24 */ /* 0x000fe200078e0207 */
[----:B------:R-:W-:Y:S01]  /*20250*/  IADD3 R5, R5, 0x40, RZ ;  /* 0x0000004005057810 */ /* 0x000fe20007ffe0ff */
        /* <DEDUP_REMOVED lines=20> */
.L_x_1314:
[----:B------:R-:W-:Y:S05]  /*203a0*/  BSYNC B0 ;  /* 0x0000000000007941 */ /* 0x000fea0003800000 */
.L_x_1313:
        /* <DEDUP_REMOVED lines=20> */
.L_x_1316:
[----:B------:R-:W-:Y:S05]  /*204f0*/  BSYNC B0 ;  /* 0x0000000000007941 */ /* 0x000fea0003800000 */
.L_x_1315:
        /* <DEDUP_REMOVED lines=20> */
.L_x_1318:
[----:B------:R-:W-:Y:S05]  /*20640*/  BSYNC B0 ;  /* 0x0000000000007941 */ /* 0x000fea0003800000 */
.L_x_1317:
[----:B------:R-:W-:-:S04]  /*20650*/  IADD3 R3, R59, 0x30, RZ ;  /* 0x000000303b037810 */ /* 0x000fc80007ffe0ff */
[----:B------:R-:W-:-:S13]  /*20660*/  ISETP.GE.AND P0, PT, R3, R2, PT ;  /* 0x000000020300720c */ /* 0x000fda0003f06270 */
[----:B------:R-:W-:Y:S05]  /*20670*/  @P0 EXIT ;  /* 0x000000000000094d */ /* 0x000fea0003800000 */
[----:B------:R-:W-:Y:S01]  /*20680*/  IADD3 R59, P0, R59, 0x30, RZ ;  /* 0x000000303b3b7810 */ /* 0x000fe20007f1e0ff */
[----:B------:R-:W-:Y:S01]  /*20690*/  IMAD.MOV.U32 R2, RZ, RZ, R60 ;  /* 0x000000ffff027224 */ /* 0x000fe200078e003c */
[----:B------:R-:W-:Y:S02]  /*206a0*/  MOV R3, R63 ;  /* 0x0000003f00037202 */ /* 0x000fe40000000f00 */
[----:B------:R-:W-:Y:S01]  /*206b0*/  ISETP.GE.AND P1, PT, R56, c[0x0][0x220], PT ;  /* 0x0000880038007a0c */ /* 0x000fe20003f26270 */
[----:B------:R-:W-:Y:S01]  /*206c0*/  IMAD.X R0, RZ, RZ, R0, P0 ;  /* 0x000000ffff007224 */ /* 0x000fe200000e0600 */
[----:B------:R-:W-:Y:S01]  /*206d0*/  ISETP.GE.AND P0, PT, R5, c[0x0][0x220], PT ;  /* 0x0000880005007a0c */ /* 0x000fe20003f06270 */
[----:B------:R-:W-:-:S04]  /*206e0*/  IMAD.WIDE.U32 R2, R59, c[0x0][0x1e8], R2 ;  /* 0x00007a003b027a25 */ /* 0x000fc800078e0002 */
[----:B------:R-:W-:Y:S01]  /*206f0*/  IMAD R0, R0, c[0x0][0x1e8], RZ ;  /* 0x00007a0000007a24 */ /* 0x000fe200078e02ff */
[----:B-1--4-:R-:W-:-:S03]  /*20700*/  LEA R6, P2, R2, c[0x0][0x1d0], 0x1 ;  /* 0x0000740002067a11 */ /* 0x012fc600078408ff */
        /* <DEDUP_REMOVED lines=9> */
.L_x_1319:
        /* <DEDUP_REMOVED lines=14> */
.L_x_4101:


//--------------------- .text._ZN5flash24flash_fwd_splitkv_kernelI23Flash_fwd_kernel_traitsILi192ELi64ELi64ELi4ELb0ELb0EN7cutlass6half_tE19Flash_kernel_traitsILi192ELi64ELi64ELi4ES3_EELb1ELb0ELb0ELb0ELb0ELb0ELb1ELb0EEEvNS_16Flash_fwd_paramsE --------------------------
	.section	.text._ZN5flash24flash_fwd_splitkv_kernelI23Flash_fwd_kernel_traitsILi192ELi64ELi64ELi4ELb0ELb0EN7cutlass6half_tE19Flash_kernel_traitsILi192ELi64ELi64ELi4ES3_EELb1ELb0ELb0ELb0ELb0ELb0ELb1ELb0EEEvNS_16Flash_fwd_paramsE,"ax",@progbits
	.sectioninfo	@"SHI_REGISTERS=238"
	.align	128
        .global         _ZN5flash24flash_fwd_splitkv_kernelI23Flash_fwd_kernel_traitsILi192ELi64ELi64ELi4ELb0ELb0EN7cutlass6half_tE19Flash_kernel_traitsILi192ELi64ELi64ELi4ES3_EELb1ELb0ELb0ELb0ELb0ELb0ELb1ELb0EEEvNS_16Flash_fwd_paramsE
        .type           _ZN5flash24flash_fwd_splitkv_kernelI23Flash_fwd_kernel_traitsILi192ELi64ELi64ELi4ELb0ELb0EN7cutlass6half_tE19Flash_kernel_traitsILi192ELi64ELi64ELi4ES3_EELb1ELb0ELb0ELb0ELb0ELb0ELb1ELb0EEEvNS_16Flash_fwd_paramsE,@function
        .size           _ZN5flash24flash_fwd_splitkv_kernelI23Flash_fwd_kernel_traitsILi192ELi64ELi64ELi4ELb0ELb0EN7cutlass6half_tE19Flash_kernel_traitsILi192ELi64ELi64ELi4ES3_EELb1ELb0ELb0ELb0ELb0ELb0ELb1ELb0EEEvNS_16Flash_fwd_paramsE,(.L_x_4102 - _ZN5flash24flash_fwd_splitkv_kernelI23Flash_fwd_kernel_traitsILi192ELi64ELi64ELi4ELb0ELb0EN7cutlass6half_tE19Flash_kernel_traitsILi192ELi64ELi64ELi4ES3_EELb1ELb0ELb0ELb0ELb0ELb0ELb1ELb0EEEvNS_16Flash_fwd_paramsE)
        .other          _ZN5flash24flash_fwd_splitkv_kernelI23Flash_fwd_kernel_traitsILi192ELi64ELi64ELi4ELb0ELb0EN7cutlass6half_tE19Flash_kernel_traitsILi192ELi64ELi64ELi4ES3_EELb1ELb0ELb0ELb0ELb0ELb0ELb1ELb0EEEvNS_16Flash_fwd_paramsE,@"STO_CUDA_ENTRY STV_DEFAULT"
_ZN5flash24flash_fwd_splitkv_kernelI23Flash_fwd_kernel_traitsILi192ELi64ELi64ELi4ELb0ELb0EN7cutlass6half_tE19Flash_kernel_traitsILi192ELi64ELi64ELi4ES3_EELb1ELb0ELb0ELb0ELb0ELb0ELb1ELb0EEEvNS_16Flash_fwd_paramsE:
.text._ZN5flash24flash_fwd_splitkv_kernelI23Flash_fwd_kernel_traitsILi192ELi64ELi64ELi4ELb0ELb0EN7cutlass6half_tE19Flash_kernel_traitsILi192ELi64ELi64ELi4ES3_EELb1ELb0ELb0ELb0ELb0ELb0ELb1ELb0EEEvNS_16Flash_fwd_paramsE:
[----:B------:R-:W-:Y:S02]  /*0000*/  MOV R1, c[0x0][0x28] ;  /* 0x00000a0000017a02 */ /* 0x000fe40000000f00 */
[----:B------:R-:W1:Y:S01]  /*0010*/  I2F.U32.RP R4, c[0x0][0x1c0] ;  /* 0x0000700000047b06 */ /* 0x000e620000209000 */
[----:B------:R-:W2:Y:S01]  /*0020*/  S2R R7, SR_CTAID.Z ;  /* 0x0000000000077919 */ /* 0x000ea20000002700 */
[----:B------:R-:W-:Y:S01]  /*0030*/  IMAD.MOV.U32 R2, RZ, RZ, RZ ;  /* 0x000000ffff027224 */ /* 0x000fe200078e00ff */
[----:B------:R-:W-:Y:S01]  /*0040*/  ISETP.NE.U32.AND P1, PT, RZ, c[0x0][0x1c0], PT ;  /* 0x00007000ff007a0c */ /* 0x000fe20003f25070 */
[----:B------:R-:W-:Y:S01]  /*0050*/  IMAD.MOV.U32 R207, RZ, RZ, 0x4 ;  /* 0x00000004ffcf7424 */ /* 0x000fe200078e00ff */
[----:B------:R-:W-:Y:S01]  /*0060*/  ULDC.64 UR6, c[0x0][0x118] ;  /* 0x0000460000067ab9 */ /* 0x000fe20000000a00 */
[----:B------:R-:W-:Y:S02]  /*0070*/  IMAD.MOV.U32 R13, RZ, RZ, -0x1 ;  /* 0xffffffffff0d7424 */ /* 0x000fe400078e00ff */
[----:B-1----:R-:W1:Y:S02]  /*0080*/  MUFU.RCP R3, R4 ;  /* 0x0000000400037308 */ /* 0x002e640000001000 */
[----:B-1----:R-:W-:-:S06]  /*0090*/  IADD3 R3, R3, 0xffffffe, RZ ;  /* 0x0ffffffe03037810 */ /* 0x002fcc0007ffe0ff */
[----:B------:R-:W1:Y:S02]  /*00a0*/  F2I.FTZ.U32.TRUNC.NTZ R3, R3 ;  /* 0x0000000300037305 */ /* 0x000e64000021f000 */
[----:B-1----:R-:W-:-:S04]  /*00b0*/  IMAD.MOV R0, RZ, RZ, -R3 ;  /* 0x000000ffff007224 */ /* 0x002fc800078e0a03 */
[----:B------:R-:W-:Y:S02]  /*00c0*/  IMAD R5, R0, c[0x0][0x1c0], RZ ;  /* 0x0000700000057a24 */ /* 0x000fe400078e02ff */
[----:B------:R-:W1:Y:S02]  /*00d0*/  LDC.U8 R0, c[0x0][0x312] ;  /* 0x0000c480ff007b82 */ /* 0x000e640000000000 */
[----:B------:R-:W-:-:S06]  /*00e0*/  IMAD.HI.U32 R2, R3, R5, R2 ;  /* 0x0000000503027227 */ /* 0x000fcc00078e0002 */
[----:B--2---:R-:W-:-:S04]  /*00f0*/  IMAD.HI.U32 R206, R2, R7, RZ ;  /* 0x0000000702ce7227 */ /* 0x004fc800078e00ff */
[----:B------:R-:W-:-:S04]  /*0100*/  IMAD.MOV R2, RZ, RZ, -R206 ;  /* 0x000000ffff027224 */ /* 0x000fc800078e0ace */
[----:B------:R-:W-:-:S05]  /*0110*/  IMAD R2, R2, c[0x0][0x1c0], R7 ;  /* 0x0000700002027a24 */ /* 0x000fca00078e0207 */
[----:B------:R-:W-:Y:S02]  /*0120*/  ISETP.GE.U32.AND P2, PT, R2, c[0x0][0x1c0], PT ;  /* 0x0000700002007a0c */ /* 0x000fe40003f46070 */
[----:B-1----:R-:W-:-:S11]  /*0130*/  ISETP.NE.AND P3, PT, R0, RZ, PT ;  /* 0x000000ff0000720c */ /* 0x002fd60003f65270 */
[----:B------:R-:W-:Y:S02]  /*0140*/  @P2 IADD3 R2, R2, -c[0x0][0x1c0], RZ ;  /* 0x8000700002022a10 */ /* 0x000fe40007ffe0ff */
[----:B------:R-:W-:Y:S02]  /*0150*/  @P2 IADD3 R206, R206, 0x1, RZ ;  /* 0x00000001cece2810 */ /* 0x000fe40007ffe0ff */
[----:B------:R-:W-:Y:S02]  /*0160*/  ISETP.GE.U32.AND P0, PT, R2, c[0x0][0x1c0], PT ;  /* 0x0000700002007a0c */ /* 0x000fe40003f06070 */
[----:B------:R-:W-:-:S04]  /*0170*/  ISETP.NE.U32.AND P2, PT, RZ, c[0x0][0x240], PT ;  /* 0x00009000ff007a0c */ /* 0x000fc80003f45070 */
[----:B------:R-:W-:-:S07]  /*0180*/  ISETP.NE.AND.EX P2, PT, RZ, c[0x0][0x244], PT, P2 ;  /* 0x00009100ff007a0c */ /* 0x000fce0003f45320 */
[----:B------:R-:W-:Y:S02]  /*0190*/  @P0 IADD3 R206, R206, 0x1, RZ ;  /* 0x00000001cece0810 */ /* 0x000fe40007ffe0ff */
[----:B------:R-:W-:Y:S02]  /*01a0*/  @!P1 LOP3.LUT R206, RZ, c[0x0][0x1c0], RZ, 0x33, !PT ;  /* 0x00007000ffce9a12 */ /* 0x000fe400078e33ff */
[----:B------:R-:W-:Y:S01]  /*01b0*/  ISETP.EQ.U32.AND P1, PT, RZ, c[0x0][0x248], PT ;  /* 0x00009200ff007a0c */ /* 0x000fe20003f22070 */
[----:B------:R-:W-:Y:S01]  /*01c0*/  IMAD.MOV.U32 R17, RZ, RZ, -0x1 ;  /* 0xffffffffff117424 */ /* 0x000fe200078e00ff */
[----:B------:R-:W-:Y:S01]  /*01d0*/  ISETP.NE.U32.AND P0, PT, RZ, c[0x0][0x250], PT ;  /* 0x00009400ff007a0c */ /* 0x000fe20003f05070 */
[CC--:B------:R-:W-:Y:S01]  /*01e0*/  IMAD.WIDE R10, R206.reuse, R207.reuse, c[0x0][0x240] ;  /* 0x00009000ce0a7625 */ /* 0x0c0fe200078e02cf */
[----:B------:R-:W-:Y:S02]  /*01f0*/  ISETP.EQ.OR.EX P1, PT, RZ, c[0x0][0x24c], !P3, P1 ;  /* 0x00009300ff007a0c */ /* 0x000fe40005f22710 */
[----:B------:R-:W-:Y:S01]  /*0200*/  ISETP.NE.AND.EX P0, PT, RZ, c[0x0][0x254], PT, P0 ;  /* 0x00009500ff007a0c */ /* 0x000fe20003f05300 */
[----:B------:R-:W-:Y:S01]  /*0210*/  IMAD.WIDE R4, R206, R207, c[0x0][0x248] ;  /* 0x00009200ce047625 */ /* 0x000fe200078e02cf */
[----:B------:R-:W2:Y:S04]  /*0220*/  @P2 LDG.E R13, [R10.64] ;  /* 0x000000060a0d2981 */ /* 0x000ea8000c1e1900 */
[----:B------:R-:W2:Y:S01]  /*0230*/  @P2 LDG.E R0, [R10.64+0x4] ;  /* 0x000004060a002981 */ /* 0x000ea2000c1e1900 */
[----:B------:R-:W-:-:S04]  /*0240*/  MOV R2, RZ ;  /* 0x000000ff00027202 */ /* 0x000fc80000000f00 */
[----:B------:R1:W5:Y:S02]  /*0250*/  @!P1 LDG.E R17, [R4.64] ;  /* 0x0000000604119981 */ /* 0x000364000c1e1900 */
[----:B------:R-:W-:Y:S02]  /*0260*/  @P0 IMAD.WIDE R8, R206, R207, c[0x0][0x250] ;  /* 0x00009400ce080625 */ /* 0x000fe400078e02cf */
[----:B------:R-:W3:Y:S04]  /*0270*/  S2R R27, SR_CTAID.X ;  /* 0x00000000001b7919 */ /* 0x000ee80000002500 */
[----:B------:R1:W5:Y:S01]  /*0280*/  @P0 LDG.E R2, [R8.64] ;  /* 0x0000000608020981 */ /* 0x000362000c1e1900 */
[----:B------:R-:W-:-:S03]  /*0290*/  ISETP.NE.U32.AND P0, PT, RZ, c[0x0][0x248], PT ;  /* 0x00009200ff007a0c */ /* 0x000fc60003f05070 */
[----:B------:R-:W4:Y:S01]  /*02a0*/  S2R R3, SR_CTAID.Y ;  /* 0x0000000000037919 */ /* 0x000f220000002600 */
[----:B------:R-:W-:Y:S01]  /*02b0*/  ISETP.NE.AND.EX P0, PT, RZ, c[0x0][0x24c], PT, P0 ;  /* 0x00009300ff007a0c */ /* 0x000fe20003f05300 */
[----:B------:R-:W-:-:S04]  /*02c0*/  IMAD.MOV R22, RZ, RZ, -R206 ;  /* 0x000000ffff167224 */ /* 0x000fc800078e0ace */
[----:B------:R-:W-:Y:S01]  /*02d0*/  IMAD R22, R22, c[0x0][0x1c0], R7 ;  /* 0x0000700016167a24 */ /* 0x000fe200078e0207 */
[----:B--2---:R-:W-:Y:S01]  /*02e0*/  @P2 IADD3 R83, R0, -R13, RZ ;  /* 0x8000000d00532210 */ /* 0x004fe20007ffe0ff */
[----:B------:R-:W-:-:S06]  /*02f0*/  @!P2 IMAD.MOV.U32 R83, RZ, RZ, c[0x0][0x214] ;  /* 0x00008500ff53a624 */ /* 0x000fcc00078e00ff */
[----:B------:R-:W-:Y:S05]  /*0300*/  @!P0 BRA `(.L_x_1320) ;  /* 0x0000004000008947 */ /* 0x000fea0003800000 */
[----:B-1-34-:R-:W2:Y:S02]  /*0310*/  @P3 LDG.E R0, [R4.64+0x4] ;  /* 0x0000040604003981 */ /* 0x01aea4000c1e1900 */
[----:B--2--5:R-:W-:-:S06]  /*0320*/  @P3 IADD3 R0, R0, -R17, RZ ;  /* 0x8000001100003210 */ /* 0x024fcc0007ffe0ff */
[----:B------:R1:W5:Y:S01]  /*0330*/  @!P3 LDG.E R0, [R4.64] ;  /* 0x000000060400b981 */ /* 0x000362000c1e1900 */
[----:B------:R-:W-:Y:S05]  /*0340*/  BRA `(.L_x_1321) ;  /* 0x0000001000007947 */ /* 0x000fea0003800000 */
.L_x_1320:
[----:B-1-34-:R-:W-:Y:S02]  /*0350*/  MOV R0, c[0x0][0x218] ;  /* 0x0000860000007a02 */ /* 0x01afe40000000f00 */
.L_x_1321:
[----:B------:R-:W-:-:S04]  /*0360*/  ISETP.NE.U32.AND P2, PT, RZ, c[0x0][0x258], PT ;  /* 0x00009600ff007a0c */ /* 0x000fc80003f45070 */
[----:B------:R-:W-:-:S13]  /*0370*/  ISETP.NE.AND.EX P2, PT, RZ, c[0x0][0x25c], PT, P2 ;  /* 0x00009700ff007a0c */ /* 0x000fda0003f45320 */
[----:B------:R-:W-:-:S06]  /*0380*/  @P2 IMAD.WIDE R6, R206, R207, c[0x0][0x258] ;  /* 0x00009600ce062625 */ /* 0x000fcc00078e02cf */
[----:B------:R-:W2:Y:S01]  /*0390*/  @P2 LDG.E R7, [R6.64] ;  /* 0x0000000606072981 */ /* 0x000ea2000c1e1900 */
[----:B------:R-:W-:Y:S01]  /*03a0*/  IMAD.SHL.U32 R18, R27, 0x40, RZ ;  /* 0x000000401b127824 */ /* 0x000fe200078e00ff */
[----:B------:R-:W-:-:S04]  /*03b0*/  @!P2 ISETP.NE.U32.AND P1, PT, RZ, c[0x0][0x268], PT ;  /* 0x00009a00ff00aa0c */ /* 0x000fc80003f25070 */
[----:B------:R-:W-:Y:S02]  /*03c0*/  ISETP.GT.AND P0, PT, R83, R18, PT ;  /* 0x000000125300720c */ /* 0x000fe40003f04270 */
[----:B------:R-:W-:-:S04]  /*03d0*/  @!P2 ISETP.NE.AND.EX P1, PT, RZ, c[0x0][0x26c], PT, P1 ;  /* 0x00009b00ff00aa0c */ /* 0x000fc80003f25310 */
[----:B-1----:R-:W-:Y:S01]  /*03e0*/  @!P2 SEL R5, RZ, c[0x0][0x21c], !P1 ;  /* 0x00008700ff05aa07 */ /* 0x002fe20004800000 */
[----:B--2--5:R-:W-:-:S03]  /*03f0*/  @P2 IMAD.IADD R84, R7, 0x1, -R2 ;  /* 0x0000000107542824 */ /* 0x024fc600078e0a02 */
[----:B------:R-:W-:-:S03]  /*0400*/  @!P2 IADD3 R84, R5, R0, -R2 ;  /* 0x000000000554a210 */ /* 0x000fc60007ffe802 */
[----:B------:R-:W-:Y:S05]  /*0410*/  @!P0 EXIT ;  /* 0x000000000000894d */ /* 0x000fea0003800000 */
[----:B------:R-:W-:Y:S01]  /*0420*/  IABS R5, c[0x0][0x10] ;  /* 0x0000040000057a13 */ /* 0x000fe20000000000 */
[----:B------:R-:W-:Y:S01]  /*0430*/  IMAD.MOV.U32 R7, RZ, RZ, c[0x0][0x218] ;  /* 0x00008600ff077624 */ /* 0x000fe200078e00ff */
[----:B------:R-:W1:Y:S02]  /*0440*/  S2R R11, SR_TID.X ;  /* 0x00000000000b7919 */ /* 0x000e640000002100 */
[----:B------:R-:W2:Y:S02]  /*0450*/  I2F.RP R0, R5 ;  /* 0x0000000500007306 */ /* 0x000ea40000209400 */
[----:B------:R-:W-:-:S04]  /*0460*/  IADD3 R7, R7, 0x3f, RZ ;  /* 0x0000003f07077810 */ /* 0x000fc80007ffe0ff */
[----:B------:R-:W-:-:S04]  /*0470*/  SHF.R.S32.HI R6, RZ, 0x1f, R7 ;  /* 0x0000001fff067819 */ /* 0x000fc80000011407 */
[----:B------:R-:W-:-:S04]  /*0480*/  LEA.HI R6, R6, R7, RZ, 0x6 ;  /* 0x0000000706067211 */ /* 0x000fc800078f30ff */
[----:B------:R-:W-:Y:S01]  /*0490*/  LEA.HI.SX32 R6, R6, c[0x0][0x10], 0x1a ;  /* 0x0000040006067a11 */ /* 0x000fe200078fd2ff */
[----:B--2---:R-:W2:Y:S03]  /*04a0*/  MUFU.RCP R8, R0 ;  /* 0x0000000000087308 */ /* 0x004ea60000001000 */
[----:B------:R-:W-:Y:S02]  /*04b0*/  IADD3 R6, R6, -0x1, RZ ;  /* 0xffffffff06067810 */ /* 0x000fe40007ffe0ff */
[----:B--2---:R-:W-:Y:S02]  /*04c0*/  IADD3 R8, R8, 0xffffffe, RZ ;  /* 0x0ffffffe08087810 */ /* 0x004fe40007ffe0ff */
[----:B------:R-:W-:Y:S02]  /*04d0*/  IABS R0, R6 ;  /* 0x0000000600007213 */ /* 0x000fe40000000000 */
[----:B------:R-:W2:Y:S01]  /*04e0*/  F2I.FTZ.U32.TRUNC.NTZ R9, R8 ;  /* 0x0000000800097305 */ /* 0x000ea2000021f000 */
[----:B------:R-:W-:-:S04]  /*04f0*/  LOP3.LUT R6, R6, c[0x0][0x10], RZ, 0x3c, !PT ;  /* 0x0000040006067a12 */ /* 0x000fc800078e3cff */
[----:B------:R-:W-:Y:S02]  /*0500*/  ISETP.GE.AND P0, PT, R6, RZ, PT ;  /* 0x000000ff0600720c */ /* 0x000fe40003f06270 */
[----:B------:R-:W-:Y:S01]  /*0510*/  IADD3 R6, R84, 0x3f, RZ ;  /* 0x0000003f54067810 */ /* 0x000fe20007ffe0ff */
[----:B--2---:R-:W-:Y:S02]  /*0520*/  IMAD.MOV R4, RZ, RZ, -R9 ;  /* 0x000000ffff047224 */ /* 0x004fe400078e0a09 */
        /* <DEDUP_REMOVED lines=12> */
[----:B------:R-:W-:-:S04]  /*05f0*/  IADD3 R5, -R83, 0x7f, R18 ;  /* 0x0000007f53057810 */ /* 0x000fc80007ffe112 */
[----:B------:R-:W-:Y:S02]  /*0600*/  IADD3 R4, R5, c[0x0][0x2e8], R84 ;  /* 0x0000ba0005047a10 */ /* 0x000fe40007ffe054 */
[----:B------:R-:W-:Y:S02]  /*0610*/  SHF.R.S32.HI R5, RZ, 0x1f, R6 ;  /* 0x0000001fff057819 */ /* 0x000fe40000011406 */
[----:B------:R-:W-:Y:S02]  /*0620*/  SHF.R.S32.HI R145, RZ, 0x1f, R4 ;  /* 0x0000001fff917819 */ /* 0x000fe40000011404 */
[----:B------:R-:W-:Y:S02]  /*0630*/  LEA.HI R5, R5, R6, RZ, 0x6 ;  /* 0x0000000605057211 */ /* 0x000fe400078f30ff */
[----:B------:R-:W-:Y:S02]  /*0640*/  @P2 IADD3 R7, R7, 0x1, RZ ;  /* 0x0000000107072810 */ /* 0x000fe40007ffe0ff */
[----:B------:R-:W-:-:S02]  /*0650*/  LEA.HI R145, R145, R4, RZ, 0x6 ;  /* 0x0000000491917211 */ /* 0x000fc400078f30ff */
[----:B------:R-:W-:Y:S01]  /*0660*/  SHF.R.S32.HI R5, RZ, 0x6, R5 ;  /* 0x00000006ff057819 */ /* 0x000fe20000011405 */
[----:B------:R-:W-:Y:S01]  /*0670*/  IMAD.MOV.U32 R0, RZ, RZ, R7 ;  /* 0x000000ffff007224 */ /* 0x000fe200078e0007 */
[----:B------:R-:W-:-:S03]  /*0680*/  SHF.R.S32.HI R145, RZ, 0x6, R145 ;  /* 0x00000006ff917819 */ /* 0x000fc60000011491 */
[----:B------:R-:W-:Y:S01]  /*0690*/  @!P0 IMAD.MOV R0, RZ, RZ, -R0 ;  /* 0x000000ffff008224 */ /* 0x000fe200078e0a00 */
[----:B------:R-:W-:-:S05]  /*06a0*/  @!P1 LOP3.LUT R0, RZ, c[0x0][0x10], RZ, 0x33, !PT ;  /* 0x00000400ff009a12 */ /* 0x000fca00078e33ff */
[----:B------:R-:W-:-:S04]  /*06b0*/  IMAD R200, R0, R3, RZ ;  /* 0x0000000300c87224 */ /* 0x000fc800078e02ff */
[----:B------:R-:W-:-:S05]  /*06c0*/  IMAD.IADD R0, R0, 0x1, R200 ;  /* 0x0000000100007824 */ /* 0x000fca00078e02c8 */
[----:B------:R-:W-:-:S04]  /*06d0*/  IMNMX R0, R5, R0, PT ;  /* 0x0000000005007217 */ /* 0x000fc80003800200 */
[----:B------:R-:W-:-:S04]  /*06e0*/  IMNMX R145, R0, R145, PT ;  /* 0x0000009100917217 */ /* 0x000fc80003800200 */
[----:B------:R-:W-:-:S13]  /*06f0*/  ISETP.GE.AND P0, PT, R200, R145, PT ;  /* 0x00000091c800720c */ /* 0x000fda0003f06270 */
[----:B------:R-:W-:Y:S05]  /*0700*/  @!P0 BRA `(.L_x_1322) ;  /* 0x000008a000008947 */ /* 0x000fea0003800000 */
[----:B-1----:R-:W-:Y:S01]  /*0710*/  SHF.R.S32.HI R0, RZ, 0x1f, R11 ;  /* 0x0000001fff007819 */ /* 0x002fe2000001140b */
[----:B------:R-:W-:Y:S01]  /*0720*/  IMAD R3, R3, c[0x0][0x210], R206 ;  /* 0x0000840003037a24 */ /* 0x000fe200078e02ce */
[----:B------:R-:W-:Y:S01]  /*0730*/  BSSY B0, `(.L_x_1323) ;  /* 0x000001a000007945 */ /* 0x000fe20003800000 */
[----:B------:R-:W-:Y:S01]  /*0740*/  IMAD.IADD R83, R83, 0x1, -R18 ;  /* 0x0000000153537824 */ /* 0x000fe200078e0a12 */
[----:B------:R-:W-:Y:S01]  /*0750*/  LEA.HI R0, R0, R11, RZ, 0x4 ;  /* 0x0000000b00007211 */ /* 0x000fe200078f20ff */
[----:B------:R-:W-:-:S03]  /*0760*/  IMAD R3, R3, c[0x0][0x1c0], R22 ;  /* 0x0000700003037a24 */ /* 0x000fc600078e0216 */
[----:B------:R-:W-:Y:S01]  /*0770*/  LOP3.LUT R2, R0, 0xfffffff0, RZ, 0xc0, !PT ;  /* 0xfffffff000027812 */ /* 0x000fe200078ec0ff */
[----:B------:R-:W-:Y:S01]  /*0780*/  IMAD R3, R3, c[0x0][0x214], R18 ;  /* 0x0000850003037a24 */ /* 0x000fe200078e0212 */
[----:B------:R-:W-:-:S03]  /*0790*/  SHF.R.S32.HI R0, RZ, 0x4, R0 ;  /* 0x00000004ff007819 */ /* 0x000fc60000011400 */
[----:B------:R-:W-:Y:S01]  /*07a0*/  IMAD.IADD R11, R11, 0x1, -R2 ;  /* 0x000000010b0b7824 */ /* 0x000fe200078e0a02 */
[----:B------:R-:W-:Y:S01]  /*07b0*/  ISETP.GE.AND P1, PT, R0, R83, PT ;  /* 0x000000530000720c */ /* 0x000fe20003f26270 */
[----:B------:R-:W-:Y:S02]  /*07c0*/  IMAD R7, R3, c[0x0][0x22c], RZ ;  /* 0x00008b0003077a24 */ /* 0x000fe400078e02ff */
[----:B------:R-:W-:-:S05]  /*07d0*/  IMAD.SHL.U32 R4, R11, 0x4, RZ ;  /* 0x000000040b047824 */ /* 0x000fca00078e00ff */
[----:B------:R-:W-:-:S05]  /*07e0*/  SHF.R.S32.HI R5, RZ, 0x1f, R4 ;  /* 0x0000001fff057819 */ /* 0x000fca0000011404 */
[----:B------:R-:W-:-:S05]  /*07f0*/  IMAD.WIDE R8, R0, 0xc0, R4 ;  /* 0x000000c000087825 */ /* 0x000fca00078e0204 */
[----:B------:R-:W-:-:S04]  /*0800*/  IADD3 R2, P0, R7, R8, RZ ;  /* 0x0000000807027210 */ /* 0x000fc80007f1e0ff */
[----:B------:R-:W-:Y:S02]  /*0810*/  LEA.HI.X.SX32 R7, R7, R9, 0x1, P0 ;  /* 0x0000000907077211 */ /* 0x000fe400000f0eff */
[----:B------:R-:W-:Y:S02]  /*0820*/  LEA R18, P0, R2, c[0x0][0x1d8], 0x2 ;  /* 0x0000760002127a11 */ /* 0x000fe400078010ff */
[----:B------:R-:W-:Y:S02]  /*0830*/  IADD3 R9, R4, 0x40, RZ ;  /* 0x0000004004097810 */ /* 0x000fe40007ffe0ff */
[----:B------:R-:W-:Y:S02]  /*0840*/  LEA.HI.X R19, R2, c[0x0][0x1dc], R7, 0x2, P0 ;  /* 0x0000770002137a11 */ /* 0x000fe400000f1407 */
[----:B------:R-:W-:Y:S01]  /*0850*/  IADD3 R7, R4, 0x80, RZ ;  /* 0x0000008004077810 */ /* 0x000fe20007ffe0ff */
[----:B------:R-:W-:Y:S05]  /*0860*/  @P1 BRA `(.L_x_1324) ;  /* 0x0000006000001947 */ /* 0x000fea0003800000 */
[----:B------:R-:W-:Y:S02]  /*0870*/  ISETP.GE.AND P2, PT, R4, c[0x0][0x220], PT ;  /* 0x0000880004007a0c */ /* 0x000fe40003f46270 */
[----:B------:R-:W-:-:S02]  /*0880*/  ISETP.GE.AND P1, PT, R9, c[0x0][0x220], PT ;  /* 0x0000880009007a0c */ /* 0x000fc40003f26270 */
[----:B------:R-:W-:-:S09]  /*0890*/  ISETP.GE.AND P0, PT, R7, c[0x0][0x220], PT ;  /* 0x0000880007007a0c */ /* 0x000fd20003f06270 */
[----:B------:R1:W-:Y:S04]  /*08a0*/  @!P2 STG.E.128 [R18.64], RZ ;  /* 0x000000ff1200a986 */ /* 0x0003e8000c101d06 */
[----:B------:R1:W-:Y:S04]  /*08b0*/  @!P1 STG.E.128 [R18.64+0x100], RZ ;  /* 0x000100ff12009986 */ /* 0x0003e8000c101d06 */
[----:B------:R1:W-:Y:S02]  /*08c0*/  @!P0 STG.E.128 [R18.64+0x200], RZ ;  /* 0x000200ff12008986 */ /* 0x0003e4000c101d06 */
.L_x_1324:
[----:B------:R-:W-:Y:S05]  /*08d0*/  BSYNC B0 ;  /* 0x0000000000007941 */ /* 0x000fea0003800000 */
.L_x_1323:
[----:B------:R-:W-:Y:S01]  /*08e0*/  IADD3 R16, R0, 0x8, RZ ;  /* 0x0000000800107810 */ /* 0x000fe20007ffe0ff */
[----:B------:R-:W-:Y:S03]  /*08f0*/  BSSY B0, `(.L_x_1325) ;  /* 0x0000009000007945 */ /* 0x000fe60003800000 */
[----:B------:R-:W-:-:S13]  /*0900*/  ISETP.GE.AND P0, PT, R16, R83, PT ;  /* 0x000000531000720c */ /* 0x000fda0003f06270 */
[----:B------:R-:W-:Y:S05]  /*0910*/  @P0 BRA `(.L_x_1326) ;  /* 0x0000006000000947 */ /* 0x000fea0003800000 */
[----:B------:R-:W-:Y:S02]  /*0920*/  ISETP.GE.AND P2, PT, R4, c[0x0][0x220], PT ;  /* 0x0000880004007a0c */ /* 0x000fe40003f46270 */
[----:B------:R-:W-:Y:S02]  /*0930*/  ISETP.GE.AND P1, PT, R9, c[0x0][0x220], PT ;  /* 0x0000880009007a0c */ /* 0x000fe40003f26270 */
[----:B------:R-:W-:-:S09]  /*0940*/  ISETP.GE.AND P0, PT, R7, c[0x0][0x220], PT ;  /* 0x0000880007007a0c */ /* 0x000fd20003f06270 */
[----:B------:R2:W-:Y:S04]  /*0950*/  @!P2 STG.E.128 [R18.64+0x1800], RZ ;  /* 0x001800ff1200a986 */ /* 0x0005e8000c101d06 */
[----:B------:R2:W-:Y:S04]  /*0960*/  @!P1 STG.E.128 [R18.64+0x1900], RZ ;  /* 0x001900ff12009986 */ /* 0x0005e8000c101d06 */
[----:B------:R2:W-:Y:S02]  /*0970*/  @!P0 STG.E.128 [R18.64+0x1a00], RZ ;  /* 0x001a00ff12008986 */ /* 0x0005e4000c101d06 */
.L_x_1326:
[----:B------:R-:W-:Y:S05]  /*0980*/  BSYNC B0 ;  /* 0x0000000000007941 */ /* 0x000fea0003800000 */
.L_x_1325:
        /* <DEDUP_REMOVED lines=10> */
.L_x_1328:
[----:B------:R-:W-:Y:S05]  /*0a30*/  BSYNC B0 ;  /* 0x0000000000007941 */ /* 0x000fea0003800000 */
.L_x_1327:
        /* <DEDUP_REMOVED lines=10> */
.L_x_1330:
[----:B------:R-:W-:Y:S05]  /*0ae0*/  BSYNC B0 ;  /* 0x0000000000007941 */ /* 0x000fea0003800000 */
.L_x_1329:
        /* <DEDUP_REMOVED lines=10> */
.L_x_1332:
[----:B------:R-:W-:Y:S05]  /*0b90*/  BSYNC B0 ;  /* 0x0000000000007941 */ /* 0x000fea0003800000 */
.L_x_1331:
        /* <DEDUP_REMOVED lines=10> */
.L_x_1334:
[----:B------:R-:W-:Y:S05]  /*0c40*/  BSYNC B0 ;  /* 0x0000000000007941 */ /* 0x000fea0003800000 */
.L_x_1333:
        /* <DEDUP_REMOVED lines=10> */
.L_x_1336:
[----:B------:R-:W-:Y:S05]  /*0cf0*/  BSYNC B0 ;  /* 0x0000000000007941 */ /* 0x000fea0003800000 */
.L_x_1335:
        /* <DEDUP_REMOVED lines=10> */
.L_x_1338:
[----:B------:R-:W-:Y:S05]  /*0da0*/  BSYNC B0 ;  /* 0x0000000000007941 */ /* 0x000fea0003800000 */
.L_x_1337:
[----:B------:R-:W-:Y:S02]  /*0db0*/  ISETP.NE.AND P6, PT, R11, RZ, PT ;  /* 0x000000ff0b00720c */ /* 0x000fe40003fc5270 */
[----:B------:R-:W-:-:S02]  /*0dc0*/  SHF.R.S32.HI R5, RZ, 0x1f, R3 ;  /* 0x0000001fff057819 */ /* 0x000fc40000011403 */
[-C--:B------:R-:W-:Y:S02]  /*0dd0*/  ISETP.GE.OR P0, PT, R0, R83.reuse, P6 ;  /* 0x000000530000720c */ /* 0x080fe40003706670 */
[----:B------:R-:W-:Y:S02]  /*0de0*/  IADD3 R3, P1, R3, R0, RZ ;  /* 0x0000000003037210 */ /* 0x000fe40007f3e0ff */
[----:B------:R-:W-:Y:S02]  /*0df0*/  ISETP.GE.OR P5, PT, R16, R83, P6 ;  /* 0x000000531000720c */ /* 0x000fe400037a6670 */
[----:B------:R-:W-:Y:S02]  /*0e00*/  LEA.HI.X.SX32 R0, R0, R5, 0x1, P1 ;  /* 0x0000000500007211 */ /* 0x000fe400008f0eff */
[----:B------:R-:W-:Y:S02]  /*0e10*/  LEA R4, P1, R3, c[0x0][0x208], 0x2 ;  /* 0x0000820003047a11 */ /* 0x000fe400078210ff */
[----:B------:R-:W-:-:S02]  /*0e20*/  ISETP.GE.OR P4, PT, R14, R83, P6 ;  /* 0x000000530e00720c */ /* 0x000fc40003786670 */
[----:B------:R-:W-:Y:S01]  /*0e30*/  LEA.HI.X R5, R3, c[0x0][0x20c], R0, 0x2, P1 ;  /* 0x0000830003057a11 */ /* 0x000fe200008f1400 */
[----:B------:R-:W-:Y:S01]  /*0e40*/  @!P0 IMAD.MOV.U32 R15, RZ, RZ, -0x800000 ;  /* 0xff800000ff0f8424 */ /* 0x000fe200078e00ff */
[-C--:B------:R-:W-:Y:S02]  /*0e50*/  ISETP.GE.OR P3, PT, R12, R83.reuse, P6 ;  /* 0x000000530c00720c */ /* 0x080fe40003766670 */
[-C--:B------:R-:W-:Y:S01]  /*0e60*/  ISETP.GE.OR P2, PT, R10, R83.reuse, P6 ;  /* 0x000000530a00720c */ /* 0x080fe20003746670 */
[----:B------:R-:W-:Y:S01]  /*0e70*/  @!P5 IMAD.MOV.U32 R17, RZ, RZ, -0x800000 ;  /* 0xff800000ff11d424 */ /* 0x000fe200078e00ff */
[----:B------:R1:W-:Y:S01]  /*0e80*/  @!P0 STG.E [R4.64], R15 ;  /* 0x0000000f04008986 */ /* 0x0003e2000c101906 */
[-C--:B------:R-:W-:Y:S02]  /*0e90*/  ISETP.GE.OR P1, PT, R8, R83.reuse, P6 ;  /* 0x000000530800720c */ /* 0x080fe40003726670 */
[-C--:B------:R-:W-:Y:S01]  /*0ea0*/  ISETP.GE.OR P0, PT, R6, R83.reuse, P6 ;  /* 0x000000530600720c */ /* 0x080fe20003706670 */
[----:B------:R1:W-:Y:S01]  /*0eb0*/  @!P5 STG.E [R4.64+0x20], R17 ;  /* 0x000020110400d986 */ /* 0x0003e2000c101906 */
[----:B------:R-:W-:Y:S01]  /*0ec0*/  ISETP.GE.OR P6, PT, R2, R83, P6 ;  /* 0x000000530200720c */ /* 0x000fe200037c6670 */
[----:B------:R-:W-:-:S03]  /*0ed0*/  @!P4 IMAD.MOV.U32 R13, RZ, RZ, -0x800000 ;  /* 0xff800000ff0dc424 */ /* 0x000fc600078e00ff */
[----:B------:R-:W-:Y:S02]  /*0ee0*/  @!P3 IMAD.MOV.U32 R11, RZ, RZ, -0x800000 ;  /* 0xff800000ff0bb424 */ /* 0x000fe400078e00ff */
[----:B------:R-:W-:Y:S01]  /*0ef0*/  @!P2 IMAD.MOV.U32 R9, RZ, RZ, -0x800000 ;  /* 0xff800000ff09a424 */ /* 0x000fe200078e00ff */
[----:B------:R1:W-:Y:S02]  /*0f00*/  @!P4 STG.E [R4.64+0x40], R13 ;  /* 0x0000400d0400c986 */ /* 0x0003e4000c101906 */
[----:B------:R-:W-:Y:S02]  /*0f10*/  @!P1 IMAD.MOV.U32 R7, RZ, RZ, -0x800000 ;  /* 0xff800000ff079424 */ /* 0x000fe400078e00ff */
[----:B------:R-:W-:Y:S01]  /*0f20*/  @!P0 IMAD.MOV.U32 R3, RZ, RZ, -0x800000 ;  /* 0xff800000ff038424 */ /* 0x000fe200078e00ff */
[----:B------:R1:W-:Y:S04]  /*0f30*/  @!P3 STG.E [R4.64+0x60], R11 ;  /* 0x0000600b0400b986 */ /* 0x0003e8000c101906 */
[----:B------:R1:W-:Y:S04]  /*0f40*/  @!P2 STG.E [R4.64+0x80], R9 ;  /* 0x000080090400a986 */ /* 0x0003e8000c101906 */
[----:B------:R1:W-:Y:S04]  /*0f50*/  @!P1 STG.E [R4.64+0xa0], R7 ;  /* 0x0000a00704009986 */ /* 0x0003e8000c101906 */
[----:B------:R1:W-:Y:S01]  /*0f60*/  @!P0 STG.E [R4.64+0xc0], R3 ;  /* 0x0000c00304008986 */ /* 0x0003e2000c101906 */
[----:B------:R-:W-:Y:S05]  /*0f70*/  @P6 EXIT ;  /* 0x000000000000694d */ /* 0x000fea0003800000 */
[----:B-1----:R-:W-:-:S05]  /*0f80*/  MOV R3, 0xff800000 ;  /* 0xff80000000037802 */ /* 0x002fca0000000f00 */
[----:B------:R-:W-:Y:S01]  /*0f90*/  STG.E [R4.64+0xe0], R3 ;  /* 0x0000e00304007986 */ /* 0x000fe2000c101906 */
[----:B------:R-:W-:Y:S05]  /*0fa0*/  EXIT ;  /* 0x000000000000794d */ /* 0x000fea0003800000 */
.L_x_1322:
        /* <DEDUP_REMOVED lines=92> */
.L_x_1339:
[----:B------:R-:W-:-:S13]  /*1570*/  ISETP.NE.AND P4, PT, R17, -0x1, PT ;  /* 0xffffffff1100780c */ /* 0x000fda0003f85270 */
        /* <DEDUP_REMOVED lines=16> */
.L_x_1341:
[----:B------:R-:W-:Y:S01]  /*1680*/  IABS R5, c[0x0][0x1c8] ;  /* 0x0000720000057a13 */ /* 0x000fe20000000000 */
[----:B------:R-:W-:Y:S01]  /*1690*/  IMAD.MOV.U32 R8, RZ, RZ, RZ ;  /* 0x000000ffff087224 */ /* 0x000fe200078e00ff */
[----:B------:R-:W-:Y:S01]  /*16a0*/  MOV R15, R7 ;  /* 0x00000007000f7202 */ /* 0x000fe20000000f00 */
[----:B------:R-:W-:Y:S01]  /*16b0*/  IMAD.MOV.U32 R14, RZ, RZ, R10 ;  /* 0x000000ffff0e7224 */ /* 0x000fe200078e000a */
[----:B------:R-:W1:Y:S08]  /*16c0*/  I2F.RP R12, R5 ;  /* 0x00000005000c7306 */ /* 0x000e700000209400 */
[----:B-1----:R-:W1:Y:S02]  /*16d0*/  MUFU.RCP R9, R12 ;  /* 0x0000000c00097308 */ /* 0x002e640000001000 */
[----:B-1----:R-:W-:Y:S01]  /*16e0*/  IADD3 R9, R9, 0xffffffe, RZ ;  /* 0x0ffffffe09097810 */ /* 0x002fe20007ffe0ff */
[----:B------:R-:W-:-:S04]  /*16f0*/  @P4 IMAD.IADD R12, R2, 0x1, R17 ;  /* 0x00000001020c4824 */ /* 0x000fc800078e0211 */
[C---:B------:R-:W-:Y:S01]  /*1700*/  @P4 IMAD.WIDE.U32 R24, R12.reuse, c[0x0][0x1a0], RZ ;  /* 0x000068000c184a25 */ /* 0x040fe200078e00ff */
[----:B------:R-:W1:Y:S03]  /*1710*/  F2I.FTZ.U32.TRUNC.NTZ R9, R9 ;  /* 0x0000000900097305 */ /* 0x000e66000021f000 */
[----:B------:R-:W-:Y:S02]  /*1720*/  @P4 IMAD R12, R12, c[0x0][0x1a4], R25 ;  /* 0x000069000c0c4a24 */ /* 0x000fe400078e0219 */
[----:B-1----:R-:W-:-:S04]  /*1730*/  IMAD.MOV R3, RZ, RZ, -R9 ;  /* 0x000000ffff037224 */ /* 0x002fc800078e0a09 */
        /* <DEDUP_REMOVED lines=16> */
[----:B------:R-:W-:Y:S02]  /*1840*/  IMAD R8, R3, c[0x0][0x198], RZ ;  /* 0x0000660003087a24 */ /* 0x000fe400078e02ff */
[----:B------:R-:W-:Y:S02]  /*1850*/  @P3 IADD3 R4, R4, 0x1, RZ ;  /* 0x0000000104043810 */ /* 0x000fe40007ffe0ff */
[----:B------:R-:W-:Y:S02]  /*1860*/  IMAD R7, R5, c[0x0][0x19c], R8 ;  /* 0x0000670005077a24 */ /* 0x000fe400078e0208 */
[----:B------:R-:W-:Y:S02]  /*1870*/  @!P2 IADD3 R4, -R4, RZ, RZ ;  /* 0x000000ff0404a210 */ /* 0x000fe40007ffe1ff */
[----:B------:R-:W-:Y:S02]  /*1880*/  @!P1 LOP3.LUT R4, RZ, c[0x0][0x1c8], RZ, 0x33, !PT ;  /* 0x00007200ff049a12 */ /* 0x000fe400078e33ff */
[----:B------:R-:W-:-:S02]  /*1890*/  IADD3 R15, R15, R7, RZ ;  /* 0x000000070f0f7210 */ /* 0x000fc40007ffe0ff */
[----:B------:R-:W-:-:S03]  /*18a0*/  SHF.R.S32.HI R9, RZ, 0x1f, R4 ;  /* 0x0000001fff097819 */ /* 0x000fc60000011404 */
        /* <DEDUP_REMOVED lines=15> */
.L_x_1340:
[----:B------:R-:W-:Y:S01]  /*19a0*/  ISETP.NE.AND P1, PT, R13, -0x1, PT ;  /* 0xffffffff0d00780c */ /* 0x000fe20003f25270 */
[----:B------:R-:W-:Y:S01]  /*19b0*/  IMAD.IADD R199, R83, 0x1, -R18 ;  /* 0x0000000153c77824 */ /* 0x000fe200078e0a12 */
[----:B-----5:R-:W-:Y:S01]  /*19c0*/  SHF.R.S32.HI R0, RZ, 0x1f, R11 ;  /* 0x0000001fff007819 */ /* 0x020fe2000001140b */
[----:B------:R-:W-:Y:S03]  /*19d0*/  BSSY B0, `(.L_x_1342) ;  /* 0x0000072000007945 */ /* 0x000fe60003800000 */
[CC--:B------:R-:W-:Y:S02]  /*19e0*/  LEA.HI R2, R0.reuse, R11.reuse, RZ, 0x4 ;  /* 0x0000000b00027211 */ /* 0x0c0fe400078f20ff */
[----:B------:R-:W-:Y:S02]  /*19f0*/  LEA.HI R8, R0, R11, RZ, 0x3 ;  /* 0x0000000b00087211 */ /* 0x000fe400078f18ff */
[----:B------:R-:W-:-:S02]  /*1a00*/  SHF.R.S32.HI R197, RZ, 0x4, R2 ;  /* 0x00000004ffc57819 */ /* 0x000fc40000011402 */
[----:B------:R-:W-:Y:S01]  /*1a10*/  SHF.R.S32.HI R20, RZ, 0x3, R8 ;  /* 0x00000003ff147819 */ /* 0x000fe20000011408 */
[----:B------:R-:W-:Y:S01]  /*1a20*/  @P1 IMAD.WIDE.U32 R30, R13, c[0x0][0x190], RZ ;  /* 0x000064000d1e1a25 */ /* 0x000fe200078e00ff */
[----:B------:R-:W-:Y:S02]  /*1a30*/  @!P1 SHF.R.S32.HI R7, RZ, 0x1f, R206 ;  /* 0x0000001fff079819 */ /* 0x000fe400000114ce */
[----:B------:R-:W-:Y:S01]  /*1a40*/  LOP3.LUT R8, R8, 0xfffffff8, RZ, 0xc0, !PT ;  /* 0xfffffff808087812 */ /* 0x000fe200078ec0ff */
[----:B------:R-:W-:Y:S01]  /*1a50*/  @!P1 IMAD.WIDE.U32 R16, R206, c[0x0][0x178], RZ ;  /* 0x00005e00ce109a25 */ /* 0x000fe200078e00ff */
[C---:B------:R-:W-:Y:S02]  /*1a60*/  LEA.HI R14, R2.reuse, R197, RZ, 0x1 ;  /* 0x000000c5020e7211 */ /* 0x040fe400078f08ff */
[----:B------:R-:W-:Y:S01]  /*1a70*/  LOP3.LUT R2, R2, 0xfffffff0, RZ, 0xc0, !PT ;  /* 0xfffffff002027812 */ /* 0x000fe200078ec0ff */
[----:B------:R-:W-:Y:S01]  /*1a80*/  @!P1 IMAD R7, R7, c[0x0][0x178], RZ ;  /* 0x00005e0007079a24 */ /* 0x000fe200078e02ff */
[----:B------:R-:W-:Y:S01]  /*1a90*/  LOP3.LUT R14, R14, 0xfffffffe, RZ, 0xc0, !PT ;  /* 0xfffffffe0e0e7812 */ /* 0x000fe200078ec0ff */
[----:B------:R-:W-:Y:S01]  /*1aa0*/  @P1 IMAD R13, R13, c[0x0][0x194], R31 ;  /* 0x000065000d0d1a24 */ /* 0x000fe200078e021f */
[----:B------:R-:W-:Y:S01]  /*1ab0*/  SHF.R.S32.HI R21, RZ, 0x1f, R20 ;  /* 0x0000001fff157819 */ /* 0x000fe20000011414 */
[----:B------:R-:W-:-:S02]  /*1ac0*/  @!P1 IMAD R7, R206, c[0x0][0x17c], R7 ;  /* 0x00005f00ce079a24 */ /* 0x000fc400078e0207 */
[----:B------:R-:W-:Y:S02]  /*1ad0*/  IMAD.IADD R8, R11, 0x1, -R8 ;  /* 0x000000010b087824 */ /* 0x000fe400078e0a08 */
[----:B------:R-:W-:Y:S02]  /*1ae0*/  @!P1 IMAD.IADD R13, R17, 0x1, R7 ;  /* 0x00000001110d9824 */ /* 0x000fe400078e0207 */
[----:B------:R-:W-:Y:S02]  /*1af0*/  IMAD.IADD R7, R11, 0x1, -R2 ;  /* 0x000000010b077824 */ /* 0x000fe400078e0a02 */
[----:B------:R-:W-:Y:S02]  /*1b00*/  IMAD.SHL.U32 R205, R8, 0x8, RZ ;  /* 0x0000000808cd7824 */ /* 0x000fe400078e00ff */
[----:B------:R-:W-:Y:S01]  /*1b10*/  @!P1 IMAD.MOV.U32 R30, RZ, RZ, R16 ;  /* 0x000000ffff1e9224 */ /* 0x000fe200078e0010 */
[----:B------:R-:W-:Y:S01]  /*1b20*/  SHF.R.S32.HI R2, RZ, 0x1f, R7 ;  /* 0x0000001fff027819 */ /* 0x000fe20000011407 */
[----:B------:R-:W-:Y:S01]  /*1b30*/  IMAD.IADD R197, R197, 0x1, -R14 ;  /* 0x00000001c5c57824 */ /* 0x000fe200078e0a0e */
[----:B------:R-:W-:Y:S01]  /*1b40*/  IADD3 R24, P2, R205, R24, RZ ;  /* 0x00000018cd187210 */ /* 0x000fe20007f5e0ff */
[----:B------:R-:W-:Y:S01]  /*1b50*/  IMAD.SHL.U32 R14, R20, 0x40, RZ ;  /* 0x00000040140e7824 */ /* 0x000fe200078e00ff */
[----:B------:R-:W-:Y:S01]  /*1b60*/  SHF.R.S32.HI R15, RZ, 0x1f, R205 ;  /* 0x0000001fff0f7819 */ /* 0x000fe200000114cd */
[----:B------:R-:W-:Y:S01]  /*1b70*/  IMAD.WIDE R26, R27, 0x40, R20 ;  /* 0x000000401b1a7825 */ /* 0x000fe200078e0214 */
[----:B------:R-:W-:-:S02]  /*1b80*/  IADD3 R30, P1, R205, R30, RZ ;  /* 0x0000001ecd1e7210 */ /* 0x000fc40007f3e0ff */
[----:B------:R-:W-:Y:S01]  /*1b90*/  LEA.HI R2, R2, R7, RZ, 0x3 ;  /* 0x0000000702027211 */ /* 0x000fe200078f18ff */
[----:B------:R-:W-:Y:S01]  /*1ba0*/  IMAD.X R25, R15, 0x1, R12, P2 ;  /* 0x000000010f197824 */ /* 0x000fe200010e060c */
[----:B------:R-:W-:Y:S01]  /*1bb0*/  IADD3 R28, P3, R205, R28, RZ ;  /* 0x0000001ccd1c7210 */ /* 0x000fe20007f7e0ff */
[----:B------:R-:W-:Y:S01]  /*1bc0*/  IMAD.X R31, R15, 0x1, R13, P1 ;  /* 0x000000010f1f7824 */ /* 0x000fe200008e060d */
[----:B------:R-:W-:Y:S01]  /*1bd0*/  LOP3.LUT R14, R14, 0x1c0, RZ, 0xc0, !PT ;  /* 0x000001c00e0e7812 */ /* 0x000fe200078ec0ff */
[----:B------:R-:W-:Y:S01]  /*1be0*/  IMAD R13, R9, c[0x0][0x1b8], RZ ;  /* 0x00006e00090d7a24 */ /* 0x000fe200078e02ff */
[----:B------:R-:W-:Y:S02]  /*1bf0*/  LOP3.LUT R12, R2, 0xfffffff8, RZ, 0xc0, !PT ;  /* 0xfffffff8020c7812 */ /* 0x000fe400078ec0ff */
[----:B------:R-:W-:Y:S02]  /*1c00*/  IADD3.X R29, R15, R10, RZ, P3, !PT ;  /* 0x0000000a0f1d7210 */ /* 0x000fe40001ffe4ff */
[----:B------:R-:W-:Y:S01]  /*1c10*/  SHF.R.S32.HI R10, RZ, 0x1f, R22 ;  /* 0x0000001fff0a7819 */ /* 0x000fe20000011416 */
[----:B------:R-:W-:Y:S01]  /*1c20*/  IMAD.IADD R9, R7, 0x1, -R12 ;  /* 0x0000000107097824 */ /* 0x000fe200078e0a0c */
[----:B------:R-:W-:Y:S01]  /*1c30*/  LEA.HI R16, R0, R11, RZ, 0x6 ;  /* 0x0000000b00107211 */ /* 0x000fe200078f30ff */
[----:B------:R-:W-:Y:S01]  /*1c40*/  IMAD R7, R4, c[0x0][0x1bc], R13 ;  /* 0x00006f0004077a24 */ /* 0x000fe200078e020d */
[----:B------:R-:W-:Y:S01]  /*1c50*/  LOP3.LUT R17, R14, 0x38, R205, 0xf8, !PT ;  /* 0x000000380e117812 */ /* 0x000fe200078ef8cd */
[----:B------:R-:W-:Y:S01]  /*1c60*/  IMAD R13, R10, c[0x0][0x1a8], RZ ;  /* 0x00006a000a0d7a24 */ /* 0x000fe200078e02ff */
[----:B------:R-:W-:Y:S01]  /*1c70*/  SHF.R.U32.HI R14, RZ, 0x3, R14 ;  /* 0x00000003ff0e7819 */ /* 0x000fe2000001160e */
[----:B------:R-:W-:Y:S01]  /*1c80*/  IMAD.SHL.U32 R15, R16, 0x8, RZ ;  /* 0x00000008100f7824 */ /* 0x000fe200078e00ff */
[C---:B------:R-:W-:Y:S01]  /*1c90*/  IADD3 R5, P1, R20.reuse, R5, RZ ;  /* 0x0000000514057210 */ /* 0x040fe20007f3e0ff */
[----:B------:R-:W-:Y:S01]  /*1ca0*/  IMAD.WIDE.U32 R28, R20, c[0x0][0x198], R28 ;  /* 0x00006600141c7a25 */ /* 0x000fe200078e001c */
[----:B------:R-:W-:-:S02]  /*1cb0*/  LOP3.LUT R14, R17, R14, RZ, 0x3c, !PT ;  /* 0x0000000e110e7212 */ /* 0x000fc400078e3cff */
[C---:B------:R-:W-:Y:S01]  /*1cc0*/  IADD3 R82, R205.reuse, 0x40, RZ ;  /* 0x00000040cd527810 */ /* 0x040fe20007ffe0ff */
[----:B------:R-:W-:Y:S01]  /*1cd0*/  IMAD.WIDE.U32 R16, R4, c[0x0][0x1b8], R24 ;  /* 0x00006e0004107a25 */ /* 0x000fe200078e0018 */
[----:B------:R-:W-:Y:S02]  /*1ce0*/  LOP3.LUT R204, R14, 0xfffffe00, R15, 0xf8, !PT ;  /* 0xfffffe000ecc7812 */ /* 0x000fe400078ef80f */
[----:B------:R-:W-:Y:S01]  /*1cf0*/  IADD3 R81, R205, 0x80, RZ ;  /* 0x00000080cd517810 */ /* 0x000fe20007ffe0ff */
[----:B------:R-:W-:Y:S01]  /*1d00*/  IMAD R25, R22, c[0x0][0x1ac], R13 ;  /* 0x00006b0016197a24 */ /* 0x000fe200078e020d */
[----:B------:R-:W-:Y:S01]  /*1d10*/  IADD3 R17, R17, R7, RZ ;  /* 0x0000000711117210 */ /* 0x000fe20007ffe0ff */
[----:B------:R-:W-:Y:S02]  /*1d20*/  IMAD.SHL.U32 R13, R9, 0x40, RZ ;  /* 0x00000040090d7824 */ /* 0x000fe400078e00ff */
[----:B------:R-:W-:Y:S02]  /*1d30*/  IMAD.SHL.U32 R4, R197, 0x8, RZ ;  /* 0x00000008c5047824 */ /* 0x000fe400078e00ff */
[----:B------:R-:W-:Y:S01]  /*1d40*/  IMAD.X R3, R21, 0x1, R3, P1 ;  /* 0x0000000115037824 */ /* 0x000fe200008e0603 */
[----:B------:R-:W-:Y:S01]  /*1d50*/  LOP3.LUT R13, R13, 0x1c0, RZ, 0xc0, !PT ;  /* 0x000001c00d0d7812 */ /* 0x000fe200078ec0ff */
[----:B------:R-:W-:Y:S01]  /*1d60*/  IMAD.SHL.U32 R7, R2, 0x40, RZ ;  /* 0x0000004002077824 */ /* 0x000fe200078e00ff */
[----:B------:R-:W-:Y:S01]  /*1d70*/  R2P PR, R9, 0x6 ;  /* 0x0000000609007804 */ /* 0x000fe20000000000 */
[----:B------:R-:W-:Y:S01]  /*1d80*/  IMAD R15, R21, c[0x0][0x198], RZ ;  /* 0x00006600150f7a24 */ /* 0x000fe200078e02ff */
[----:B------:R-:W-:Y:S01]  /*1d90*/  LOP3.LUT R4, R13, 0x8, R4, 0xf8, !PT ;  /* 0x000000080d047812 */ /* 0x000fe200078ef804 */
[----:B------:R-:W-:Y:S01]  /*1da0*/  IMAD R10, R3, c[0x0][0x1a0], RZ ;  /* 0x00006800030a7a24 */ /* 0x000fe200078e02ff */
[----:B------:R-:W-:Y:S01]  /*1db0*/  ISETP.GE.AND P3, PT, R20, R199, PT ;  /* 0x000000c71400720c */ /* 0x000fe20003f66270 */
[----:B------:R-:W-:Y:S01]  /*1dc0*/  IMAD.WIDE.U32 R22, R22, c[0x0][0x1a8], R30 ;  /* 0x00006a0016167a25 */ /* 0x000fe200078e001e */
[----:B------:R-:W-:-:S02]  /*1dd0*/  SHF.R.U32.HI R13, RZ, 0x3, R13 ;  /* 0x00000003ff0d7819 */ /* 0x000fc4000001160d */
[----:B------:R-:W-:Y:S01]  /*1de0*/  MOV R2, 0x20 ;  /* 0x0000002000027802 */ /* 0x000fe20000000f00 */
[----:B------:R-:W-:Y:S01]  /*1df0*/  IMAD R15, R20, c[0x0][0x19c], R15 ;  /* 0x00006700140f7a24 */ /* 0x000fe200078e020f */
[----:B------:R-:W-:Y:S01]  /*1e00*/  LOP3.LUT R4, R4, R13, RZ, 0x3c, !PT ;  /* 0x0000000d04047212 */ /* 0x000fe200078e3cff */
[C---:B------:R-:W-:Y:S01]  /*1e10*/  IMAD R3, R5.reuse, c[0x0][0x1a4], R10 ;  /* 0x0000690005037a24 */ /* 0x040fe200078e020a */
[----:B------:R-:W-:Y:S01]  /*1e20*/  LEA.HI R13, R0, R11, RZ, 0x5 ;  /* 0x0000000b000d7211 */ /* 0x000fe200078f28ff */
[----:B------:R-:W-:Y:S01]  /*1e30*/  IMAD.WIDE.U32 R146, R5, c[0x0][0x1a0], R16 ;  /* 0x0000680005927a25 */ /* 0x000fe200078e0010 */
[----:B------:R-:W-:Y:S02]  /*1e40*/  LOP3.LUT R0, R4, 0xfffffe00, R7, 0xf8, !PT ;  /* 0xfffffe0004007812 */ /* 0x000fe400078ef807 */
[----:B------:R-:W-:Y:S01]  /*1e50*/  LOP3.LUT R4, R13, 0xffffffe0, RZ, 0xc0, !PT ;  /* 0xffffffe00d047812 */ /* 0x000fe200078ec0ff */
[----:B------:R-:W-:Y:S01]  /*1e60*/  IMAD.MOV.U32 R7, RZ, RZ, 0x10 ;  /* 0x00000010ff077424 */ /* 0x000fe200078e00ff */
[----:B------:R-:W-:Y:S01]  /*1e70*/  SHF.R.S32.HI R13, RZ, 0x5, R13 ;  /* 0x00000005ff0d7819 */ /* 0x000fe2000001140d */
[----:B------:R-:W-:Y:S01]  /*1e80*/  IMAD.IADD R134, R29, 0x1, R15 ;  /* 0x000000011d867824 */ /* 0x000fe200078e020f */
[----:B------:R-:W-:Y:S01]  /*1e90*/  SEL R5, R2, 0xffffffe0, !P2 ;  /* 0xffffffe002057807 */ /* 0x000fe20005000000 */
[----:B------:R-:W-:Y:S01]  /*1ea0*/  IMAD.MOV.U32 R133, RZ, RZ, R28 ;  /* 0x000000ffff857224 */ /* 0x000fe200078e001c */
[----:B------:R-:W-:Y:S01]  /*1eb0*/  SEL R7, R7, 0xfffffff0, !P1 ;  /* 0xfffffff007077807 */ /* 0x000fe20004800000 */
[----:B------:R-:W-:-:S02]  /*1ec0*/  IMAD.IADD R17, R11, 0x1, -R4 ;  /* 0x000000010b117824 */ /* 0x000fc400078e0a04 */
[----:B------:R-:W-:Y:S02]  /*1ed0*/  IMAD.SHL.U32 R204, R204, 0x2, RZ ;  /* 0x00000002cccc7824 */ /* 0x000fe400078e00ff */
        /* <DEDUP_REMOVED lines=8> */
[----:B------:R-:W-:-:S02]  /*1f60*/  IMAD R3, R26, c[0x0][0x194], R3 ;  /* 0x000065001a037a24 */ /* 0x000fc400078e0203 */
        /* <DEDUP_REMOVED lines=24> */
.L_x_1343:
[----:B------:R-:W-:Y:S05]  /*20f0*/  BSYNC B0 ;  /* 0x0000000000007941 */ /* 0x000fea0003800000 */
.L_x_1342:
        /* <DEDUP_REMOVED lines=37> */
.L_x_1345:
[----:B------:R-:W-:Y:S05]  /*2350*/  BSYNC B0 ;  /* 0x0000000000007941 */ /* 0x000fea0003800000 */
.L_x_1344:
        /* <DEDUP_REMOVED lines=37> */
.L_x_1347:
[----:B------:R-:W-:Y:S05]  /*25b0*/  BSYNC B0 ;  /* 0x0000000000007941 */ /* 0x000fea0003800000 */
.L_x_1346:
        /* <DEDUP_REMOVED lines=36> */
.L_x_1349:
[----:B------:R-:W-:Y:S05]  /*2800*/  BSYNC B0 ;  /* 0x0000000000007941 */ /* 0x000fea0003800000 */
.L_x_1348:
        /* <DEDUP_REMOVED lines=31> */
.L_x_1351:
[----:B------:R-:W-:Y:S05]  /*2a00*/  BSYNC B0 ;  /* 0x0000000000007941 */ /* 0x000fea0003800000 */
.L_x_1350:
        /* <DEDUP_REMOVED lines=8> */
[----:B------:R-:W-:Y:S02]  /*2a90*/  IADD3 R16, P2, R202, R133, RZ ;  /* 0x00000085ca107210 */ /* 0x000fe40007f5e0ff */
[----:B------:R-:W-:-:S03]  /*2aa0*/  ISETP.GE.AND P1, PT, R81, c[0x0][0x220], PT ;  /* 0x0000880051007a0c */ /* 0x000fc60003f26270 */
[----:B------:R-:W-:-:S04]  /*2ab0*/  IMAD.X R15, R201, 0x1, R134, P2 ;  /* 0x00000001c90f7824 */ /* 0x000fc800010e0686 */
        /* <DEDUP_REMOVED lines=22> */
.L_x_1353:
[----:B------:R-:W-:Y:S05]  /*2c20*/  BSYNC B0 ;  /* 0x0000000000007941 */ /* 0x000fea0003800000 */
.L_x_1352:
[----:B------:R-:W-:Y:S01]  /*2c30*/  ISETP.GE.AND P1, PT, R12, R9, PT ;  /* 0x000000090c00720c */ /* 0x000fe20003f26270 */
[----:B------:R-:W-:-:S12]  /*2c40*/  BSSY B0, `(.L_x_1354) ;  /* 0x000001e000007945 */ /* 0x000fd80003800000 */
[----:B------:R-:W-:Y:S05]  /*2c50*/  @P1 BRA `(.L_x_1355) ;  /* 0x000001c000001947 */ /* 0x000fea0003800000 */
[----:B------:R-:W-:Y:S01]  /*2c60*/  ISETP.GE.AND P4, PT, R205, c[0x0][0x220], PT ;  /* 0x00008800cd007a0c */ /* 0x000fe20003f86270 */
[----:B------:R-:W-:Y:S01]  /*2c70*/  IMAD.MOV.U32 R15, RZ, RZ, c[0x0][0x19c] ;  /* 0x00006700ff0f7624 */ /* 0x000fe200078e00ff */
[----:B------:R-:W-:Y:S02]  /*2c80*/  ISETP.GE.AND P3, PT, R82, c[0x0][0x220], PT ;  /* 0x0000880052007a0c */ /* 0x000fe40003f66270 */
[C---:B------:R-:W-:Y:S02]  /*2c90*/  LEA R16, P2, R4.reuse, R133, 0x5 ;  /* 0x0000008504107211 */ /* 0x040fe400078428ff */
[----:B------:R-:W-:Y:S02]  /*2ca0*/  ISETP.GE.AND P1, PT, R81, c[0x0][0x220], PT ;  /* 0x0000880051007a0c */ /* 0x000fe40003f26270 */
[----:B------:R-:W-:-:S05]  /*2cb0*/  LEA.HI.X R15, R4, R134, R15, 0x5, P2 ;  /* 0x00000086040f7211 */ /* 0x000fca00010f2c0f */
        /* <DEDUP_REMOVED lines=22> */
.L_x_1355:
[----:B------:R-:W-:Y:S05]  /*2e20*/  BSYNC B0 ;  /* 0x0000000000007941 */ /* 0x000fea0003800000 */
.L_x_1354:
[----:B------:R-:W-:Y:S01]  /*2e30*/  ISETP.GE.AND P1, PT, R10, R9, PT ;  /* 0x000000090a00720c */ /* 0x000fe20003f26270 */
[----:B------:R-:W-:-:S12]  /*2e40*/  BSSY B0, `(.L_x_1356) ;  /* 0x0000021000007945 */ /* 0x000fd80003800000 */
[----:B------:R-:W-:Y:S05]  /*2e50*/  @P1 BRA `(.L_x_1357) ;  /* 0x000001f000001947 */ /* 0x000fea0003800000 */
[----:B------:R-:W-:Y:S01]  /*2e60*/  ISETP.GE.AND P4, PT, R205, c[0x0][0x220], PT ;  /* 0x00008800cd007a0c */ /* 0x000fe20003f86270 */
[----:B--2---:R-:W-:Y:S01]  /*2e70*/  IMAD.MOV.U32 R22, RZ, RZ, R133 ;  /* 0x000000ffff167224 */ /* 0x004fe200078e0085 */
[----:B------:R-:W-:Y:S01]  /*2e80*/  ISETP.GE.AND P3, PT, R82, c[0x0][0x220], PT ;  /* 0x0000880052007a0c */ /* 0x000fe20003f66270 */
[----:B------:R-:W-:Y:S01]  /*2e90*/  IMAD.MOV.U32 R23, RZ, RZ, R134 ;  /* 0x000000ffff177224 */ /* 0x000fe200078e0086 */
[----:B------:R-:W-:Y:S01]  /*2ea0*/  ULDC UR4, c[0x0][0x19c] ;  /* 0x0000670000047ab9 */ /* 0x000fe20000000800 */
[----:B------:R-:W-:Y:S01]  /*2eb0*/  ISETP.GE.AND P1, PT, R81, c[0x0][0x220], PT ;  /* 0x0000880051007a0c */ /* 0x000fe20003f26270 */
[----:B------:R-:W-:Y:S01]  /*2ec0*/  UIMAD UR4, UR4, 0x30, URZ ;  /* 0x00000030040478a4 */ /* 0x000fe2000f8e023f */
        /* <DEDUP_REMOVED lines=24> */
.L_x_1357:
[----:B------:R-:W-:Y:S05]  /*3050*/  BSYNC B0 ;  /* 0x0000000000007941 */ /* 0x000fea0003800000 */
.L_x_1356:
[----:B------:R-:W0:Y:S01]  /*3060*/  LDGDEPBAR ;  /* 0x00000000000079af */ /* 0x000e220000000000 */
[----:B------:R-:W-:Y:S01]  /*3070*/  ISETP.GE.AND P2, PT, R20, R9, PT ;  /* 0x000000091400720c */ /* 0x000fe20003f46270 */
[----:B------:R-:W-:Y:S01]  /*3080*/  IMAD.SHL.U32 R15, R8, 0x40, RZ ;  /* 0x00000040080f7824 */ /* 0x000fe200078e00ff */
[----:B------:R-:W-:Y:S01]  /*3090*/  SHF.R.S32.HI R16, RZ, 0x1f, R17 ;  /* 0x0000001fff107819 */ /* 0x000fe20000011411 */
[----:B------:R-:W-:Y:S01]  /*30a0*/  IMAD.SHL.U32 R20, R20, 0x8, RZ ;  /* 0x0000000814147824 */ /* 0x000fe200078e00ff */
[----:B------:R-:W-:Y:S01]  /*30b0*/  LOP3.LUT P3, RZ, R8, 0x4, RZ, 0xc0, !PT ;  /* 0x0000000408ff7812 */ /* 0x000fe2000786c0ff */
[----:B------:R-:W-:Y:S01]  /*30c0*/  IMAD R18, R13, 0x10, R18 ;  /* 0x000000100d127824 */ /* 0x000fe200078e0212 */
[----:B------:R-:W-:Y:S01]  /*30d0*/  LEA.HI R16, R16, R17, RZ, 0x2 ;  /* 0x0000001110107211 */ /* 0x000fe200078f10ff */
[----:B------:R-:W-:Y:S01]  /*30e0*/  IMAD.SHL.U32 R80, R11, 0x2, RZ ;  /* 0x000000020b507824 */ /* 0x000fe200078e00ff */
[----:B------:R-:W-:Y:S01]  /*30f0*/  LOP3.LUT R15, R15, 0x1c0, RZ, 0xc0, !PT ;  /* 0x000001c00f0f7812 */ /* 0x000fe200078ec0ff */
[----:B------:R-:W-:Y:S01]  /*3100*/  IMAD R198, R13, 0x400, R0 ;  /* 0x000004000dc67824 */ /* 0x000fe200078e0200 */
[----:B------:R-:W-:Y:S01]  /*3110*/  SHF.R.S32.HI R17, RZ, 0x2, R16 ;  /* 0x00000002ff117819 */ /* 0x000fe20000011410 */
[----:B------:R-:W-:Y:S01]  /*3120*/  BSSY B0, `(.L_x_1358) ;  /* 0x0000029000007945 */ /* 0x000fe20003800000 */
[----:B------:R-:W-:Y:S01]  /*3130*/  LOP3.LUT R16, R15, 0x8, R20, 0xf8, !PT ;  /* 0x000000080f107812 */ /* 0x000fe200078ef814 */
[----:B------:R-:W-:Y:S01]  /*3140*/  IMAD.SHL.U32 R198, R198, 0x2, RZ ;  /* 0x00000002c6c67824 */ /* 0x000fe200078e00ff */
[----:B------:R-:W-:-:S02]  /*3150*/  SHF.R.U32.HI R15, RZ, 0x3, R15 ;  /* 0x00000003ff0f7819 */ /* 0x000fc4000001160f */
[----:B------:R-:W-:Y:S02]  /*3160*/  IADD3 R17, R18, 0x1, R17 ;  /* 0x0000000112117810 */ /* 0x000fe40007ffe011 */
[----:B------:R-:W-:Y:S02]  /*3170*/  LOP3.LUT R16, R16, R15, RZ, 0x3c, !PT ;  /* 0x0000000f10107212 */ /* 0x000fe400078e3cff */
[----:B------:R-:W-:Y:S02]  /*3180*/  IADD3 R83, R84, R17, -R83 ;  /* 0x0000001154537210 */ /* 0x000fe40007ffe853 */
[----:B------:R-:W-:Y:S01]  /*3190*/  LEA R216, P1, R146, c[0x0][0x170], 0x1 ;  /* 0x00005c0092d87a11 */ /* 0x000fe200078208ff */
[----:B------:R-:W-:-:S04]  /*31a0*/  DEPBAR.LE SB0, 0x0 ;  /* 0x000080000000791a */ /* 0x000fc80000000000 */
[----:B------:R-:W-:Y:S01]  /*31b0*/  BAR.SYNC.DEFER_BLOCKING 0x0 ;  /* 0x0000000000007b1d */ /* 0x000fe20000010000 */
[----:B------:R-:W-:Y:S01]  /*31c0*/  IMAD R197, R197, 0x200, R16 ;  /* 0x00000200c5c57824 */ /* 0x000fe200078e0210 */
[----:B------:R-:W-:Y:S02]  /*31d0*/  SEL R2, R2, 0xffffffe0, !P3 ;  /* 0xffffffe002027807 */ /* 0x000fe40005800000 */
[----:B------:R-:W-:Y:S02]  /*31e0*/  LOP3.LUT R80, R80, 0x6, RZ, 0xc0, !PT ;  /* 0x0000000650507812 */ /* 0x000fe400078ec0ff */
[----:B------:R-:W-:Y:S02]  /*31f0*/  LEA.HI.X R219, R146, c[0x0][0x174], R144, 0x1, P1 ;  /* 0x00005d0092db7a11 */ /* 0x000fe400008f0c90 */
[----:B------:R-:W-:Y:S01]  /*3200*/  IADD3 R83, R83, c[0x0][0x2e8], RZ ;  /* 0x0000ba0053537a10 */ /* 0x000fe20007ffe0ff */
        /* <DEDUP_REMOVED lines=9> */
[----:B------:R-:W-:-:S03]  /*32a0*/  @!P2 IMAD.MOV.U32 R217, RZ, RZ, R219 ;  /* 0x000000ffffd9a224 */ /* 0x000fc600078e00db */
        /* <DEDUP_REMOVED lines=11> */
[----:B----4-:R-:W-:-:S05]  /*3360*/  MOV R217, R219 ;  /* 0x000000db00d97202 */ /* 0x010fca0000000f00 */
[----:B------:R-:W-:Y:S01]  /*3370*/  @!PT LDS RZ, [RZ] ;  /* 0x00000000fffff984 */ /* 0x000fe20000000800 */
[----:B------:R-:W-:Y:S01]  /*3380*/  @!PT LDS RZ, [RZ] ;  /* 0x00000000fffff984 */ /* 0x000fe20000000800 */
[----:B------:R-:W-:Y:S01]  /*3390*/  @!PT LDS RZ, [RZ] ;  /* 0x00000000fffff984 */ /* 0x000fe20000000800 */
[----:B------:R4:W-:Y:S02]  /*33a0*/  LDGSTS.E.BYPASS.LTC128B.128 [R204+0x10000], [R216.64+0x100] ;  /* 0x10000100d8cc7fae */ /* 0x0009e4000b901d46 */
.L_x_1359:
[----:B------:R-:W-:Y:S05]  /*33b0*/  BSYNC B0 ;  /* 0x0000000000007941 */ /* 0x000fea0003800000 */
.L_x_1358:
        /* <DEDUP_REMOVED lines=12> */
[CC--:B------:R-:W-:Y:S01]  /*3480*/  @!P4 LEA R18, P5, R210.reuse, R216.reuse, 0x1 ;  /* 0x000000d8d212c211 */ /* 0x0c0fe200078a08ff */
[----:B------:R1:W-:Y:S01]  /*3490*/  @P4 STS.128 [R204+0xc800], RZ ;  /* 0x00c800ffcc004388 */ /* 0x0003e20000000c00 */
[C---:B------:R-:W-:Y:S02]  /*34a0*/  @!P3 LEA R16, P2, R210.reuse, R216, 0x1 ;  /* 0x000000d8d210b211 */ /* 0x040fe400078408ff */
        /* <DEDUP_REMOVED lines=13> */
[----:B-1----:R-:W-:-:S04]  /*3580*/  LEA R16, P1, R210, R216, 0x1 ;  /* 0x000000d8d2107211 */ /* 0x002fc800078208ff */
[----:B------:R-:W-:-:S05]  /*3590*/  LEA.HI.X R17, R210, R219, R207, 0x1, P1 ;  /* 0x000000dbd2117211 */ /* 0x000fca00008f0ccf */
[----:B------:R-:W-:Y:S01]  /*35a0*/  @!PT LDS RZ, [RZ] ;  /* 0x00000000fffff984 */ /* 0x000fe20000000800 */
[----:B------:R-:W-:Y:S01]  /*35b0*/  @!PT LDS RZ, [RZ] ;  /* 0x00000000fffff984 */ /* 0x000fe20000000800 */
[----:B------:R-:W-:Y:S01]  /*35c0*/  @!PT LDS RZ, [RZ] ;  /* 0x00000000fffff984 */ /* 0x000fe20000000800 */
[----:B------:R1:W-:Y:S04]  /*35d0*/  LDGSTS.E.BYPASS.LTC128B.128 [R204+0x10800], [R16.64+0x100] ;  /* 0x1080010010cc7fae */ /* 0x0003e8000b901d46 */
.L_x_1361:
[----:B------:R-:W-:Y:S05]  /*35e0*/  BSYNC B0 ;  /* 0x0000000000007941 */ /* 0x000fea0003800000 */
.L_x_1360:
        /* <DEDUP_REMOVED lines=12> */
[CC--:B-1----:R-:W-:Y:S01]  /*36b0*/  @!P4 LEA R18, P5, R12.reuse, R216.reuse, 0x1 ;  /* 0x000000d80c12c211 */ /* 0x0c2fe200078a08ff */
        /* <DEDUP_REMOVED lines=21> */
.L_x_1363:
[----:B------:R-:W-:Y:S05]  /*3810*/  BSYNC B0 ;  /* 0x0000000000007941 */ /* 0x000fea0003800000 */
.L_x_1362:
[----:B------:R-:W-:Y:S01]  /*3820*/  ISETP.GE.AND P1, PT, R10, R9, PT ;  /* 0x000000090a00720c */ /* 0x000fe20003f26270 */
[----:B------:R-:W-:-:S12]  /*3830*/  BSSY B0, `(.L_x_1364) ;  /* 0x0000027000007945 */ /* 0x000fd80003800000 */
        /* <DEDUP_REMOVED lines=8> */
[----:B------:R1:W-:Y:S01]  /*38c0*/  @P3 STS.128 [R204+0xd800], RZ ;  /* 0x00d800ffcc003388 */ /* 0x0003e20000000c00 */
[----:B----4-:R-:W-:Y:S01]  /*38d0*/  @!P3 MOV R218, R216 ;  /* 0x000000d800dab202 */ /* 0x010fe20000000f00 */
[--C-:B------:R-:W-:Y:S01]  /*38e0*/  @!P2 IMAD.MOV.U32 R217, RZ, RZ, R219.reuse ;  /* 0x000000ffffd9a224 */ /* 0x100fe200078e00db */
[----:B------:R-:W-:Y:S01]  /*38f0*/  @!P2 MOV R9, c[0x0][0x1a4] ;  /* 0x000069000009aa02 */ /* 0x000fe20000000f00 */
[----:B------:R-:W-:Y:S02]  /*3900*/  @!P3 IMAD R10, R10, 0x60, RZ ;  /* 0x000000600a0ab824 */ /* 0x000fe400078e02ff */
[----:B------:R-:W-:-:S04]  /*3910*/  @!P3 IMAD.WIDE.U32 R12, R14, 0x60, R218 ;  /* 0x000000600e0cb825 */ /* 0x000fc800078e00da */
[----:B-1----:R-:W-:Y:S01]  /*3920*/  @!P2 IMAD.WIDE.U32 R16, R14, 0x60, R216 ;  /* 0x000000600e10a825 */ /* 0x002fe200078e00d8 */
[----:B------:R-:W-:-:S03]  /*3930*/  @!P3 IADD3 R13, R13, R10, RZ ;  /* 0x0000000a0d0db210 */ /* 0x000fc60007ffe0ff */
[----:B------:R-:W-:Y:S02]  /*3940*/  @!P2 IMAD R9, R9, 0x60, RZ ;  /* 0x000000600909a824 */ /* 0x000fe400078e02ff */
[----:B------:R-:W-:Y:S01]  /*3950*/  @!PT LDS RZ, [RZ] ;  /* 0x00000000fffff984 */ /* 0x000fe20000000800 */
[----:B------:R-:W-:Y:S01]  /*3960*/  @!PT LDS RZ, [RZ] ;  /* 0x00000000fffff984 */ /* 0x000fe20000000800 */
[----:B------:R-:W-:Y:S01]  /*3970*/  @!PT LDS RZ, [RZ] ;  /* 0x00000000fffff984 */ /* 0x000fe20000000800 */
[----:B------:R1:W-:Y:S02]  /*3980*/  @!P3 LDGSTS.E.BYPASS.LTC128B.128 [R204+0xd800], [R12.64] ;  /* 0x0d8000000cccbfae */ /* 0x0003e4000b901d46 */
[----:B------:R-:W-:Y:S02]  /*3990*/  @!P2 IMAD.IADD R17, R17, 0x1, R9 ;  /* 0x000000011111a824 */ /* 0x000fe400078e0209 */
[----:B------:R1:W-:Y:S04]  /*39a0*/  @P2 STS.128 [R204+0xf800], RZ ;  /* 0x00f800ffcc002388 */ /* 0x0003e80000000c00 */
[----:B------:R-:W-:Y:S01]  /*39b0*/  @!PT LDS RZ, [RZ] ;  /* 0x00000000fffff984 */ /* 0x000fe20000000800 */
[----:B------:R-:W-:Y:S01]  /*39c0*/  @!PT LDS RZ, [RZ] ;  /* 0x00000000fffff984 */ /* 0x000fe20000000800 */
[----:B------:R-:W-:Y:S01]  /*39d0*/  @!PT LDS RZ, [RZ] ;  /* 0x00000000fffff984 */ /* 0x000fe20000000800 */
[----:B------:R1:W-:Y:S04]  /*39e0*/  @!P2 LDGSTS.E.BYPASS.LTC128B.128 [R204+0xf800], [R16.64+0x80] ;  /* 0x0f80008010ccafae */ /* 0x0003e8000b901d46 */
[----:B------:R1:W-:Y:S01]  /*39f0*/  @P1 STS.128 [R204+0x11800], RZ ;  /* 0x011800ffcc001388 */ /* 0x0003e20000000c00 */
[----:B------:R-:W-:Y:S05]  /*3a00*/  @P1 BRA `(.L_x_1365) ;  /* 0x0000009000001947 */ /* 0x000fea0003800000 */
[----:B------:R-:W-:Y:S01]  /*3a10*/  MOV R217, R219 ;  /* 0x000000db00d97202 */ /* 0x000fe20000000f00 */
[----:B------:R-:W-:-:S02]  /*3a20*/  ULDC UR4, c[0x0][0x1a4] ;  /* 0x0000690000047ab9 */ /* 0x000fc40000000800 */
[----:B------:R-:W-:Y:S02]  /*3a30*/  UIMAD UR4, UR4, 0x60, URZ ;  /* 0x00000060040478a4 */ /* 0x000fe4000f8e023f */
[----:B------:R-:W-:-:S05]  /*3a40*/  IMAD.WIDE.U32 R10, R14, 0x60, R216 ;  /* 0x000000600e0a7825 */ /* 0x000fca00078e00d8 */
[----:B------:R-:W-:-:S05]  /*3a50*/  IADD3 R11, R11, UR4, RZ ;  /* 0x000000040b0b7c10 */ /* 0x000fca000fffe0ff */
[----:B------:R-:W-:Y:S01]  /*3a60*/  @!PT LDS RZ, [RZ] ;  /* 0x00000000fffff984 */ /* 0x000fe20000000800 */
[----:B------:R-:W-:Y:S01]  /*3a70*/  @!PT LDS RZ, [RZ] ;  /* 0x00000000fffff984 */ /* 0x000fe20000000800 */
[----:B------:R-:W-:Y:S01]  /*3a80*/  @!PT LDS RZ, [RZ] ;  /* 0x00000000fffff984 */ /* 0x000fe20000000800 */
[----:B------:R4:W-:Y:S02]  /*3a90*/  LDGSTS.E.BYPASS.LTC128B.128 [R204+0x11800], [R10.64+0x100] ;  /* 0x118001000acc7fae */ /* 0x0009e4000b901d46 */
.L_x_1365:
[----:B------:R-:W-:Y:S05]  /*3aa0*/  BSYNC B0 ;  /* 0x0000000000007941 */ /* 0x000fea0003800000 */
.L_x_1364:
[----:B------:R-:W-:Y:S01]  /*3ab0*/  IMAD.SHL.U32 R197, R197, 0x2, RZ ;  /* 0x00000002c5c57824 */ /* 0x000fe200078e00ff */
[----:B------:R-:W-:Y:S01]  /*3ac0*/  LDSM.16.M88.4 R76, [R198] ;  /* 0x00000000c64c783b */ /* 0x000fe20000000200 */
[----:B------:R-:W-:Y:S01]  /*3ad0*/  LOP3.LUT P1, RZ, R8, 0x2, RZ, 0xc0, !PT ;  /* 0x0000000208ff7812 */ /* 0x000fe2000782c0ff */
[--C-:B------:R-:W-:Y:S01]  /*3ae0*/  IMAD R196, R7, 0x2, R198.reuse ;  /* 0x0000000207c47824 */ /* 0x100fe200078e02c6 */
[----:B------:R-:W-:Y:S01]  /*3af0*/  ISETP.GT.AND P6, PT, R203, R200, PT ;  /* 0x000000c8cb00720c */ /* 0x000fe20003fc4270 */
[----:B-1----:R-:W1:Y:S01]  /*3b00*/  LDSM.16.M88.4 R28, [R197+0x6000] ;  /* 0x00600000c51c783b */ /* 0x002e620000000200 */
[----:B------:R-:W-:Y:S01]  /*3b10*/  IADD3 R8, R197, 0x6000, RZ ;  /* 0x00006000c5087810 */ /* 0x000fe20007ffe0ff */
[----:B------:R-:W-:Y:S01]  /*3b20*/  IMAD R194, R5, 0x2, R198 ;  /* 0x0000000205c27824 */ /* 0x000fe200078e02c6 */
[----:B------:R-:W-:Y:S01]  /*3b30*/  IADD3 R195, R197, 0x6020, RZ ;  /* 0x00006020c5c37810 */ /* 0x000fe20007ffe0ff */
[----:B--2---:R-:W2:Y:S01]  /*3b40*/  LDSM.16.M88.4 R20, [R197+0x6800] ;  /* 0x00680000c514783b */ /* 0x004ea20000000200 */
[----:B------:R-:W-:Y:S01]  /*3b50*/  IMAD R191, R2, 0x2, R197 ;  /* 0x0000000202bf7824 */ /* 0x000fe200078e02c5 */
[----:B------:R-:W-:Y:S01]  /*3b60*/  IMNMX R135, R83, R84, PT ;  /* 0x0000005453877217 */ /* 0x000fe20003800200 */
[----:B------:R-:W-:Y:S01]  /*3b70*/  IMAD R193, R5, 0x2, R196 ;  /* 0x0000000205c17824 */ /* 0x000fe200078e02c4 */
[----:B------:R-:W5:Y:S02]  /*3b80*/  LDSM.16.M88.4 R12, [R197+0x7000] ;  /* 0x00700000c50c783b */ /* 0x000f640000000200 */
[----:B------:R-:W-:-:S02]  /*3b90*/  @P1 IADD3 R195, R8, -0x20, RZ ;  /* 0xffffffe008c31810 */ /* 0x000fc40007ffe0ff */
[----:B------:R-:W3:Y:S02]  /*3ba0*/  LDSM.16.M88.4 R40, [R197+0x7800] ;  /* 0x00780000c528783b */ /* 0x000ee40000000200 */
[C---:B------:R-:W-:Y:S01]  /*3bb0*/  IADD3 R187, R195.reuse, 0x800, RZ ;  /* 0x00000800c3bb7810 */ /* 0x040fe20007ffe0ff */
[----:B------:R-:W-:Y:S01]  /*3bc0*/  IMAD R184, R2, 0x2, R195 ;  /* 0x0000000202b87824 */ /* 0x000fe200078e02c3 */
[----:B------:R-:W-:Y:S01]  /*3bd0*/  LDSM.16.M88.4 R56, [R196] ;  /* 0x00000000c438783b */ /* 0x000fe20000000200 */
[C---:B------:R-:W-:Y:S02]  /*3be0*/  IADD3 R186, R195.reuse, 0x1000, RZ ;  /* 0x00001000c3ba7810 */ /* 0x040fe40007ffe0ff */
[C---:B------:R-:W-:Y:S01]  /*3bf0*/  IADD3 R185, R195.reuse, 0x1800, RZ ;  /* 0x00001800c3b97810 */ /* 0x040fe20007ffe0ff */
[----:B------:R-:W4:Y:S01]  /*3c00*/  LDSM.16.M88.4 R36, [R195] ;  /* 0x00000000c324783b */ /* 0x000f220000000200 */
[C---:B------:R-:W-:Y:S02]  /*3c10*/  IADD3 R183, R195.reuse, 0x2000, RZ ;  /* 0x00002000c3b77810 */ /* 0x040fe40007ffe0ff */
[C---:B------:R-:W-:Y:S01]  /*3c20*/  IADD3 R182, R195.reuse, 0x2800, RZ ;  /* 0x00002800c3b67810 */ /* 0x040fe20007ffe0ff */
[----:B------:R-:W3:Y:S01]  /*3c30*/  LDSM.16.M88.4 R68, [R195+0x800] ;  /* 0x00080000c344783b */ /* 0x000ee20000000200 */
[----:B------:R-:W-:-:S02]  /*3c40*/  IADD3 R181, R195, 0x3000, RZ ;  /* 0x00003000c3b57810 */ /* 0x000fc40007ffe0ff */
[C---:B------:R-:W-:Y:S01]  /*3c50*/  IADD3 R180, R195.reuse, 0x3800, RZ ;  /* 0x00003800c3b47810 */ /* 0x040fe20007ffe0ff */
[----:B------:R-:W3:Y:S01]  /*3c60*/  LDSM.16.M88.4 R64, [R195+0x1000] ;  /* 0x00100000c340783b */ /* 0x000ee20000000200 */
[C---:B------:R-:W-:Y:S02]  /*3c70*/  IADD3 R179, R195.reuse, 0x4000, RZ ;  /* 0x00004000c3b37810 */ /* 0x040fe40007ffe0ff */
[C---:B------:R-:W-:Y:S01]  /*3c80*/  IADD3 R178, R195.reuse, 0x4800, RZ ;  /* 0x00004800c3b27810 */ /* 0x040fe20007ffe0ff */
[----:B------:R-:W3:Y:S01]  /*3c90*/  LDSM.16.M88.4 R60, [R195+0x1800] ;  /* 0x00180000c33c783b */ /* 0x000ee20000000200 */
[C---:B------:R-:W-:Y:S02]  /*3ca0*/  IADD3 R177, R195.reuse, 0x5000, RZ ;  /* 0x00005000c3b17810 */ /* 0x040fe40007ffe0ff */
[----:B------:R-:W-:Y:S01]  /*3cb0*/  IADD3 R176, R195, 0x5800, RZ ;  /* 0x00005800c3b07810 */ /* 0x000fe20007ffe0ff */
[----:B------:R-:W-:Y:S01]  /*3cc0*/  LDSM.16.M88.4 R52, [R194] ;  /* 0x00000000c234783b */ /* 0x000fe20000000200 */
[C---:B-1----:R-:W-:Y:S03]  /*3cd0*/  HMMA.16816.F32 R32, R76.reuse, R28, RZ ;  /* 0x0000001c4c20723c */ /* 0x042fe600000018ff */
[----:B------:R-:W1:Y:S04]  /*3ce0*/  LDSM.16.M88.4 R48, [R191+0x6000] ;  /* 0x00600000bf30783b */ /* 0x000e680000000200 */
[----:B------:R-:W1:Y:S01]  /*3cf0*/  LDSM.16.M88.4 R44, [R191+0x6800] ;  /* 0x00680000bf2c783b */ /* 0x000e620000000200 */
[C---:B------:R-:W-:Y:S03]  /*3d00*/  HMMA.16816.F32 R28, R76.reuse, R30, RZ ;  /* 0x0000001e4c1c723c */ /* 0x040fe600000018ff */
[----:B------:R-:W-:Y:S04]  /*3d10*/  LDSM.16.M88.4 R72, [R193] ;  /* 0x00000000c148783b */ /* 0x000fe80000000200 */
[----:B------:R-:W0:Y:S01]  /*3d20*/  LDGDEPBAR ;  /* 0x00000000000079af */ /* 0x000e220000000000 */
[C---:B--2---:R-:W-:Y:S08]  /*3d30*/  HMMA.16816.F32 R24, R76.reuse, R20, RZ ;  /* 0x000000144c18723c */ /* 0x044ff000000018ff */
[C---:B-----5:R-:W-:Y:S08]  /*3d40*/  HMMA.16816.F32 R16, R76.reuse, R12, RZ ;  /* 0x0000000c4c10723c */ /* 0x060ff000000018ff */
[C---:B------:R-:W-:Y:S08]  /*3d50*/  HMMA.16816.F32 R20, R76.reuse, R22, RZ ;  /* 0x000000164c14723c */ /* 0x040ff000000018ff */
[C---:B------:R-:W-:Y:S08]  /*3d60*/  HMMA.16816.F32 R12, R76.reuse, R14, RZ ;  /* 0x0000000e4c0c723c */ /* 0x040ff000000018ff */
[C---:B---34-:R-:W-:Y:S08]  /*3d70*/  HMMA.16816.F32 R8, R76.reuse, R40, RZ ;  /* 0x000000284c08723c */ /* 0x058ff000000018ff */
[----:B------:R-:W-:Y:S01]  /*3d80*/  HMMA.16816.F32 R76, R76, R42, RZ ;  /* 0x0000002a4c4c723c */ /* 0x000fe200000018ff */
[----:B------:R-:W2:Y:S07]  /*3d90*/  LDSM.16.M88.4 R40, [R191+0x7000] ;  /* 0x00700000bf28783b */ /* 0x000eae0000000200 */
[C---:B------:R-:W-:Y:S08]  /*3da0*/  HMMA.16816.F32 R32, R56.reuse, R36, R32 ;  /* 0x000000243820723c */ /* 0x040ff00000001820 */
[C---:B------:R-:W-:Y:S01]  /*3db0*/  HMMA.16816.F32 R28, R56.reuse, R38, R28 ;  /* 0x00000026381c723c */ /* 0x040fe2000000181c */
[----:B------:R-:W3:Y:S07]  /*3dc0*/  LDSM.16.M88.4 R36, [R191+0x7800] ;  /* 0x00780000bf24783b */ /* 0x000eee0000000200 */
[C---:B------:R-:W-:Y:S08]  /*3dd0*/  HMMA.16816.F32 R24, R56.reuse, R68, R24 ;  /* 0x000000443818723c */ /* 0x040ff00000001818 */
[C---:B------:R-:W-:Y:S01]  /*3de0*/  HMMA.16816.F32 R20, R56.reuse, R70, R20 ;  /* 0x000000463814723c */ /* 0x040fe20000001814 */
[----:B------:R-:W4:Y:S07]  /*3df0*/  LDSM.16.M88.4 R68, [R184] ;  /* 0x00000000b844783b */ /* 0x000f2e0000000200 */
[C---:B------:R-:W-:Y:S08]  /*3e00*/  HMMA.16816.F32 R16, R56.reuse, R64, R16 ;  /* 0x000000403810723c */ /* 0x040ff00000001810 */
[C---:B------:R-:W-:Y:S01]  /*3e10*/  HMMA.16816.F32 R12, R56.reuse, R66, R12 ;  /* 0x00000042380c723c */ /* 0x040fe2000000180c */
[----:B------:R-:W5:Y:S07]  /*3e20*/  LDSM.16.M88.4 R64, [R184+0x800] ;  /* 0x00080000b840783b */ /* 0x000f6e0000000200 */
[C---:B------:R-:W-:Y:S08]  /*3e30*/  HMMA.16816.F32 R8, R56.reuse, R60, R8 ;  /* 0x0000003c3808723c */ /* 0x040ff00000001808 */
[----:B------:R-:W-:Y:S01]  /*3e40*/  HMMA.16816.F32 R76, R56, R62, R76 ;  /* 0x0000003e384c723c */ /* 0x000fe2000000184c */
[----:B------:R-:W3:Y:S04]  /*3e50*/  LDSM.16.M88.4 R60, [R184+0x1000] ;  /* 0x00100000b83c783b */ /* 0x000ee80000000200 */
        /* <DEDUP_REMOVED lines=9> */
[----:B------:R-:W-:Y:S07]  /*3ef0*/  LDSM.16.M88.4 R40, [R197+0x9000] ;  /* 0x00900000c528783b */ /* 0x000fee0000000200 */
[C---:B---3--:R-:W-:Y:S08]  /*3f00*/  HMMA.16816.F32 R8, R52.reuse, R36, R8 ;  /* 0x000000243408723c */ /* 0x048ff00000001808 */
[----:B------:R-:W-:Y:S01]  /*3f10*/  HMMA.16816.F32 R76, R52, R38, R76 ;  /* 0x00000026344c723c */ /* 0x000fe2000000184c */
[----:B------:R-:W1:Y:S04]  /*3f20*/  LDSM.16.M88.4 R52, [R198+0x2000] ;  /* 0x00200000c634783b */ /* 0x000e680000000200 */
[----:B------:R-:W2:Y:S03]  /*3f30*/  LDSM.16.M88.4 R36, [R197+0x9800] ;  /* 0x00980000c524783b */ /* 0x000ea60000000200 */
[C---:B----4-:R-:W-:Y:S08]  /*3f40*/  HMMA.16816.F32 R32, R72.reuse, R68, R32 ;  /* 0x000000444820723c */ /* 0x050ff00000001820 */
[C---:B------:R-:W-:Y:S01]  /*3f50*/  HMMA.16816.F32 R28, R72.reuse, R70, R28 ;  /* 0x00000046481c723c */ /* 0x040fe2000000181c */
[----:B------:R-:W-:Y:S07]  /*3f60*/  LDSM.16.M88.4 R68, [R195+0x2000] ;  /* 0x00200000c344783b */ /* 0x000fee0000000200 */
[C---:B-----5:R-:W-:Y:S08]  /*3f70*/  HMMA.16816.F32 R24, R72.reuse, R64, R24 ;  /* 0x000000404818723c */ /* 0x060ff00000001818 */
[C---:B------:R-:W-:Y:S01]  /*3f80*/  HMMA.16816.F32 R20, R72.reuse, R66, R20 ;  /* 0x000000424814723c */ /* 0x040fe20000001814 */
[----:B------:R-:W-:Y:S07]  /*3f90*/  LDSM.16.M88.4 R64, [R195+0x2800] ;  /* 0x00280000c340783b */ /* 0x000fee0000000200 */
[C---:B------:R-:W-:Y:S08]  /*3fa0*/  HMMA.16816.F32 R16, R72.reuse, R60, R16 ;  /* 0x0000003c4810723c */ /* 0x040ff00000001810 */
[C---:B------:R-:W-:Y:S01]  /*3fb0*/  HMMA.16816.F32 R12, R72.reuse, R62, R12 ;  /* 0x0000003e480c723c */ /* 0x040fe2000000180c */
[----:B------:R-:W-:Y:S07]  /*3fc0*/  LDSM.16.M88.4 R60, [R195+0x3000] ;  /* 0x00300000c33c783b */ /* 0x000fee0000000200 */
[C---:B------:R-:W-:Y:S08]  /*3fd0*/  HMMA.16816.F32 R8, R72.reuse, R56, R8 ;  /* 0x000000384808723c */ /* 0x040ff00000001808 */
[----:B------:R-:W-:Y:S01]  /*3fe0*/  HMMA.16816.F32 R76, R72, R58, R76 ;  /* 0x0000003a484c723c */ /* 0x000fe2000000184c */
[----:B------:R-:W3:Y:S04]  /*3ff0*/  LDSM.16.M88.4 R72, [R196+0x2000] ;  /* 0x00200000c448783b */ /* 0x000ee80000000200 */
[----:B------:R-:W4:Y:S03]  /*4000*/  LDSM.16.M88.4 R56, [R195+0x3800] ;  /* 0x00380000c338783b */ /* 0x000f260000000200 */
[C---:B-1----:R-:W-:Y:S08]  /*4010*/  HMMA.16816.F32 R32, R52.reuse, R48, R32 ;  /* 0x000000303420723c */ /* 0x042ff00000001820 */
[C---:B------:R-:W-:Y:S01]  /*4020*/  HMMA.16816.F32 R28, R52.reuse, R50, R28 ;  /* 0x00000032341c723c */ /* 0x040fe2000000181c */
[----:B------:R-:W-:Y:S07]  /*4030*/  LDSM.16.M88.4 R48, [R191+0x8000] ;  /* 0x00800000bf30783b */ /* 0x000fee0000000200 */
[C---:B------:R-:W-:Y:S08]  /*4040*/  HMMA.16816.F32 R24, R52.reuse, R44, R24 ;  /* 0x0000002c3418723c */ /* 0x040ff00000001818 */
[C---:B------:R-:W-:Y:S01]  /*4050*/  HMMA.16816.F32 R20, R52.reuse, R46, R20 ;  /* 0x0000002e3414723c */ /* 0x040fe20000001814 */
[----:B------:R-:W-:Y:S07]  /*4060*/  LDSM.16.M88.4 R44, [R191+0x8800] ;  /* 0x00880000bf2c783b */ /* 0x000fee0000000200 */
[C---:B------:R-:W-:Y:S08]  /*4070*/  HMMA.16816.F32 R16, R52.reuse, R40, R16 ;  /* 0x000000283410723c */ /* 0x040ff00000001810 */
[C---:B------:R-:W-:Y:S01]  /*4080*/  HMMA.16816.F32 R12, R52.reuse, R42, R12 ;  /* 0x0000002a340c723c */ /* 0x040fe2000000180c */
[----:B------:R-:W-:Y:S07]  /*4090*/  LDSM.16.M88.4 R40, [R191+0x9000] ;  /* 0x00900000bf28783b */ /* 0x000fee0000000200 */
[C---:B--2---:R-:W-:Y:S08]  /*40a0*/  HMMA.16816.F32 R8, R52.reuse, R36, R8 ;  /* 0x000000243408723c */ /* 0x044ff00000001808 */
[----:B------:R-:W-:Y:S01]  /*40b0*/  HMMA.16816.F32 R76, R52, R38, R76 ;  /* 0x00000026344c723c */ /* 0x000fe2000000184c */
[----:B------:R-:W1:Y:S04]  /*40c0*/  LDSM.16.M88.4 R52, [R194+0x2000] ;  /* 0x00200000c234783b */ /* 0x000e680000000200 */
[----:B------:R-:W2:Y:S03]  /*40d0*/  LDSM.16.M88.4 R36, [R191+0x9800] ;  /* 0x00980000bf24783b */ /* 0x000ea60000000200 */
[C---:B---3--:R-:W-:Y:S08]  /*40e0*/  HMMA.16816.F32 R32, R72.reuse, R68, R32 ;  /* 0x000000444820723c */ /* 0x048ff00000001820 */
        /* <DEDUP_REMOVED lines=63> */
[----:B------:R-:W4:Y:S01]  /*44e0*/  LDSM.16.M88.4 R56, [R184+0x5800] ;  /* 0x00580000b838783b */ /* 0x000f220000000200 */
[----:B------:R-:W-:-:S04]  /*44f0*/  DEPBAR.LE SB0, 0x0 ;  /* 0x000080000000791a */ /* 0x000fc80000000000 */
[C---:B-1----:R-:W-:Y:S08]  /*4500*/  HMMA.16816.F32 R32, R52.reuse, R48, R32 ;  /* 0x000000303420723c */ /* 0x042ff00000001820 */
[C---:B------:R-:W-:Y:S08]  /*4510*/  HMMA.16816.F32 R28, R52.reuse, R50, R28 ;  /* 0x00000032341c723c */ /* 0x040ff0000000181c */
[C---:B------:R-:W-:Y:S08]  /*4520*/  HMMA.16816.F32 R24, R52.reuse, R44, R24 ;  /* 0x0000002c3418723c */ /* 0x040ff00000001818 */
[C---:B------:R-:W-:Y:S08]  /*4530*/  HMMA.16816.F32 R20, R52.reuse, R46, R20 ;  /* 0x0000002e3414723c */ /* 0x040ff00000001814 */
[C---:B------:R-:W-:Y:S08]  /*4540*/  HMMA.16816.F32 R16, R52.reuse, R40, R16 ;  /* 0x000000283410723c */ /* 0x040ff00000001810 */
[C---:B------:R-:W-:Y:S08]  /*4550*/  HMMA.16816.F32 R12, R52.reuse, R42, R12 ;  /* 0x0000002a340c723c */ /* 0x040ff0000000180c */
[C---:B--2---:R-:W-:Y:S07]  /*4560*/  HMMA.16816.F32 R8, R52.reuse, R36, R8 ;  /* 0x000000243408723c */ /* 0x044fee0000001808 */
[----:B------:R-:W-:Y:S01]  /*4570*/  IADD3 R37, R83, 0x8, RZ ;  /* 0x0000000853257810 */ /* 0x000fe20007ffe0ff */
[----:B------:R-:W-:Y:S03]  /*4580*/  HMMA.16816.F32 R76, R52, R38, R76 ;  /* 0x00000026344c723c */ /* 0x000fe6000000184c */
[----:B------:R-:W-:-:S05]  /*4590*/  IMNMX R2, R37, R84, PT ;  /* 0x0000005425027217 */ /* 0x000fca0003800200 */
[C---:B---3--:R-:W-:Y:S08]  /*45a0*/  HMMA.16816.F32 R32, R72.reuse, R68, R32 ;  /* 0x000000444820723c */ /* 0x048ff00000001820 */
[C---:B------:R-:W-:Y:S08]  /*45b0*/  HMMA.16816.F32 R28, R72.reuse, R70, R28 ;  /* 0x00000046481c723c */ /* 0x040ff0000000181c */
[C---:B------:R-:W-:Y:S08]  /*45c0*/  HMMA.16816.F32 R24, R72.reuse, R64, R24 ;  /* 0x000000404818723c */ /* 0x040ff00000001818 */
[C---:B------:R-:W-:Y:S08]  /*45d0*/  HMMA.16816.F32 R20, R72.reuse, R66, R20 ;  /* 0x000000424814723c */ /* 0x040ff00000001814 */
[C---:B------:R-:W-:Y:S08]  /*45e0*/  HMMA.16816.F32 R16, R72.reuse, R60, R16 ;  /* 0x0000003c4810723c */ /* 0x040ff00000001810 */
[C---:B------:R-:W-:Y:S08]  /*45f0*/  HMMA.16816.F32 R12, R72.reuse, R62, R12 ;  /* 0x0000003e480c723c */ /* 0x040ff0000000180c */
[C---:B----4-:R-:W-:Y:S08]  /*4600*/  HMMA.16816.F32 R8, R72.reuse, R56, R8 ;  /* 0x000000384808723c */ /* 0x050ff00000001808 */
        /* <DEDUP_REMOVED lines=47> */
[----:B------:R-:W-:-:S04]  /*4900*/  IMAD.MOV.U32 R37, RZ, RZ, c[0x0][0x2d0] ;  /* 0x0000b400ff257624 */ /* 0x000fc800078e00ff */
[----:B------:R-:W-:-:S05]  /*4910*/  IMAD R37, R4, R37, -0x40 ;  /* 0xffffffc004257424 */ /* 0x000fca00078e0225 */
        /* <DEDUP_REMOVED lines=13> */
.L_x_1367:
[----:B------:R-:W-:-:S04]  /*49f0*/  LEA R4, -R4, RZ, 0x6 ;  /* 0x000000ff04047211 */ /* 0x000fc800078e31ff */
[----:B------:R-:W-:Y:S02]  /*4a00*/  SHF.R.S32.HI R37, RZ, 0x1f, R4 ;  /* 0x0000001fff257819 */ /* 0x000fe40000011404 */
.L_x_1368:
[----:B------:R-:W-:Y:S01]  /*4a10*/  ISETP.GE.AND P5, PT, R205, c[0x0][0x220], PT ;  /* 0x00008800cd007a0c */ /* 0x000fe20003fa6270 */
[----:B------:R-:W-:Y:S01]  /*4a20*/  BSSY B0, `(.L_x_1369) ;  /* 0x0000076000007945 */ /* 0x000fe20003800000 */
[----:B------:R-:W-:Y:S02]  /*4a30*/  ISETP.GE.AND P4, PT, R82, c[0x0][0x220], PT ;  /* 0x0000880052007a0c */ /* 0x000fe40003f86270 */
[----:B------:R-:W-:-:S09]  /*4a40*/  ISETP.GE.AND P3, PT, R81, c[0x0][0x220], PT ;  /* 0x0000880051007a0c */ /* 0x000fd20003f66270 */
[CC--:B------:R-:W-:Y:S01]  /*4a50*/  @!P5 IADD3 R39, P1, R4.reuse, R133.reuse, RZ ;  /* 0x000000850427d210 */ /* 0x0c0fe20007f3e0ff */
[----:B------:R1:W-:Y:S01]  /*4a60*/  @P5 STS.128 [R204+0x6000], RZ ;  /* 0x006000ffcc005388 */ /* 0x0003e20000000c00 */
[----:B------:R-:W-:-:S03]  /*4a70*/  @!P4 IADD3 R41, P2, R4, R133, RZ ;  /* 0x000000850429c210 */ /* 0x000fc60007f5e0ff */
[--C-:B------:R-:W-:Y:S01]  /*4a80*/  @!P5 IMAD.X R6, R37, 0x1, R134.reuse, P1 ;  /* 0x000000012506d824 */ /* 0x100fe200008e0686 */
[----:B------:R-:W-:Y:S01]  /*4a90*/  @!P5 LEA R54, P1, R39, c[0x0][0x168], 0x1 ;  /* 0x00005a002736da11 */ /* 0x000fe200078208ff */
[----:B------:R-:W-:Y:S01]  /*4aa0*/  @!P4 IMAD.X R36, R37, 0x1, R134, P2 ;  /* 0x000000012524c824 */ /* 0x000fe200010e0686 */
        /* <DEDUP_REMOVED lines=21> */
[----:B------:R-:W-:Y:S01]  /*4c00*/  @!P5 IMAD.X R6, R41, 0x1, R134, P1 ;  /* 0x000000012906d824 */ /* 0x000fe200008e0686 */
[CC--:B------:R-:W-:Y:S01]  /*4c10*/  @!P4 IADD3 R43, P1, R38.reuse, R133.reuse, RZ ;  /* 0x00000085262bc210 */ /* 0x0c0fe20007f3e0ff */
        /* <DEDUP_REMOVED lines=86> */
.L_x_1370:
[----:B------:R-:W-:Y:S05]  /*5180*/  BSYNC B0 ;  /* 0x0000000000007941 */ /* 0x000fea0003800000 */
.L_x_1369:
[----:B------:R-:W0:Y:S01]  /*5190*/  LDGDEPBAR ;  /* 0x00000000000079af */ /* 0x000e220000000000 */
[----:B------:R-:W-:-:S04]  /*51a0*/  IADD3 R133, P1, R4, R133, RZ ;  /* 0x0000008504857210 */ /* 0x000fc80007f3e0ff */
[----:B------:R-:W-:Y:S02]  /*51b0*/  IADD3.X R134, R37, R134, RZ, P1, !PT ;  /* 0x0000008625867210 */ /* 0x000fe40000ffe4ff */
.L_x_1366:
[----:B------:R-:W-:Y:S02]  /*51c0*/  IMAD.IADD R80, R3, 0x1, R80 ;  /* 0x0000000103507824 */ /* 0x000fe400078e0250 */
[----:B------:R-:W-:-:S03]  /*51d0*/  IMAD.SHL.U32 R192, R0, 0x2, RZ ;  /* 0x0000000200c07824 */ /* 0x000fc600078e00ff */
[C---:B------:R-:W-:Y:S01]  /*51e0*/  IADD3 R3, R80.reuse, 0x1, RZ ;  /* 0x0000000150037810 */ /* 0x040fe20007ffe0ff */
[--C-:B------:R-:W-:Y:S01]  /*51f0*/  IMAD R189, R5, 0x2, R192.reuse ;  /* 0x0000000205bd7824 */ /* 0x100fe200078e02c0 */
[----:B------:R-:W-:Y:S01]  /*5200*/  IADD3 R4, R80, 0x8, RZ ;  /* 0x0000000850047810 */ /* 0x000fe20007ffe0ff */
[----:B------:R-:W-:Y:S01]  /*5210*/  IMAD R190, R7, 0x2, R192 ;  /* 0x0000000207be7824 */ /* 0x000fe200078e02c0 */
[CC--:B------:R-:W-:Y:S01]  /*5220*/  ISETP.GE.AND P5, PT, R3.reuse, R135.reuse, PT ;  /* 0x000000870300720c */ /* 0x0c0fe20003fa6270 */
[----:B------:R-:W-:Y:S01]  /*5230*/  LDSM.16.MT88.4 R68, [R192+0xe000] ;  /* 0x00e00000c044783b */ /* 0x000fe20000004200 */
[-C--:B------:R-:W-:Y:S01]  /*5240*/  ISETP.GE.AND P2, PT, R3, R2.reuse, PT ;  /* 0x000000020300720c */ /* 0x080fe20003f46270 */
[----:B------:R-:W-:Y:S01]  /*5250*/  IMAD R188, R5, 0x2, R190 ;  /* 0x0000000205bc7824 */ /* 0x000fe200078e02be */
[C---:B------:R-:W-:Y:S01]  /*5260*/  ISETP.GE.AND P1, PT, R4.reuse, R135, PT ;  /* 0x000000870400720c */ /* 0x040fe20003f26270 */
[----:B------:R-:W-:Y:S01]  /*5270*/  LDSM.16.MT88.4 R84, [R189+0xe000] ;  /* 0x00e00000bd54783b */ /* 0x000fe20000004200 */
[----:B------:R-:W-:-:S02]  /*5280*/  ISETP.GE.AND P3, PT, R4, R2, PT ;  /* 0x000000020400720c */ /* 0x000fc40003f66270 */
[C---:B------:R-:W-:Y:S01]  /*5290*/  IADD3 R3, R80.reuse, 0x9, RZ ;  /* 0x0000000950037810 */ /* 0x040fe20007ffe0ff */
[----:B------:R-:W-:Y:S01]  /*52a0*/  LDSM.16.MT88.4 R92, [R188+0xe000] ;  /* 0x00e00000bc5c783b */ /* 0x000fe20000004200 */
[----:B------:R-:W-:Y:S02]  /*52b0*/  IADD3 R4, R80, 0x10, RZ ;  /* 0x0000001050047810 */ /* 0x000fe40007ffe0ff */
[----:B------:R-:W-:Y:S01]  /*52c0*/  FSEL R39, R28, -INF , !P1 ;  /* 0xff8000001c277808 */ /* 0x000fe20004800000 */
[----:B-1----:R-:W-:Y:S01]  /*52d0*/  LDSM.16.MT88.4 R52, [R189+0xc000] ;  /* 0x00c00000bd34783b */ /* 0x002fe20000004200 */
[----:B------:R-:W-:Y:S02]  /*52e0*/  FSEL R43, R30, -INF , !P3 ;  /* 0xff8000001e2b7808 */ /* 0x000fe40005800000 */
[C---:B------:R-:W-:Y:S01]  /*52f0*/  ISETP.GE.AND P4, PT, R3.reuse, R135, PT ;  /* 0x000000870300720c */ /* 0x040fe20003f86270 */
[----:B------:R-:W-:Y:S01]  /*5300*/  LDSM.16.MT88.4 R60, [R188+0xc000] ;  /* 0x00c00000bc3c783b */ /* 0x000fe20000004200 */
[----:B------:R-:W-:-:S02]  /*5310*/  ISETP.GE.AND P1, PT, R3, R2, PT ;  /* 0x000000020300720c */ /* 0x000fc40003f26270 */
[-C--:B------:R-:W-:Y:S01]  /*5320*/  ISETP.GE.AND P3, PT, R4, R135.reuse, PT ;  /* 0x000000870400720c */ /* 0x080fe20003f66270 */
[----:B------:R-:W-:Y:S01]  /*5330*/  LDSM.16.MT88.4 R100, [R192+0x10000] ;  /* 0x01000000c064783b */ /* 0x000fe20000004200 */
[----:B------:R-:W-:Y:S02]  /*5340*/  IADD3 R3, R80, 0x11, RZ ;  /* 0x0000001150037810 */ /* 0x000fe40007ffe0ff */
[----:B--2---:R-:W-:Y:S01]  /*5350*/  FSEL R41, R31, -INF , !P1 ;  /* 0xff8000001f297808 */ /* 0x004fe20004800000 */
[----:B------:R-:W-:Y:S01]  /*5360*/  LDSM.16.MT88.4 R124, [R190+0x10000] ;  /* 0x01000000be7c783b */ /* 0x000fe20000004200 */
[----:B------:R-:W-:Y:S02]  /*5370*/  FSEL R91, R24, -INF , !P3 ;  /* 0xff800000185b7808 */ /* 0x000fe40005800000 */
[C---:B------:R-:W-:Y:S01]  /*5380*/  ISETP.GE.AND P1, PT, R3.reuse, R135, PT ;  /* 0x000000870300720c */ /* 0x040fe20003f26270 */
[----:B------:R-:W-:Y:S01]  /*5390*/  LDSM.16.MT88.4 R112, [R189+0x10000] ;  /* 0x01000000bd70783b */ /* 0x000fe20000004200 */
[----:B------:R-:W-:-:S02]  /*53a0*/  ISETP.GE.AND P3, PT, R3, R2, PT ;  /* 0x000000020300720c */ /* 0x000fc40003f66270 */
[----:B------:R-:W-:Y:S01]  /*53b0*/  FSEL R37, R29, -INF , !P4 ;  /* 0xff8000001d257808 */ /* 0x000fe20006000000 */
[----:B------:R-:W-:Y:S01]  /*53c0*/  LDSM.16.MT88.4 R136, [R190+0xc800] ;  /* 0x00c80000be88783b */ /* 0x000fe20000004200 */
[----:B------:R-:W-:Y:S02]  /*53d0*/  IADD3 R3, R80, 0x19, RZ ;  /* 0x0000001950037810 */ /* 0x000fe40007ffe0ff */
[----:B------:R-:W-:Y:S02]  /*53e0*/  ISETP.GE.AND P4, PT, R4, R2, PT ;  /* 0x000000020400720c */ /* 0x000fe40003f86270 */
[----:B------:R-:W-:Y:S02]  /*53f0*/  IADD3 R4, R80, 0x18, RZ ;  /* 0x0000001850047810 */ /* 0x000fe40007ffe0ff */
[----:B------:R-:W-:Y:S02]  /*5400*/  FSEL R29, R27, -INF , !P3 ;  /* 0xff8000001b1d7808 */ /* 0x000fe40005800000 */
[----:B------:R-:W-:-:S02]  /*5410*/  FSEL R45, R33, -INF , !P5 ;  /* 0xff800000212d7808 */ /* 0x000fc40006800000 */
[-C--:B------:R-:W-:Y:S02]  /*5420*/  ISETP.GE.AND P5, PT, R80, R135.reuse, PT ;  /* 0x000000875000720c */ /* 0x080fe40003fa6270 */
        /* <DEDUP_REMOVED lines=14> */
[----:B------:R-:W-:Y:S02]  /*5510*/  FSEL R35, R35, -INF , !P2 ;  /* 0xff80000023237808 */ /* 0x000fe40005000000 */
[----:B------:R-:W-:Y:S02]  /*5520*/  FSEL R34, R34, -INF , !P3 ;  /* 0xff80000022227808 */ /* 0x000fe40005800000 */
[----:B------:R-:W-:-:S02]  /*5530*/  FMNMX.FTZ R4, R39, R4, !PT ;  /* 0x0000000427047209 */ /* 0x000fc40007810000 */
[----:B------:R-:W-:Y:S02]  /*5540*/  FSEL R165, R16, -INF , !P4 ;  /* 0xff80000010a57808 */ /* 0x000fe40006000000 */
[----:B------:R-:W-:Y:S02]  /*5550*/  FMNMX.FTZ R16, R34, R35, !PT ;  /* 0x0000002322107209 */ /* 0x000fe40007810000 */
[----:B------:R-:W-:Y:S02]  /*5560*/  FMNMX.FTZ R4, R37, R4, !PT ;  /* 0x0000000425047209 */ /* 0x000fe40007810000 */
[----:B------:R-:W-:Y:S02]  /*5570*/  FMNMX.FTZ R16, R43, R16, !PT ;  /* 0x000000102b107209 */ /* 0x000fe40007810000 */
[----:B------:R-:W-:Y:S02]  /*5580*/  ISETP.GE.AND P2, PT, R3, R135, PT ;  /* 0x000000870300720c */ /* 0x000fe40003f46270 */
[----:B------:R-:W-:-:S02]  /*5590*/  IADD3 R3, R80, 0x21, RZ ;  /* 0x0000002150037810 */ /* 0x000fc40007ffe0ff */
[----:B------:R-:W-:Y:S02]  /*55a0*/  FMNMX.FTZ R4, R91, R4, !PT ;  /* 0x000000045b047209 */ /* 0x000fe40007810000 */
[----:B------:R-:W-:Y:S02]  /*55b0*/  FMNMX.FTZ R16, R41, R16, !PT ;  /* 0x0000001029107209 */ /* 0x000fe40007810000 */
[----:B------:R-:W-:Y:S02]  /*55c0*/  FSEL R21, R21, -INF , !P2 ;  /* 0xff80000015157808 */ /* 0x000fe40005000000 */
[----:B------:R-:W-:Y:S02]  /*55d0*/  ISETP.GE.AND P2, PT, R3, R2, PT ;  /* 0x000000020300720c */ /* 0x000fe40003f46270 */
[----:B------:R-:W-:Y:S02]  /*55e0*/  FMNMX.FTZ R4, R89, R4, !PT ;  /* 0x0000000459047209 */ /* 0x000fe40007810000 */
[----:B------:R-:W-:-:S02]  /*55f0*/  IADD3 R6, R80, 0x30, RZ ;  /* 0x0000003050067810 */ /* 0x000fc40007ffe0ff */
[----:B------:R-:W-:Y:S02]  /*5600*/  FMNMX.FTZ R16, R31, R16, !PT ;  /* 0x000000101f107209 */ /* 0x000fe40007810000 */
[----:B------:R-:W-:Y:S02]  /*5610*/  FSEL R223, R18, -INF , !P1 ;  /* 0xff80000012df7808 */ /* 0x000fe40004800000 */
[----:B------:R-:W-:Y:S02]  /*5620*/  FSEL R171, R19, -INF , !P2 ;  /* 0xff80000013ab7808 */ /* 0x000fe40005000000 */
[----:B------:R-:W-:Y:S02]  /*5630*/  FMNMX.FTZ R18, R33, R4, !PT ;  /* 0x0000000421127209 */ /* 0x000fe40007810000 */
[----:B------:R-:W-:Y:S02]  /*5640*/  ISETP.GE.AND P2, PT, R6, R135, PT ;  /* 0x000000870600720c */ /* 0x000fe40003f46270 */
[----:B------:R-:W-:-:S02]  /*5650*/  FMNMX.FTZ R16, R29, R16, !PT ;  /* 0x000000101d107209 */ /* 0x000fc40007810000 */
[-C--:B------:R-:W-:Y:S02]  /*5660*/  ISETP.GE.AND P5, PT, R3, R135.reuse, PT ;  /* 0x000000870300720c */ /* 0x080fe40003fa6270 */
[----:B------:R-:W-:Y:S02]  /*5670*/  IADD3 R3, R80, 0x28, RZ ;  /* 0x0000002850037810 */ /* 0x000fe40007ffe0ff */
[----:B------:R-:W-:Y:S02]  /*5680*/  FMNMX.FTZ R18, R21, R18, !PT ;  /* 0x0000001215127209 */ /* 0x000fe40007810000 */
[----:B------:R-:W-:Y:S02]  /*5690*/  FSEL R217, R8, -INF , !P2 ;  /* 0xff80000008d97808 */ /* 0x000fe40005000000 */
[----:B------:R-:W-:Y:S02]  /*56a0*/  FMNMX.FTZ R8, R27, R16, !PT ;  /* 0x000000101b087209 */ /* 0x000fe40007810000 */
[----:B------:R-:W-:-:S02]  /*56b0*/  ISETP.GE.AND P4, PT, R3, R135, PT ;  /* 0x000000870300720c */ /* 0x000fc40003f86270 */
[----:B------:R-:W-:Y:S02]  /*56c0*/  ISETP.GE.AND P1, PT, R3, R2, PT ;  /* 0x000000020300720c */ /* 0x000fe40003f26270 */
[----:B------:R-:W-:Y:S02]  /*56d0*/  IADD3 R3, R80, 0x29, RZ ;  /* 0x0000002950037810 */ /* 0x000fe40007ffe0ff */
[----:B------:R-:W-:Y:S02]  /*56e0*/  FSEL R227, R17, -INF , !P5 ;  /* 0xff80000011e37808 */ /* 0x000fe40006800000 */
[----:B------:R-:W-:Y:S02]  /*56f0*/  FMNMX.FTZ R18, R165, R18, !PT ;  /* 0x00000012a5127209 */ /* 0x000fe40007810000 */
[----:B------:R-:W-:Y:S02]  /*5700*/  FMNMX.FTZ R8, R25, R8, !PT ;  /* 0x0000000819087209 */ /* 0x000fe40007810000 */
[----:B------:R-:W-:-:S02]  /*5710*/  FSEL R225, R12, -INF , !P4 ;  /* 0xff8000000ce17808 */ /* 0x000fc40006000000 */
[----:B------:R-:W-:Y:S02]  /*5720*/  ISETP.GE.AND P5, PT, R3, R135, PT ;  /* 0x000000870300720c */ /* 0x000fe40003fa6270 */
[----:B------:R-:W-:Y:S02]  /*5730*/  FMNMX.FTZ R12, R227, R18, !PT ;  /* 0x00000012e30c7209 */ /* 0x000fe40007810000 */
[----:B------:R-:W-:Y:S01]  /*5740*/  FMNMX.FTZ R8, R223, R8, !PT ;  /* 0x00000008df087209 */ /* 0x000fe20007810000 */
[----:B------:R-:W-:Y:S01]  /*5750*/  LDSM.16.MT88.4 R16, [R189+0xe800] ;  /* 0x00e80000bd10783b */ /* 0x000fe20000004200 */
[----:B------:R-:W-:Y:S02]  /*5760*/  ISETP.GE.AND P3, PT, R3, R2, PT ;  /* 0x000000020300720c */ /* 0x000fe40003f66270 */
[C---:B------:R-:W-:Y:S02]  /*5770*/  IADD3 R4, R80.reuse, 0x31, RZ ;  /* 0x0000003150047810 */ /* 0x040fe40007ffe0ff */
[----:B------:R-:W-:-:S02]  /*5780*/  IADD3 R3, R80, 0x38, RZ ;  /* 0x0000003850037810 */ /* 0x000fc40007ffe0ff */
[----:B------:R-:W-:Y:S02]  /*5790*/  FSEL R167, R13, -INF , !P5 ;  /* 0xff8000000da77808 */ /* 0x000fe40006800000 */
[----:B------:R-:W-:Y:S02]  /*57a0*/  FMNMX.FTZ R12, R225, R12, !PT ;  /* 0x0000000ce10c7209 */ /* 0x000fe40007810000 */
[----:B------:R-:W-:Y:S02]  /*57b0*/  FSEL R221, R14, -INF , !P1 ;  /* 0xff8000000edd7808 */ /* 0x000fe40004800000 */
[----:B------:R-:W-:Y:S02]  /*57c0*/  FMNMX.FTZ R8, R171, R8, !PT ;  /* 0x00000008ab087209 */ /* 0x000fe40007810000 */
        /* <DEDUP_REMOVED lines=24> */
[----:B------:R-:W-:Y:S01]  /*5950*/  FSEL R169, R79, -INF , !P2 ;  /* 0xff8000004fa97808 */ /* 0x000fe20005000000 */
[----:B------:R-:W-:Y:S01]  /*5960*/  LDSM.16.MT88.4 R12, [R188+0xe800] ;  /* 0x00e80000bc0c783b */ /* 0x000fe20000004200 */
[----:B------:R-:W-:-:S03]  /*5970*/  FMNMX.FTZ R8, R141, R8, !PT ;  /* 0x000000088d087209 */ /* 0x000fc60007810000 */
[----:B------:R-:W1:Y:S01]  /*5980*/  SHFL.BFLY PT, R9, R6, 0x2, 0x1f ;  /* 0x0c401f0006097f89 */ /* 0x000e6200000e0000 */
[----:B------:R-:W-:-:S03]  /*5990*/  FMNMX.FTZ R11, R169, R8, !PT ;  /* 0x00000008a90b7209 */ /* 0x000fc60007810000 */
[----:B------:R-:W-:Y:S04]  /*59a0*/  LDSM.16.MT88.4 R76, [R190+0xe000] ;  /* 0x00e00000be4c783b */ /* 0x000fe80000004200 */
        /* <DEDUP_REMOVED lines=18> */
[----:B------:R-:W-:Y:S01]  /*5ad0*/  LDSM.16.MT88.4 R44, [R190+0xc000] ;  /* 0x00c00000be2c783b */ /* 0x000fe20000004200 */
[----:B------:R-:W-:Y:S01]  /*5ae0*/  FFMA.FTZ R156, R37, c[0x0][0x23c], -R140 ;  /* 0x00008f00259c7a23 */ /* 0x000fe2000001088c */
[----:B------:R-:W-:Y:S01]  /*5af0*/  MUFU.EX2 R163, R163 ;  /* 0x000000a300a37308 */ /* 0x000fe20000000800 */
[--C-:B------:R-:W-:Y:S01]  /*5b00*/  FFMA.FTZ R158, R34, c[0x0][0x23c], -R166.reuse ;  /* 0x00008f00229e7a23 */ /* 0x100fe200000108a6 */
[----:B------:R-:W1:Y:S01]  /*5b10*/  LDSM.16.MT88.4 R36, [R192+0xc000] ;  /* 0x00c00000c024783b */ /* 0x000e620000004200 */
[--C-:B------:R-:W-:Y:S01]  /*5b20*/  FFMA.FTZ R159, R35, c[0x0][0x23c], -R166.reuse ;  /* 0x00008f00239f7a23 */ /* 0x100fe200000108a6 */
[----:B------:R-:W-:Y:S01]  /*5b30*/  LEA R214, P1, R133, c[0x0][0x168], 0x1 ;  /* 0x00005a0085d67a11 */ /* 0x000fe200078208ff */
[----:B------:R-:W-:-:S02]  /*5b40*/  FFMA.FTZ R161, R43, c[0x0][0x23c], -R166 ;  /* 0x00008f002ba17a23 */ /* 0x000fc400000108a6 */
[----:B------:R-:W-:Y:S01]  /*5b50*/  FFMA.FTZ R152, R41, c[0x0][0x23c], -R166 ;  /* 0x00008f0029987a23 */ /* 0x000fe200000108a6 */
[----:B------:R-:W2:Y:S01]  /*5b60*/  MUFU.EX2 R160, R160 ;  /* 0x000000a000a07308 */ /* 0x000ea20000000800 */
[--C-:B------:R-:W-:Y:S02]  /*5b70*/  FFMA.FTZ R155, R91, c[0x0][0x23c], -R140.reuse ;  /* 0x00008f005b9b7a23 */ /* 0x100fe4000001088c */
[--C-:B------:R-:W-:Y:S02]  /*5b80*/  FFMA.FTZ R154, R89, c[0x0][0x23c], -R140.reuse ;  /* 0x00008f00599a7a23 */ /* 0x100fe4000001088c */
[--C-:B------:R-:W-:Y:S02]  /*5b90*/  FFMA.FTZ R150, R33, c[0x0][0x23c], -R140.reuse ;  /* 0x00008f0021967a23 */ /* 0x100fe4000001088c */
[----:B------:R-:W-:Y:S01]  /*5ba0*/  FFMA.FTZ R149, R21, c[0x0][0x23c], -R140 ;  /* 0x00008f0015957a23 */ /* 0x000fe2000001088c */
[----:B------:R-:W-:Y:S01]  /*5bb0*/  MUFU.EX2 R157, R157 ;  /* 0x0000009d009d7308 */ /* 0x000fe20000000800 */
[--C-:B------:R-:W-:Y:S01]  /*5bc0*/  FFMA.FTZ R153, R31, c[0x0][0x23c], -R166.reuse ;  /* 0x00008f001f997a23 */ /* 0x100fe200000108a6 */
[----:B------:R-:W3:Y:S01]  /*5bd0*/  LDSM.16.MT88.4 R20, [R192+0xc800] ;  /* 0x00c80000c014783b */ /* 0x000ee20000004200 */
[----:B------:R-:W-:-:S02]  /*5be0*/  FFMA.FTZ R148, R29, c[0x0][0x23c], -R166 ;  /* 0x00008f001d947a23 */ /* 0x000fc400000108a6 */
[--C-:B------:R-:W-:Y:S01]  /*5bf0*/  FFMA.FTZ R151, R27, c[0x0][0x23c], -R166.reuse ;  /* 0x00008f001b977a23 */ /* 0x100fe200000108a6 */
[----:B------:R-:W-:Y:S01]  /*5c00*/  LDSM.16.MT88.4 R32, [R189+0xc800] ;  /* 0x00c80000bd20783b */ /* 0x000fe20000004200 */
[----:B------:R-:W-:Y:S01]  /*5c10*/  FFMA.FTZ R0, R25, c[0x0][0x23c], -R166 ;  /* 0x00008f0019007a23 */ /* 0x000fe200000108a6 */
[----:B------:R-:W4:Y:S01]  /*5c20*/  MUFU.EX2 R156, R156 ;  /* 0x0000009c009c7308 */ /* 0x000f220000000800 */
[----:B--2---:R-:W-:Y:S01]  /*5c30*/  F2FP.PACK_AB R116, R160, R163 ;  /* 0x000000a3a074723e */ /* 0x004fe200000000ff */
[----:B------:R-:W-:Y:S01]  /*5c40*/  LDSM.16.MT88.4 R28, [R188+0xc800] ;  /* 0x00c80000bc1c783b */ /* 0x000fe20000004200 */
[--C-:B------:R-:W-:Y:S02]  /*5c50*/  FFMA.FTZ R162, R165, c[0x0][0x23c], -R140.reuse ;  /* 0x00008f00a5a27a23 */ /* 0x100fe4000001088c */
[--C-:B------:R-:W-:Y:S01]  /*5c60*/  FFMA.FTZ R165, R227, c[0x0][0x23c], -R140.reuse ;  /* 0x00008f00e3a57a23 */ /* 0x100fe2000001088c */
[----:B------:R-:W-:Y:S01]  /*5c70*/  LDSM.16.MT88.4 R24, [R190+0xe800] ;  /* 0x00e80000be18783b */ /* 0x000fe20000004200 */
[--C-:B------:R-:W-:Y:S01]  /*5c80*/  FFMA.FTZ R164, R225, c[0x0][0x23c], -R140.reuse ;  /* 0x00008f00e1a47a23 */ /* 0x100fe2000001088c */
[----:B------:R-:W-:Y:S01]  /*5c90*/  MUFU.EX2 R158, R158 ;  /* 0x0000009e009e7308 */ /* 0x000fe20000000800 */
[----:B------:R-:W-:-:S02]  /*5ca0*/  FFMA.FTZ R167, R167, c[0x0][0x23c], -R140 ;  /* 0x00008f00a7a77a23 */ /* 0x000fc4000001088c */
[--C-:B------:R-:W-:Y:S02]  /*5cb0*/  FFMA.FTZ R168, R223, c[0x0][0x23c], -R166.reuse ;  /* 0x00008f00dfa87a23 */ /* 0x100fe400000108a6 */
[--C-:B------:R-:W-:Y:S02]  /*5cc0*/  FFMA.FTZ R171, R171, c[0x0][0x23c], -R166.reuse ;  /* 0x00008f00abab7a23 */ /* 0x100fe400000108a6 */
[--C-:B------:R-:W-:Y:S01]  /*5cd0*/  FFMA.FTZ R170, R221, c[0x0][0x23c], -R166.reuse ;  /* 0x00008f00ddaa7a23 */ /* 0x100fe200000108a6 */
[----:B------:R-:W2:Y:S01]  /*5ce0*/  MUFU.EX2 R159, R159 ;  /* 0x0000009f009f7308 */ /* 0x000ea20000000800 */
[----:B----4-:R-:W-:Y:S01]  /*5cf0*/  F2FP.PACK_AB R118, R156, R157 ;  /* 0x0000009d9c76723e */ /* 0x010fe200000000ff */
[----:B------:R-:W-:Y:S02]  /*5d00*/  FFMA.FTZ R175, R175, c[0x0][0x23c], -R166 ;  /* 0x00008f00afaf7a23 */ /* 0x000fe400000108a6 */
        /* <DEDUP_REMOVED lines=8> */
[----:B--2---:R-:W-:Y:S01]  /*5d90*/  F2FP.PACK_AB R117, R159, R158 ;  /* 0x0000009e9f75723e */ /* 0x004fe200000000ff */
[----:B------:R-:W-:Y:S01]  /*5da0*/  FFMA.FTZ R174, R213, c[0x0][0x23c], -R140 ;  /* 0x00008f00d5ae7a23 */ /* 0x000fe2000001088c */
[----:B------:R-:W-:Y:S01]  /*5db0*/  LEA.HI.X R213, R133, c[0x0][0x16c], R134, 0x1, P1 ;  /* 0x00005b0085d57a11 */ /* 0x000fe200008f0c86 */
[----:B------:R-:W-:Y:S01]  /*5dc0*/  FFMA.FTZ R166, R169, c[0x0][0x23c], -R166 ;  /* 0x00008f00a9a67a23 */ /* 0x000fe200000108a6 */
[----:B------:R-:W-:Y:S01]  /*5dd0*/  LDSM.16.MT88.4 R140, [R190+0xd800] ;  /* 0x00d80000be8c783b */ /* 0x000fe20000004200 */
[----:B------:R-:W-:-:S02]  /*5de0*/  FADD.FTZ R160, R163, R160 ;  /* 0x000000a0a3a07221 */ /* 0x000fc40000010000 */
[----:B------:R-:W-:Y:S01]  /*5df0*/  MUFU.EX2 R155, R155 ;  /* 0x0000009b009b7308 */ /* 0x000fe20000000800 */
[----:B------:R-:W-:Y:S02]  /*5e00*/  FADD.FTZ R158, R158, R159 ;  /* 0x0000009f9e9e7221 */ /* 0x000fe40000010000 */
[----:B------:R-:W-:-:S04]  /*5e10*/  FADD.FTZ R157, R157, R160 ;  /* 0x000000a09d9d7221 */ /* 0x000fc80000010000 */
[----:B------:R-:W-:Y:S01]  /*5e20*/  FADD.FTZ R156, R156, R157 ;  /* 0x0000009d9c9c7221 */ /* 0x000fe20000010000 */
[----:B----4-:R-:W-:Y:S01]  /*5e30*/  F2FP.PACK_AB R119, R152, R161 ;  /* 0x000000a19877723e */ /* 0x010fe200000000ff */
[----:B------:R-:W2:Y:S01]  /*5e40*/  MUFU.EX2 R154, R154 ;  /* 0x0000009a009a7308 */ /* 0x000ea20000000800 */
        /* <DEDUP_REMOVED lines=14> */
[C---:B-1----:R-:W-:Y:S02]  /*5f30*/  HMMA.16816.F32 R128, R116.reuse, R36, RZ ;  /* 0x000000247480723c */ /* 0x042fe400000018ff */
        /* <DEDUP_REMOVED lines=31> */
[C---:B------:R-:W-:Y:S07]  /*6130*/  HMMA.16816.F32 R120, R116.reuse, R4, RZ ;  /* 0x000000047478723c */ /* 0x040fee00000018ff */
[----:B--2---:R-:W-:Y:S01]  /*6140*/  F2FP.PACK_AB R4, R154, R155 ;  /* 0x0000009b9a04723e */ /* 0x004fe200000000ff */
[----:B------:R-:W-:Y:S01]  /*6150*/  HMMA.16816.F32 R116, R116, R6, RZ ;  /* 0x000000067474723c */ /* 0x000fe200000018ff */
[----:B----4-:R-:W-:Y:S01]  /*6160*/  F2FP.PACK_AB R5, R148, R153 ;  /* 0x000000999405723e */ /* 0x010fe200000000ff */
[----:B------:R-:W-:-:S04]  /*6170*/  FADD.FTZ R153, R153, R152 ;  /* 0x0000009899997221 */ /* 0x000fc80000010000 */
[----:B------:R-:W-:Y:S01]  /*6180*/  FADD.FTZ R148, R148, R153 ;  /* 0x0000009994947221 */ /* 0x000fe20000010000 */
[----:B------:R-:W-:Y:S02]  /*6190*/  F2FP.PACK_AB R6, R149, R150 ;  /* 0x000000969506723e */ /* 0x000fe400000000ff */
[----:B-----5:R-:W-:Y:S01]  /*61a0*/  F2FP.PACK_AB R7, R0, R151 ;  /* 0x000000970007723e */ /* 0x020fe200000000ff */
[----:B------:R-:W-:-:S04]  /*61b0*/  FADD.FTZ R151, R151, R148 ;  /* 0x0000009497977221 */ /* 0x000fc80000010000 */
[----:B------:R-:W-:Y:S02]  /*61c0*/  FADD.FTZ R151, R0, R151 ;  /* 0x0000009700977221 */ /* 0x000fe40000010000 */
[C---:B------:R-:W-:Y:S08]  /*61d0*/  HMMA.16816.F32 R64, R4.reuse, R8, R64 ;  /* 0x000000080440723c */ /* 0x040ff00000001840 */
        /* <DEDUP_REMOVED lines=8> */
[C---:B---3--:R-:W-:Y:S08]  /*6260*/  HMMA.16816.F32 R128, R4.reuse, R20, R128 ;  /* 0x000000140480723c */ /* 0x048ff00000001880 */
[C---:B------:R-:W-:Y:S01]  /*6270*/  HMMA.16816.F32 R36, R4.reuse, R22, R36 ;  /* 0x000000160424723c */ /* 0x040fe20000001824 */
[----:B------:R-:W3:Y:S07]  /*6280*/  LDSM.16.MT88.4 R20, [R192+0x10800] ;  /* 0x01080000c014783b */ /* 0x000eee0000004200 */
[C---:B--2---:R-:W-:Y:S08]  /*6290*/  HMMA.16816.F32 R104, R4.reuse, R8, R104 ;  /* 0x000000080468723c */ /* 0x044ff00000001868 */
[C---:B------:R-:W-:Y:S01]  /*62a0*/  HMMA.16816.F32 R124, R4.reuse, R10, R124 ;  /* 0x0000000a047c723c */ /* 0x040fe2000000187c */
[----:B------:R-:W2:Y:S07]  /*62b0*/  LDSM.16.MT88.4 R8, [R192+0xd000] ;  /* 0x00d00000c008783b */ /* 0x000eae0000004200 */
[C---:B----4-:R-:W-:Y:S08]  /*62c0*/  HMMA.16816.F32 R108, R4.reuse, R16, R108 ;  /* 0x00000010046c723c */ /* 0x050ff0000000186c */
[C---:B------:R-:W-:Y:S01]  /*62d0*/  HMMA.16816.F32 R112, R4.reuse, R18, R112 ;  /* 0x000000120470723c */ /* 0x040fe20000001870 */
[----:B------:R-:W4:Y:S07]  /*62e0*/  LDSM.16.MT88.4 R16, [R190+0xd000] ;  /* 0x00d00000be10783b */ /* 0x000f2e0000004200 */
[C---:B-----5:R-:W-:Y:S08]  /*62f0*/  HMMA.16816.F32 R120, R4.reuse, R12, R120 ;  /* 0x0000000c0478723c */ /* 0x060ff00000001878 */
[C---:B------:R-:W-:Y:S01]  /*6300*/  HMMA.16816.F32 R116, R4.reuse, R14, R116 ;  /* 0x0000000e0474723c */ /* 0x040fe20000001874 */
[----:B------:R-:W5:Y:S07]  /*6310*/  LDSM.16.MT88.4 R12, [R192+0xf000] ;  /* 0x00f00000c00c783b */ /* 0x000f6e0000004200 */
[C---:B------:R-:W-:Y:S08]  /*6320*/  HMMA.16816.F32 R40, R4.reuse, R136, R40 ;  /* 0x000000880428723c */ /* 0x040ff00000001828 */
[C---:B------:R-:W-:Y:S01]  /*6330*/  HMMA.16816.F32 R44, R4.reuse, R138, R44 ;  /* 0x0000008a042c723c */ /* 0x040fe2000000182c */
[----:B------:R-:W-:Y:S07]  /*6340*/  LDSM.16.MT88.4 R136, [R189+0xd800] ;  /* 0x00d80000bd88783b */ /* 0x000fee0000004200 */
[C---:B------:R-:W-:Y:S08]  /*6350*/  HMMA.16816.F32 R48, R4.reuse, R32, R48 ;  /* 0x000000200430723c */ /* 0x040ff00000001830 */
        /* <DEDUP_REMOVED lines=10> */
[----:B------:R-:W-:Y:S06]  /*6400*/  LDSM.16.MT88.4 R20, [R192+0x11000] ;  /* 0x01100000c014783b */ /* 0x000fec0000004200 */
[----:B-1----:R-:W-:-:S02]  /*6410*/  F2FP.PACK_AB R4, R165, R162 ;  /* 0x000000a2a504723e */ /* 0x002fc400000000ff */
        /* <DEDUP_REMOVED lines=9> */
[----:B------:R-:W1:Y:S07]  /*64b0*/  LDSM.16.MT88.4 R8, [R189+0xf000] ;  /* 0x00f00000bd08783b */ /* 0x000e6e0000004200 */
[C---:B----4-:R-:W-:Y:S08]  /*64c0*/  HMMA.16816.F32 R40, R4.reuse, R16, R40 ;  /* 0x000000100428723c */ /* 0x050ff00000001828 */
[C---:B------:R-:W-:Y:S01]  /*64d0*/  HMMA.16816.F32 R44, R4.reuse, R18, R44 ;  /* 0x00000012042c723c */ /* 0x040fe2000000182c */
[----:B------:R-:W2:Y:S07]  /*64e0*/  LDSM.16.MT88.4 R16, [R188+0xf000] ;  /* 0x00f00000bc10783b */ /* 0x000eae0000004200 */
[C---:B-----5:R-:W-:Y:S08]  /*64f0*/  HMMA.16816.F32 R64, R4.reuse, R12, R64 ;  /* 0x0000000c0440723c */ /* 0x060ff00000001840 */
        /* <DEDUP_REMOVED lines=23> */
[C---:B-1----:R-:W-:Y:S08]  /*6670*/  HMMA.16816.F32 R108, R4.reuse, R8, R108 ;  /* 0x00000008046c723c */ /* 0x042ff0000000186c */
[C---:B------:R-:W-:Y:S01]  /*6680*/  HMMA.16816.F32 R112, R4.reuse, R10, R112 ;  /* 0x0000000a0470723c */ /* 0x040fe20000001870 */
[----:B------:R-:W1:Y:S07]  /*6690*/  LDSM.16.MT88.4 R8, [R192+0xf800] ;  /* 0x00f80000c008783b */ /* 0x000e6e0000004200 */
        /* <DEDUP_REMOVED lines=9> */
[----:B---3--:R-:W-:Y:S01]  /*6730*/  HMMA.16816.F32 R128, R4, R12, R128 ;  /* 0x0000000c0480723c */ /* 0x008fe20000001880 */
[----:B------:R-:W-:-:S07]  /*6740*/  FADD.FTZ R211, R211, R212 ;  /* 0x000000d4d3d37221 */ /* 0x000fce0000010000 */
        /* <DEDUP_REMOVED lines=9> */
[C---:B---3--:R-:W-:Y:S07]  /*67e0*/  HMMA.16816.F32 R104, R4.reuse, R12, R104 ;  /* 0x0000000c0468723c */ /* 0x048fee0000001868 */
        /* <DEDUP_REMOVED lines=16> */
[----:B------:R-:W-:Y:S01]  /*68f0*/  HMMA.16816.F32 R72, R4, R28, R72 ;  /* 0x0000001c0448723c */ /* 0x000fe20000001848 */
[----:B------:R-:W-:Y:S02]  /*6900*/  FADD.FTZ R215, R166, R211 ;  /* 0x000000d3a6d77221 */ /* 0x000fe40000010000 */
[----:B------:R-:W-:-:S05]  /*6910*/  FADD.FTZ R217, R217, R174 ;  /* 0x000000aed9d97221 */ /* 0x000fca0000010000 */
[C---:B------:R-:W-:Y:S08]  /*6920*/  HMMA.16816.F32 R76, R4.reuse, R30, R76 ;  /* 0x0000001e044c723c */ /* 0x040ff0000000184c */
[C---:B------:R-:W-:Y:S08]  /*6930*/  HMMA.16816.F32 R80, R4.reuse, R24, R80 ;  /* 0x000000180450723c */ /* 0x040ff00000001850 */
[C---:B------:R-:W-:Y:S08]  /*6940*/  HMMA.16816.F32 R84, R4.reuse, R26, R84 ;  /* 0x0000001a0454723c */ /* 0x040ff00000001854 */
[C---:B------:R-:W-:Y:S08]  /*6950*/  HMMA.16816.F32 R88, R4.reuse, R20, R88 ;  /* 0x000000140458723c */ /* 0x040ff00000001858 */
[C---:B------:R-:W-:Y:S08]  /*6960*/  HMMA.16816.F32 R92, R4.reuse, R22, R92 ;  /* 0x00000016045c723c */ /* 0x040ff0000000185c */
[C---:B------:R-:W-:Y:S08]  /*6970*/  HMMA.16816.F32 R124, R4.reuse, R14, R124 ;  /* 0x0000000e047c723c */ /* 0x040ff0000000187c */
[C---:B-1----:R-:W-:Y:S08]  /*6980*/  HMMA.16816.F32 R108, R4.reuse, R8, R108 ;  /* 0x00000008046c723c */ /* 0x042ff0000000186c */
[C---:B------:R-:W-:Y:S08]  /*6990*/  HMMA.16816.F32 R112, R4.reuse, R10, R112 ;  /* 0x0000000a0470723c */ /* 0x040ff00000001870 */
[C---:B--2---:R-:W-:Y:S08]  /*69a0*/  HMMA.16816.F32 R120, R4.reuse, R16, R120 ;  /* 0x000000100478723c */ /* 0x044ff00000001878 */
[----:B------:R-:W-:Y:S01]  /*69b0*/  HMMA.16816.F32 R116, R4, R18, R116 ;  /* 0x000000120474723c */ /* 0x000fe20000001874 */
[----:B------:R-:W-:Y:S07]  /*69c0*/  @!UPT UIADD3 URZ, URZ, URZ, URZ ;  /* 0x0000003f3f3ff290 */ /* 0x000fee000fffe03f */
[----:B------:R-:W-:Y:S11]  /*69d0*/  @!P6 BRA `(.L_x_1371) ;  /* 0x00003ef00000e947 */ /* 0x000ff60003800000 */
        /* <DEDUP_REMOVED lines=37> */
[----:B------:R-:W-:-:S07]  /*6c30*/  ISETP.NE.AND P2, PT, RZ, c[0x0][0x2d0], PT ;  /* 0x0000b400ff007a0c */ /* 0x000fce0003f45270 */
        /* <DEDUP_REMOVED lines=12> */
[----:B------:R-:W-:-:S04]  /*6d00*/  IMAD R7, R4, R7, -0x40 ;  /* 0xffffffc004077424 */ /* 0x000fc800078e0207 */
        /* <DEDUP_REMOVED lines=13> */
.L_x_1372:
[----:B------:R-:W-:-:S05]  /*6de0*/  IMAD.MOV.U32 R9, RZ, RZ, c[0x0][0x1a0] ;  /* 0x00006800ff097624 */ /* 0x000fca00078e00ff */
[----:B------:R-:W-:-:S04]  /*6df0*/  LEA R9, -R9, RZ, 0x6 ;  /* 0x000000ff09097211 */ /* 0x000fc800078e31ff */
[----:B------:R-:W-:Y:S02]  /*6e00*/  SHF.R.S32.HI R6, RZ, 0x1f, R9 ;  /* 0x0000001fff067819 */ /* 0x000fe40000011409 */
.L_x_1373:
[C---:B------:R-:W-:Y:S02]  /*6e10*/  IADD3 R4, R205.reuse, 0x40, RZ ;  /* 0x00000040cd047810 */ /* 0x040fe40007ffe0ff */
[----:B------:R-:W-:Y:S02]  /*6e20*/  IADD3 R5, R205, 0x80, RZ ;  /* 0x00000080cd057810 */ /* 0x000fe40007ffe0ff */
        /* <DEDUP_REMOVED lines=22> */
[----:B------:R-:W-:Y:S01]  /*6f90*/  @!P5 LEA R16, P2, R5, R216, 0x1 ;  /* 0x000000d80510d211 */ /* 0x000fe200078408ff */
[----:B------:R-:W-:Y:S01]  /*6fa0*/  @!PT LDS RZ, [RZ] ;  /* 0x00000000fffff984 */ /* 0x000fe20000000800 */
[----:B------:R-:W-:Y:S01]  /*6fb0*/  @!PT LDS RZ, [RZ] ;  /* 0x00000000fffff984 */ /* 0x000fe20000000800 */
[----:B------:R-:W-:Y:S01]  /*6fc0*/  @!PT LDS RZ, [RZ] ;  /* 0x00000000fffff984 */ /* 0x000fe20000000800 */
[----:B------:R2:W-:Y:S01]  /*6fd0*/  @!P4 LDGSTS.E.BYPASS.LTC128B.128 [R204+0xe000], [R18.64+0x80] ;  /* 0x0e00008012cccfae */ /* 0x0005e2000b901d44 */
[----:B------:R-:W-:Y:S01]  /*6fe0*/  @!P4 LEA R14, P6, R9, c[0x0][0x170], 0x1 ;  /* 0x00005c00090eca11 */ /* 0x000fe200078c08ff */
[----:B------:R-:W-:Y:S01]  /*6ff0*/  @!P4 IMAD.X R6, R4, 0x1, R144, P1 ;  /* 0x000000010406c824 */ /* 0x000fe200008e0690 */
[----:B------:R-:W-:Y:S01]  /*7000*/  @!P5 LEA.HI.X R17, R5, R219, R4, 0x1, P2 ;  /* 0x000000db0511d211 */ /* 0x000fe200010f0c04 */
[----:B------:R-:W-:Y:S01]  /*7010*/  @P3 STS.128 [R204+0x10000], RZ ;  /* 0x010000ffcc003388 */ /* 0x000fe20000000c00 */
[----:B------:R-:W-:-:S02]  /*7020*/  IADD3 R7, P2, R210, R5, RZ ;  /* 0x00000005d2077210 */ /* 0x000fc40007f5e0ff */
[-C--:B------:R-:W-:Y:S01]  /*7030*/  @!P3 IADD3 R5, P1, R5, R146.reuse, RZ ;  /* 0x000000920505b210 */ /* 0x080fe20007f3e0ff */
[----:B------:R-:W-:Y:S01]  /*7040*/  @!PT LDS RZ, [RZ] ;  /* 0x00000000fffff984 */ /* 0x000fe20000000800 */
[----:B------:R-:W-:Y:S01]  /*7050*/  @!PT LDS RZ, [RZ] ;  /* 0x00000000fffff984 */ /* 0x000fe20000000800 */
[----:B------:R-:W-:Y:S01]  /*7060*/  @!PT LDS RZ, [RZ] ;  /* 0x00000000fffff984 */ /* 0x000fe20000000800 */
[----:B------:R3:W-:Y:S01]  /*7070*/  @!P3 LDGSTS.E.BYPASS.LTC128B.128 [R204+0x10000], [R12.64+0x100] ;  /* 0x100001000cccbfae */ /* 0x0007e2000b901d44 */
[----:B------:R-:W-:Y:S01]  /*7080*/  @!P4 LEA.HI.X R15, R9, c[0x0][0x174], R6, 0x1, P6 ;  /* 0x00005d00090fca11 */ /* 0x000fe200030f0c06 */
[----:B------:R-:W-:Y:S01]  /*7090*/  IMAD.X R6, R207, 0x1, R4, P2 ;  /* 0x00000001cf067824 */ /* 0x000fe200010e0604 */
[----:B------:R-:W-:Y:S01]  /*70a0*/  @!P4 IADD3 R8, P2, R7, R146, RZ ;  /* 0x000000920708c210 */ /* 0x000fe20007f5e0ff */
[----:B------:R-:W-:Y:S01]  /*70b0*/  @!P3 IMAD.X R4, R4, 0x1, R144, P1 ;  /* 0x000000010404b824 */ /* 0x000fe200008e0690 */
[----:B------:R-:W-:Y:S01]  /*70c0*/  @!P3 LEA R10, P1, R5, c[0x0][0x170], 0x1 ;  /* 0x00005c00050aba11 */ /* 0x000fe200078208ff */
[----:B------:R-:W-:Y:S01]  /*70d0*/  @P5 STS.128 [R204+0xc800], RZ ;  /* 0x00c800ffcc005388 */ /* 0x000fe20000000c00 */
[----:B------:R-:W-:Y:S02]  /*70e0*/  @!P5 LEA R24, P6, R7, R216, 0x1 ;  /* 0x000000d80718d211 */ /* 0x000fe400078c08ff */
[----:B------:R-:W-:Y:S01]  /*70f0*/  @!P3 LEA.HI.X R11, R5, c[0x0][0x174], R4, 0x1, P1 ;  /* 0x00005d00050bba11 */ /* 0x000fe200008f0c04 */
[----:B------:R-:W-:Y:S01]  /*7100*/  @!P4 IMAD.X R5, R6, 0x1, R144, P2 ;  /* 0x000000010605c824 */ /* 0x000fe200010e0690 */
[----:B------:R-:W-:Y:S01]  /*7110*/  @!P4 LEA R20, P2, R8, c[0x0][0x170], 0x1 ;  /* 0x00005c000814ca11 */ /* 0x000fe200078408ff */
[----:B------:R-:W-:Y:S01]  /*7120*/  @!PT LDS RZ, [RZ] ;  /* 0x00000000fffff984 */ /* 0x000fe20000000800 */
[----:B------:R-:W-:Y:S01]  /*7130*/  @!PT LDS RZ, [RZ] ;  /* 0x00000000fffff984 */ /* 0x000fe20000000800 */
[----:B------:R-:W-:Y:S01]  /*7140*/  @!PT LDS RZ, [RZ] ;  /* 0x00000000fffff984 */ /* 0x000fe20000000800 */
[----:B------:R2:W-:Y:S01]  /*7150*/  @!P5 LDGSTS.E.BYPASS.LTC128B.128 [R204+0xc800], [R16.64] ;  /* 0x0c80000010ccdfae */ /* 0x0005e2000b901d44 */
[----:B------:R-:W-:-:S02]  /*7160*/  @!P3 IADD3 R4, P1, R7, R146, RZ ;  /* 0x000000920704b210 */ /* 0x000fc40007f3e0ff */
[----:B------:R-:W-:Y:S01]  /*7170*/  @!P4 LEA.HI.X R21, R8, c[0x0][0x174], R5, 0x1, P2 ;  /* 0x00005d000815ca11 */ /* 0x000fe200010f0c05 */
[----:B------:R-:W-:Y:S01]  /*7180*/  @P4 STS.128 [R204+0xe800], RZ ;  /* 0x00e800ffcc004388 */ /* 0x000fe20000000c00 */
[----:B------:R-:W-:Y:S01]  /*7190*/  IADD3 R9, P2, R210, R7, RZ ;  /* 0x00000007d2097210 */ /* 0x000fe20007f5e0ff */
[----:B------:R-:W-:Y:S01]  /*71a0*/  @!P3 IMAD.X R5, R6, 0x1, R144, P1 ;  /* 0x000000010605b824 */ /* 0x000fe200008e0690 */
[C---:B------:R-:W-:Y:S01]  /*71b0*/  @!P3 LEA R22, P1, R4.reuse, c[0x0][0x170], 0x1 ;  /* 0x00005c000416ba11 */ /* 0x040fe200078208ff */
[----:B------:R-:W-:Y:S01]  /*71c0*/  @!PT LDS RZ, [RZ] ;  /* 0x00000000fffff984 */ /* 0x000fe20000000800 */
[----:B------:R-:W-:Y:S01]  /*71d0*/  @!PT LDS RZ, [RZ] ;  /* 0x00000000fffff984 */ /* 0x000fe20000000800 */
[----:B------:R-:W-:Y:S01]  /*71e0*/  @!PT LDS RZ, [RZ] ;  /* 0x00000000fffff984 */ /* 0x000fe20000000800 */
[----:B------:R3:W-:Y:S01]  /*71f0*/  @!P4 LDGSTS.E.BYPASS.LTC128B.128 [R204+0xe800], [R14.64+0x80] ;  /* 0x0e8000800ecccfae */ /* 0x0007e2000b901d44 */
[--C-:B------:R-:W-:Y:S01]  /*7200*/  @!P5 LEA.HI.X R25, R7, R219, R6.reuse, 0x1, P6 ;  /* 0x000000db0719d211 */ /* 0x100fe200030f0c06 */
[----:B------:R-:W-:Y:S01]  /*7210*/  IMAD.X R6, R207, 0x1, R6, P2 ;  /* 0x00000001cf067824 */ /* 0x000fe200010e0606 */
[----:B------:R-:W-:Y:S01]  /*7220*/  @!P3 LEA.HI.X R23, R4, c[0x0][0x174], R5, 0x1, P1 ;  /* 0x00005d000417ba11 */ /* 0x000fe200008f0c05 */
[----:B------:R-:W-:Y:S01]  /*7230*/  @P3 STS.128 [R204+0x10800], RZ ;  /* 0x010800ffcc003388 */ /* 0x000fe20000000c00 */
[----:B------:R-:W-:-:S02]  /*7240*/  @!P4 IADD3 R4, P2, R9, R146, RZ ;  /* 0x000000920904c210 */ /* 0x000fc40007f5e0ff */
[C---:B------:R-:W-:Y:S01]  /*7250*/  @!P3 IADD3 R146, P1, R9.reuse, R146, RZ ;  /* 0x000000920992b210 */ /* 0x040fe20007f3e0ff */
[----:B------:R-:W-:Y:S01]  /*7260*/  @!PT LDS RZ, [RZ] ;  /* 0x00000000fffff984 */ /* 0x000fe20000000800 */
[----:B------:R-:W-:Y:S01]  /*7270*/  @!PT LDS RZ, [RZ] ;  /* 0x00000000fffff984 */ /* 0x000fe20000000800 */
[----:B------:R-:W-:Y:S01]  /*7280*/  @!PT LDS RZ, [RZ] ;  /* 0x00000000fffff984 */ /* 0x000fe20000000800 */
[----:B------:R4:W-:Y:S01]  /*7290*/  @!P3 LDGSTS.E.BYPASS.LTC128B.128 [R204+0x10800], [R10.64+0x100] ;  /* 0x108001000accbfae */ /* 0x0009e2000b901d44 */
[C---:B------:R-:W-:Y:S01]  /*72a0*/  @!P5 LEA R8, P6, R9.reuse, R216, 0x1 ;  /* 0x000000d80908d211 */ /* 0x040fe200078c08ff */
[--C-:B------:R-:W-:Y:S01]  /*72b0*/  @!P4 IMAD.X R5, R6, 0x1, R144.reuse, P2 ;  /* 0x000000010605c824 */ /* 0x100fe200010e0690 */
[----:B------:R-:W-:Y:S01]  /*72c0*/  @!P4 LEA R28, P2, R4, c[0x0][0x170], 0x1 ;  /* 0x00005c00041cca11 */ /* 0x000fe200078408ff */
[----:B------:R-:W-:Y:S01]  /*72d0*/  @P5 STS.128 [R204+0xd000], RZ ;  /* 0x00d000ffcc005388 */ /* 0x000fe20000000c00 */
[----:B------:R-:W-:Y:S01]  /*72e0*/  @!P3 IMAD.X R7, R6, 0x1, R144, P1 ;  /* 0x000000010607b824 */ /* 0x000fe200008e0690 */
[----:B------:R-:W-:Y:S01]  /*72f0*/  @!P5 LEA.HI.X R9, R9, R219, R6, 0x1, P6 ;  /* 0x000000db0909d211 */ /* 0x000fe200030f0c06 */
[----:B------:R-:W-:Y:S01]  /*7300*/  IMAD.MOV.U32 R216, RZ, RZ, R232 ;  /* 0x000000ffffd87224 */ /* 0x000fe200078e00e8 */
[----:B------:R-:W-:Y:S01]  /*7310*/  @!PT LDS RZ, [RZ] ;  /* 0x00000000fffff984 */ /* 0x000fe20000000800 */
[----:B------:R-:W-:Y:S01]  /*7320*/  @!PT LDS RZ, [RZ] ;  /* 0x00000000fffff984 */ /* 0x000fe20000000800 */
[----:B------:R-:W-:Y:S01]  /*7330*/  @!PT LDS RZ, [RZ] ;  /* 0x00000000fffff984 */ /* 0x000fe20000000800 */
[----:B------:R5:W-:Y:S01]  /*7340*/  @!P5 LDGSTS.E.BYPASS.LTC128B.128 [R204+0xd000], [R24.64] ;  /* 0x0d00000018ccdfae */ /* 0x000be2000b901d44 */
[----:B------:R-:W-:Y:S01]  /*7350*/  @!P3 LEA R26, P1, R146, c[0x0][0x170], 0x1 ;  /* 0x00005c00921aba11 */ /* 0x000fe200078208ff */
[----:B------:R-:W-:Y:S01]  /*7360*/  IMAD.MOV.U32 R219, RZ, RZ, R233 ;  /* 0x000000ffffdb7224 */ /* 0x000fe200078e00e9 */
[----:B------:R-:W-:Y:S01]  /*7370*/  @!P4 LEA.HI.X R29, R4, c[0x0][0x174], R5, 0x1, P2 ;  /* 0x00005d00041dca11 */ /* 0x000fe200010f0c05 */
[----:B------:R-:W-:Y:S01]  /*7380*/  @P4 STS.128 [R204+0xf000], RZ ;  /* 0x00f000ffcc004388 */ /* 0x000fe20000000c00 */
[----:B------:R-:W-:-:S03]  /*7390*/  @!P3 LEA.HI.X R27, R146, c[0x0][0x174], R7, 0x1, P1 ;  /* 0x00005d00921bba11 */ /* 0x000fc600008f0c07 */
        /* <DEDUP_REMOVED lines=36> */
[----:B----4-:R-:W2:Y:S04]  /*75e0*/  LDSM.16.M88.4 R8, [R191+0x7000] ;  /* 0x00700000bf08783b */ /* 0x010ea80000000200 */
[----:B------:R-:W4:Y:S01]  /*75f0*/  LDSM.16.M88.4 R20, [R191+0x6800] ;  /* 0x00680000bf14783b */ /* 0x000f220000000200 */
        /* <DEDUP_REMOVED lines=14> */
[C---:B------:R-:W-:Y:S01]  /*76e0*/  HMMA.16816.F32 R144, R172.reuse, R34, R144 ;  /* 0x00000022ac90723c */ /* 0x040fe20000001890 */
[----:B------:R-:W5:Y:S07]  /*76f0*/  LDSM.16.M88.4 R32, [R184+0x1000] ;  /* 0x00100000b820783b */ /* 0x000f6e0000000200 */
[----:B------:R-:W-:Y:S08]  /*7700*/  HMMA.16816.F32 R156, R172, R136, R156 ;  /* 0x00000088ac9c723c */ /* 0x000ff0000000189c */
[----:B------:R-:W-:Y:S08]  /*7710*/  HMMA.16816.F32 R140, R220, R160, RZ ;  /* 0x000000a0dc8c723c */ /* 0x000ff000000018ff */
[----:B-1----:R-:W-:Y:S08]  /*7720*/  HMMA.16816.F32 R16, R164, R28, R16 ;  /* 0x0000001ca410723c */ /* 0x002ff00000001810 */
[----:B------:R-:W-:Y:S01]  /*7730*/  HMMA.16816.F32 R220, R220, R162, RZ ;  /* 0x000000a2dcdc723c */ /* 0x000fe200000018ff */
[----:B------:R-:W-:Y:S07]  /*7740*/  LDSM.16.M88.4 R160, [R198+0x2000] ;  /* 0x00200000c6a0783b */ /* 0x000fee0000000200 */
[----:B------:R-:W-:Y:S01]  /*7750*/  HMMA.16816.F32 R152, R172, R138, R152 ;  /* 0x0000008aac98723c */ /* 0x000fe20000001898 */
[----:B------:R-:W1:Y:S07]  /*7760*/  LDSM.16.M88.4 R136, [R184+0x800] ;  /* 0x00080000b888783b */ /* 0x000e6e0000000200 */
[C---:B------:R-:W-:Y:S01]  /*7770*/  HMMA.16816.F32 R12, R164.reuse, R30, R12 ;  /* 0x0000001ea40c723c */ /* 0x040fe2000000180c */
[----:B------:R-:W1:Y:S07]  /*7780*/  LDSM.16.M88.4 R28, [R197+0x8000] ;  /* 0x00800000c51c783b */ /* 0x000e6e0000000200 */
[C---:B--2---:R-:W-:Y:S08]  /*7790*/  HMMA.16816.F32 R148, R164.reuse, R8, R148 ;  /* 0x00000008a494723c */ /* 0x044ff00000001894 */
[C---:B------:R-:W-:Y:S01]  /*77a0*/  HMMA.16816.F32 R144, R164.reuse, R10, R144 ;  /* 0x0000000aa490723c */ /* 0x040fe20000001890 */
[----:B------:R-:W2:Y:S07]  /*77b0*/  LDSM.16.M88.4 R8, [R197+0x9000] ;  /* 0x00900000c508783b */ /* 0x000eae0000000200 */
[----:B----4-:R-:W-:Y:S08]  /*77c0*/  HMMA.16816.F32 R156, R164, R20, R156 ;  /* 0x00000014a49c723c */ /* 0x010ff0000000189c */
[----:B------:R-:W-:Y:S08]  /*77d0*/  HMMA.16816.F32 R140, R172, R224, R140 ;  /* 0x000000e0ac8c723c */ /* 0x000ff0000000188c */
[----:B---3--:R-:W-:Y:S08]  /*77e0*/  HMMA.16816.F32 R16, R24, R4, R16 ;  /* 0x000000041810723c */ /* 0x008ff00000001810 */
[----:B------:R-:W-:Y:S01]  /*77f0*/  HMMA.16816.F32 R220, R172, R226, R220 ;  /* 0x000000e2acdc723c */ /* 0x000fe200000018dc */
[----:B------:R-:W-:Y:S04]  /*7800*/  LDSM.16.M88.4 R172, [R196+0x2000] ;  /* 0x00200000c4ac783b */ /* 0x000fe80000000200 */
[----:B------:R-:W-:Y:S03]  /*7810*/  LDSM.16.M88.4 R224, [R197+0x9800] ;  /* 0x00980000c5e0783b */ /* 0x000fe60000000200 */
[----:B------:R-:W-:Y:S01]  /*7820*/  HMMA.16816.F32 R152, R164, R22, R152 ;  /* 0x00000016a498723c */ /* 0x000fe20000001898 */
[----:B------:R-:W3:Y:S07]  /*7830*/  LDSM.16.M88.4 R20, [R197+0x8800] ;  /* 0x00880000c514783b */ /* 0x000eee0000000200 */
[C---:B------:R-:W-:Y:S01]  /*7840*/  HMMA.16816.F32 R12, R24.reuse, R6, R12 ;  /* 0x00000006180c723c */ /* 0x040fe2000000180c */
[----:B------:R-:W4:Y:S07]  /*7850*/  LDSM.16.M88.4 R4, [R183] ;  /* 0x00000000b704783b */ /* 0x000f2e0000000200 */
[C---:B-----5:R-:W-:Y:S08]  /*7860*/  HMMA.16816.F32 R148, R24.reuse, R32, R148 ;  /* 0x000000201894723c */ /* 0x060ff00000001894 */
[C---:B------:R-:W-:Y:S01]  /*7870*/  HMMA.16816.F32 R144, R24.reuse, R34, R144 ;  /* 0x000000221890723c */ /* 0x040fe20000001890 */
[----:B------:R-:W5:Y:S07]  /*7880*/  LDSM.16.M88.4 R32, [R181] ;  /* 0x00000000b520783b */ /* 0x000f6e0000000200 */
[----:B-1----:R-:W-:Y:S08]  /*7890*/  HMMA.16816.F32 R156, R24, R136, R156 ;  /* 0x00000088189c723c */ /* 0x002ff0000000189c */
[----:B------:R-:W-:Y:S08]  /*78a0*/  HMMA.16816.F32 R140, R164, R228, R140 ;  /* 0x000000e4a48c723c */ /* 0x000ff0000000188c */
[----:B------:R-:W-:Y:S08]  /*78b0*/  HMMA.16816.F32 R16, R160, R28, R16 ;  /* 0x0000001ca010723c */ /* 0x000ff00000001810 */
[----:B------:R-:W-:Y:S01]  /*78c0*/  HMMA.16816.F32 R220, R164, R230, R220 ;  /* 0x000000e6a4dc723c */ /* 0x000fe200000018dc */
[----:B------:R-:W-:Y:S04]  /*78d0*/  LDSM.16.M88.4 R164, [R194+0x2000] ;  /* 0x00200000c2a4783b */ /* 0x000fe80000000200 */
[----:B------:R-:W-:Y:S03]  /*78e0*/  LDSM.16.M88.4 R228, [R180] ;  /* 0x00000000b4e4783b */ /* 0x000fe60000000200 */
[----:B------:R-:W-:Y:S01]  /*78f0*/  HMMA.16816.F32 R152, R24, R138, R152 ;  /* 0x0000008a1898723c */ /* 0x000fe20000001898 */
[----:B------:R-:W1:Y:S07]  /*7900*/  LDSM.16.M88.4 R136, [R182] ;  /* 0x00000000b688783b */ /* 0x000e6e0000000200 */
[C---:B------:R-:W-:Y:S01]  /*7910*/  HMMA.16816.F32 R12, R160.reuse, R30, R12 ;  /* 0x0000001ea00c723c */ /* 0x040fe2000000180c */
[----:B------:R-:W1:Y:S07]  /*7920*/  LDSM.16.M88.4 R28, [R191+0x8000] ;  /* 0x00800000bf1c783b */ /* 0x000e6e0000000200 */
[C---:B--2---:R-:W-:Y:S08]  /*7930*/  HMMA.16816.F32 R148, R160.reuse, R8, R148 ;  /* 0x00000008a094723c */ /* 0x044ff00000001894 */
[C---:B------:R-:W-:Y:S01]  /*7940*/  HMMA.16816.F32 R144, R160.reuse, R10, R144 ;  /* 0x0000000aa090723c */ /* 0x040fe20000001890 */
[----:B------:R-:W2:Y:S07]  /*7950*/  LDSM.16.M88.4 R8, [R191+0x9000] ;  /* 0x00900000bf08783b */ /* 0x000eae0000000200 */
[----:B---3--:R-:W-:Y:S08]  /*7960*/  HMMA.16816.F32 R156, R160, R20, R156 ;  /* 0x00000014a09c723c */ /* 0x008ff0000000189c */
[----:B------:R-:W-:Y:S08]  /*7970*/  HMMA.16816.F32 R140, R24, R168, R140 ;  /* 0x000000a8188c723c */ /* 0x000ff0000000188c */
[----:B----4-:R-:W-:Y:S08]  /*7980*/  HMMA.16816.F32 R16, R172, R4, R16 ;  /* 0x00000004ac10723c */ /* 0x010ff00000001810 */
[----:B------:R-:W-:Y:S01]  /*7990*/  HMMA.16816.F32 R220, R24, R170, R220 ;  /* 0x000000aa18dc723c */ /* 0x000fe200000018dc */
[----:B------:R-:W-:Y:S04]  /*79a0*/  LDSM.16.M88.4 R24, [R193+0x2000] ;  /* 0x00200000c118783b */ /* 0x000fe80000000200 */
[----:B------:R-:W-:Y:S03]  /*79b0*/  LDSM.16.M88.4 R168, [R191+0x9800] ;  /* 0x00980000bfa8783b */ /* 0x000fe60000000200 */
[----:B------:R-:W-:Y:S01]  /*79c0*/  HMMA.16816.F32 R152, R160, R22, R152 ;  /* 0x00000016a098723c */ /* 0x000fe20000001898 */
[----:B------:R-:W3:Y:S07]  /*79d0*/  LDSM.16.M88.4 R20, [R191+0x8800] ;  /* 0x00880000bf14783b */ /* 0x000eee0000000200 */
[C---:B------:R-:W-:Y:S01]  /*79e0*/  HMMA.16816.F32 R12, R172.reuse, R6, R12 ;  /* 0x00000006ac0c723c */ /* 0x040fe2000000180c */
[----:B------:R-:W4:Y:S07]  /*79f0*/  LDSM.16.M88.4 R4, [R184+0x2000] ;  /* 0x00200000b804783b */ /* 0x000f2e0000000200 */
[C---:B-----5:R-:W-:Y:S08]  /*7a00*/  HMMA.16816.F32 R148, R172.reuse, R32, R148 ;  /* 0x00000020ac94723c */ /* 0x060ff00000001894 */
[C---:B------:R-:W-:Y:S01]  /*7a10*/  HMMA.16816.F32 R144, R172.reuse, R34, R144 ;  /* 0x00000022ac90723c */ /* 0x040fe20000001890 */
[----:B------:R-:W-:Y:S07]  /*7a20*/  LDSM.16.M88.4 R32, [R197+0xa000] ;  /* 0x00a00000c520783b */ /* 0x000fee0000000200 */
[----:B-1----:R-:W-:Y:S08]  /*7a30*/  HMMA.16816.F32 R156, R172, R136, R156 ;  /* 0x00000088ac9c723c */ /* 0x002ff0000000189c */
[----:B------:R-:W-:Y:S08]  /*7a40*/  HMMA.16816.F32 R140, R160, R224, R140 ;  /* 0x000000e0a08c723c */ /* 0x000ff0000000188c */
[----:B------:R-:W-:Y:S08]  /*7a50*/  HMMA.16816.F32 R16, R164, R28, R16 ;  /* 0x0000001ca410723c */ /* 0x000ff00000001810 */
[----:B------:R-:W-:Y:S01]  /*7a60*/  HMMA.16816.F32 R220, R160, R226, R220 ;  /* 0x000000e2a0dc723c */ /* 0x000fe200000018dc */
[----:B------:R-:W-:Y:S04]  /*7a70*/  LDSM.16.M88.4 R160, [R184+0x2800] ;  /* 0x00280000b8a0783b */ /* 0x000fe80000000200 */
[----:B------:R-:W-:Y:S03]  /*7a80*/  LDSM.16.M88.4 R224, [R198+0x4000] ;  /* 0x00400000c6e0783b */ /* 0x000fe60000000200 */
[----:B------:R-:W-:Y:S01]  /*7a90*/  HMMA.16816.F32 R152, R172, R138, R152 ;  /* 0x0000008aac98723c */ /* 0x000fe20000001898 */
[----:B------:R-:W1:Y:S07]  /*7aa0*/  LDSM.16.M88.4 R136, [R184+0x3000] ;  /* 0x00300000b888783b */ /* 0x000e6e0000000200 */
[C---:B------:R-:W-:Y:S01]  /*7ab0*/  HMMA.16816.F32 R12, R164.reuse, R30, R12 ;  /* 0x0000001ea40c723c */ /* 0x040fe2000000180c */
[----:B------:R-:W-:Y:S07]  /*7ac0*/  LDSM.16.M88.4 R28, [R184+0x3800] ;  /* 0x00380000b81c783b */ /* 0x000fee0000000200 */
        /* <DEDUP_REMOVED lines=12> */
[----:B------:R-:W4:Y:S07]  /*7b90*/  LDSM.16.M88.4 R4, [R179] ;  /* 0x00000000b304783b */ /* 0x000f2e0000000200 */
[C---:B-1----:R-:W-:Y:S08]  /*7ba0*/  HMMA.16816.F32 R148, R24.reuse, R136, R148 ;  /* 0x000000881894723c */ /* 0x042ff00000001894 */
[C---:B------:R-:W-:Y:S01]  /*7bb0*/  HMMA.16816.F32 R144, R24.reuse, R138, R144 ;  /* 0x0000008a1890723c */ /* 0x040fe20000001890 */
[----:B------:R-:W-:Y:S07]  /*7bc0*/  LDSM.16.M88.4 R136, [R194+0x4000] ;  /* 0x00400000c288783b */ /* 0x000fee0000000200 */
[----:B------:R-:W-:Y:S08]  /*7bd0*/  HMMA.16816.F32 R156, R24, R160, R156 ;  /* 0x000000a0189c723c */ /* 0x000ff0000000189c */
[----:B------:R-:W-:Y:S08]  /*7be0*/  HMMA.16816.F32 R140, R164, R168, R140 ;  /* 0x000000a8a48c723c */ /* 0x000ff0000000188c */
[----:B------:R-:W-:Y:S08]  /*7bf0*/  HMMA.16816.F32 R16, R224, R32, R16 ;  /* 0x00000020e010723c */ /* 0x000ff00000001810 */
[----:B------:R-:W-:Y:S01]  /*7c00*/  HMMA.16816.F32 R220, R164, R170, R220 ;  /* 0x000000aaa4dc723c */ /* 0x000fe200000018dc */
[----:B------:R-:W1:Y:S04]  /*7c10*/  LDSM.16.M88.4 R164, [R177] ;  /* 0x00000000b1a4783b */ /* 0x000e680000000200 */
[----:B------:R-:W5:Y:S03]  /*7c20*/  LDSM.16.M88.4 R168, [R178] ;  /* 0x00000000b2a8783b */ /* 0x000f660000000200 */
[----:B------:R-:W-:Y:S01]  /*7c30*/  HMMA.16816.F32 R152, R24, R162, R152 ;  /* 0x000000a21898723c */ /* 0x000fe20000001898 */
[----:B------:R-:W-:Y:S07]  /*7c40*/  LDSM.16.M88.4 R160, [R176] ;  /* 0x00000000b0a0783b */ /* 0x000fee0000000200 */
[C---:B------:R-:W-:Y:S01]  /*7c50*/  HMMA.16816.F32 R12, R224.reuse, R34, R12 ;  /* 0x00000022e00c723c */ /* 0x040fe2000000180c */
[----:B------:R-:W1:Y:S07]  /*7c60*/  LDSM.16.M88.4 R32, [R191+0xa000] ;  /* 0x00a00000bf20783b */ /* 0x000e6e0000000200 */
[C---:B--2---:R-:W-:Y:S08]  /*7c70*/  HMMA.16816.F32 R148, R224.reuse, R8, R148 ;  /* 0x00000008e094723c */ /* 0x044ff00000001894 */
[C---:B------:R-:W-:Y:S01]  /*7c80*/  HMMA.16816.F32 R144, R224.reuse, R10, R144 ;  /* 0x0000000ae090723c */ /* 0x040fe20000001890 */
[----:B------:R-:W-:Y:S07]  /*7c90*/  LDSM.16.M88.4 R8, [R193+0x4000] ;  /* 0x00400000c108783b */ /* 0x000fee0000000200 */
[----:B---3--:R-:W-:Y:S08]  /*7ca0*/  HMMA.16816.F32 R156, R224, R20, R156 ;  /* 0x00000014e09c723c */ /* 0x008ff0000000189c */
[----:B------:R-:W-:Y:S08]  /*7cb0*/  HMMA.16816.F32 R140, R24, R28, R140 ;  /* 0x0000001c188c723c */ /* 0x000ff0000000188c */
[----:B----4-:R-:W-:Y:S08]  /*7cc0*/  HMMA.16816.F32 R16, R172, R4, R16 ;  /* 0x00000004ac10723c */ /* 0x010ff00000001810 */
[----:B------:R-:W-:Y:S01]  /*7cd0*/  HMMA.16816.F32 R220, R24, R30, R220 ;  /* 0x0000001e18dc723c */ /* 0x000fe200000018dc */
[----:B------:R-:W2:Y:S04]  /*7ce0*/  LDSM.16.M88.4 R24, [R191+0xb000] ;  /* 0x00b00000bf18783b */ /* 0x000ea80000000200 */
[----:B------:R-:W3:Y:S03]  /*7cf0*/  LDSM.16.M88.4 R28, [R191+0xa800] ;  /* 0x00a80000bf1c783b */ /* 0x000ee60000000200 */
[----:B------:R-:W-:Y:S01]  /*7d00*/  HMMA.16816.F32 R152, R224, R22, R152 ;  /* 0x00000016e098723c */ /* 0x000fe20000001898 */
[----:B------:R-:W-:Y:S07]  /*7d10*/  LDSM.16.M88.4 R20, [R191+0xb800] ;  /* 0x00b80000bf14783b */ /* 0x000fee0000000200 */
[C---:B------:R-:W-:Y:S01]  /*7d20*/  HMMA.16816.F32 R12, R172.reuse, R6, R12 ;  /* 0x00000006ac0c723c */ /* 0x040fe2000000180c */
[----:B------:R-:W4:Y:S07]  /*7d30*/  LDSM.16.M88.4 R4, [R184+0x4000] ;  /* 0x00400000b804783b */ /* 0x000f2e0000000200 */
[C---:B-1----:R-:W-:Y:S08]  /*7d40*/  HMMA.16816.F32 R148, R172.reuse, R164, R148 ;  /* 0x000000a4ac94723c */ /* 0x042ff00000001894 */
[C---:B------:R-:W-:Y:S01]  /*7d50*/  HMMA.16816.F32 R144, R172.reuse, R166, R144 ;  /* 0x000000a6ac90723c */ /* 0x040fe20000001890 */
[----:B------:R-:W1:Y:S07]  /*7d60*/  LDSM.16.M88.4 R164, [R184+0x4800] ;  /* 0x00480000b8a4783b */ /* 0x000e6e0000000200 */
[----:B-----5:R-:W-:Y:S08]  /*7d70*/  HMMA.16816.F32 R156, R172, R168, R156 ;  /* 0x000000a8ac9c723c */ /* 0x020ff0000000189c */
[----:B------:R-:W-:Y:S08]  /*7d80*/  HMMA.16816.F32 R140, R224, R228, R140 ;  /* 0x000000e4e08c723c */ /* 0x000ff0000000188c */
[----:B------:R-:W-:Y:S01]  /*7d90*/  HMMA.16816.F32 R16, R136, R32, R16 ;  /* 0x000000208810723c */ /* 0x000fe20000001810 */
[----:B------:R-:W5:Y:S07]  /*7da0*/  S2R R32, SR_TID.X ;  /* 0x0000000000207919 */ /* 0x000f6e0000002100 */
[----:B------:R-:W-:Y:S08]  /*7db0*/  HMMA.16816.F32 R152, R172, R170, R152 ;  /* 0x000000aaac98723c */ /* 0x000ff00000001898 */
[----:B------:R-:W-:Y:S08]  /*7dc0*/  HMMA.16816.F32 R220, R224, R230, R220 ;  /* 0x000000e6e0dc723c */ /* 0x000ff000000018dc */
[C---:B------:R-:W-:Y:S08]  /*7dd0*/  HMMA.16816.F32 R12, R136.reuse, R34, R12 ;  /* 0x00000022880c723c */ /* 0x040ff0000000180c */
[C---:B--2---:R-:W-:Y:S08]  /*7de0*/  HMMA.16816.F32 R148, R136.reuse, R24, R148 ;  /* 0x000000188894723c */ /* 0x044ff00000001894 */
[C---:B------:R-:W-:Y:S01]  /*7df0*/  HMMA.16816.F32 R144, R136.reuse, R26, R144 ;  /* 0x0000001a8890723c */ /* 0x040fe20000001890 */
[----:B------:R-:W2:Y:S07]  /*7e00*/  LDSM.16.M88.4 R24, [R184+0x5000] ;  /* 0x00500000b818783b */ /* 0x000eae0000000200 */
[----:B---3--:R-:W-:Y:S08]  /*7e10*/  HMMA.16816.F32 R156, R136, R28, R156 ;  /* 0x0000001c889c723c */ /* 0x008ff0000000189c */
[----:B------:R-:W-:Y:S08]  /*7e20*/  HMMA.16816.F32 R140, R172, R160, R140 ;  /* 0x000000a0ac8c723c */ /* 0x000ff0000000188c */
[----:B----4-:R-:W-:Y:S07]  /*7e30*/  HMMA.16816.F32 R16, R8, R4, R16 ;  /* 0x000000040810723c */ /* 0x010fee0000001810 */
[----:B-----5:R-:W-:Y:S01]  /*7e40*/  IMAD.SHL.U32 R4, R32, 0x2, RZ ;  /* 0x0000000220047824 */ /* 0x020fe200078e00ff */
        /* <DEDUP_REMOVED lines=9> */
[C---:B------:R-:W-:Y:S01]  /*7ee0*/  IADD3 R20, R29.reuse, 0x1, RZ ;  /* 0x000000011d147810 */ /* 0x040fe20007ffe0ff */
[----:B------:R-:W-:Y:S01]  /*7ef0*/  HMMA.16816.F32 R152, R8, R166, R152 ;  /* 0x000000a60898723c */ /* 0x000fe20000001898 */
[----:B------:R-:W-:Y:S01]  /*7f00*/  IADD3 R21, R29, 0x8, RZ ;  /* 0x000000081d157810 */ /* 0x000fe20007ffe0ff */
[----:B------:R-:W-:Y:S01]  /*7f10*/  BAR.SYNC.DEFER_BLOCKING 0x0 ;  /* 0x0000000000007b1d */ /* 0x000fe20000010000 */
[----:B------:R-:W-:-:S02]  /*7f20*/  ISETP.GE.AND P2, PT, R20, R135, PT ;  /* 0x000000871400720c */ /* 0x000fc40003f46270 */
[-C--:B------:R-:W-:Y:S02]  /*7f30*/  ISETP.GE.AND P1, PT, R20, R2.reuse, PT ;  /* 0x000000021400720c */ /* 0x080fe40003f26270 */
[----:B------:R-:W-:Y:S01]  /*7f40*/  FSEL R28, R17, -INF , !P2 ;  /* 0xff800000111c7808 */ /* 0x000fe20005000000 */
[----:B------:R-:W-:Y:S01]  /*7f50*/  HMMA.16816.F32 R220, R136, R22, R220 ;  /* 0x0000001688dc723c */ /* 0x000fe200000018dc */
[----:B------:R-:W-:Y:S02]  /*7f60*/  IADD3 R17, R29, 0x9, RZ ;  /* 0x000000091d117810 */ /* 0x000fe40007ffe0ff */
[-C--:B------:R-:W-:Y:S02]  /*7f70*/  ISETP.GE.AND P6, PT, R21, R135.reuse, PT ;  /* 0x000000871500720c */ /* 0x080fe40003fc6270 */
[----:B------:R-:W-:Y:S02]  /*7f80*/  FSEL R19, R19, -INF , !P1 ;  /* 0xff80000013137808 */ /* 0x000fe40004800000 */
[----:B------:R-:W-:Y:S01]  /*7f90*/  ISETP.GE.AND P2, PT, R21, R2, PT ;  /* 0x000000021500720c */ /* 0x000fe20003f46270 */
[----:B--2---:R-:W-:Y:S01]  /*7fa0*/  HMMA.16816.F32 R148, R8, R24, R148 ;  /* 0x000000180894723c */ /* 0x004fe20000001894 */
[----:B------:R-:W-:-:S02]  /*7fb0*/  ISETP.GE.AND P1, PT, R17, R135, PT ;  /* 0x000000871100720c */ /* 0x000fc40003f26270 */
[----:B------:R-:W-:Y:S02]  /*7fc0*/  IADD3 R20, R29, 0x10, RZ ;  /* 0x000000101d147810 */ /* 0x000fe40007ffe0ff */
[----:B------:R-:W-:Y:S02]  /*7fd0*/  FSEL R30, R12, -INF , !P6 ;  /* 0xff8000000c1e7808 */ /* 0x000fe40007000000 */
[----:B------:R-:W-:Y:S01]  /*7fe0*/  ISETP.GE.AND P6, PT, R17, R2, PT ;  /* 0x000000021100720c */ /* 0x000fe20003fc6270 */
[----:B------:R-:W-:Y:S01]  /*7ff0*/  HMMA.16816.F32 R144, R8, R26, R144 ;  /* 0x0000001a0890723c */ /* 0x000fe20000001890 */
[----:B------:R-:W-:Y:S02]  /*8000*/  FSEL R17, R14, -INF , !P2 ;  /* 0xff8000000e117808 */ /* 0x000fe40005000000 */
[----:B------:R-:W-:Y:S02]  /*8010*/  FSEL R12, R13, -INF , !P1 ;  /* 0xff8000000d0c7808 */ /* 0x000fe40004800000 */
[----:B------:R-:W-:-:S02]  /*8020*/  ISETP.GE.AND P2, PT, R20, R135, PT ;  /* 0x000000871400720c */ /* 0x000fc40003f46270 */
[----:B------:R-:W-:Y:S01]  /*8030*/  ISETP.GE.AND P1, PT, R20, R2, PT ;  /* 0x000000021400720c */ /* 0x000fe20003f26270 */
[C---:B---3--:R-:W-:Y:S01]  /*8040*/  HMMA.16816.F32 R140, R8.reuse, R4, R140 ;  /* 0x00000004088c723c */ /* 0x048fe2000000188c */
[C---:B------:R-:W-:Y:S02]  /*8050*/  IADD3 R13, R29.reuse, 0x11, RZ ;  /* 0x000000111d0d7810 */ /* 0x040fe40007ffe0ff */
[----:B------:R-:W-:Y:S02]  /*8060*/  IADD3 R14, R29, 0x18, RZ ;  /* 0x000000181d0e7810 */ /* 0x000fe40007ffe0ff */
[----:B------:R-:W-:Y:S02]  /*8070*/  FSEL R15, R15, -INF , !P6 ;  /* 0xff8000000f0f7808 */ /* 0x000fe40007000000 */
[----:B------:R-:W-:Y:S01]  /*8080*/  FSEL R156, R156, -INF , !P2 ;  /* 0xff8000009c9c7808 */ /* 0x000fe20005000000 */
[----:B------:R-:W-:Y:S01]  /*8090*/  HMMA.16816.F32 R220, R8, R6, R220 ;  /* 0x0000000608dc723c */ /* 0x000fe200000018dc */
[----:B------:R-:W-:-:S02]  /*80a0*/  FSEL R25, R158, -INF , !P1 ;  /* 0xff8000009e197808 */ /* 0x000fc40004800000 */
[CC--:B------:R-:W-:Y:S02]  /*80b0*/  ISETP.GE.AND P6, PT, R13.reuse, R135.reuse, PT ;  /* 0x000000870d00720c */ /* 0x0c0fe40003fc6270 */
[----:B------:R-:W-:Y:S02]  /*80c0*/  ISETP.GE.AND P2, PT, R13, R2, PT ;  /* 0x000000020d00720c */ /* 0x000fe40003f46270 */
[----:B------:R-:W-:Y:S02]  /*80d0*/  ISETP.GE.AND P1, PT, R14, R135, PT ;  /* 0x000000870e00720c */ /* 0x000fe40003f26270 */
[----:B------:R-:W-:Y:S02]  /*80e0*/  IADD3 R13, R29, 0x19, RZ ;  /* 0x000000191d0d7810 */ /* 0x000fe40007ffe0ff */
[----:B------:R-:W-:Y:S02]  /*80f0*/  FSEL R24, R157, -INF , !P6 ;  /* 0xff8000009d187808 */ /* 0x000fe40007000000 */
[----:B------:R-:W-:-:S02]  /*8100*/  FSEL R27, R159, -INF , !P2 ;  /* 0xff8000009f1b7808 */ /* 0x000fc40005000000 */
[----:B------:R-:W-:Y:S02]  /*8110*/  FSEL R22, R152, -INF , !P1 ;  /* 0xff80000098167808 */ /* 0x000fe40004800000 */
[-C--:B------:R-:W-:Y:S02]  /*8120*/  ISETP.GE.AND P6, PT, R14, R2.reuse, PT ;  /* 0x000000020e00720c */ /* 0x080fe40003fc6270 */
[C---:B------:R-:W-:Y:S02]  /*8130*/  ISETP.GE.AND P2, PT, R13.reuse, R135, PT ;  /* 0x000000870d00720c */ /* 0x040fe40003f46270 */
[----:B------:R-:W-:Y:S02]  /*8140*/  ISETP.GE.AND P1, PT, R13, R2, PT ;  /* 0x000000020d00720c */ /* 0x000fe40003f26270 */
[C---:B------:R-:W-:Y:S02]  /*8150*/  IADD3 R14, R29.reuse, 0x20, RZ ;  /* 0x000000201d0e7810 */ /* 0x040fe40007ffe0ff */
[----:B------:R-:W-:-:S02]  /*8160*/  IADD3 R13, R29, 0x21, RZ ;  /* 0x000000211d0d7810 */ /* 0x000fc40007ffe0ff */
[----:B------:R-:W-:Y:S02]  /*8170*/  FSEL R23, R154, -INF , !P6 ;  /* 0xff8000009a177808 */ /* 0x000fe40007000000 */
[----:B------:R-:W-:Y:S02]  /*8180*/  FSEL R20, R153, -INF , !P2 ;  /* 0xff80000099147808 */ /* 0x000fe40005000000 */
[----:B------:R-:W-:Y:S02]  /*8190*/  FSEL R21, R155, -INF , !P1 ;  /* 0xff8000009b157808 */ /* 0x000fe40004800000 */
[CC--:B------:R-:W-:Y:S02]  /*81a0*/  ISETP.GE.AND P6, PT, R14.reuse, R135.reuse, PT ;  /* 0x000000870e00720c */ /* 0x0c0fe40003fc6270 */
[----:B------:R-:W-:Y:S02]  /*81b0*/  ISETP.GE.AND P2, PT, R14, R2, PT ;  /* 0x000000020e00720c */ /* 0x000fe40003f46270 */
[----:B------:R-:W-:-:S02]  /*81c0*/  ISETP.GE.AND P1, PT, R13, R135, PT ;  /* 0x000000870d00720c */ /* 0x000fc40003f26270 */
[----:B------:R-:W-:Y:S02]  /*81d0*/  IADD3 R4, R29, 0x28, RZ ;  /* 0x000000281d047810 */ /* 0x000fe40007ffe0ff */
[----:B------:R-:W-:Y:S02]  /*81e0*/  FSEL R164, R148, -INF , !P6 ;  /* 0xff80000094a47808 */ /* 0x000fe40007000000 */
[----:B------:R-:W-:Y:S02]  /*81f0*/  FSEL R165, R150, -INF , !P2 ;  /* 0xff80000096a57808 */ /* 0x000fe40005000000 */
[----:B------:R-:W-:Y:S02]  /*8200*/  FSEL R166, R149, -INF , !P1 ;  /* 0xff80000095a67808 */ /* 0x000fe40004800000 */
[----:B------:R-:W-:Y:S02]  /*8210*/  ISETP.GE.AND P6, PT, R13, R2, PT ;  /* 0x000000020d00720c */ /* 0x000fe40003fc6270 */
[----:B------:R-:W-:-:S02]  /*8220*/  ISETP.GE.AND P2, PT, R4, R135, PT ;  /* 0x000000870400720c */ /* 0x000fc40003f46270 */
[----:B------:R-:W-:Y:S02]  /*8230*/  ISETP.GE.AND P1, PT, R4, R2, PT ;  /* 0x000000020400720c */ /* 0x000fe40003f26270 */
[----:B------:R-:W-:Y:S02]  /*8240*/  IADD3 R4, R29, 0x29, RZ ;  /* 0x000000291d047810 */ /* 0x000fe40007ffe0ff */
[----:B------:R-:W-:Y:S02]  /*8250*/  FSEL R169, R151, -INF , !P6 ;  /* 0xff80000097a97808 */ /* 0x000fe40007000000 */
[----:B------:R-:W-:Y:S02]  /*8260*/  ISETP.GE.AND P6, PT, R4, R135, PT ;  /* 0x000000870400720c */ /* 0x000fe40003fc6270 */
[----:B------:R-:W-:Y:S02]  /*8270*/  IADD3 R5, R29, 0x30, RZ ;  /* 0x000000301d057810 */ /* 0x000fe40007ffe0ff */
[----:B------:R-:W-:-:S02]  /*8280*/  FSEL R170, R144, -INF , !P2 ;  /* 0xff80000090aa7808 */ /* 0x000fc40005000000 */
[----:B------:R-:W-:Y:S02]  /*8290*/  FSEL R167, R146, -INF , !P1 ;  /* 0xff80000092a77808 */ /* 0x000fe40004800000 */
[----:B------:R-:W-:Y:S02]  /*82a0*/  FSEL R168, R145, -INF , !P6 ;  /* 0xff80000091a87808 */ /* 0x000fe40007000000 */
[-C--:B------:R-:W-:Y:S02]  /*82b0*/  ISETP.GE.AND P2, PT, R4, R2.reuse, PT ;  /* 0x000000020400720c */ /* 0x080fe40003f46270 */
[C---:B------:R-:W-:Y:S02]  /*82c0*/  ISETP.GE.AND P1, PT, R5.reuse, R135, PT ;  /* 0x000000870500720c */ /* 0x040fe40003f26270 */
[----:B------:R-:W-:Y:S02]  /*82d0*/  ISETP.GE.AND P6, PT, R5, R2, PT ;  /* 0x000000020500720c */ /* 0x000fe40003fc6270 */
[----:B------:R-:W-:-:S02]  /*82e0*/  IADD3 R4, R29, 0x31, RZ ;  /* 0x000000311d047810 */ /* 0x000fc40007ffe0ff */
[----:B------:R-:W-:Y:S02]  /*82f0*/  IADD3 R5, R29, 0x38, RZ ;  /* 0x000000381d057810 */ /* 0x000fe40007ffe0ff */
[----:B------:R-:W-:Y:S02]  /*8300*/  FSEL R163, R147, -INF , !P2 ;  /* 0xff80000093a37808 */ /* 0x000fe40005000000 */
[----:B------:R-:W-:Y:S02]  /*8310*/  FSEL R154, R140, -INF , !P1 ;  /* 0xff8000008c9a7808 */ /* 0x000fe40004800000 */
[----:B------:R-:W-:Y:S02]  /*8320*/  FSEL R151, R142, -INF , !P6 ;  /* 0xff8000008e977808 */ /* 0x000fe40007000000 */
[C---:B------:R-:W-:Y:S02]  /*8330*/  ISETP.GE.AND P2, PT, R4.reuse, R135, PT ;  /* 0x000000870400720c */ /* 0x040fe40003f46270 */
[----:B------:R-:W-:-:S02]  /*8340*/  ISETP.GE.AND P1, PT, R4, R2, PT ;  /* 0x000000020400720c */ /* 0x000fc40003f26270 */
[-C--:B------:R-:W-:Y:S02]  /*8350*/  ISETP.GE.AND P6, PT, R5, R135.reuse, PT ;  /* 0x000000870500720c */ /* 0x080fe40003fc6270 */
[----:B------:R-:W-:Y:S02]  /*8360*/  IADD3 R4, R29, 0x39, RZ ;  /* 0x000000391d047810 */ /* 0x000fe40007ffe0ff */
[----:B------:R-:W-:Y:S02]  /*8370*/  FSEL R138, R220, -INF , !P6 ;  /* 0xff800000dc8a7808 */ /* 0x000fe40007000000 */
[----:B------:R-:W-:Y:S02]  /*8380*/  ISETP.GE.AND P6, PT, R4, R135, PT ;  /* 0x000000870400720c */ /* 0x000fe40003fc6270 */
[----:B------:R-:W-:Y:S02]  /*8390*/  FSEL R152, R141, -INF , !P2 ;  /* 0xff8000008d987808 */ /* 0x000fe40005000000 */
[----:B------:R-:W-:-:S02]  /*83a0*/  FSEL R136, R221, -INF , !P6 ;  /* 0xff800000dd887808 */ /* 0x000fc40007000000 */
[----:B------:R-:W-:Y:S02]  /*83b0*/  ISETP.GT.AND P6, PT, R203, R200, PT ;  /* 0x000000c8cb00720c */ /* 0x000fe40003fc4270 */
[----:B------:R-:W-:Y:S02]  /*83c0*/  FSEL R137, R143, -INF , !P1 ;  /* 0xff8000008f897808 */ /* 0x000fe40004800000 */
[----:B------:R-:W-:Y:S02]  /*83d0*/  ISETP.GE.AND P2, PT, R5, R2, PT ;  /* 0x000000020500720c */ /* 0x000fe40003f46270 */
[----:B------:R-:W-:Y:S02]  /*83e0*/  ISETP.GE.AND P1, PT, R29, R135, PT ;  /* 0x000000871d00720c */ /* 0x000fe40003f26270 */
[----:B------:R-:W-:Y:S02]  /*83f0*/  FSEL R139, R222, -INF , !P2 ;  /* 0xff800000de8b7808 */ /* 0x000fe40005000000 */
[----:B------:R-:W-:-:S02]  /*8400*/  FSEL R16, R16, -INF , !P1 ;  /* 0xff80000010107808 */ /* 0x000fc40004800000 */
        /* <DEDUP_REMOVED lines=12> */
[----:B-1----:R-:W-:Y:S02]  /*84d0*/  IADD3 R10, R10, 0xffffffe, RZ ;  /* 0x0ffffffe0a0a7810 */ /* 0x002fe40007ffe0ff */
[----:B------:R-:W-:-:S04]  /*84e0*/  IABS R2, R6 ;  /* 0x0000000600027213 */ /* 0x000fc80000000000 */
[----:B------:R-:W1:Y:S01]  /*84f0*/  F2I.FTZ.U32.TRUNC.NTZ R11, R10 ;  /* 0x0000000a000b7305 */ /* 0x000e62000021f000 */
[----:B------:R-:W-:Y:S01]  /*8500*/  LOP3.LUT R6, R6, c[0x0][0x2d0], RZ, 0x3c, !PT ;  /* 0x0000b40006067a12 */ /* 0x000fe200078e3cff */
[----:B-1----:R-:W-:Y:S02]  /*8510*/  IMAD.MOV R7, RZ, RZ, -R11 ;  /* 0x000000ffff077224 */ /* 0x002fe400078e0a0b */
[----:B------:R-:W-:Y:S02]  /*8520*/  IMAD.MOV.U32 R10, RZ, RZ, RZ ;  /* 0x000000ffff0a7224 */ /* 0x000fe400078e00ff */
[----:B------:R-:W-:-:S04]  /*8530*/  IMAD R4, R7, R0, RZ ;  /* 0x0000000007047224 */ /* 0x000fc800078e02ff */
        /* <DEDUP_REMOVED lines=12> */
[----:B------:R-:W-:Y:S02]  /*8600*/  @!P1 IADD3 R9, R9, -R0, RZ ;  /* 0x8000000009099210 */ /* 0x000fe40007ffe0ff */
[----:B------:R-:W-:Y:S02]  /*8610*/  @!P1 IADD3 R4, R4, 0x1, RZ ;  /* 0x0000000104049810 */ /* 0x000fe40007ffe0ff */
[----:B------:R-:W-:-:S07]  /*8620*/  ISETP.GE.AND P1, PT, R5, RZ, PT ;  /* 0x000000ff0500720c */ /* 0x000fce0003f26270 */
[----:B------:R-:W-:Y:S02]  /*8630*/  @P2 IADD3 R8, R8, 0x1, RZ ;  /* 0x0000000108082810 */ /* 0x000fe40007ffe0ff */
[----:B------:R-:W-:Y:S02]  /*8640*/  ISETP.GE.U32.AND P2, PT, R9, R0, PT ;  /* 0x000000000900720c */ /* 0x000fe40003f46070 */
[----:B------:R-:W-:Y:S02]  /*8650*/  LOP3.LUT R0, RZ, c[0x0][0x2d0], RZ, 0x33, !PT ;  /* 0x0000b400ff007a12 */ /* 0x000fe400078e33ff */
[----:B------:R-:W-:Y:S01]  /*8660*/  @!P1 IMAD.MOV R8, RZ, RZ, -R8 ;  /* 0x000000ffff089224 */ /* 0x000fe200078e0a08 */
[----:B------:R-:W-:-:S04]  /*8670*/  ISETP.NE.AND P1, PT, RZ, c[0x0][0x2d0], PT ;  /* 0x0000b400ff007a0c */ /* 0x000fc80003f25270 */
[----:B------:R-:W-:-:S04]  /*8680*/  SEL R5, R0, R8, !P1 ;  /* 0x0000000800057207 */ /* 0x000fc80004800000 */
[----:B------:R-:W-:Y:S01]  /*8690*/  @P2 IADD3 R4, R4, 0x1, RZ ;  /* 0x0000000104042810 */ /* 0x000fe20007ffe0ff */
[----:B------:R-:W-:Y:S01]  /*86a0*/  IMAD.WIDE R10, R5, 0x4, R208 ;  /* 0x00000004050a7825 */ /* 0x000fe200078e02d0 */
[----:B------:R-:W-:-:S04]  /*86b0*/  ISETP.GE.AND P2, PT, R6, RZ, PT ;  /* 0x000000ff0600720c */ /* 0x000fc80003f46270 */
[----:B------:R-:W2:Y:S09]  /*86c0*/  LDG.E R7, [R10.64] ;  /* 0x000000040a077981 */ /* 0x000eb2000c1e1900 */
[----:B------:R-:W-:-:S05]  /*86d0*/  @!P2 IMAD.MOV R4, RZ, RZ, -R4 ;  /* 0x000000ffff04a224 */ /* 0x000fca00078e0a04 */
[----:B------:R-:W-:-:S05]  /*86e0*/  SEL R0, R0, R4, !P1 ;  /* 0x0000000400007207 */ /* 0x000fca0004800000 */
[----:B------:R-:W-:-:S05]  /*86f0*/  IMAD.WIDE R8, R0, 0x4, R208 ;  /* 0x0000000400087825 */ /* 0x000fca00078e02d0 */
        /* <DEDUP_REMOVED lines=17> */
.L_x_1375:
[----:B------:R-:W-:-:S05]  /*8810*/  IMAD.MOV.U32 R5, RZ, RZ, c[0x0][0x198] ;  /* 0x00006600ff057624 */ /* 0x000fca00078e00ff */
[----:B------:R-:W-:-:S04]  /*8820*/  LEA R5, -R5, RZ, 0x6 ;  /* 0x000000ff05057211 */ /* 0x000fc800078e31ff */
[----:B------:R-:W-:Y:S02]  /*8830*/  SHF.R.S32.HI R6, RZ, 0x1f, R5 ;  /* 0x0000001fff067819 */ /* 0x000fe40000011405 */
.L_x_1376:
[-C--:B------:R-:W-:Y:S01]  /*8840*/  @!P4 IADD3 R7, P1, R133, R5.reuse, RZ ;  /* 0x000000058507c210 */ /* 0x080fe20007f3e0ff */
[----:B------:R1:W-:Y:S01]  /*8850*/  @P5 STS.128 [R204+0x6000], RZ ;  /* 0x006000ffcc005388 */ /* 0x0003e20000000c00 */
[----:B------:R-:W-:Y:S02]  /*8860*/  BSSY B0, `(.L_x_1377) ;  /* 0x000006a000007945 */ /* 0x000fe40003800000 */
[----:B------:R-:W-:Y:S01]  /*8870*/  @!P4 LEA R146, P2, R7, c[0x0][0x168], 0x1 ;  /* 0x00005a000792ca11 */ /* 0x000fe200078408ff */
[----:B------:R-:W-:Y:S01]  /*8880*/  @!P4 IMAD.X R0, R134, 0x1, R6, P1 ;  /* 0x000000018600c824 */ /* 0x000fe200008e0606 */
[----:B------:R-:W-:-:S04]  /*8890*/  @!P3 IADD3 R9, P1, R133, R5, RZ ;  /* 0x000000058509b210 */ /* 0x000fc80007f3e0ff */
[----:B------:R-:W-:Y:S01]  /*88a0*/  @!P4 LEA.HI.X R147, R7, c[0x0][0x16c], R0, 0x1, P2 ;  /* 0x00005b000793ca11 */ /* 0x000fe200010f0c00 */
[----:B------:R-:W-:Y:S01]  /*88b0*/  @!P3 IMAD.X R2, R134, 0x1, R6, P1 ;  /* 0x000000018602b824 */ /* 0x000fe200008e0606 */
[----:B------:R-:W-:Y:S02]  /*88c0*/  @!P5 IADD3 R7, P2, R202, R5, RZ ;  /* 0x00000005ca07d210 */ /* 0x000fe40007f5e0ff */
[----:B------:R-:W-:-:S03]  /*88d0*/  @!P3 LEA R32, P1, R9, c[0x0][0x168], 0x1 ;  /* 0x00005a000920ba11 */ /* 0x000fc600078208ff */
[----:B------:R-:W-:Y:S01]  /*88e0*/  @!P5 IMAD.X R0, R201, 0x1, R6, P2 ;  /* 0x00000001c900d824 */ /* 0x000fe200010e0606 */
[----:B------:R-:W-:Y:S02]  /*88f0*/  @!P3 LEA.HI.X R33, R9, c[0x0][0x16c], R2, 0x1, P1 ;  /* 0x00005b000921ba11 */ /* 0x000fe400008f0c02 */
[----:B------:R-:W-:-:S04]  /*8900*/  @!P4 IADD3 R9, P2, P1, R133, R5, R202 ;  /* 0x000000058509c210 */ /* 0x000fc8000795e0ca */
[----:B------:R-:W-:Y:S02]  /*8910*/  @!P4 IADD3.X R2, R134, R6, R201, P2, P1 ;  /* 0x000000068602c210 */ /* 0x000fe400017e24c9 */
[----:B------:R-:W-:Y:S02]  /*8920*/  @!P5 LEA R144, P2, R7, R214, 0x1 ;  /* 0x000000d60790d211 */ /* 0x000fe400078408ff */
[----:B------:R-:W-:Y:S02]  /*8930*/  @!P4 LEA R142, P1, R9, c[0x0][0x168], 0x1 ;  /* 0x00005a00098eca11 */ /* 0x000fe400078208ff */
[----:B------:R-:W-:Y:S02]  /*8940*/  @!P5 LEA.HI.X R145, R7, R213, R0, 0x1, P2 ;  /* 0x000000d50791d211 */ /* 0x000fe400010f0c00 */
[----:B------:R-:W-:Y:S02]  /*8950*/  @!P4 LEA.HI.X R143, R9, c[0x0][0x16c], R2, 0x1, P1 ;  /* 0x00005b00098fca11 */ /* 0x000fe400008f0c02 */
[----:B------:R-:W-:-:S04]  /*8960*/  @!P3 IADD3 R7, P2, P1, R133, R5, R202 ;  /* 0x000000058507b210 */ /* 0x000fc8000795e0ca */
[----:B------:R-:W-:Y:S02]  /*8970*/  @!P3 IADD3.X R0, R134, R6, R201, P2, P1 ;  /* 0x000000068600b210 */ /* 0x000fe400017e24c9 */
[----:B------:R-:W-:Y:S02]  /*8980*/  @!P3 LEA R10, P1, R7, c[0x0][0x168], 0x1 ;  /* 0x00005a00070aba11 */ /* 0x000fe400078208ff */
[----:B------:R-:W-:Y:S02]  /*8990*/  @!P5 LEA R158, P2, R5, R214, 0x1 ;  /* 0x000000d6059ed211 */ /* 0x000fe400078408ff */
[----:B------:R-:W-:Y:S02]  /*89a0*/  @!P3 LEA.HI.X R11, R7, c[0x0][0x16c], R0, 0x1, P1 ;  /* 0x00005b00070bba11 */ /* 0x000fe400008f0c00 */
[----:B------:R-:W-:Y:S02]  /*89b0*/  @!P5 LEA.HI.X R159, R5, R213, R6, 0x1, P2 ;  /* 0x000000d5059fd211 */ /* 0x000fe400010f0c06 */
[----:B------:R-:W-:-:S03]  /*89c0*/  IADD3 R4, P2, P1, R202, R5, R202 ;  /* 0x00000005ca047210 */ /* 0x000fc6000795e0ca */
[----:B------:R-:W-:Y:S01]  /*89d0*/  @!PT LDS RZ, [RZ] ;  /* 0x00000000fffff984 */ /* 0x000fe20000000800 */
[----:B------:R-:W-:Y:S01]  /*89e0*/  @!PT LDS RZ, [RZ] ;  /* 0x00000000fffff984 */ /* 0x000fe20000000800 */
[----:B------:R-:W-:Y:S01]  /*89f0*/  @!PT LDS RZ, [RZ] ;  /* 0x00000000fffff984 */ /* 0x000fe20000000800 */
[----:B------:R2:W-:Y:S01]  /*8a00*/  @!P5 LDGSTS.E.BYPASS.LTC128B.128 [R204+0x6000], [R158.64] ;  /* 0x060000009eccdfae */ /* 0x0005e2000b901d44 */
[----:B------:R-:W-:Y:S02]  /*8a10*/  IADD3.X R2, R201, R6, R201, P2, P1 ;  /* 0x00000006c9027210 */ /* 0x000fe400017e24c9 */
[----:B------:R-:W-:Y:S01]  /*8a20*/  @!P4 IADD3 R8, P1, R133, R4, RZ ;  /* 0x000000048508c210 */ /* 0x000fe20007f3e0ff */
[----:B------:R1:W-:Y:S01]  /*8a30*/  @P4 STS.128 [R204+0x8000], RZ ;  /* 0x008000ffcc004388 */ /* 0x0003e20000000c00 */
[----:B------:R-:W-:-:S03]  /*8a40*/  @!P5 LEA R140, P2, R4, R214, 0x1 ;  /* 0x000000d6048cd211 */ /* 0x000fc600078408ff */
[--C-:B------:R-:W-:Y:S01]  /*8a50*/  @!P4 IMAD.X R7, R134, 0x1, R2.reuse, P1 ;  /* 0x000000018607c824 */ /* 0x100fe200008e0602 */
[--C-:B------:R-:W-:Y:S01]  /*8a60*/  @!P5 LEA.HI.X R141, R4, R213, R2.reuse, 0x1, P2 ;  /* 0x000000d5048dd211 */ /* 0x100fe200010f0c02 */
[----:B------:R-:W-:Y:S01]  /*8a70*/  @!PT LDS RZ, [RZ] ;  /* 0x00000000fffff984 */ /* 0x000fe20000000800 */
[----:B------:R-:W-:Y:S01]  /*8a80*/  @!PT LDS RZ, [RZ] ;  /* 0x00000000fffff984 */ /* 0x000fe20000000800 */
[----:B------:R-:W-:Y:S01]  /*8a90*/  @!PT LDS RZ, [RZ] ;  /* 0x00000000fffff984 */ /* 0x000fe20000000800 */
[----:B------:R1:W-:Y:S01]  /*8aa0*/  @!P4 LDGSTS.E.BYPASS.LTC128B.128 [R204+0x8000], [R146.64+0x80] ;  /* 0x0800008092cccfae */ /* 0x0003e2000b901d44 */
[C---:B------:R-:W-:Y:S02]  /*8ab0*/  @!P4 LEA R34, P2, R8.reuse, c[0x0][0x168], 0x1 ;  /* 0x00005a000822ca11 */ /* 0x040fe400078408ff */
[-C--:B------:R-:W-:Y:S01]  /*8ac0*/  @!P3 IADD3 R0, P1, R133, R4.reuse, RZ ;  /* 0x000000048500b210 */ /* 0x080fe20007f3e0ff */
[----:B------:R1:W-:Y:S01]  /*8ad0*/  @P3 STS.128 [R204+0xa000], RZ ;  /* 0x00a000ffcc003388 */ /* 0x0003e20000000c00 */
[----:B------:R-:W-:Y:S02]  /*8ae0*/  @!P4 LEA.HI.X R35, R8, c[0x0][0x16c], R7, 0x1, P2 ;  /* 0x00005b000823ca11 */ /* 0x000fe400010f0c07 */
[----:B------:R-:W-:Y:S01]  /*8af0*/  IADD3 R4, P2, R202, R4, RZ ;  /* 0x00000004ca047210 */ /* 0x000fe20007f5e0ff */
[--C-:B------:R-:W-:Y:S01]  /*8b00*/  @!P3 IMAD.X R7, R134, 0x1, R2.reuse, P1 ;  /* 0x000000018607b824 */ /* 0x100fe200008e0602 */
[C---:B------:R-:W-:Y:S01]  /*8b10*/  @!P3 LEA R160, P1, R0.reuse, c[0x0][0x168], 0x1 ;  /* 0x00005a0000a0ba11 */ /* 0x040fe200078208ff */
[----:B------:R-:W-:Y:S01]  /*8b20*/  @!PT LDS RZ, [RZ] ;  /* 0x00000000fffff984 */ /* 0x000fe20000000800 */
[----:B------:R-:W-:Y:S01]  /*8b30*/  @!PT LDS RZ, [RZ] ;  /* 0x00000000fffff984 */ /* 0x000fe20000000800 */
[----:B------:R-:W-:Y:S01]  /*8b40*/  @!PT LDS RZ, [RZ] ;  /* 0x00000000fffff984 */ /* 0x000fe20000000800 */
[----:B------:R1:W-:Y:S03]  /*8b50*/  @!P3 LDGSTS.E.BYPASS.LTC128B.128 [R204+0xa000], [R32.64+0x100] ;  /* 0x0a00010020ccbfae */ /* 0x0003e6000b901d44 */
[----:B------:R-:W-:Y:S01]  /*8b60*/  @!P3 LEA.HI.X R161, R0, c[0x0][0x16c], R7, 0x1, P1 ;  /* 0x00005b0000a1ba11 */ /* 0x000fe200008f0c07 */
[----:B------:R-:W-:Y:S01]  /*8b70*/  IMAD.X R7, R201, 0x1, R2, P2 ;  /* 0x00000001c9077824 */ /* 0x000fe200010e0602 */
[----:B------:R-:W-:Y:S01]  /*8b80*/  @!P4 IADD3 R9, P1, R133, R4, RZ ;  /* 0x000000048509c210 */ /* 0x000fe20007f3e0ff */
[----:B------:R1:W-:Y:S04]  /*8b90*/  @P5 STS.128 [R204+0x6800], RZ ;  /* 0x006800ffcc005388 */ /* 0x0003e80000000c00 */
[----:B------:R-:W-:Y:S01]  /*8ba0*/  @!P4 IMAD.X R0, R134, 0x1, R7, P1 ;  /* 0x000000018600c824 */ /* 0x000fe200008e0607 */
[C---:B------:R-:W-:Y:S01]  /*8bb0*/  @!P4 LEA R8, P1, R9.reuse, c[0x0][0x168], 0x1 ;  /* 0x00005a000908ca11 */ /* 0x040fe200078208ff */
[----:B------:R-:W-:Y:S01]  /*8bc0*/  @!PT LDS RZ, [RZ] ;  /* 0x00000000fffff984 */ /* 0x000fe20000000800 */
[----:B------:R-:W-:Y:S01]  /*8bd0*/  @!PT LDS RZ, [RZ] ;  /* 0x00000000fffff984 */ /* 0x000fe20000000800 */
[----:B------:R-:W-:Y:S01]  /*8be0*/  @!PT LDS RZ, [RZ] ;  /* 0x00000000fffff984 */ /* 0x000fe20000000800 */
[----:B------:R1:W-:Y:S03]  /*8bf0*/  @!P5 LDGSTS.E.BYPASS.LTC128B.128 [R204+0x6800], [R144.64] ;  /* 0x0680000090ccdfae */ /* 0x0003e6000b901d44 */
[----:B------:R-:W-:Y:S01]  /*8c00*/  @!P4 LEA.HI.X R9, R9, c[0x0][0x16c], R0, 0x1, P1 ;  /* 0x00005b000909ca11 */ /* 0x000fe200008f0c00 */
[----:B------:R1:W-:Y:S01]  /*8c10*/  @P4 STS.128 [R204+0x8800], RZ ;  /* 0x008800ffcc004388 */ /* 0x0003e20000000c00 */
[----:B--2---:R-:W-:-:S03]  /*8c20*/  @!P5 LEA R158, P1, R4, R214, 0x1 ;  /* 0x000000d6049ed211 */ /* 0x004fc600078208ff */
[----:B------:R-:W-:Y:S01]  /*8c30*/  @!PT LDS RZ, [RZ] ;  /* 0x00000000fffff984 */ /* 0x000fe20000000800 */
[----:B------:R-:W-:Y:S01]  /*8c40*/  @!PT LDS RZ, [RZ] ;  /* 0x00000000fffff984 */ /* 0x000fe20000000800 */
[----:B------:R-:W-:Y:S01]  /*8c50*/  @!PT LDS RZ, [RZ] ;  /* 0x00000000fffff984 */ /* 0x000fe20000000800 */
[----:B------:R1:W-:Y:S01]  /*8c60*/  @!P4 LDGSTS.E.BYPASS.LTC128B.128 [R204+0x8800], [R142.64+0x80] ;  /* 0x088000808ecccfae */ /* 0x0003e2000b901d44 */
[----:B------:R-:W-:-:S03]  /*8c70*/  @!P5 LEA.HI.X R159, R4, R213, R7, 0x1, P1 ;  /* 0x000000d5049fd211 */ /* 0x000fc600008f0c07 */
        /* <DEDUP_REMOVED lines=40> */
.L_x_1378:
[----:B------:R-:W-:Y:S05]  /*8f00*/  BSYNC B0 ;  /* 0x0000000000007941 */ /* 0x000fea0003800000 */
.L_x_1377:
[----:B------:R-:W0:Y:S01]  /*8f10*/  LDGDEPBAR ;  /* 0x00000000000079af */ /* 0x000e220000000000 */
[----:B------:R-:W-:-:S04]  /*8f20*/  LEA R214, P1, R5, R214, 0x1 ;  /* 0x000000d605d67211 */ /* 0x000fc800078208ff */
[----:B------:R-:W-:Y:S02]  /*8f30*/  LEA.HI.X R213, R5, R213, R6, 0x1, P1 ;  /* 0x000000d505d57211 */ /* 0x000fe400008f0c06 */
.L_x_1374:
        /* <DEDUP_REMOVED lines=407> */
[----:B------:R-:W-:Y:S11]  /*a8b0*/  MOV R132, R146 ;  /* 0x0000009200847202 */ /* 0x000ff60000000f00 */
[----:B------:R-:W-:Y:S01]  /*a8c0*/  @!UPT UIADD3 URZ, URZ, URZ, URZ ;  /* 0x0000003f3f3ff290 */ /* 0x000fe2000fffe03f */
.L_x_1371:
[----:B------:R-:W-:Y:S05]  /*a8d0*/  @!P6 BRA `(.L_x_1379) ;  /* 0x000037c00000e947 */ /* 0x000fea0003800000 */
[----:B------:R-:W-:Y:S01]  /*a8e0*/  ULDC UR7, c[0x0][0x1a0] ;  /* 0x0000680000077ab9 */ /* 0x000fe20000000800 */
[----:B------:R-:W-:Y:S01]  /*a8f0*/  IMAD.MOV.U32 R0, RZ, RZ, R3 ;  /* 0x000000ffff007224 */ /* 0x000fe200078e0003 */
[----:B------:R-:W-:Y:S01]  /*a900*/  ULEA UR7, -UR7, URZ, 0x6 ;  /* 0x0000003f07077291 */ /* 0x000fe2000f8e313f */
[----:B------:R-:W-:Y:S01]  /*a910*/  IMAD.MOV.U32 R133, RZ, RZ, R132 ;  /* 0x000000ffff857224 */ /* 0x000fe200078e0084 */
[----:B------:R-:W-:-:S02]  /*a920*/  ULDC UR6, c[0x0][0x198] ;  /* 0x0000660000067ab9 */ /* 0x000fc40000000800 */
[----:B------:R-:W-:Y:S02]  /*a930*/  USHF.R.S32.HI UR5, URZ, 0x1f, UR7 ;  /* 0x0000001f3f057899 */ /* 0x000fe40008011407 */
[----:B------:R-:W-:Y:S01]  /*a940*/  ULEA UR6, -UR6, URZ, 0x6 ;  /* 0x0000003f06067291 */ /* 0x000fe2000f8e313f */
[----:B------:R-:W-:Y:S01]  /*a950*/  MOV R212, UR7 ;  /* 0x0000000700d47c02 */ /* 0x000fe20008000f00 */
[----:B------:R-:W-:Y:S02]  /*a960*/  ULDC.64 UR8, c[0x0][0x118] ;  /* 0x0000460000087ab9 */ /* 0x000fe40000000a00 */
[----:B------:R-:W-:Y:S01]  /*a970*/  MOV R211, UR5 ;  /* 0x0000000500d37c02 */ /* 0x000fe20008000f00 */
[----:B------:R-:W-:Y:S02]  /*a980*/  USHF.R.S32.HI UR4, URZ, 0x1f, UR6 ;  /* 0x0000001f3f047899 */ /* 0x000fe40008011406 */
.L_x_1383:
[----:B------:R-:W-:Y:S01]  /*a990*/  IADD3 R203, R203, -0x1, RZ ;  /* 0xffffffffcbcb7810 */ /* 0x000fe20007ffe0ff */
[----:B------:R-:W-:Y:S04]  /*a9a0*/  DEPBAR.LE SB0, 0x0 ;  /* 0x000080000000791a */ /* 0x000fe80000000000 */
[----:B------:R-:W-:Y:S01]  /*a9b0*/  BAR.SYNC.DEFER_BLOCKING 0x0 ;  /* 0x0000000000007b1d */ /* 0x000fe20000010000 */
[----:B------:R-:W-:Y:S01]  /*a9c0*/  MOV R132, R211 ;  /* 0x000000d300847202 */ /* 0x000fe20000000f00 */
[----:B------:R-:W-:Y:S04]  /*a9d0*/  IMAD.MOV.U32 R3, RZ, RZ, R212 ;  /* 0x000000ffff037224 */ /* 0x000fe800078e00d4 */
[----:B------:R-:W-:-:S05]  /*a9e0*/  @!P0 BRA `(.L_x_1380) ;  /* 0x000003c000008947 */ /* 0x000fca0003800000 */
[----:B------:R-:W-:Y:S04]  /*a9f0*/  IABS R2, c[0x0][0x2d0] ;  /* 0x0000b40000027a13 */ /* 0x000fe80000000000 */
[----:B------:R-:W1:Y:S10]  /*aa00*/  I2F.RP R7, R2 ;  /* 0x0000000200077306 */ /* 0x000e740000209400 */
[----:B-1----:R-:W1:Y:S02]  /*aa10*/  MUFU.RCP R3, R7 ;  /* 0x0000000700037308 */ /* 0x002e640000001000 */
[----:B-1----:R-:W-:Y:S01]  /*aa20*/  IADD3 R8, R3, 0xffffffe, RZ ;  /* 0x0ffffffe03087810 */ /* 0x002fe20007ffe0ff */
[----:B------:R-:W-:Y:S07]  /*aa30*/  IMAD.SHL.U32 R3, R203, 0x40, RZ ;  /* 0x00000040cb037824 */ /* 0x000fee00078e00ff */
[----:B------:R-:W1:Y:S01]  /*aa40*/  F2I.FTZ.U32.TRUNC.NTZ R9, R8 ;  /* 0x0000000800097305 */ /* 0x000e62000021f000 */
[----:B------:R-:W-:Y:S02]  /*aa50*/  IABS R4, R3 ;  /* 0x0000000300047213 */ /* 0x000fe40000000000 */
[C---:B------:R-:W-:Y:S02]  /*aa60*/  IADD3 R10, R3.reuse, 0x40, RZ ;  /* 0x00000040030a7810 */ /* 0x040fe40007ffe0ff */
[----:B------:R-:W-:Y:S02]  /*aa70*/  LOP3.LUT R3, R3, c[0x0][0x2d0], RZ, 0x3c, !PT ;  /* 0x0000b40003037a12 */ /* 0x000fe400078e3cff */
[----:B------:R-:W-:Y:S02]  /*aa80*/  IABS R6, R10 ;  /* 0x0000000a00067213 */ /* 0x000fe40000000000 */
[----:B------:R-:W-:Y:S02]  /*aa90*/  LOP3.LUT R10, R10, c[0x0][0x2d0], RZ, 0x3c, !PT ;  /* 0x0000b4000a0a7a12 */ /* 0x000fe400078e3cff */
[----:B------:R-:W-:Y:S02]  /*aaa0*/  ISETP.GE.AND P1, PT, R3, RZ, PT ;  /* 0x000000ff0300720c */ /* 0x000fe40003f26270 */
        /* <DEDUP_REMOVED lines=31> */
[----:B------:R-:W-:Y:S01]  /*aca0*/  IMAD.MOV.U32 R3, RZ, RZ, c[0x0][0x2d0] ;  /* 0x0000b400ff037624 */ /* 0x000fe200078e00ff */
[----:B------:R-:W-:Y:S03]  /*acb0*/  LEA.HI.X.SX32 R11, R9, R209, 0x2, P1 ;  /* 0x000000d1090b7211 */ /* 0x000fe600008f16ff */
[----:B------:R-:W-:Y:S01]  /*acc0*/  IMAD R3, R2, R3, -0x40 ;  /* 0xffffffc002037424 */ /* 0x000fe200078e0203 */
        /* <DEDUP_REMOVED lines=14> */
.L_x_1380:
[C---:B------:R-:W-:Y:S02]  /*adb0*/  ISETP.GE.AND P5, PT, R205.reuse, c[0x0][0x220], PT ;  /* 0x00008800cd007a0c */ /* 0x040fe40003fa6270 */
[C---:B------:R-:W-:Y:S02]  /*adc0*/  IADD3 R134, R205.reuse, 0x40, RZ ;  /* 0x00000040cd867810 */ /* 0x040fe40007ffe0ff */
[----:B------:R-:W-:Y:S02]  /*add0*/  IADD3 R2, R205, 0x80, RZ ;  /* 0x00000080cd027810 */ /* 0x000fe40007ffe0ff */
[----:B------:R-:W-:Y:S02]  /*ade0*/  ISETP.GE.AND P4, PT, R134, c[0x0][0x220], PT ;  /* 0x0000880086007a0c */ /* 0x000fe40003f86270 */
[----:B------:R-:W-:Y:S02]  /*adf0*/  ISETP.GE.AND P3, PT, R2, c[0x0][0x220], PT ;  /* 0x0000880002007a0c */ /* 0x000fe40003f66270 */
[CC--:B------:R-:W-:Y:S02]  /*ae00*/  LEA R2, P1, R3.reuse, R216.reuse, 0x1 ;  /* 0x000000d803027211 */ /* 0x0c0fe400078208ff */
[C---:B------:R-:W-:Y:S01]  /*ae10*/  IADD3 R221, P2, R210.reuse, R3, RZ ;  /* 0x00000003d2dd7210 */ /* 0x040fe20007f5e0ff */
[----:B------:R-:W-:Y:S01]  /*ae20*/  @P5 STS.128 [R204+0xc000], RZ ;  /* 0x00c000ffcc005388 */ /* 0x000fe20000000c00 */
[-CC-:B------:R-:W-:Y:S02]  /*ae30*/  LEA.HI.X R3, R3, R219.reuse, R132.reuse, 0x1, P1 ;  /* 0x000000db03037211 */ /* 0x180fe400008f0c84 */
[-C--:B------:R-:W-:Y:S01]  /*ae40*/  @!P5 LEA R224, P6, R221, R216.reuse, 0x1 ;  /* 0x000000d8dde0d211 */ /* 0x080fe200078c08ff */
[----:B------:R-:W-:Y:S02]  /*ae50*/  IMAD.X R134, R207, 0x1, R132, P2 ;  /* 0x00000001cf867824 */ /* 0x000fe400010e0684 */
[----:B------:R-:W-:Y:S01]  /*ae60*/  @!PT LDS RZ, [RZ] ;  /* 0x00000000fffff984 */ /* 0x000fe20000000800 */
[----:B------:R-:W-:Y:S01]  /*ae70*/  @!PT LDS RZ, [RZ] ;  /* 0x00000000fffff984 */ /* 0x000fe20000000800 */
[----:B------:R-:W-:Y:S01]  /*ae80*/  @!PT LDS RZ, [RZ] ;  /* 0x00000000fffff984 */ /* 0x000fe20000000800 */
[----:B------:R1:W-:Y:S01]  /*ae90*/  @!P5 LDGSTS.E.BYPASS.LTC128B.128 [R204+0xc000], [R2.64] ;  /* 0x0c00000002ccdfae */ /* 0x0003e2000b901d48 */
[CC--:B------:R-:W-:Y:S02]  /*aea0*/  @!P4 LEA R222, P2, R221.reuse, R216.reuse, 0x1 ;  /* 0x000000d8dddec211 */ /* 0x0c0fe400078408ff */
[CCC-:B------:R-:W-:Y:S01]  /*aeb0*/  @!P5 LEA.HI.X R225, R221.reuse, R219.reuse, R134.reuse, 0x1, P6 ;  /* 0x000000dbdde1d211 */ /* 0x1c0fe200030f0c86 */
[----:B------:R-:W-:Y:S01]  /*aec0*/  @P4 STS.128 [R204+0xe000], RZ ;  /* 0x00e000ffcc004388 */ /* 0x000fe20000000c00 */
[C-C-:B------:R-:W-:Y:S02]  /*aed0*/  @!P4 LEA.HI.X R223, R221.reuse, R219, R134.reuse, 0x1, P2 ;  /* 0x000000dbdddfc211 */ /* 0x140fe400010f0c86 */
[CC--:B------:R-:W-:Y:S01]  /*aee0*/  @!P3 LEA R220, P1, R221.reuse, R216.reuse, 0x1 ;  /* 0x000000d8dddcb211 */ /* 0x0c0fe200078208ff */
[----:B------:R-:W-:Y:S01]  /*aef0*/  @!PT LDS RZ, [RZ] ;  /* 0x00000000fffff984 */ /* 0x000fe20000000800 */
[----:B------:R-:W-:Y:S01]  /*af00*/  @!PT LDS RZ, [RZ] ;  /* 0x00000000fffff984 */ /* 0x000fe20000000800 */
[----:B------:R-:W-:Y:S01]  /*af10*/  @!PT LDS RZ, [RZ] ;  /* 0x00000000fffff984 */ /* 0x000fe20000000800 */
[----:B------:R1:W-:Y:S01]  /*af20*/  @!P4 LDGSTS.E.BYPASS.LTC128B.128 [R204+0xe000], [R2.64+0x80] ;  /* 0x0e00008002cccfae */ /* 0x0003e2000b901d48 */
[C---:B------:R-:W-:Y:S02]  /*af30*/  IADD3 R135, P6, R210.reuse, R221, RZ ;  /* 0x000000ddd2877210 */ /* 0x040fe40007fde0ff */
[-CC-:B------:R-:W-:Y:S01]  /*af40*/  @!P3 LEA.HI.X R221, R221, R219.reuse, R134.reuse, 0x1, P1 ;  /* 0x000000dbddddb211 */ /* 0x180fe200008f0c86 */
[----:B------:R-:W-:Y:S01]  /*af50*/  @P3 STS.128 [R204+0x10000], RZ ;  /* 0x010000ffcc003388 */ /* 0x000fe20000000c00 */
[-C--:B------:R-:W-:Y:S01]  /*af60*/  @!P4 LEA R228, P2, R135, R216.reuse, 0x1 ;  /* 0x000000d887e4c211 */ /* 0x080fe200078408ff */
        /* <DEDUP_REMOVED lines=9> */
[C-C-:B------:R-:W-:Y:S02]  /*b000*/  @!P4 LEA.HI.X R229, R135.reuse, R219, R134.reuse, 0x1, P2 ;  /* 0x000000db87e5c211 */ /* 0x140fe400010f0c86 */
[----:B------:R-:W-:Y:S01]  /*b010*/  IADD3 R132, P6, R210, R135, RZ ;  /* 0x00000087d2847210 */ /* 0x000fe20007fde0ff */
[----:B------:R-:W-:Y:S01]  /*b020*/  @!PT LDS RZ, [RZ] ;  /* 0x00000000fffff984 */ /* 0x000fe20000000800 */
[----:B------:R-:W-:Y:S01]  /*b030*/  @!PT LDS RZ, [RZ] ;  /* 0x00000000fffff984 */ /* 0x000fe20000000800 */
[----:B------:R-:W-:Y:S01]  /*b040*/  @!PT LDS RZ, [RZ] ;  /* 0x00000000fffff984 */ /* 0x000fe20000000800 */
[----:B------:R1:W-:Y:S01]  /*b050*/  @!P5 LDGSTS.E.BYPASS.LTC128B.128 [R204+0xc800], [R224.64] ;  /* 0x0c800000e0ccdfae */ /* 0x0003e2000b901d48 */
[-CC-:B------:R-:W-:Y:S02]  /*b060*/  @!P3 LEA.HI.X R227, R135, R219.reuse, R134.reuse, 0x1, P1 ;  /* 0x000000db87e3b211 */ /* 0x180fe400008f0c86 */
[CC--:B------:R-:W-:Y:S01]  /*b070*/  @!P4 LEA R232, P2, R132.reuse, R216.reuse, 0x1 ;  /* 0x000000d884e8c211 */ /* 0x0c0fe200078408ff */
[----:B------:R-:W-:Y:S01]  /*b080*/  @P4 STS.128 [R204+0xe800], RZ ;  /* 0x00e800ffcc004388 */ /* 0x000fe20000000c00 */
[----:B------:R-:W-:Y:S01]  /*b090*/  IMAD.X R134, R207, 0x1, R134, P6 ;  /* 0x00000001cf867824 */ /* 0x000fe200030e0686 */
[CC--:B------:R-:W-:Y:S02]  /*b0a0*/  @!P5 LEA R234, P6, R132.reuse, R216.reuse, 0x1 ;  /* 0x000000d884ead211 */ /* 0x0c0fe400078c08ff */
[----:B------:R-:W-:Y:S01]  /*b0b0*/  @!PT LDS RZ, [RZ] ;  /* 0x00000000fffff984 */ /* 0x000fe20000000800 */
[----:B------:R-:W-:Y:S01]  /*b0c0*/  @!PT LDS RZ, [RZ] ;  /* 0x00000000fffff984 */ /* 0x000fe20000000800 */
[----:B------:R-:W-:Y:S01]  /*b0d0*/  @!PT LDS RZ, [RZ] ;  /* 0x00000000fffff984 */ /* 0x000fe20000000800 */
[----:B------:R1:W-:Y:S01]  /*b0e0*/  @!P4 LDGSTS.E.BYPASS.LTC128B.128 [R204+0xe800], [R222.64+0x80] ;  /* 0x0e800080decccfae */ /* 0x0003e2000b901d48 */
[C---:B------:R-:W-:Y:S01]  /*b0f0*/  @!P3 LEA R218, P1, R132.reuse, R216, 0x1 ;  /* 0x000000d884dab211 */ /* 0x040fe200078208ff */
[----:B------:R-:W-:Y:S01]  /*b100*/  IMAD.MOV.U32 R216, RZ, RZ, R2 ;  /* 0x000000ffffd87224 */ /* 0x000fe200078e0002 */
        /* <DEDUP_REMOVED lines=8> */
[----:B------:R-:W-:Y:S03]  /*b190*/  ISETP.GT.AND P1, PT, R203, R200, PT ;  /* 0x000000c8cb00720c */ /* 0x000fe60003f24270 */
        /* <DEDUP_REMOVED lines=37> */
[----:B------:R-:W-:Y:S04]  /*b3f0*/  LDSM.16.M88.4 R156, [R196] ;  /* 0x00000000c49c783b */ /* 0x000fe80000000200 */
        /* <DEDUP_REMOVED lines=158> */
[----:B------:R-:W-:Y:S01]  /*bde0*/  IABS R3, c[0x0][0x2d0] ;  /* 0x0000b40000037a13 */ /* 0x000fe20000000000 */
[----:B------:R-:W-:Y:S03]  /*bdf0*/  IMAD.MOV.U32 R136, RZ, RZ, RZ ;  /* 0x000000ffff887224 */ /* 0x000fe600078e00ff */
[----:B------:R-:W1:Y:S01]  /*be00*/  I2F.RP R134, R3 ;  /* 0x0000000300867306 */ /* 0x000e620000209400 */
[----:B------:R-:W-:Y:S04]  /*be10*/  IADD3 R138, R132, -0x40, RZ ;  /* 0xffffffc0848a7810 */ /* 0x000fe80007ffe0ff */
[----:B------:R-:W-:Y:S02]  /*be20*/  IABS R135, R138 ;  /* 0x0000008a00877213 */ /* 0x000fe40000000000 */
[----:B------:R-:W-:Y:S03]  /*be30*/  LOP3.LUT R138, R138, c[0x0][0x2d0], RZ, 0x3c, !PT ;  /* 0x0000b4008a8a7a12 */ /* 0x000fe600078e3cff */
[----:B-1----:R-:W1:Y:S02]  /*be40*/  MUFU.RCP R2, R134 ;  /* 0x0000008600027308 */ /* 0x002e640000001000 */
[----:B-1----:R-:W-:Y:S08]  /*be50*/  IADD3 R137, R2, 0xffffffe, RZ ;  /* 0x0ffffffe02897810 */ /* 0x002ff00007ffe0ff */
[----:B------:R-:W1:Y:S02]  /*be60*/  F2I.FTZ.U32.TRUNC.NTZ R137, R137 ;  /* 0x0000008900897305 */ /* 0x000e64000021f000 */
[--C-:B-1----:R-:W-:Y:S04]  /*be70*/  IMAD.MOV R2, RZ, RZ, -R137.reuse ;  /* 0x000000ffff027224 */ /* 0x102fe800078e0a89 */
        /* <DEDUP_REMOVED lines=21> */
[----:B------:R-:W-:Y:S02]  /*bfd0*/  ISETP.GE.AND P6, PT, R132, RZ, PT ;  /* 0x000000ff8400720c */ /* 0x000fe40003fc6270 */
[----:B------:R-:W-:Y:S02]  /*bfe0*/  @!P2 IADD3 R137, -R137, RZ, RZ ;  /* 0x000000ff8989a210 */ /* 0x000fe40007ffe1ff */
        /* <DEDUP_REMOVED lines=11> */
[----:B------:R-:W-:Y:S04]  /*c0a0*/  IMAD.MOV.U32 R3, RZ, RZ, c[0x0][0x2d0] ;  /* 0x0000b400ff037624 */ /* 0x000fe800078e00ff */
[----:B------:R-:W-:Y:S01]  /*c0b0*/  IMAD R3, R2, R3, -0x40 ;  /* 0xffffffc002037424 */ /* 0x000fe200078e0203 */
[----:B------:R-:W2:Y:S03]  /*c0c0*/  LDG.E R135, [R138.64] ;  /* 0x000000088a877981 */ /* 0x000ea6000c1e1900 */
[C---:B------:R-:W-:Y:S01]  /*c0d0*/  IMAD.WIDE.U32 R136, R3.reuse, c[0x0][0x198], RZ ;  /* 0x0000660003887a25 */ /* 0x040fe200078e00ff */
        /* <DEDUP_REMOVED lines=11> */
.L_x_1382:
[----:B------:R1:W-:Y:S01]  /*c190*/  @P5 STS.128 [R204+0x6000], RZ ;  /* 0x006000ffcc005388 */ /* 0x0003e20000000c00 */
[CC--:B------:R-:W-:Y:S02]  /*c1a0*/  LEA R140, P1, R3.reuse, R214.reuse, 0x1 ;  /* 0x000000d6038c7211 */ /* 0x0c0fe400078208ff */
[C---:B------:R-:W-:Y:S02]  /*c1b0*/  IADD3 R135, P2, R202.reuse, R3, RZ ;  /* 0x00000003ca877210 */ /* 0x040fe40007f5e0ff */
[-CC-:B------:R-:W-:Y:S02]  /*c1c0*/  LEA.HI.X R141, R3, R213.reuse, R2.reuse, 0x1, P1 ;  /* 0x000000d5038d7211 */ /* 0x180fe400008f0c02 */
[-C--:B------:R-:W-:Y:S01]  /*c1d0*/  @!P5 LEA R138, P6, R135, R214.reuse, 0x1 ;  /* 0x000000d6878ad211 */ /* 0x080fe200078c08ff */
[----:B------:R-:W-:Y:S01]  /*c1e0*/  IMAD.X R132, R201, 0x1, R2, P2 ;  /* 0x00000001c9847824 */ /* 0x000fe200010e0602 */
        /* <DEDUP_REMOVED lines=8> */
[C-C-:B------:R-:W-:Y:S02]  /*c270*/  @!P4 LEA.HI.X R137, R135.reuse, R213, R132.reuse, 0x1, P2 ;  /* 0x000000d58789c211 */ /* 0x140fe400010f0c84 */
[C---:B------:R-:W-:Y:S01]  /*c280*/  IADD3 R3, P6, R202.reuse, R135, RZ ;  /* 0x00000087ca037210 */ /* 0x040fe20007fde0ff */
[----:B------:R-:W-:Y:S01]  /*c290*/  @!PT LDS RZ, [RZ] ;  /* 0x00000000fffff984 */ /* 0x000fe20000000800 */
[----:B------:R-:W-:Y:S01]  /*c2a0*/  @!PT LDS RZ, [RZ] ;  /* 0x00000000fffff984 */ /* 0x000fe20000000800 */
[----:B------:R-:W-:Y:S01]  /*c2b0*/  @!PT LDS RZ, [RZ] ;  /* 0x00000000fffff984 */ /* 0x000fe20000000800 */
[----:B------:R1:W-:Y:S01]  /*c2c0*/  @!P4 LDGSTS.E.BYPASS.LTC128B.128 [R204+0x8000], [R140.64+0x80] ;  /* 0x080000808ccccfae */ /* 0x0003e2000b901d48 */
[-CC-:B------:R-:W-:Y:S02]  /*c2d0*/  @!P3 LEA.HI.X R135, R135, R213.reuse, R132.reuse, 0x1, P1 ;  /* 0x000000d58787b211 */ /* 0x180fe400008f0c84 */
[CC--:B------:R-:W-:Y:S01]  /*c2e0*/  @!P4 LEA R144, P2, R3.reuse, R214.reuse, 0x1 ;  /* 0x000000d60390c211 */ /* 0x0c0fe200078408ff */
[----:B------:R1:W-:Y:S01]  /*c2f0*/  @P3 STS.128 [R204+0xa000], RZ ;  /* 0x00a000ffcc003388 */ /* 0x0003e20000000c00 */
[-C--:B------:R-:W-:Y:S01]  /*c300*/  @!P3 LEA R142, P1, R3, R214.reuse, 0x1 ;  /* 0x000000d6038eb211 */ /* 0x080fe200078208ff */
        /* <DEDUP_REMOVED lines=65> */
.L_x_1381:
        /* <DEDUP_REMOVED lines=61> */
[----:B------:R-:W-:Y:S01]  /*caf0*/  ISETP.GT.AND P1, PT, R203, R200, PT ;  /* 0x000000c8cb00720c */ /* 0x000fe20003f24270 */
        /* <DEDUP_REMOVED lines=175> */
[----:B------:R-:W-:Y:S01]  /*d5f0*/  MOV R0, R3 ;  /* 0x0000000300007202 */ /* 0x000fe20000000f00 */
[----:B------:R-:W-:Y:S01]  /*d600*/  HMMA.16816.F32 R116, R128, R126, R116 ;  /* 0x0000007e8074723c */ /* 0x000fe20000001874 */
[----:B------:R-:W4:Y:S02]  /*d610*/  LDSM.16.MT88.4 R124, [R188+0xe800] ;  /* 0x00e80000bc7c783b */ /* 0x000f240000004200 */
[----:B------:R-:W-:Y:S01]  /*d620*/  FADD.FTZ R134, R5, R134 ;  /* 0x0000008605867221 */ /* 0x000fe20000010000 */
[----:B--2---:R-:W-:Y:S01]  /*d630*/  F2FP.PACK_AB R123, R218, R175 ;  /* 0x000000afda7b723e */ /* 0x004fe200000000ff */
[----:B------:R-:W-:Y:S02]  /*d640*/  FADD.FTZ R6, R7, R6 ;  /* 0x0000000607067221 */ /* 0x000fe40000010000 */
[----:B------:R-:W-:Y:S02]  /*d650*/  FADD.FTZ R135, R135, R134 ;  /* 0x0000008687877221 */ /* 0x000fe40000010000 */
[----:B------:R-:W2:Y:S02]  /*d660*/  LDSM.16.MT88.4 R128, [R192+0x10800] ;  /* 0x01080000c080783b */ /* 0x000ea40000004200 */
        /* <DEDUP_REMOVED lines=18> */
[----:B------:R-:W1:Y:S03]  /*d790*/  LDSM.16.MT88.4 R140, [R189+0x10800] ;  /* 0x01080000bd8c783b */ /* 0x000e660000004200 */
[----:B------:R-:W-:Y:S04]  /*d7a0*/  FADD.FTZ R7, R218, R7 ;  /* 0x00000007da077221 */ /* 0x000fe80000010000 */
        /* <DEDUP_REMOVED lines=47> */
[----:B------:R-:W-:Y:S02]  /*daa0*/  LDSM.16.MT88.4 R140, [R189+0xf800] ;  /* 0x00f80000bd8c783b */ /* 0x000fe40000004200 */
        /* <DEDUP_REMOVED lines=18> */
[----:B------:R-:W4:Y:S03]  /*dbd0*/  LDSM.16.MT88.4 R124, [R189+0xf000] ;  /* 0x00f00000bd7c783b */ /* 0x000f260000004200 */
[----:B------:R-:W1:Y:S01]  /*dbe0*/  MUFU.EX2 R167, R167 ;  /* 0x000000a700a77308 */ /* 0x000e620000000800 */
        /* <DEDUP_REMOVED lines=15> */
[C---:B-----5:R-:W-:Y:S08]  /*dce0*/  HMMA.16816.F32 R72, R20.reuse, R120, R72 ;  /* 0x000000781448723c */ /* 0x060ff00000001848 */
[C---:B------:R-:W-:Y:S01]  /*dcf0*/  HMMA.16816.F32 R76, R20.reuse, R122, R76 ;  /* 0x0000007a144c723c */ /* 0x040fe2000000184c */
[----:B------:R-:W5:Y:S07]  /*dd00*/  LDSM.16.MT88.4 R120, [R190+0x11000] ;  /* 0x01100000be78783b */ /* 0x000f6e0000004200 */
[C---:B----4-:R-:W-:Y:S08]  /*dd10*/  HMMA.16816.F32 R80, R20.reuse, R124, R80 ;  /* 0x0000007c1450723c */ /* 0x050ff00000001850 */
[C---:B------:R-:W-:Y:S01]  /*dd20*/  HMMA.16816.F32 R84, R20.reuse, R126, R84 ;  /* 0x0000007e1454723c */ /* 0x040fe20000001854 */
[----:B------:R-:W4:Y:S07]  /*dd30*/  LDSM.16.MT88.4 R124, [R189+0x11000] ;  /* 0x01100000bd7c783b */ /* 0x000f2e0000004200 */
[C---:B-1----:R-:W-:Y:S08]  /*dd40*/  HMMA.16816.F32 R88, R20.reuse, R24, R88 ;  /* 0x000000181458723c */ /* 0x042ff00000001858 */
[C---:B------:R-:W-:Y:S01]  /*dd50*/  HMMA.16816.F32 R92, R20.reuse, R26, R92 ;  /* 0x0000001a145c723c */ /* 0x040fe2000000185c */
[----:B------:R-:W1:Y:S07]  /*dd60*/  LDSM.16.MT88.4 R24, [R188+0x11000] ;  /* 0x01100000bc18783b */ /* 0x000e6e0000004200 */
[C---:B------:R-:W-:Y:S08]  /*dd70*/  HMMA.16816.F32 R96, R20.reuse, R128, R96 ;  /* 0x000000801460723c */ /* 0x040ff00000001860 */
[C---:B------:R-:W-:Y:S08]  /*dd80*/  HMMA.16816.F32 R100, R20.reuse, R130, R100 ;  /* 0x000000821464723c */ /* 0x040ff00000001864 */
[C---:B-----5:R-:W-:Y:S08]  /*dd90*/  HMMA.16816.F32 R104, R20.reuse, R120, R104 ;  /* 0x000000781468723c */ /* 0x060ff00000001868 */
[C---:B------:R-:W-:Y:S01]  /*dda0*/  HMMA.16816.F32 R12, R20.reuse, R122, R12 ;  /* 0x0000007a140c723c */ /* 0x040fe2000000180c */
[----:B------:R-:W5:Y:S07]  /*ddb0*/  LDSM.16.MT88.4 R120, [R189+0xd800] ;  /* 0x00d80000bd78783b */ /* 0x000f6e0000004200 */
[C---:B----4-:R-:W-:Y:S08]  /*ddc0*/  HMMA.16816.F32 R108, R20.reuse, R124, R108 ;  /* 0x0000007c146c723c */ /* 0x050ff0000000186c */
[C---:B------:R-:W-:Y:S01]  /*ddd0*/  HMMA.16816.F32 R112, R20.reuse, R126, R112 ;  /* 0x0000007e1470723c */ /* 0x040fe20000001870 */
[----:B------:R-:W4:Y:S07]  /*dde0*/  LDSM.16.MT88.4 R124, [R192+0xf800] ;  /* 0x00f80000c07c783b */ /* 0x000f2e0000004200 */
[C---:B-1----:R-:W-:Y:S08]  /*ddf0*/  HMMA.16816.F32 R16, R20.reuse, R24, R16 ;  /* 0x000000181410723c */ /* 0x042ff00000001810 */
[----:B------:R-:W-:Y:S01]  /*de00*/  HMMA.16816.F32 R116, R20, R26, R116 ;  /* 0x0000001a1474723c */ /* 0x000fe20000001874 */
[----:B------:R-:W1:Y:S06]  /*de10*/  LDSM.16.MT88.4 R24, [R190+0xf800] ;  /* 0x00f80000be18783b */ /* 0x000e6c0000004200 */
[----:B------:R-:W-:Y:S01]  /*de20*/  F2FP.PACK_AB R20, R161, R160 ;  /* 0x000000a0a114723e */ /* 0x000fe200000000ff */
[----:B------:R-:W-:Y:S01]  /*de30*/  FADD.FTZ R160, R160, R157 ;  /* 0x0000009da0a07221 */ /* 0x000fe20000010000 */
[----:B--2---:R-:W-:Y:S03]  /*de40*/  F2FP.PACK_AB R21, R163, R162 ;  /* 0x000000a2a315723e */ /* 0x004fe600000000ff */
[----:B---3--:R-:W-:Y:S01]  /*de50*/  F2FP.PACK_AB R22, R221, R220 ;  /* 0x000000dcdd16723e */ /* 0x008fe200000000ff */
[----:B------:R-:W-:Y:S01]  /*de60*/  FADD.FTZ R162, R162, R159 ;  /* 0x0000009fa2a27221 */ /* 0x000fe20000010000 */
[----:B------:R-:W-:Y:S01]  /*de70*/  F2FP.PACK_AB R23, R167, R222 ;  /* 0x000000dea717723e */ /* 0x000fe200000000ff */
[----:B------:R-:W-:Y:S02]  /*de80*/  FADD.FTZ R161, R161, R160 ;  /* 0x000000a0a1a17221 */ /* 0x000fe40000010000 */
[----:B------:R-:W-:Y:S02]  /*de90*/  FADD.FTZ R163, R163, R162 ;  /* 0x000000a2a3a37221 */ /* 0x000fe40000010000 */
[----:B------:R-:W-:Y:S02]  /*dea0*/  FADD.FTZ R220, R220, R161 ;  /* 0x000000a1dcdc7221 */ /* 0x000fe40000010000 */
[C---:B------:R-:W-:Y:S01]  /*deb0*/  HMMA.16816.F32 R128, R20.reuse, R28, R8 ;  /* 0x0000001c1480723c */ /* 0x040fe20000001808 */
[----:B------:R-:W2:Y:S02]  /*dec0*/  LDSM.16.MT88.4 R8, [R190+0x11800] ;  /* 0x01180000be08783b */ /* 0x000ea40000004200 */
[----:B------:R-:W-:Y:S02]  /*ded0*/  FADD.FTZ R222, R222, R163 ;  /* 0x000000a3dede7221 */ /* 0x000fe40000010000 */
[----:B------:R-:W-:Y:S02]  /*dee0*/  FADD.FTZ R217, R221, R220 ;  /* 0x000000dcddd97221 */ /* 0x000fe40000010000 */
[----:B------:R-:W-:Y:S01]  /*def0*/  FADD.FTZ R215, R167, R222 ;  /* 0x000000dea7d77221 */ /* 0x000fe20000010000 */
[C---:B------:R-:W-:Y:S01]  /*df00*/  HMMA.16816.F32 R36, R20.reuse, R30, R36 ;  /* 0x0000001e1424723c */ /* 0x040fe20000001824 */
[----:B------:R-:W3:Y:S07]  /*df10*/  LDSM.16.MT88.4 R28, [R189+0x11800] ;  /* 0x01180000bd1c783b */ /* 0x000eee0000004200 */
[C---:B------:R-:W-:Y:S08]  /*df20*/  HMMA.16816.F32 R40, R20.reuse, R32, R40 ;  /* 0x000000201428723c */ /* 0x040ff00000001828 */
[C---:B------:R-:W-:Y:S08]  /*df30*/  HMMA.16816.F32 R44, R20.reuse, R34, R44 ;  /* 0x00000022142c723c */ /* 0x040ff0000000182c */
[C---:B-----5:R-:W-:Y:S08]  /*df40*/  HMMA.16816.F32 R48, R20.reuse, R120, R48 ;  /* 0x000000781430723c */ /* 0x060ff00000001830 */
[C---:B------:R-:W-:Y:S08]  /*df50*/  HMMA.16816.F32 R52, R20.reuse, R122, R52 ;  /* 0x0000007a1434723c */ /* 0x040ff00000001834 */
[C---:B------:R-:W-:Y:S08]  /*df60*/  HMMA.16816.F32 R56, R20.reuse, R136, R56 ;  /* 0x000000881438723c */ /* 0x040ff00000001838 */
[C---:B------:R-:W-:Y:S08]  /*df70*/  HMMA.16816.F32 R60, R20.reuse, R138, R60 ;  /* 0x0000008a143c723c */ /* 0x040ff0000000183c */
[C---:B----4-:R-:W-:Y:S08]  /*df80*/  HMMA.16816.F32 R64, R20.reuse, R124, R64 ;  /* 0x0000007c1440723c */ /* 0x050ff00000001840 */
[C---:B------:R-:W-:Y:S08]  /*df90*/  HMMA.16816.F32 R68, R20.reuse, R126, R68 ;  /* 0x0000007e1444723c */ /* 0x040ff00000001844 */
[C---:B-1----:R-:W-:Y:S08]  /*dfa0*/  HMMA.16816.F32 R72, R20.reuse, R24, R72 ;  /* 0x000000181448723c */ /* 0x042ff00000001848 */
[C---:B------:R-:W-:Y:S01]  /*dfb0*/  HMMA.16816.F32 R76, R20.reuse, R26, R76 ;  /* 0x0000001a144c723c */ /* 0x040fe2000000184c */
[----:B------:R-:W1:Y:S07]  /*dfc0*/  LDSM.16.MT88.4 R24, [R188+0x11800] ;  /* 0x01180000bc18783b */ /* 0x000e6e0000004200 */
[C---:B------:R-:W-:Y:S08]  /*dfd0*/  HMMA.16816.F32 R80, R20.reuse, R140, R80 ;  /* 0x0000008c1450723c */ /* 0x040ff00000001850 */
[C---:B------:R-:W-:Y:S08]  /*dfe0*/  HMMA.16816.F32 R84, R20.reuse, R142, R84 ;  /* 0x0000008e1454723c */ /* 0x040ff00000001854 */
[C---:B------:R-:W-:Y:S08]  /*dff0*/  HMMA.16816.F32 R88, R20.reuse, R144, R88 ;  /* 0x000000901458723c */ /* 0x040ff00000001858 */
[C---:B------:R-:W-:Y:S08]  /*e000*/  HMMA.16816.F32 R92, R20.reuse, R146, R92 ;  /* 0x00000092145c723c */ /* 0x040ff0000000185c */
[C---:B------:R-:W-:Y:S08]  /*e010*/  HMMA.16816.F32 R96, R20.reuse, R148, R96 ;  /* 0x000000941460723c */ /* 0x040ff00000001860 */
[C---:B------:R-:W-:Y:S08]  /*e020*/  HMMA.16816.F32 R100, R20.reuse, R150, R100 ;  /* 0x000000961464723c */ /* 0x040ff00000001864 */
[C---:B--2---:R-:W-:Y:S08]  /*e030*/  HMMA.16816.F32 R104, R20.reuse, R8, R104 ;  /* 0x000000081468723c */ /* 0x044ff00000001868 */
[C---:B------:R-:W-:Y:S08]  /*e040*/  HMMA.16816.F32 R124, R20.reuse, R10, R12 ;  /* 0x0000000a147c723c */ /* 0x040ff0000000180c */
[C---:B---3--:R-:W-:Y:S08]  /*e050*/  HMMA.16816.F32 R108, R20.reuse, R28, R108 ;  /* 0x0000001c146c723c */ /* 0x048ff0000000186c */
[C---:B------:R-:W-:Y:S08]  /*e060*/  HMMA.16816.F32 R112, R20.reuse, R30, R112 ;  /* 0x0000001e1470723c */ /* 0x040ff00000001870 */
[C---:B-1----:R-:W-:Y:S08]  /*e070*/  HMMA.16816.F32 R120, R20.reuse, R24, R16 ;  /* 0x000000181478723c */ /* 0x042ff00000001810 */
[----:B------:R-:W-:Y:S01]  /*e080*/  HMMA.16816.F32 R116, R20, R26, R116 ;  /* 0x0000001a1474723c */ /* 0x000fe20000001874 */
[----:B------:R-:W-:-:S07]  /*e090*/  @P1 BRA `(.L_x_1383) ;  /* 0xffffc8f000001947 */ /* 0x000fce000383ffff */
.L_x_1379:
[----:B------:R-:W1:Y:S01]  /*e0a0*/  SHFL.BFLY PT, R0, R215, 0x2, 0x1f ;  /* 0x0c401f00d7007f89 */ /* 0x000e6200000e0000 */
[----:B------:R-:W-:Y:S01]  /*e0b0*/  MOV R7, 0x3f800000 ;  /* 0x3f80000000077802 */ /* 0x000fe20000000f00 */
[----:B------:R-:W-:Y:S01]  /*e0c0*/  ULDC.64 UR4, c[0x0][0x118] ;  /* 0x0000460000047ab9 */ /* 0x000fe20000000a00 */
[----:B------:R-:W-:Y:S01]  /*e0d0*/  MOV R6, 0x3f800000 ;  /* 0x3f80000000067802 */ /* 0x000fe20000000f00 */
[----:B------:R-:W2:Y:S01]  /*e0e0*/  SHFL.BFLY PT, R2, R217, 0x2, 0x1f ;  /* 0x0c401f00d9027f89 */ /* 0x000ea200000e0000 */
[----:B------:R-:W-:Y:S03]  /*e0f0*/  BSSY B0, `(.L_x_1384) ;  /* 0x0000113000007945 */ /* 0x000fe60003800000 */
[----:B------:R-:W-:Y:S01]  /*e100*/  BAR.SYNC.DEFER_BLOCKING 0x0 ;  /* 0x0000000000007b1d */ /* 0x000fe20000010000 */
[----:B-1----:R-:W-:-:S05]  /*e110*/  FADD.FTZ R5, R0, R215 ;  /* 0x000000d700057221 */ /* 0x002fca0000010000 */
[----:B------:R-:W1:Y:S01]  /*e120*/  S2R R0, SR_TID.X ;  /* 0x0000000000007919 */ /* 0x000e620000002100 */
[----:B--2---:R-:W-:-:S03]  /*e130*/  FADD.FTZ R11, R2, R217 ;  /* 0x000000d9020b7221 */ /* 0x004fc60000010000 */
[----:B------:R-:W2:Y:S04]  /*e140*/  SHFL.BFLY PT, R2, R5, 0x1, 0x1f ;  /* 0x0c201f0005027f89 */ /* 0x000ea800000e0000 */
[----:B------:R-:W3:Y:S01]  /*e150*/  SHFL.BFLY PT, R4, R11, 0x1, 0x1f ;  /* 0x0c201f000b047f89 */ /* 0x000ee200000e0000 */
[----:B-1----:R-:W-:-:S04]  /*e160*/  SHF.R.S32.HI R9, RZ, 0x1f, R0 ;  /* 0x0000001fff097819 */ /* 0x002fc80000011400 */
[-C--:B------:R-:W-:Y:S01]  /*e170*/  LEA.HI R8, R9, R0.reuse, RZ, 0x2 ;  /* 0x0000000009087211 */ /* 0x080fe200078f10ff */
[----:B--2---:R-:W-:Y:S01]  /*e180*/  FADD.FTZ R2, R5, R2 ;  /* 0x0000000205027221 */ /* 0x004fe20000010000 */
[----:B------:R-:W-:Y:S02]  /*e190*/  LEA.HI R12, R9, R0, RZ, 0x4 ;  /* 0x00000000090c7211 */ /* 0x000fe400078f20ff */
[----:B------:R-:W-:Y:S01]  /*e1a0*/  SHF.R.S32.HI R10, RZ, 0x2, R8 ;  /* 0x00000002ff0a7819 */ /* 0x000fe20000011408 */
[----:B---3--:R-:W-:Y:S01]  /*e1b0*/  FADD.FTZ R4, R11, R4 ;  /* 0x000000040b047221 */ /* 0x008fe20000010000 */
[----:B------:R-:W-:Y:S02]  /*e1c0*/  SHF.R.S32.HI R5, RZ, 0x1f, R8 ;  /* 0x0000001fff057819 */ /* 0x000fe40000011408 */
[----:B------:R-:W-:Y:S02]  /*e1d0*/  FSETP.NE.FTZ.AND P3, PT, R2, RZ, PT ;  /* 0x000000ff0200720b */ /* 0x000fe40003f75000 */
[----:B------:R-:W-:-:S02]  /*e1e0*/  LEA.HI R5, R5, R10, RZ, 0x3 ;  /* 0x0000000a05057211 */ /* 0x000fc400078f18ff */
[----:B------:R-:W-:Y:S02]  /*e1f0*/  FSETP.NE.FTZ.AND P4, PT, R4, RZ, PT ;  /* 0x000000ff0400720b */ /* 0x000fe40003f95000 */
[----:B------:R-:W-:Y:S02]  /*e200*/  LOP3.LUT R5, R5, 0xfffffff8, RZ, 0xc0, !PT ;  /* 0xfffffff805057812 */ /* 0x000fe400078ec0ff */
[----:B------:R-:W-:Y:S02]  /*e210*/  LEA.HI R9, R9, R0, RZ, 0x5 ;  /* 0x0000000009097211 */ /* 0x000fe400078f28ff */
[----:B------:R-:W-:Y:S02]  /*e220*/  IADD3 R5, R10, -R5, RZ ;  /* 0x800000050a057210 */ /* 0x000fe40007ffe0ff */
[----:B------:R-:W1:Y:S01]  /*e230*/  S2R R10, SR_TID.X ;  /* 0x00000000000a7919 */ /* 0x000e620000002100 */
[----:B------:R-:W-:Y:S01]  /*e240*/  LOP3.LUT R17, R8, 0x1ffffffc, RZ, 0xc0, !PT ;  /* 0x1ffffffc08117812 */ /* 0x000fe200078ec0ff */
[----:B------:R-:W2:Y:S01]  /*e250*/  @P3 MUFU.RCP R6, R2 ;  /* 0x0000000200063308 */ /* 0x000ea20000001000 */
[----:B------:R-:W-:-:S02]  /*e260*/  LOP3.LUT R13, R12, 0xfffffff0, RZ, 0xc0, !PT ;  /* 0xfffffff00c0d7812 */ /* 0x000fc400078ec0ff */
[----:B------:R-:W-:Y:S02]  /*e270*/  SHF.R.S32.HI R12, RZ, 0x5, R9 ;  /* 0x00000005ff0c7819 */ /* 0x000fe40000011409 */
[-C--:B------:R-:W-:Y:S02]  /*e280*/  IADD3 R17, -R17, R0.reuse, RZ ;  /* 0x0000000011117210 */ /* 0x080fe40007ffe1ff */
[----:B------:R-:W-:Y:S01]  /*e290*/  IADD3 R13, -R13, R0, RZ ;  /* 0x000000000d0d7210 */ /* 0x000fe20007ffe1ff */
[----:B------:R-:W3:Y:S01]  /*e2a0*/  @P4 MUFU.RCP R7, R4 ;  /* 0x0000000400074308 */ /* 0x000ee20000001000 */
[C---:B------:R-:W-:Y:S02]  /*e2b0*/  LOP3.LUT R16, R5.reuse, 0x1, RZ, 0xc0, !PT ;  /* 0x0000000105107812 */ /* 0x040fe400078ec0ff */
[----:B------:R-:W-:Y:S02]  /*e2c0*/  SHF.L.U32 R19, R5, 0x6, RZ ;  /* 0x0000000605137819 */ /* 0x000fe400000006ff */
[----:B------:R-:W-:-:S02]  /*e2d0*/  ISETP.NE.U32.AND P0, PT, R16, 0x1, PT ;  /* 0x000000011000780c */ /* 0x000fc40003f05070 */
[----:B------:R-:W-:Y:S01]  /*e2e0*/  LOP3.LUT R19, R19, 0x1c0, RZ, 0xc0, !PT ;  /* 0x000001c013137812 */ /* 0x000fe200078ec0ff */
[C---:B--2---:R-:W-:Y:S01]  /*e2f0*/  FMUL.FTZ R131, R6.reuse, R131 ;  /* 0x0000008306837220 */ /* 0x044fe20000410000 */
[----:B------:R-:W-:Y:S01]  /*e300*/  R2P PR, R5, 0x6 ;  /* 0x0000000605007804 */ /* 0x000fe20000000000 */
[C---:B------:R-:W-:Y:S01]  /*e310*/  FMUL.FTZ R130, R6.reuse, R130 ;  /* 0x0000008206827220 */ /* 0x040fe20000410000 */
[----:B------:R-:W-:Y:S01]  /*e320*/  LEA.HI R19, R19, R19, RZ, 0x1d ;  /* 0x0000001313137211 */ /* 0x000fe200078fe8ff */
[C---:B------:R-:W-:Y:S01]  /*e330*/  FMUL.FTZ R39, R6.reuse, R39 ;  /* 0x0000002706277220 */ /* 0x040fe20000410000 */
[----:B------:R-:W-:Y:S01]  /*e340*/  LOP3.LUT R9, R9, 0xffffffe0, RZ, 0xc0, !PT ;  /* 0xffffffe009097812 */ /* 0x000fe200078ec0ff */
[----:B------:R-:W-:Y:S01]  /*e350*/  FMUL.FTZ R38, R6, R38 ;  /* 0x0000002606267220 */ /* 0x000fe20000410000 */
[----:B-1----:R-:W-:Y:S01]  /*e360*/  SHF.R.S32.HI R11, RZ, 0x1f, R10 ;  /* 0x0000001fff0b7819 */ /* 0x002fe2000001140a */
[C---:B---3--:R-:W-:Y:S01]  /*e370*/  FMUL.FTZ R128, R7.reuse, R128 ;  /* 0x0000008007807220 */ /* 0x048fe20000410000 */
[----:B------:R-:W-:Y:S01]  /*e380*/  @P4 MUFU.LG2 R4, R4 ;  /* 0x0000000400044308 */ /* 0x000fe20000000c00 */
[----:B------:R-:W-:Y:S01]  /*e390*/  FMUL.FTZ R129, R7, R129 ;  /* 0x0000008107817220 */ /* 0x000fe20000410000 */
[----:B------:R-:W-:Y:S01]  /*e3a0*/  LEA.HI R14, R11, R10, RZ, 0x4 ;  /* 0x0000000a0b0e7211 */ /* 0x000fe200078f20ff */
[----:B------:R-:W-:Y:S01]  /*e3b0*/  FMUL.FTZ R36, R7, R36 ;  /* 0x0000002407247220 */ /* 0x000fe20000410000 */
[----:B------:R-:W-:Y:S01]  /*e3c0*/  LEA.HI R11, R11, R10, RZ, 0x5 ;  /* 0x0000000a0b0b7211 */ /* 0x000fe200078f28ff */
[C---:B------:R-:W-:Y:S01]  /*e3d0*/  FMUL.FTZ R37, R7.reuse, R37 ;  /* 0x0000002507257220 */ /* 0x040fe20000410000 */
[----:B------:R-:W-:Y:S01]  /*e3e0*/  SHF.R.S32.HI R8, RZ, 0x4, R14 ;  /* 0x00000004ff087819 */ /* 0x000fe2000001140e */
[C---:B------:R-:W-:Y:S01]  /*e3f0*/  FMUL.FTZ R40, R7.reuse, R40 ;  /* 0x0000002807287220 */ /* 0x040fe20000410000 */
[----:B------:R-:W-:Y:S01]  /*e400*/  LEA R14, R12, R17, 0x9 ;  /* 0x000000110c0e7211 */ /* 0x000fe200078e48ff */
[----:B------:R-:W-:Y:S01]  /*e410*/  FMUL.FTZ R41, R7, R41 ;  /* 0x0000002907297220 */ /* 0x000fe20000410000 */
[----:B------:R-:W-:Y:S01]  /*e420*/  SHF.L.U32 R15, R8, 0x6, RZ ;  /* 0x00000006080f7819 */ /* 0x000fe200000006ff */
[C---:B------:R-:W-:Y:S01]  /*e430*/  FMUL.FTZ R43, R6.reuse, R43 ;  /* 0x0000002b062b7220 */ /* 0x040fe20000410000 */
[----:B------:R-:W-:Y:S01]  /*e440*/  LEA.HI R17, R13, R13, RZ, 0x1 ;  /* 0x0000000d0d117211 */ /* 0x000fe200078f08ff */
[C---:B------:R-:W-:Y:S01]  /*e450*/  FMUL.FTZ R42, R6.reuse, R42 ;  /* 0x0000002a062a7220 */ /* 0x040fe20000410000 */
[----:B------:R-:W-:Y:S01]  /*e460*/  LOP3.LUT R15, R15, 0x1c0, RZ, 0xc0, !PT ;  /* 0x000001c00f0f7812 */ /* 0x000fe200078ec0ff */
[----:B------:R-:W-:Y:S01]  /*e470*/  FMUL.FTZ R44, R7, R44 ;  /* 0x0000002c072c7220 */ /* 0x000fe20000410000 */
[----:B------:R-:W-:Y:S01]  /*e480*/  SHF.L.U32 R16, R17, 0x2, RZ ;  /* 0x0000000211107819 */ /* 0x000fe200000006ff */
[----:B------:R-:W-:Y:S01]  /*e490*/  FMUL.FTZ R45, R7, R45 ;  /* 0x0000002d072d7220 */ /* 0x000fe20000410000 */
[----:B------:R-:W-:Y:S01]  /*e4a0*/  LOP3.LUT R18, R17, 0xffffffe, RZ, 0xc0, !PT ;  /* 0x0ffffffe11127812 */ /* 0x000fe200078ec0ff */
[C---:B------:R-:W-:Y:S01]  /*e4b0*/  FMUL.FTZ R47, R6.reuse, R47 ;  /* 0x0000002f062f7220 */ /* 0x040fe20000410000 */
[----:B------:R-:W-:Y:S01]  /*e4c0*/  LOP3.LUT R16, R15, 0x38, R16, 0xf8, !PT ;  /* 0x000000380f107812 */ /* 0x000fe200078ef810 */
[----:B------:R-:W-:Y:S01]  /*e4d0*/  FMUL.FTZ R46, R6, R46 ;  /* 0x0000002e062e7220 */ /* 0x000fe20000410000 */
[----:B------:R-:W-:Y:S01]  /*e4e0*/  SHF.R.U32.HI R15, RZ, 0x3, R15 ;  /* 0x00000003ff0f7819 */ /* 0x000fe2000001160f */
[C---:B------:R-:W-:Y:S01]  /*e4f0*/  FMUL.FTZ R48, R7.reuse, R48 ;  /* 0x0000003007307220 */ /* 0x040fe20000410000 */
[----:B------:R-:W-:Y:S01]  /*e500*/  LEA R14, R14, R19, 0x1 ;  /* 0x000000130e0e7211 */ /* 0x000fe200078e08ff */
[----:B------:R-:W-:Y:S01]  /*e510*/  FMUL.FTZ R49, R7, R49 ;  /* 0x0000003107317220 */ /* 0x000fe20000410000 */
[----:B------:R-:W-:Y:S01]  /*e520*/  LOP3.LUT R15, R16, R15, RZ, 0x3c, !PT ;  /* 0x0000000f100f7212 */ /* 0x000fe200078e3cff */
[C---:B------:R-:W-:Y:S01]  /*e530*/  FMUL.FTZ R51, R6.reuse, R51 ;  /* 0x0000003306337220 */ /* 0x040fe20000410000 */
[----:B------:R-:W-:Y:S01]  /*e540*/  IADD3 R18, R13, -R18, RZ ;  /* 0x800000120d127210 */ /* 0x000fe20007ffe0ff */
[----:B------:R-:W-:Y:S01]  /*e550*/  FMUL.FTZ R50, R6, R50 ;  /* 0x0000003206327220 */ /* 0x000fe20000410000 */
[----:B------:R-:W-:Y:S01]  /*e560*/  STS.64 [R14.X4], R128 ;  /* 0x000000800e007388 */ /* 0x000fe20000004a00 */
[C---:B------:R-:W-:Y:S01]  /*e570*/  FMUL.FTZ R52, R7.reuse, R52 ;  /* 0x0000003407347220 */ /* 0x040fe20000410000 */
[----:B------:R-:W-:Y:S01]  /*e580*/  LEA R5, R18, R15, 0x2 ;  /* 0x0000000f12057211 */ /* 0x000fe200078e10ff */
[----:B------:R-:W-:Y:S01]  /*e590*/  FMUL.FTZ R53, R7, R53 ;  /* 0x0000003507357220 */ /* 0x000fe20000410000 */
[----:B------:R-:W-:Y:S01]  /*e5a0*/  MOV R15, 0x80 ;  /* 0x00000080000f7802 */ /* 0x000fe20000000f00 */
[C---:B------:R-:W-:Y:S01]  /*e5b0*/  FMUL.FTZ R55, R6.reuse, R55 ;  /* 0x0000003706377220 */ /* 0x040fe20000410000 */
[----:B------:R-:W-:Y:S01]  /*e5c0*/  STS.64 [R14.X4+0x800], R130 ;  /* 0x000800820e007388 */ /* 0x000fe20000004a00 */
[C---:B------:R-:W-:Y:S01]  /*e5d0*/  FMUL.FTZ R54, R6.reuse, R54 ;  /* 0x0000003606367220 */ /* 0x040fe20000410000 */
[----:B------:R-:W-:Y:S01]  /*e5e0*/  SEL R15, R15, 0xffffff80, !P2 ;  /* 0xffffff800f0f7807 */ /* 0x000fe20005000000 */
[----:B------:R-:W-:Y:S01]  /*e5f0*/  FMUL.FTZ R56, R7, R56 ;  /* 0x0000003807387220 */ /* 0x000fe20000410000 */
[----:B------:R-:W-:Y:S01]  /*e600*/  LOP3.LUT R11, R11, 0xffffffe0, RZ, 0xc0, !PT ;  /* 0xffffffe00b0b7812 */ /* 0x000fe200078ec0ff */
[----:B------:R-:W-:Y:S01]  /*e610*/  FMUL.FTZ R57, R7, R57 ;  /* 0x0000003907397220 */ /* 0x000fe20000410000 */
[----:B------:R-:W1:Y:S01]  /*e620*/  @P3 MUFU.LG2 R2, R2 ;  /* 0x0000000200023308 */ /* 0x000e620000000c00 */
[C---:B------:R-:W-:Y:S01]  /*e630*/  FMUL.FTZ R59, R6.reuse, R59 ;  /* 0x0000003b063b7220 */ /* 0x040fe20000410000 */
[----:B------:R-:W-:Y:S01]  /*e640*/  IADD3 R9, -R9, R0, RZ ;  /* 0x0000000009097210 */ /* 0x000fe20007ffe1ff */
[C---:B------:R-:W-:Y:S01]  /*e650*/  FMUL.FTZ R58, R6.reuse, R58 ;  /* 0x0000003a063a7220 */ /* 0x040fe20000410000 */
[----:B------:R-:W-:Y:S01]  /*e660*/  IADD3 R11, -R11, R10, RZ ;  /* 0x0000000a0b0b7210 */ /* 0x000fe20007ffe1ff */
[----:B------:R-:W-:Y:S01]  /*e670*/  FMUL.FTZ R60, R7, R60 ;  /* 0x0000003c073c7220 */ /* 0x000fe20000410000 */
[----:B------:R-:W-:Y:S01]  /*e680*/  SHF.L.U32 R10, R13, 0x2, RZ ;  /* 0x000000020d0a7819 */ /* 0x000fe200000006ff */
[----:B------:R-:W-:Y:S01]  /*e690*/  FMUL.FTZ R61, R7, R61 ;  /* 0x0000003d073d7220 */ /* 0x000fe20000410000 */
[----:B------:R-:W-:Y:S01]  /*e6a0*/  SHF.R.S32.HI R0, RZ, 0x1f, R11 ;  /* 0x0000001fff007819 */ /* 0x000fe2000001140b */
[----:B------:R-:W-:-:S02]  /*e6b0*/  FMUL.FTZ R63, R6, R63 ;  /* 0x0000003f063f7220 */ /* 0x000fc40000410000 */
[----:B------:R-:W-:Y:S01]  /*e6c0*/  FMUL.FTZ R62, R6, R62 ;  /* 0x0000003e063e7220 */ /* 0x000fe20000410000 */
[----:B------:R-:W-:Y:S01]  /*e6d0*/  LEA.HI R0, R0, R11, RZ, 0x2 ;  /* 0x0000000b00007211 */ /* 0x000fe200078f10ff */
[C---:B------:R-:W-:Y:S01]  /*e6e0*/  FMUL.FTZ R64, R7.reuse, R64 ;  /* 0x0000004007407220 */ /* 0x040fe20000410000 */
[----:B------:R-:W-:Y:S01]  /*e6f0*/  SHF.R.S32.HI R11, RZ, 0x1f, R10 ;  /* 0x0000001fff0b7819 */ /* 0x000fe2000001140a */
[C---:B------:R-:W-:Y:S01]  /*e700*/  FMUL.FTZ R65, R7.reuse, R65 ;  /* 0x0000004107417220 */ /* 0x040fe20000410000 */
[----:B------:R-:W-:Y:S01]  /*e710*/  SHF.R.S32.HI R0, RZ, 0x2, R0 ;  /* 0x00000002ff007819 */ /* 0x000fe20000011400 */
[C---:B------:R-:W-:Y:S02]  /*e720*/  FMUL.FTZ R67, R6.reuse, R67 ;  /* 0x0000004306437220 */ /* 0x040fe40000410000 */
[----:B------:R-:W-:Y:S02]  /*e730*/  FMUL.FTZ R66, R6, R66 ;  /* 0x0000004206427220 */ /* 0x000fe40000410000 */
[----:B------:R-:W-:-:S02]  /*e740*/  FMUL.FTZ R68, R7, R68 ;  /* 0x0000004407447220 */ /* 0x000fc40000410000 */
[C---:B------:R-:W-:Y:S02]  /*e750*/  FMUL.FTZ R69, R7.reuse, R69 ;  /* 0x0000004507457220 */ /* 0x040fe40000410000 */
[C---:B------:R-:W-:Y:S02]  /*e760*/  FMUL.FTZ R71, R6.reuse, R71 ;  /* 0x0000004706477220 */ /* 0x040fe40000410000 */
[C---:B------:R-:W-:Y:S02]  /*e770*/  FMUL.FTZ R70, R6.reuse, R70 ;  /* 0x0000004606467220 */ /* 0x040fe40000410000 */
        /* <DEDUP_REMOVED lines=53> */
[----:B------:R-:W-:Y:S01]  /*ead0*/  FMUL.FTZ R117, R7, R117 ;  /* 0x0000007507757220 */ /* 0x000fe20000410000 */
[----:B------:R-:W-:Y:S01]  /*eae0*/  MOV R7, 0x40 ;  /* 0x0000004000077802 */ /* 0x000fe20000000f00 */
[C---:B------:R-:W-:Y:S02]  /*eaf0*/  FMUL.FTZ R119, R6.reuse, R119 ;  /* 0x0000007706777220 */ /* 0x040fe40000410000 */
[----:B------:R-:W-:Y:S01]  /*eb00*/  FMUL.FTZ R118, R6, R118 ;  /* 0x0000007606767220 */ /* 0x000fe20000410000 */
[----:B------:R-:W-:Y:S01]  /*eb10*/  SHF.L.U32 R6, R14, 0x2, RZ ;  /* 0x000000020e067819 */ /* 0x000fe200000006ff */
[----:B-1----:R-:W-:Y:S01]  /*eb20*/  @P3 FMUL.FTZ R2, R2, 0.69314718246459960938 ;  /* 0x3f31721802023820 */ /* 0x002fe20000410000 */
[----:B------:R-:W-:-:S02]  /*eb30*/  SEL R7, R7, 0xffffffc0, !P1 ;  /* 0xffffffc007077807 */ /* 0x000fc40004800000 */
[C---:B------:R-:W-:Y:S02]  /*eb40*/  IADD3 R16, R6.reuse, -0x20, RZ ;  /* 0xffffffe006107810 */ /* 0x040fe40007ffe0ff */
[C---:B------:R-:W-:Y:S02]  /*eb50*/  @P0 IADD3 R16, R6.reuse, 0x20, RZ ;  /* 0x0000002006100810 */ /* 0x040fe40007ffe0ff */
[C---:B------:R-:W-:Y:S02]  /*eb60*/  IADD3 R17, R6.reuse, R7, RZ ;  /* 0x0000000706117210 */ /* 0x040fe40007ffe0ff */
[-C--:B------:R-:W-:Y:S01]  /*eb70*/  IADD3 R18, R7, R16.reuse, RZ ;  /* 0x0000001007127210 */ /* 0x080fe20007ffe0ff */
[----:B------:R-:W-:Y:S01]  /*eb80*/  STS.64 [R16], R36 ;  /* 0x0000002410007388 */ /* 0x000fe20000000a00 */
[-C--:B------:R-:W-:Y:S02]  /*eb90*/  IADD3 R19, R6, R15.reuse, RZ ;  /* 0x0000000f06137210 */ /* 0x080fe40007ffe0ff */
[----:B------:R-:W-:Y:S01]  /*eba0*/  IADD3 R20, R15, R16, RZ ;  /* 0x000000100f147210 */ /* 0x000fe20007ffe0ff */
[----:B------:R-:W-:Y:S01]  /*ebb0*/  STS.64 [R16+0x800], R38 ;  /* 0x0008002610007388 */ /* 0x000fe20000000a00 */
[----:B------:R-:W-:-:S02]  /*ebc0*/  IADD3 R21, R17, R15, RZ ;  /* 0x0000000f11157210 */ /* 0x000fc40007ffe0ff */
[----:B------:R-:W-:Y:S01]  /*ebd0*/  IADD3 R15, R18, R15, RZ ;  /* 0x0000000f120f7210 */ /* 0x000fe20007ffe0ff */
[----:B------:R-:W-:Y:S01]  /*ebe0*/  STS.64 [R17], R40 ;  /* 0x0000002811007388 */ /* 0x000fe20000000a00 */
[----:B------:R-:W-:Y:S01]  /*ebf0*/  LOP3.LUT P0, RZ, R9, 0x3, RZ, 0xc0, !PT ;  /* 0x0000000309ff7812 */ /* 0x000fe2000780c0ff */
[----:B------:R-:W-:Y:S02]  /*ec00*/  @P4 FMUL.FTZ R9, R4, 0.69314718246459960938 ;  /* 0x3f31721804094820 */ /* 0x000fe40000410000 */
[----:B------:R-:W-:Y:S04]  /*ec10*/  STS.64 [R17+0x800], R42 ;  /* 0x0008002a11007388 */ /* 0x000fe80000000a00 */
[----:B------:R-:W-:Y:S04]  /*ec20*/  STS.64 [R18], R44 ;  /* 0x0000002c12007388 */ /* 0x000fe80000000a00 */
        /* <DEDUP_REMOVED lines=9> */
[----:B------:R-:W-:Y:S04]  /*ecc0*/  STS.64 [R14.X4+0x4000], R64 ;  /* 0x004000400e007388 */ /* 0x000fe80000004a00 */
[----:B------:R-:W-:Y:S04]  /*ecd0*/  STS.64 [R14.X4+0x4800], R66 ;  /* 0x004800420e007388 */ /* 0x000fe80000004a00 */
[----:B------:R-:W-:Y:S04]  /*ece0*/  STS.64 [R16+0x4000], R68 ;  /* 0x0040004410007388 */ /* 0x000fe80000000a00 */
        /* <DEDUP_REMOVED lines=13> */
[----:B------:R-:W-:Y:S04]  /*edc0*/  STS.64 [R14.X4+0x8000], R96 ;  /* 0x008000600e007388 */ /* 0x000fe80000004a00 */
[----:B------:R1:W-:Y:S04]  /*edd0*/  STS.64 [R14.X4+0x8800], R98 ;  /* 0x008800620e007388 */ /* 0x0003e80000004a00 */
[----:B------:R-:W2:Y:S04]  /*ede0*/  S2R R7, SR_CTAID.Y ;  /* 0x0000000000077919 */ /* 0x000ea80000002600 */
[----:B------:R-:W-:Y:S04]  /*edf0*/  STS.64 [R16+0x8000], R100 ;  /* 0x0080006410007388 */ /* 0x000fe80000000a00 */
[----:B------:R-:W-:Y:S04]  /*ee00*/  STS.64 [R16+0x8800], R102 ;  /* 0x0088006610007388 */ /* 0x000fe80000000a00 */
[----:B------:R-:W-:Y:S04]  /*ee10*/  STS.64 [R17+0x8000], R104 ;  /* 0x0080006811007388 */ /* 0x000fe80000000a00 */
[----:B------:R-:W-:Y:S04]  /*ee20*/  STS.64 [R17+0x8800], R106 ;  /* 0x0088006a11007388 */ /* 0x000fe80000000a00 */
[----:B------:R-:W-:Y:S04]  /*ee30*/  STS.64 [R18+0x8000], R124 ;  /* 0x0080007c12007388 */ /* 0x000fe80000000a00 */
[----:B-1----:R-:W1:Y:S01]  /*ee40*/  S2R R14, SR_CTAID.Z ;  /* 0x00000000000e7919 */ /* 0x002e620000002700 */
[----:B--2---:R-:W-:-:S03]  /*ee50*/  IMAD R7, R7, c[0x0][0x210], R206 ;  /* 0x0000840007077a24 */ /* 0x004fc600078e02ce */
[----:B------:R-:W-:Y:S04]  /*ee60*/  STS.64 [R18+0x8800], R126 ;  /* 0x0088007e12007388 */ /* 0x000fe80000000a00 */
[----:B------:R-:W2:Y:S04]  /*ee70*/  S2R R6, SR_CTAID.X ;  /* 0x0000000000067919 */ /* 0x000ea80000002500 */
[----:B------:R-:W-:Y:S04]  /*ee80*/  STS.64 [R19+0x8000], R108 ;  /* 0x0080006c13007388 */ /* 0x000fe80000000a00 */
[----:B------:R-:W-:Y:S04]  /*ee90*/  STS.64 [R19+0x8800], R110 ;  /* 0x0088006e13007388 */ /* 0x000fe80000000a00 */
[----:B------:R-:W-:Y:S04]  /*eea0*/  STS.64 [R20+0x8000], R112 ;  /* 0x0080007014007388 */ /* 0x000fe80000000a00 */
[----:B------:R-:W-:Y:S04]  /*eeb0*/  STS.64 [R20+0x8800], R114 ;  /* 0x0088007214007388 */ /* 0x000fe80000000a00 */
[----:B------:R-:W-:Y:S04]  /*eec0*/  STS.64 [R21+0x8000], R120 ;  /* 0x0080007815007388 */ /* 0x000fe80000000a00 */
[----:B------:R-:W-:Y:S01]  /*eed0*/  STS.64 [R21+0x8800], R122 ;  /* 0x0088007a15007388 */ /* 0x000fe20000000a00 */
[----:B--2---:R-:W-:-:S03]  /*eee0*/  SHF.L.U32 R6, R6, 0x6, RZ ;  /* 0x0000000606067819 */ /* 0x004fc600000006ff */
[----:B------:R-:W-:Y:S04]  /*eef0*/  STS.64 [R15+0x8000], R116 ;  /* 0x008000740f007388 */ /* 0x000fe80000000a00 */
[----:B------:R2:W-:Y:S04]  /*ef00*/  STS.64 [R15+0x8800], R118 ;  /* 0x008800760f007388 */ /* 0x0005e80000000a00 */
[----:B------:R-:W-:Y:S01]  /*ef10*/  BAR.SYNC.DEFER_BLOCKING 0x0 ;  /* 0x0000000000007b1d */ /* 0x000fe20000010000 */
[----:B--2---:R-:W-:-:S05]  /*ef20*/  IADD3 R15, -R206, RZ, RZ ;  /* 0x000000ffce0f7210 */ /* 0x004fca0007ffe1ff */
[----:B------:R-:W2:Y:S01]  /*ef30*/  LDS.128 R104, [R5.X4] ;  /* 0x0000000005687984 */ /* 0x000ea20000004c00 */
[----:B-1----:R-:W-:Y:S01]  /*ef40*/  IMAD R14, R15, c[0x0][0x1c0], R14 ;  /* 0x000070000f0e7a24 */ /* 0x002fe200078e020e */
[----:B------:R-:W-:Y:S02]  /*ef50*/  SHF.R.S32.HI R15, RZ, 0x1f, R12 ;  /* 0x0000001fff0f7819 */ /* 0x000fe4000001140c */
[----:B------:R-:W1:Y:S01]  /*ef60*/  LDS.128 R100, [R5.X4+0x800] ;  /* 0x0008000005647984 */ /* 0x000e620000004c00 */
[----:B------:R-:W-:Y:S01]  /*ef70*/  IMAD R7, R7, c[0x0][0x1c0], R14 ;  /* 0x0000700007077a24 */ /* 0x000fe200078e020e */
[----:B------:R-:W-:Y:S02]  /*ef80*/  LEA.HI R15, R15, R12, RZ, 0x2 ;  /* 0x0000000c0f0f7211 */ /* 0x000fe400078f10ff */
[----:B------:R-:W3:Y:S01]  /*ef90*/  LDS.128 R96, [R5.X4+0x1000] ;  /* 0x0010000005607984 */ /* 0x000ee20000004c00 */
[----:B------:R-:W-:Y:S01]  /*efa0*/  IMAD R6, R7, c[0x0][0x214], R6 ;  /* 0x0000850007067a24 */ /* 0x000fe200078e0206 */
[----:B------:R-:W-:-:S02]  /*efb0*/  LOP3.LUT R15, R15, 0xffffffc, RZ, 0xc0, !PT ;  /* 0x0ffffffc0f0f7812 */ /* 0x000fc400078ec0ff */
[----:B------:R-:W4:Y:S01]  /*efc0*/  LDS.128 R92, [R5.X4+0x1800] ;  /* 0x00180000055c7984 */ /* 0x000f220000004c00 */
[----:B------:R-:W-:Y:S01]  /*efd0*/  MOV R7, 0xff800000 ;  /* 0xff80000000077802 */ /* 0x000fe20000000f00 */
[----:B------:R-:W-:Y:S01]  /*efe0*/  @P3 FFMA.FTZ R7, R3, c[0x0][0x238], R2 ;  /* 0x00008e0003073a23 */ /* 0x000fe20000010002 */
[----:B------:R-:W-:Y:S01]  /*eff0*/  IADD3 R15, R12, -R15, RZ ;  /* 0x8000000f0c0f7210 */ /* 0x000fe20007ffe0ff */
[----:B------:R-:W1:Y:S03]  /*f000*/  LDS.128 R88, [R5.X4+0x2000] ;  /* 0x0020000005587984 */ /* 0x000e660000004c00 */
[----:B------:R-:W-:Y:S01]  /*f010*/  LEA R15, R15, R0, 0x4 ;  /* 0x000000000f0f7211 */ /* 0x000fe200078e20ff */
[----:B------:R-:W1:Y:S04]  /*f020*/  LDS.128 R84, [R5.X4+0x2800] ;  /* 0x0028000005547984 */ /* 0x000e680000004c00 */
        /* <DEDUP_REMOVED lines=17> */
[----:B------:R5:W1:Y:S02]  /*f140*/  LDS.128 R108, [R5.X4+0xb800] ;  /* 0x00b80000056c7984 */ /* 0x000a640000004c00 */
[----:B-----5:R-:W-:Y:S01]  /*f150*/  MOV R5, 0xff800000 ;  /* 0xff80000000057802 */ /* 0x020fe20000000f00 */
[----:B------:R-:W-:Y:S01]  /*f160*/  @P4 FFMA.FTZ R5, R132, c[0x0][0x238], R9 ;  /* 0x00008e0084054a23 */ /* 0x000fe20000010009 */
[----:B------:R-:W-:Y:S05]  /*f170*/  @P0 BRA `(.L_x_1385) ;  /* 0x000000a000000947 */ /* 0x000fea0003800000 */
[----:B--234-:R-:W-:Y:S02]  /*f180*/  IADD3 R2, R15, 0x8, RZ ;  /* 0x000000080f027810 */ /* 0x01cfe40007ffe0ff */
[----:B------:R-:W-:-:S02]  /*f190*/  SHF.R.S32.HI R3, RZ, 0x1f, R15 ;  /* 0x0000001fff037819 */ /* 0x000fc4000001140f */
[----:B------:R-:W-:Y:S02]  /*f1a0*/  IADD3 R0, P0, R6, R15, RZ ;  /* 0x0000000f06007210 */ /* 0x000fe40007f1e0ff */
[-C--:B------:R-:W-:Y:S02]  /*f1b0*/  ISETP.GE.AND P2, PT, R15, R199.reuse, PT ;  /* 0x000000c70f00720c */ /* 0x080fe40003f46270 */
[----:B------:R-:W-:Y:S02]  /*f1c0*/  ISETP.GE.AND P1, PT, R2, R199, PT ;  /* 0x000000c70200720c */ /* 0x000fe40003f26270 */
[----:B------:R-:W-:Y:S02]  /*f1d0*/  LEA.HI.X.SX32 R3, R6, R3, 0x1, P0 ;  /* 0x0000000306037211 */ /* 0x000fe400000f0eff */
[----:B------:R-:W-:-:S04]  /*f1e0*/  LEA R2, P0, R0, c[0x0][0x208], 0x2 ;  /* 0x0000820000027a11 */ /* 0x000fc800078010ff */
[----:B------:R-:W-:-:S05]  /*f1f0*/  LEA.HI.X R3, R0, c[0x0][0x20c], R3, 0x2, P0 ;  /* 0x0000830000037a11 */ /* 0x000fca00000f1403 */
[----:B------:R2:W-:Y:S04]  /*f200*/  @!P2 STG.E [R2.64], R5 ;  /* 0x000000050200a986 */ /* 0x0005e8000c101904 */
[----:B------:R2:W-:Y:S02]  /*f210*/  @!P1 STG.E [R2.64+0x20], R7 ;  /* 0x0000200702009986 */ /* 0x0005e4000c101904 */
.L_x_1385:
[----:B--234-:R-:W-:Y:S05]  /*f220*/  BSYNC B0 ;  /* 0x0000000000007941 */ /* 0x01cfea0003800000 */
.L_x_1384:
[C---:B------:R-:W-:Y:S01]  /*f230*/  IMAD.WIDE R4, R8.reuse, 0xc0, R10 ;  /* 0x000000c008047825 */ /* 0x040fe200078e020a */
[----:B------:R-:W-:Y:S01]  /*f240*/  ISETP.GE.AND P1, PT, R8, R199, PT ;  /* 0x000000c70800720c */ /* 0x000fe20003f26270 */
[----:B------:R-:W-:Y:S02]  /*f250*/  BSSY B0, `(.L_x_1386) ;  /* 0x0000010000007945 */ /* 0x000fe40003800000 */
[----:B------:R-:W-:-:S05]  /*f260*/  IMAD R0, R6, c[0x0][0x22c], RZ ;  /* 0x00008b0006007a24 */ /* 0x000fca00078e02ff */
[----:B------:R-:W-:-:S04]  /*f270*/  IADD3 R3, P0, R0, R4, RZ ;  /* 0x0000000400037210 */ /* 0x000fc80007f1e0ff */
[----:B------:R-:W-:Y:S02]  /*f280*/  LEA.HI.X.SX32 R0, R0, R5, 0x1, P0 ;  /* 0x0000000500007211 */ /* 0x000fe400000f0eff */
[----:B------:R-:W-:-:S04]  /*f290*/  LEA R4, P0, R3, c[0x0][0x1d8], 0x2 ;  /* 0x0000760003047a11 */ /* 0x000fc800078010ff */
[----:B------:R-:W-:Y:S02]  /*f2a0*/  LEA.HI.X R5, R3, c[0x0][0x1dc], R0, 0x2, P0 ;  /* 0x0000770003057a11 */ /* 0x000fe400000f1400 */
[----:B------:R-:W-:Y:S01]  /*f2b0*/  IADD3 R0, R10, 0x40, RZ ;  /* 0x000000400a007810 */ /* 0x000fe20007ffe0ff */
[----:B------:R-:W-:Y:S05]  /*f2c0*/  @P1 BRA `(.L_x_1387) ;  /* 0x0000008000001947 */ /* 0x000fea0003800000 */
[C---:B------:R-:W-:Y:S02]  /*f2d0*/  IADD3 R2, R0.reuse, 0x40, RZ ;  /* 0x0000004000027810 */ /* 0x040fe40007ffe0ff */
[----:B------:R-:W-:Y:S02]  /*f2e0*/  ISETP.GE.AND P0, PT, R0, c[0x0][0x220], PT ;  /* 0x0000880000007a0c */ /* 0x000fe40003f06270 */
[----:B------:R-:W-:Y:S02]  /*f2f0*/  ISETP.GE.AND P1, PT, R10, c[0x0][0x220], PT ;  /* 0x000088000a007a0c */ /* 0x000fe40003f26270 */
[----:B------:R-:W-:-:S09]  /*f300*/  ISETP.GE.AND P2, PT, R2, c[0x0][0x220], PT ;  /* 0x0000880002007a0c */ /* 0x000fd20003f46270 */
[----:B-1----:R1:W-:Y:S04]  /*f310*/  @!P0 STG.E.128 [R4.64+0x100], R72 ;  /* 0x0001004804008986 */ /* 0x0023e8000c101d04 */
[----:B------:R1:W-:Y:S04]  /*f320*/  @!P1 STG.E.64 [R4.64], R104 ;  /* 0x0000006804009986 */ /* 0x0003e8000c101b04 */
[----:B------:R1:W-:Y:S04]  /*f330*/  @!P1 STG.E.64 [R4.64+0x8], R106 ;  /* 0x0000086a04009986 */ /* 0x0003e8000c101b04 */
[----:B------:R1:W-:Y:S02]  /*f340*/  @!P2 STG.E.128 [R4.64+0x200], R40 ;  /* 0x000200280400a986 */ /* 0x0003e4000c101d04 */
.L_x_1387:
[----:B------:R-:W-:Y:S05]  /*f350*/  BSYNC B0 ;  /* 0x0000000000007941 */ /* 0x000fea0003800000 */
.L_x_1386:
[----:B------:R-:W-:Y:S01]  /*f360*/  IADD3 R2, R8, 0x8, RZ ;  /* 0x0000000808027810 */ /* 0x000fe20007ffe0ff */
[----:B------:R-:W-:Y:S03]  /*f370*/  BSSY B0, `(.L_x_1388) ;  /* 0x000000a000007945 */ /* 0x000fe60003800000 */
[----:B------:R-:W-:-:S13]  /*f380*/  ISETP.GE.AND P0, PT, R2, R199, PT ;  /* 0x000000c70200720c */ /* 0x000fda0003f06270 */
[----:B------:R-:W-:Y:S05]  /*f390*/  @P0 BRA `(.L_x_1389) ;  /* 0x0000007000000947 */ /* 0x000fea0003800000 */
[----:B------:R-:W-:Y:S02]  /*f3a0*/  IADD3 R2, R0, 0x40, RZ ;  /* 0x0000004000027810 */ /* 0x000fe40007ffe0ff */
[----:B------:R-:W-:Y:S02]  /*f3b0*/  ISETP.GE.AND P2, PT, R10, c[0x0][0x220], PT ;  /* 0x000088000a007a0c */ /* 0x000fe40003f46270 */
[----:B------:R-:W-:Y:S02]  /*f3c0*/  ISETP.GE.AND P1, PT, R0, c[0x0][0x220], PT ;  /* 0x0000880000007a0c */ /* 0x000fe40003f26270 */
[----:B------:R-:W-:-:S09]  /*f3d0*/  ISETP.GE.AND P0, PT, R2, c[0x0][0x220], PT ;  /* 0x0000880002007a0c */ /* 0x000fd20003f06270 */
[----:B-1----:R1:W-:Y:S04]  /*f3e0*/  @!P2 STG.E.128 [R4.64+0x1800], R100 ;  /* 0x001800640400a986 */ /* 0x0023e8000c101d04 */
[----:B------:R1:W-:Y:S04]  /*f3f0*/  @!P1 STG.E.128 [R4.64+0x1900], R68 ;  /* 0x0019004404009986 */ /* 0x0003e8000c101d04 */
[----:B------:R1:W-:Y:S02]  /*f400*/  @!P0 STG.E.128 [R4.64+0x1a00], R36 ;  /* 0x001a002404008986 */ /* 0x0003e4000c101d04 */
.L_x_1389:
[----:B------:R-:W-:Y:S05]  /*f410*/  BSYNC B0 ;  /* 0x0000000000007941 */ /* 0x000fea0003800000 */
.L_x_1388:
        /* <DEDUP_REMOVED lines=8> */
[----:B------:R2:W-:Y:S04]  /*f4a0*/  @!P2 STG.E.128 [R4.64+0x3000], R96 ;  /* 0x003000600400a986 */ /* 0x0005e8000c101d04 */
[----:B-1----:R2:W-:Y:S04]  /*f4b0*/  @!P1 STG.E.128 [R4.64+0x3100], R64 ;  /* 0x0031004004009986 */ /* 0x0025e8000c101d04 */
[----:B------:R2:W-:Y:S02]  /*f4c0*/  @!P0 STG.E.128 [R4.64+0x3200], R32 ;  /* 0x0032002004008986 */ /* 0x0005e4000c101d04 */
.L_x_1391:
[----:B------:R-:W-:Y:S05]  /*f4d0*/  BSYNC B0 ;  /* 0x0000000000007941 */ /* 0x000fea0003800000 */
.L_x_1390:
        /* <DEDUP_REMOVED lines=11> */
.L_x_1393:
[----:B------:R-:W-:Y:S05]  /*f590*/  BSYNC B0 ;  /* 0x0000000000007941 */ /* 0x000fea0003800000 */
.L_x_1392:
        /* <DEDUP_REMOVED lines=11> */
.L_x_1395:
[----:B------:R-:W-:Y:S05]  /*f650*/  BSYNC B0 ;  /* 0x0000000000007941 */ /* 0x000fea0003800000 */
.L_x_1394:
        /* <DEDUP_REMOVED lines=11> */
.L_x_1397:
[----:B------:R-:W-:Y:S05]  /*f710*/  BSYNC B0 ;  /* 0x0000000000007941 */ /* 0x000fea0003800000 */
.L_x_1396:
        /* <DEDUP_REMOVED lines=11> */
.L_x_1399:
[----:B------:R-:W-:Y:S05]  /*f7d0*/  BSYNC B0 ;  /* 0x0000000000007941 */ /* 0x000fea0003800000 */
.L_x_1398:
[----:B------:R-:W-:-:S04]  /*f7e0*/  IADD3 R8, R8, 0x38, RZ ;  /* 0x0000003808087810 */ /* 0x000fc80007ffe0ff */
[----:B------:R-:W-:-:S13]  /*f7f0*/  ISETP.GE.AND P0, PT, R8, R199, PT ;  /* 0x000000c70800720c */ /* 0x000fda0003f06270 */
[----:B------:R-:W-:Y:S05]  /*f800*/  @P0 EXIT ;  /* 0x000000000000094d */ /* 0x000fea0003800000 */
[C---:B------:R-:W-:Y:S02]  /*f810*/  ISETP.GE.AND P0, PT, R0.reuse, c[0x0][0x220], PT ;  /* 0x0000880000007a0c */ /* 0x040fe40003f06270 */
[----:B------:R-:W-:Y:S02]  /*f820*/  IADD3 R0, R0, 0x40, RZ ;  /* 0x0000004000007810 */ /* 0x000fe40007ffe0ff */
[----:B------:R-:W-:-:S09]  /*f830*/  ISETP.GE.AND P1, PT, R10, c[0x0][0x220], PT ;  /* 0x000088000a007a0c */ /* 0x000fd20003f26270 */
[----:B-1----:R1:W-:Y:S01]  /*f840*/  @!P0 STG.E.128 [R4.64+0xa900], R44 ;  /* 0x00a9002c04008986 */ /* 0x0023e2000c101d04 */
[----:B------:R-:W-:-:S03]  /*f850*/  ISETP.GE.AND P0, PT, R0, c[0x0][0x220], PT ;  /* 0x0000880000007a0c */ /* 0x000fc60003f06270 */
[----:B------:R1:W-:Y:S10]  /*f860*/  @!P1 STG.E.128 [R4.64+0xa800], R76 ;  /* 0x00a8004c04009986 */ /* 0x0003f4000c101d04 */
[----:B------:R-:W-:Y:S05]  /*f870*/  @P0 EXIT ;  /* 0x000000000000094d */ /* 0x000fea0003800000 */
[----:B------:R-:W-:Y:S01]  /*f880*/  STG.E.128 [R4.64+0xaa00], R108 ;  /* 0x00aa006c04007986 */ /* 0x000fe2000c101d04 */
[----:B------:R-:W-:Y:S05]  /*f890*/  EXIT ;  /* 0x000000000000794d */ /* 0x000fea0003800000 */
.L_x_1400:
        /* <DEDUP_REMOVED lines=14> */
.L_x_4102:


//--------------------- .text._ZN5flash24flash_fwd_splitkv_kernelI23Flash_fwd_kernel_traitsILi192ELi64ELi64ELi4ELb0ELb0EN7cutlass6half_tE19Flash_kernel_traitsILi192ELi64ELi64ELi4ES3_EELb1ELb0ELb0ELb0ELb0ELb1ELb1ELb0EEEvNS_16Flash_fwd_paramsE --------------------------
	.section	.text._ZN5flash24flash_fwd_splitkv_kernelI23Flash_fwd_kernel_traitsILi192ELi64ELi64ELi4ELb0ELb0EN7cutlass6half_tE19Flash_kernel_traitsILi192ELi64ELi64ELi4ES3_EELb1ELb0ELb0ELb0ELb0ELb1ELb1ELb0EEEvNS_16Flash_fwd_paramsE,"ax",@progbits
	.sectioninfo	@"SHI_REGISTERS=255"
	.align	128
        .global         _ZN5flash24flash_fwd_splitkv_kernelI23Flash_fwd_kernel_traitsILi192ELi64ELi64ELi4ELb0ELb0EN7cutlass6half_tE19Flash_kernel_traitsILi192ELi64ELi64ELi4ES3_EELb1ELb0ELb0ELb0ELb0ELb1ELb1ELb0EEEvNS_16Flash_fwd_paramsE
        .type           _ZN5flash24flash_fwd_splitkv_kernelI23Flash_fwd_kernel_traitsILi192ELi64ELi64ELi4ELb0ELb0EN7cutlass6half_tE19Flash_kernel_traitsILi192ELi64ELi64ELi4ES3_EELb1ELb0ELb0ELb0ELb0ELb1ELb1ELb0EEEvNS_16Flash_fwd_paramsE,@function
        .size           _ZN5flash24flash_fwd_splitkv_kernelI23Flash_fwd_kernel_traitsILi192ELi64ELi64ELi4ELb0ELb0EN7cutlass6half_tE19Flash_kernel_traitsILi192ELi64ELi64ELi4ES3_EELb1ELb0ELb0ELb0ELb0ELb1ELb1ELb0EEEvNS_16Flash_fwd_paramsE,(.L_x_4103 - _ZN5flash24flash_fwd_splitkv_kernelI23Flash_fwd_kernel_traitsILi192ELi64ELi64ELi4ELb0ELb0EN7cutlass6half_tE19Flash_kernel_traitsILi192ELi64ELi64ELi4ES3_EELb1ELb0ELb0ELb0ELb0ELb1ELb1ELb0EEEvNS_16Flash_fwd_paramsE)
        .other          _ZN5flash24flash_fwd_splitkv_kernelI23Flash_fwd_kernel_traitsILi192ELi64ELi64ELi4ELb0ELb0EN7cutlass6half_tE19Flash_kernel_traitsILi192ELi64ELi64ELi4ES3_EELb1ELb0ELb0ELb0ELb0ELb1ELb1ELb0EEEvNS_16Flash_fwd_paramsE,@"STO_CUDA_ENTRY STV_DEFAULT"
_ZN5flash24flash_fwd_splitkv_kernelI23Flash_fwd_kernel_traitsILi192ELi64ELi64ELi4ELb0ELb0EN7cutlass6half_tE19Flash_kernel_traitsILi192ELi64ELi64ELi4ES3_EELb1ELb0ELb0ELb0ELb0ELb1ELb1ELb0EEEvNS_16Flash_fwd_paramsE:
.text._ZN5flash24flash_fwd_splitkv_kernelI23Flash_fwd_kernel_traitsILi192ELi64ELi64ELi4ELb0ELb0EN7cutlass6half_tE19Flash_kernel_traitsILi192ELi64ELi64ELi4ES3_EELb1ELb0ELb0ELb0ELb0ELb1ELb1ELb0EEEvNS_16Flash_fwd_paramsE:
        /* <DEDUP_REMOVED lines=53> */
.L_x_1401:
[----:B-1-34-:R-:W-:Y:S02]  /*0350*/  MOV R0, c[0x0][0x218] ;  /* 0x0000860000007a02 */ /* 0x01afe40000000f00 */
.L_x_1402:
        /* <DEDUP_REMOVED lines=87> */
.L_x_1405:
[----:B------:R-:W-:Y:S05]  /*08d0*/  BSYNC B0 ;  /* 0x0000000000007941 */ /* 0x000fea0003800000 */
.L_x_1404:
        /* <DEDUP_REMOVED lines=10> */
.L_x_1407:
[----:B------:R-:W-:Y:S05]  /*0980*/  BSYNC B0 ;  /* 0x0000000000007941 */ /* 0x000fea0003800000 */
.L_x_1406:
        /* <DEDUP_REMOVED lines=10> */
.L_x_1409:
[----:B------:R-:W-:Y:S05]  /*0a30*/  BSYNC B0 ;  /* 0x0000000000007941 */ /* 0x000fea0003800000 */
.L_x_1408:
        /* <DEDUP_REMOVED lines=10> */
.L_x_1411:
[----:B------:R-:W-:Y:S05]  /*0ae0*/  BSYNC B0 ;  /* 0x0000000000007941 */ /* 0x000fea0003800000 */
.L_x_1410:
        /* <DEDUP_REMOVED lines=10> */
.L_x_1413:
[----:B------:R-:W-:Y:S05]  /*0b90*/  BSYNC B0 ;  /* 0x0000000000007941 */ /* 0x000fea0003800000 */
.L_x_1412:
        /* <DEDUP_REMOVED lines=10> */
.L_x_1415:
[----:B------:R-:W-:Y:S05]  /*0c40*/  BSYNC B0 ;  /* 0x0000000000007941 */ /* 0x000fea0003800000 */
.L_x_1414:
        /* <DEDUP_REMOVED lines=10> */
.L_x_1417:
[----:B------:R-:W-:Y:S05]  /*0cf0*/  BSYNC B0 ;  /* 0x0000000000007941 */ /* 0x000fea0003800000 */
.L_x_1416:
        /* <DEDUP_REMOVED lines=10> */
.L_x_1419:
[----:B------:R-:W-:Y:S05]  /*0da0*/  BSYNC B0 ;  /* 0x0000000000007941 */ /* 0x000fea0003800000 */
.L_x_1418:
        /* <DEDUP_REMOVED lines=32> */
.L_x_1403:
        /* <DEDUP_REMOVED lines=92> */
.L_x_1420:
        /* <DEDUP_REMOVED lines=17> */
.L_x_1422:
        /* <DEDUP_REMOVED lines=50> */
.L_x_1421:
        /* <DEDUP_REMOVED lines=117> */
.L_x_1424:
[----:B------:R-:W-:Y:S05]  /*20f0*/  BSYNC B0 ;  /* 0x0000000000007941 */ /* 0x000fea0003800000 */
.L_x_1423:
        /* <DEDUP_REMOVED lines=37> */
.L_x_1426:
[----:B------:R-:W-:Y:S05]  /*2350*/  BSYNC B0 ;  /* 0x0000000000007941 */ /* 0x000fea0003800000 */
.L_x_1425:
        /* <DEDUP_REMOVED lines=37> */
.L_x_1428:
[----:B------:R-:W-:Y:S05]  /*25b0*/  BSYNC B0 ;  /* 0x0000000000007941 */ /* 0x000fea0003800000 */
.L_x_1427:
        /* <DEDUP_REMOVED lines=36> */
.L_x_1430:
[----:B------:R-:W-:Y:S05]  /*2800*/  BSYNC B0 ;  /* 0x0000000000007941 */ /* 0x000fea0003800000 */
.L_x_1429:
        /* <DEDUP_REMOVED lines=31> */
.L_x_1432:
[----:B------:R-:W-:Y:S05]  /*2a00*/  BSYNC B0 ;  /* 0x0000000000007941 */ /* 0x000fea0003800000 */
.L_x_1431:
        /* <DEDUP_REMOVED lines=33> */
.L_x_1434:
[----:B------:R-:W-:Y:S05]  /*2c20*/  BSYNC B0 ;  /* 0x0000000000007941 */ /* 0x000fea0003800000 */
.L_x_1433:
        /* <DEDUP_REMOVED lines=31> */
.L_x_1436:
[----:B------:R-:W-:Y:S05]  /*2e20*/  BSYNC B0 ;  /* 0x0000000000007941 */ /* 0x000fea0003800000 */
.L_x_1435:
        /* <DEDUP_REMOVED lines=34> */
.L_x_1438:
[----:B------:R-:W-:Y:S05]  /*3050*/  BSYNC B0 ;  /* 0x0000000000007941 */ /* 0x000fea0003800000 */
.L_x_1437:
        /* <DEDUP_REMOVED lines=53> */
.L_x_1440:
[----:B------:R-:W-:Y:S05]  /*33b0*/  BSYNC B0 ;  /* 0x0000000000007941 */ /* 0x000fea0003800000 */
.L_x_1439:
        /* <DEDUP_REMOVED lines=34> */
.L_x_1442:
[----:B------:R-:W-:Y:S05]  /*35e0*/  BSYNC B0 ;  /* 0x0000000000007941 */ /* 0x000fea0003800000 */
.L_x_1441:
        /* <DEDUP_REMOVED lines=34> */
.L_x_1444:
[----:B------:R-:W-:Y:S05]  /*3810*/  BSYNC B0 ;  /* 0x0000000000007941 */ /* 0x000fea0003800000 */
.L_x_1443:
        /* <DEDUP_REMOVED lines=40> */
.L_x_1446:
[----:B------:R-:W-:Y:S05]  /*3aa0*/  BSYNC B0 ;  /* 0x0000000000007941 */ /* 0x000fea0003800000 */
.L_x_1445:
[----:B------:R-:W-:Y:S01]  /*3ab0*/  SHF.L.U32 R205, R205, 0x1, RZ ;  /* 0x00000001cdcd7819 */ /* 0x000fe200000006ff */
[----:B--2---:R-:W-:Y:S01]  /*3ac0*/  LDSM.16.M88.4 R24, [R206] ;  /* 0x00000000ce18783b */ /* 0x004fe20000000200 */
[----:B------:R-:W-:Y:S02]  /*3ad0*/  LOP3.LUT P1, RZ, R8, 0x2, RZ, 0xc0, !PT ;  /* 0x0000000208ff7812 */ /* 0x000fe4000782c0ff */
[C---:B------:R-:W-:Y:S01]  /*3ae0*/  IADD3 R8, R205.reuse, 0x6000, RZ ;  /* 0x00006000cd087810 */ /* 0x040fe20007ffe0ff */
[----:B-1----:R-:W1:Y:S01]  /*3af0*/  LDSM.16.M88.4 R28, [R205+0x6000] ;  /* 0x00600000cd1c783b */ /* 0x002e620000000200 */
[----:B------:R-:W-:Y:S02]  /*3b00*/  IADD3 R203, R205, 0x6020, RZ ;  /* 0x00006020cdcb7810 */ /* 0x000fe40007ffe0ff */
[-C--:B------:R-:W-:Y:S01]  /*3b10*/  LEA R204, R7, R206.reuse, 0x1 ;  /* 0x000000ce07cc7211 */ /* 0x080fe200078e08ff */
[----:B------:R-:W2:Y:S01]  /*3b20*/  LDSM.16.M88.4 R44, [R205+0x6800] ;  /* 0x00680000cd2c783b */ /* 0x000ea20000000200 */
[----:B------:R-:W-:-:S02]  /*3b30*/  LEA R202, R5, R206, 0x1 ;  /* 0x000000ce05ca7211 */ /* 0x000fc400078e08ff */
[----:B------:R-:W-:Y:S01]  /*3b40*/  LEA R199, R2, R205, 0x1 ;  /* 0x000000cd02c77211 */ /* 0x000fe200078e08ff */
[----:B------:R-:W-:Y:S01]  /*3b50*/  LDSM.16.M88.4 R52, [R204] ;  /* 0x00000000cc34783b */ /* 0x000fe20000000200 */
[----:B------:R-:W-:Y:S02]  /*3b60*/  LEA R201, R5, R204, 0x1 ;  /* 0x000000cc05c97211 */ /* 0x000fe400078e08ff */
[----:B------:R-:W-:Y:S01]  /*3b70*/  @P1 IADD3 R203, R8, -0x20, RZ ;  /* 0xffffffe008cb1810 */ /* 0x000fe20007ffe0ff */
[----:B------:R-:W-:Y:S01]  /*3b80*/  LDSM.16.M88.4 R72, [R205+0x7000] ;  /* 0x00700000cd48783b */ /* 0x000fe20000000200 */
[----:B------:R-:W-:Y:S02]  /*3b90*/  ISETP.GT.AND P6, PT, R211, R208, PT ;  /* 0x000000d0d300720c */ /* 0x000fe40003fc4270 */
[----:B------:R-:W-:Y:S01]  /*3ba0*/  LEA R192, R2, R203, 0x1 ;  /* 0x000000cb02c07211 */ /* 0x000fe200078e08ff */
[----:B------:R-:W5:Y:S01]  /*3bb0*/  LDSM.16.M88.4 R12, [R203] ;  /* 0x00000000cb0c783b */ /* 0x000f620000000200 */
[----:B------:R-:W-:-:S02]  /*3bc0*/  IMNMX R135, R95, R96, PT ;  /* 0x000000605f877217 */ /* 0x000fc40003800200 */
[C---:B------:R-:W-:Y:S01]  /*3bd0*/  IADD3 R195, R203.reuse, 0x800, RZ ;  /* 0x00000800cbc37810 */ /* 0x040fe20007ffe0ff */
[----:B------:R-:W3:Y:S01]  /*3be0*/  LDSM.16.M88.4 R32, [R205+0x7800] ;  /* 0x00780000cd20783b */ /* 0x000ee20000000200 */
[C---:B------:R-:W-:Y:S02]  /*3bf0*/  IADD3 R194, R203.reuse, 0x1000, RZ ;  /* 0x00001000cbc27810 */ /* 0x040fe40007ffe0ff */
[C---:B------:R-:W-:Y:S01]  /*3c00*/  IADD3 R193, R203.reuse, 0x1800, RZ ;  /* 0x00001800cbc17810 */ /* 0x040fe20007ffe0ff */
[----:B----4-:R-:W4:Y:S01]  /*3c10*/  LDSM.16.M88.4 R8, [R203+0x800] ;  /* 0x00080000cb08783b */ /* 0x010f220000000200 */
[C---:B------:R-:W-:Y:S02]  /*3c20*/  IADD3 R191, R203.reuse, 0x2000, RZ ;  /* 0x00002000cbbf7810 */ /* 0x040fe40007ffe0ff */
[C---:B------:R-:W-:Y:S01]  /*3c30*/  IADD3 R190, R203.reuse, 0x2800, RZ ;  /* 0x00002800cbbe7810 */ /* 0x040fe20007ffe0ff */
[----:B------:R-:W-:Y:S01]  /*3c40*/  LDSM.16.M88.4 R64, [R202] ;  /* 0x00000000ca40783b */ /* 0x000fe20000000200 */
        /* <DEDUP_REMOVED lines=8> */
[C---:B-1----:R-:W-:Y:S01]  /*3cd0*/  HMMA.16816.F32 R16, R24.reuse, R28, RZ ;  /* 0x0000001c1810723c */ /* 0x042fe200000018ff */
[----:B------:R-:W1:Y:S04]  /*3ce0*/  LDSM.16.M88.4 R76, [R203+0x1800] ;  /* 0x00180000cb4c783b */ /* 0x000e680000000200 */
[----:B------:R-:W1:Y:S03]  /*3cf0*/  LDSM.16.M88.4 R20, [R199+0x6800] ;  /* 0x00680000c714783b */ /* 0x000e660000000200 */
[C---:B--2---:R-:W-:Y:S01]  /*3d00*/  HMMA.16816.F32 R48, R24.reuse, R44, RZ ;  /* 0x0000002c1830723c */ /* 0x044fe200000018ff */
[----:B------:R-:W-:Y:S04]  /*3d10*/  LDSM.16.M88.4 R56, [R201] ;  /* 0x00000000c938783b */ /* 0x000fe80000000200 */
[----:B------:R-:W-:Y:S03]  /*3d20*/  LDSM.16.M88.4 R60, [R199+0x7000] ;  /* 0x00700000c73c783b */ /* 0x000fe60000000200 */
[C---:B------:R-:W-:Y:S01]  /*3d30*/  HMMA.16816.F32 R28, R24.reuse, R30, RZ ;  /* 0x0000001e181c723c */ /* 0x040fe200000018ff */
[----:B------:R-:W-:Y:S04]  /*3d40*/  LDSM.16.M88.4 R84, [R192+0x1000] ;  /* 0x00100000c054783b */ /* 0x000fe80000000200 */
[----:B------:R-:W-:Y:S03]  /*3d50*/  LDSM.16.M88.4 R88, [R203+0x4000] ;  /* 0x00400000cb58783b */ /* 0x000fe60000000200 */
[----:B------:R-:W-:Y:S01]  /*3d60*/  HMMA.16816.F32 R44, R24, R46, RZ ;  /* 0x0000002e182c723c */ /* 0x000fe200000018ff */
[----:B------:R-:W0:Y:S07]  /*3d70*/  LDGDEPBAR ;  /* 0x00000000000079af */ /* 0x000e2e0000000000 */
[----:B-----5:R-:W-:Y:S08]  /*3d80*/  HMMA.16816.F32 R16, R52, R12, R16 ;  /* 0x0000000c3410723c */ /* 0x020ff00000001810 */
[C---:B------:R-:W-:Y:S08]  /*3d90*/  HMMA.16816.F32 R40, R24.reuse, R72, RZ ;  /* 0x000000481828723c */ /* 0x040ff000000018ff */
[C---:B------:R-:W-:Y:S08]  /*3da0*/  HMMA.16816.F32 R72, R24.reuse, R74, RZ ;  /* 0x0000004a1848723c */ /* 0x040ff000000018ff */
[C---:B---3--:R-:W-:Y:S08]  /*3db0*/  HMMA.16816.F32 R68, R24.reuse, R32, RZ ;  /* 0x000000201844723c */ /* 0x048ff000000018ff */
[----:B------:R-:W-:Y:S01]  /*3dc0*/  HMMA.16816.F32 R24, R24, R34, RZ ;  /* 0x000000221818723c */ /* 0x000fe200000018ff */
[----:B------:R-:W-:Y:S07]  /*3dd0*/  LDSM.16.M88.4 R32, [R199+0x7800] ;  /* 0x00780000c720783b */ /* 0x000fee0000000200 */
[C---:B------:R-:W-:Y:S01]  /*3de0*/  HMMA.16816.F32 R28, R52.reuse, R14, R28 ;  /* 0x0000000e341c723c */ /* 0x040fe2000000181c */
[----:B------:R-:W2:Y:S07]  /*3df0*/  LDSM.16.M88.4 R12, [R192] ;  /* 0x00000000c00c783b */ /* 0x000eae0000000200 */
[C---:B----4-:R-:W-:Y:S08]  /*3e00*/  HMMA.16816.F32 R48, R52.reuse, R8, R48 ;  /* 0x000000083430723c */ /* 0x050ff00000001830 */
[----:B------:R-:W-:Y:S01]  /*3e10*/  HMMA.16816.F32 R44, R52, R10, R44 ;  /* 0x0000000a342c723c */ /* 0x000fe2000000182c */
[----:B------:R-:W3:Y:S07]  /*3e20*/  LDSM.16.M88.4 R8, [R192+0x800] ;  /* 0x00080000c008783b */ /* 0x000eee0000000200 */
[----:B------:R-:W-:Y:S08]  /*3e30*/  HMMA.16816.F32 R16, R64, R36, R16 ;  /* 0x000000244010723c */ /* 0x000ff00000001810 */
[C---:B------:R-:W-:Y:S08]  /*3e40*/  HMMA.16816.F32 R40, R52.reuse, R80, R40 ;  /* 0x000000503428723c */ /* 0x040ff00000001828 */
[C---:B------:R-:W-:Y:S01]  /*3e50*/  HMMA.16816.F32 R72, R52.reuse, R82, R72 ;  /* 0x000000523448723c */ /* 0x040fe20000001848 */
[----:B------:R-:W-:Y:S07]  /*3e60*/  LDSM.16.M88.4 R80, [R192+0x1800] ;  /* 0x00180000c050783b */ /* 0x000fee0000000200 */
[C---:B-1----:R-:W-:Y:S08]  /*3e70*/  HMMA.16816.F32 R68, R52.reuse, R76, R68 ;  /* 0x0000004c3444723c */ /* 0x042ff00000001844 */
[----:B------:R-:W-:Y:S01]  /*3e80*/  HMMA.16816.F32 R24, R52, R78, R24 ;  /* 0x0000004e3418723c */ /* 0x000fe20000001818 */
[----:B------:R-:W-:Y:S04]  /*3e90*/  LDSM.16.M88.4 R52, [R205+0x8000] ;  /* 0x00800000cd34783b */ /* 0x000fe80000000200 */
[----:B------:R-:W-:Y:S03]  /*3ea0*/  LDSM.16.M88.4 R76, [R205+0x9000] ;  /* 0x00900000cd4c783b */ /* 0x000fe60000000200 */
[C---:B------:R-:W-:Y:S01]  /*3eb0*/  HMMA.16816.F32 R28, R64.reuse, R38, R28 ;  /* 0x00000026401c723c */ /* 0x040fe2000000181c */
[----:B------:R-:W1:Y:S07]  /*3ec0*/  LDSM.16.M88.4 R36, [R206+0x2000] ;  /* 0x00200000ce24783b */ /* 0x000e6e0000000200 */
[C---:B------:R-:W-:Y:S08]  /*3ed0*/  HMMA.16816.F32 R48, R64.reuse, R20, R48 ;  /* 0x000000144030723c */ /* 0x040ff00000001830 */
[----:B------:R-:W-:Y:S01]  /*3ee0*/  HMMA.16816.F32 R44, R64, R22, R44 ;  /* 0x00000016402c723c */ /* 0x000fe2000000182c */
[----:B------:R-:W4:Y:S07]  /*3ef0*/  LDSM.16.M88.4 R20, [R205+0x8800] ;  /* 0x00880000cd14783b */ /* 0x000f2e0000000200 */
[----:B--2---:R-:W-:Y:S08]  /*3f00*/  HMMA.16816.F32 R16, R56, R12, R16 ;  /* 0x0000000c3810723c */ /* 0x004ff00000001810 */
[C---:B------:R-:W-:Y:S08]  /*3f10*/  HMMA.16816.F32 R40, R64.reuse, R60, R40 ;  /* 0x0000003c4028723c */ /* 0x040ff00000001828 */
[C---:B------:R-:W-:Y:S01]  /*3f20*/  HMMA.16816.F32 R72, R64.reuse, R62, R72 ;  /* 0x0000003e4048723c */ /* 0x040fe20000001848 */
[----:B------:R-:W-:Y:S07]  /*3f30*/  LDSM.16.M88.4 R60, [R205+0x9800] ;  /* 0x00980000cd3c783b */ /* 0x000fee0000000200 */
[C---:B------:R-:W-:Y:S08]  /*3f40*/  HMMA.16816.F32 R68, R64.reuse, R32, R68 ;  /* 0x000000204044723c */ /* 0x040ff00000001844 */
[----:B------:R-:W-:Y:S01]  /*3f50*/  HMMA.16816.F32 R64, R64, R34, R24 ;  /* 0x000000224040723c */ /* 0x000fe20000001818 */
[----:B------:R-:W-:Y:S04]  /*3f60*/  LDSM.16.M88.4 R32, [R203+0x2000] ;  /* 0x00200000cb20783b */ /* 0x000fe80000000200 */
[----:B------:R-:W-:Y:S03]  /*3f70*/  LDSM.16.M88.4 R24, [R203+0x3000] ;  /* 0x00300000cb18783b */ /* 0x000fe60000000200 */
[C---:B------:R-:W-:Y:S01]  /*3f80*/  HMMA.16816.F32 R28, R56.reuse, R14, R28 ;  /* 0x0000000e381c723c */ /* 0x040fe2000000181c */
[----:B------:R-:W2:Y:S07]  /*3f90*/  LDSM.16.M88.4 R12, [R204+0x2000] ;  /* 0x00200000cc0c783b */ /* 0x000eae0000000200 */
[C---:B---3--:R-:W-:Y:S08]  /*3fa0*/  HMMA.16816.F32 R48, R56.reuse, R8, R48 ;  /* 0x000000083830723c */ /* 0x048ff00000001830 */
[----:B------:R-:W-:Y:S01]  /*3fb0*/  HMMA.16816.F32 R44, R56, R10, R44 ;  /* 0x0000000a382c723c */ /* 0x000fe2000000182c */
[----:B------:R-:W3:Y:S07]  /*3fc0*/  LDSM.16.M88.4 R8, [R203+0x2800] ;  /* 0x00280000cb08783b */ /* 0x000eee0000000200 */
[----:B-1----:R-:W-:Y:S08]  /*3fd0*/  HMMA.16816.F32 R16, R36, R52, R16 ;  /* 0x000000342410723c */ /* 0x002ff00000001810 */
        /* <DEDUP_REMOVED lines=8> */
[----:B------:R-:W-:Y:S07]  /*4060*/  LDSM.16.M88.4 R52, [R199+0x8000] ;  /* 0x00800000c734783b */ /* 0x000fee0000000200 */
[C---:B----4-:R-:W-:Y:S08]  /*4070*/  HMMA.16816.F32 R48, R36.reuse, R20, R48 ;  /* 0x000000142430723c */ /* 0x050ff00000001830 */
[----:B------:R-:W-:Y:S01]  /*4080*/  HMMA.16816.F32 R44, R36, R22, R44 ;  /* 0x00000016242c723c */ /* 0x000fe2000000182c */
[----:B------:R-:W1:Y:S07]  /*4090*/  LDSM.16.M88.4 R20, [R202+0x2000] ;  /* 0x00200000ca14783b */ /* 0x000e6e0000000200 */
        /* <DEDUP_REMOVED lines=19> */
[----:B------:R-:W1:Y:S04]  /*41d0*/  LDSM.16.M88.4 R12, [R205+0xa000] ;  /* 0x00a00000cd0c783b */ /* 0x000e680000000200 */
[----:B------:R-:W-:Y:S03]  /*41e0*/  LDSM.16.M88.4 R56, [R205+0xa800] ;  /* 0x00a80000cd38783b */ /* 0x000fe60000000200 */
[----:B--2---:R-:W-:Y:S08]  /*41f0*/  HMMA.16816.F32 R16, R80, R32, R16 ;  /* 0x000000205010723c */ /* 0x004ff00000001810 */
[C---:B------:R-:W-:Y:S01]  /*4200*/  HMMA.16816.F32 R28, R20.reuse, R54, R28 ;  /* 0x00000036141c723c */ /* 0x040fe2000000181c */
[----:B------:R-:W-:Y:S07]  /*4210*/  LDSM.16.M88.4 R52, [R205+0xb000] ;  /* 0x00b00000cd34783b */ /* 0x000fee0000000200 */
[C---:B------:R-:W-:Y:S08]  /*4220*/  HMMA.16816.F32 R48, R20.reuse, R36, R48 ;  /* 0x000000241430723c */ /* 0x040ff00000001830 */
[C---:B------:R-:W-:Y:S01]  /*4230*/  HMMA.16816.F32 R44, R20.reuse, R38, R44 ;  /* 0x00000026142c723c */ /* 0x040fe2000000182c */
[----:B------:R-:W2:Y:S07]  /*4240*/  LDSM.16.M88.4 R36, [R204+0x4000] ;  /* 0x00400000cc24783b */ /* 0x000eae0000000200 */
[C---:B---3--:R-:W-:Y:S08]  /*4250*/  HMMA.16816.F32 R40, R20.reuse, R8, R40 ;  /* 0x000000081428723c */ /* 0x048ff00000001828 */
[----:B------:R-:W-:Y:S01]  /*4260*/  HMMA.16816.F32 R72, R20, R10, R72 ;  /* 0x0000000a1448723c */ /* 0x000fe20000001848 */
[----:B------:R-:W3:Y:S07]  /*4270*/  LDSM.16.M88.4 R8, [R192+0x2800] ;  /* 0x00280000c008783b */ /* 0x000eee0000000200 */
[----:B-1----:R-:W-:Y:S08]  /*4280*/  HMMA.16816.F32 R16, R60, R12, R16 ;  /* 0x0000000c3c10723c */ /* 0x002ff00000001810 */
[----:B------:R-:W-:Y:S08]  /*4290*/  HMMA.16816.F32 R68, R20, R24, R68 ;  /* 0x000000181444723c */ /* 0x000ff00000001844 */
[----:B------:R-:W-:Y:S01]  /*42a0*/  HMMA.16816.F32 R28, R80, R34, R28 ;  /* 0x00000022501c723c */ /* 0x000fe2000000181c */
[----:B------:R-:W-:Y:S07]  /*42b0*/  LDSM.16.M88.4 R32, [R203+0x4800] ;  /* 0x00480000cb20783b */ /* 0x000fee0000000200 */
[----:B------:R-:W-:Y:S01]  /*42c0*/  HMMA.16816.F32 R64, R20, R26, R64 ;  /* 0x0000001a1440723c */ /* 0x000fe20000001840 */
[----:B------:R-:W-:Y:S04]  /*42d0*/  LDSM.16.M88.4 R24, [R202+0x4000] ;  /* 0x00400000ca18783b */ /* 0x000fe80000000200 */
[----:B------:R-:W1:Y:S03]  /*42e0*/  LDSM.16.M88.4 R20, [R199+0xa000] ;  /* 0x00a00000c714783b */ /* 0x000e660000000200 */
[----:B--2---:R-:W-:Y:S08]  /*42f0*/  HMMA.16816.F32 R16, R36, R88, R16 ;  /* 0x000000582410723c */ /* 0x004ff00000001810 */
[C---:B---3--:R-:W-:Y:S08]  /*4300*/  HMMA.16816.F32 R48, R80.reuse, R8, R48 ;  /* 0x000000085030723c */ /* 0x048ff00000001830 */
[----:B------:R-:W-:Y:S01]  /*4310*/  HMMA.16816.F32 R44, R80, R10, R44 ;  /* 0x0000000a502c723c */ /* 0x000fe2000000182c */
[----:B------:R-:W-:Y:S07]  /*4320*/  LDSM.16.M88.4 R8, [R192+0x4000] ;  /* 0x00400000c008783b */ /* 0x000fee0000000200 */
[----:B------:R-:W-:Y:S01]  /*4330*/  HMMA.16816.F32 R28, R60, R14, R28 ;  /* 0x0000000e3c1c723c */ /* 0x000fe2000000181c */
[----:B------:R-:W2:Y:S07]  /*4340*/  LDSM.16.M88.4 R12, [R201+0x4000] ;  /* 0x00400000c90c783b */ /* 0x000eae0000000200 */
[----:B------:R-:W-:Y:S08]  /*4350*/  HMMA.16816.F32 R40, R80, R84, R40 ;  /* 0x000000545028723c */ /* 0x000ff00000001828 */
[----:B-1----:R-:W-:Y:S08]  /*4360*/  HMMA.16816.F32 R16, R24, R20, R16 ;  /* 0x000000141810723c */ /* 0x002ff00000001810 */
[C---:B------:R-:W-:Y:S08]  /*4370*/  HMMA.16816.F32 R48, R60.reuse, R56, R48 ;  /* 0x000000383c30723c */ /* 0x040ff00000001830 */
[----:B------:R-:W-:Y:S01]  /*4380*/  HMMA.16816.F32 R44, R60, R58, R44 ;  /* 0x0000003a3c2c723c */ /* 0x000fe2000000182c */
[----:B------:R-:W1:Y:S07]  /*4390*/  LDSM.16.M88.4 R56, [R203+0x5000] ;  /* 0x00500000cb38783b */ /* 0x000e6e0000000200 */
[----:B------:R-:W-:Y:S01]  /*43a0*/  HMMA.16816.F32 R28, R36, R90, R28 ;  /* 0x0000005a241c723c */ /* 0x000fe2000000181c */
[----:B------:R-:W3:Y:S07]  /*43b0*/  LDSM.16.M88.4 R88, [R199+0xa800] ;  /* 0x00a80000c758783b */ /* 0x000eee0000000200 */
[----:B--2---:R-:W-:Y:S08]  /*43c0*/  HMMA.16816.F32 R16, R12, R8, R16 ;  /* 0x000000080c10723c */ /* 0x004ff00000001810 */
[----:B------:R-:W-:Y:S08]  /*43d0*/  HMMA.16816.F32 R40, R60, R52, R40 ;  /* 0x000000343c28723c */ /* 0x000ff00000001828 */
[----:B------:R-:W-:Y:S08]  /*43e0*/  HMMA.16816.F32 R72, R80, R86, R72 ;  /* 0x000000565048723c */ /* 0x000ff00000001848 */
[----:B------:R-:W-:Y:S01]  /*43f0*/  HMMA.16816.F32 R48, R36, R32, R48 ;  /* 0x000000202430723c */ /* 0x000fe20000001830 */
[----:B------:R-:W-:-:S07]  /*4400*/  FMUL.FTZ R16, R16, c[0x0][0x2ec] ;  /* 0x0000bb0010107a20 */ /* 0x000fce0000410000 */
[----:B------:R-:W-:Y:S01]  /*4410*/  HMMA.16816.F32 R44, R36, R34, R44 ;  /* 0x00000022242c723c */ /* 0x000fe2000000182c */
[----:B------:R-:W2:Y:S07]  /*4420*/  LDSM.16.M88.4 R32, [R205+0xb800] ;  /* 0x00b80000cd20783b */ /* 0x000eae0000000200 */
[----:B------:R-:W-:Y:S01]  /*4430*/  HMMA.16816.F32 R28, R24, R22, R28 ;  /* 0x00000016181c723c */ /* 0x000fe2000000181c */
[----:B------:R-:W4:Y:S07]  /*4440*/  LDSM.16.M88.4 R20, [R192+0x4800] ;  /* 0x00480000c014783b */ /* 0x000f2e0000000200 */
[C---:B------:R-:W-:Y:S01]  /*4450*/  HMMA.16816.F32 R68, R80.reuse, R76, R68 ;  /* 0x0000004c5044723c */ /* 0x040fe20000001844 */
[----:B------:R5:W2:Y:S06]  /*4460*/  MUFU.TANH R76, R16 ;  /* 0x00000010004c7308 */ /* 0x000aac0000002400 */
[----:B------:R-:W-:Y:S01]  /*4470*/  FMUL.FTZ R77, R19, c[0x0][0x2ec] ;  /* 0x0000bb00134d7a20 */ /* 0x000fe20000410000 */
[----:B------:R-:W-:Y:S05]  /*4480*/  HMMA.16816.F32 R64, R80, R78, R64 ;  /* 0x0000004e5040723c */ /* 0x000fea0000001840 */
[----:B------:R-:W2:Y:S03]  /*4490*/  MUFU.TANH R77, R77 ;  /* 0x0000004d004d7308 */ /* 0x000ea60000002400 */
[----:B-1----:R-:W-:Y:S07]  /*44a0*/  HMMA.16816.F32 R40, R36, R56, R40 ;  /* 0x000000382428723c */ /* 0x002fee0000001828 */
[----:B------:R-:W-:Y:S01]  /*44b0*/  FMUL.FTZ R56, R17, c[0x0][0x2ec] ;  /* 0x0000bb0011387a20 */ /* 0x000fe20000410000 */
[----:B------:R-:W-:Y:S01]  /*44c0*/  HMMA.16816.F32 R72, R60, R54, R72 ;  /* 0x000000363c48723c */ /* 0x000fe20000001848 */
[----:B------:R-:W-:Y:S01]  /*44d0*/  FMUL.FTZ R57, R18, c[0x0][0x2ec] ;  /* 0x0000bb0012397a20 */ /* 0x000fe20000410000 */
[----:B------:R-:W-:Y:S03]  /*44e0*/  LDSM.16.M88.4 R52, [R192+0x5000] ;  /* 0x00500000c034783b */ /* 0x000fe60000000200 */
[----:B------:R-:W1:Y:S01]  /*44f0*/  MUFU.TANH R56, R56 ;  /* 0x0000003800387308 */ /* 0x000e620000002400 */
[----:B-----5:R-:W5:Y:S02]  /*4500*/  LDSM.16.M88.4 R16, [R203+0x5800] ;  /* 0x00580000cb10783b */ /* 0x020f640000000200 */
[C---:B---3--:R-:W-:Y:S05]  /*4510*/  HMMA.16816.F32 R48, R24.reuse, R88, R48 ;  /* 0x000000581830723c */ /* 0x048fea0000001830 */
[----:B------:R-:W3:Y:S03]  /*4520*/  MUFU.TANH R57, R57 ;  /* 0x0000003900397308 */ /* 0x000ee60000002400 */
[----:B------:R-:W-:Y:S08]  /*4530*/  HMMA.16816.F32 R44, R24, R90, R44 ;  /* 0x0000005a182c723c */ /* 0x000ff0000000182c */
[----:B------:R-:W-:Y:S01]  /*4540*/  HMMA.16816.F32 R28, R12, R10, R28 ;  /* 0x0000000a0c1c723c */ /* 0x000fe2000000181c */
[----:B------:R-:W1:Y:S07]  /*4550*/  LDSM.16.M88.4 R8, [R199+0xb000] ;  /* 0x00b00000c708783b */ /* 0x000e6e0000000200 */
[C---:B--2---:R-:W-:Y:S08]  /*4560*/  HMMA.16816.F32 R68, R60.reuse, R32, R68 ;  /* 0x000000203c44723c */ /* 0x044ff00000001844 */
[----:B------:R-:W-:Y:S08]  /*4570*/  HMMA.16816.F32 R64, R60, R34, R64 ;  /* 0x000000223c40723c */ /* 0x000ff00000001840 */
[----:B----4-:R-:W-:Y:S01]  /*4580*/  HMMA.16816.F32 R48, R12, R20, R48 ;  /* 0x000000140c30723c */ /* 0x010fe20000001830 */
[----:B------:R-:W-:-:S02]  /*4590*/  FMUL.FTZ R28, R28, c[0x0][0x2ec] ;  /* 0x0000bb001c1c7a20 */ /* 0x000fc40000410000 */
[----:B------:R-:W-:Y:S02]  /*45a0*/  FMUL.FTZ R29, R29, c[0x0][0x2ec] ;  /* 0x0000bb001d1d7a20 */ /* 0x000fe40000410000 */
[----:B------:R-:W-:Y:S02]  /*45b0*/  FMUL.FTZ R30, R30, c[0x0][0x2ec] ;  /* 0x0000bb001e1e7a20 */ /* 0x000fe40000410000 */
[----:B------:R-:W-:Y:S01]  /*45c0*/  FMUL.FTZ R31, R31, c[0x0][0x2ec] ;  /* 0x0000bb001f1f7a20 */ /* 0x000fe20000410000 */
[----:B------:R-:W-:Y:S01]  /*45d0*/  HMMA.16816.F32 R72, R36, R58, R72 ;  /* 0x0000003a2448723c */ /* 0x000fe20000001848 */
[----:B------:R-:W2:Y:S07]  /*45e0*/  MUFU.TANH R28, R28 ;  /* 0x0000001c001c7308 */ /* 0x000eae0000002400 */
[----:B------:R-:W-:Y:S01]  /*45f0*/  HMMA.16816.F32 R44, R12, R22, R44 ;  /* 0x000000160c2c723c */ /* 0x000fe2000000182c */
[----:B------:R-:W4:Y:S01]  /*4600*/  LDSM.16.M88.4 R20, [R199+0xb800] ;  /* 0x00b80000c714783b */ /* 0x000f220000000200 */
[----:B------:R-:W1:Y:S06]  /*4610*/  MUFU.TANH R29, R29 ;  /* 0x0000001d001d7308 */ /* 0x000e6c0000002400 */
[----:B-----5:R-:W-:Y:S01]  /*4620*/  HMMA.16816.F32 R68, R36, R16, R68 ;  /* 0x000000102444723c */ /* 0x020fe20000001844 */
[----:B------:R-:W-:Y:S01]  /*4630*/  FMUL.FTZ R32, R48, c[0x0][0x2ec] ;  /* 0x0000bb0030207a20 */ /* 0x000fe20000410000 */
[----:B------:R-:W2:Y:S01]  /*4640*/  MUFU.TANH R30, R30 ;  /* 0x0000001e001e7308 */ /* 0x000ea20000002400 */
[----:B------:R-:W-:-:S04]  /*4650*/  FMUL.FTZ R33, R49, c[0x0][0x2ec] ;  /* 0x0000bb0031217a20 */ /* 0x000fc80000410000 */
[----:B------:R-:W-:Y:S01]  /*4660*/  FMUL.FTZ R16, R50, c[0x0][0x2ec] ;  /* 0x0000bb0032107a20 */ /* 0x000fe20000410000 */
[----:B------:R-:W-:Y:S01]  /*4670*/  HMMA.16816.F32 R64, R36, R18, R64 ;  /* 0x000000122440723c */ /* 0x000fe20000001840 */
[----:B------:R-:W-:Y:S01]  /*4680*/  FMUL.FTZ R17, R51, c[0x0][0x2ec] ;  /* 0x0000bb0033117a20 */ /* 0x000fe20000410000 */
[----:B------:R-:W2:Y:S06]  /*4690*/  MUFU.TANH R31, R31 ;  /* 0x0000001f001f7308 */ /* 0x000eac0000002400 */
[----:B-1----:R-:W-:Y:S01]  /*46a0*/  HMMA.16816.F32 R40, R24, R8, R40 ;  /* 0x000000081828723c */ /* 0x002fe20000001828 */
[----:B------:R-:W-:Y:S01]  /*46b0*/  FMUL.FTZ R35, R44, c[0x0][0x2ec] ;  /* 0x0000bb002c237a20 */ /* 0x000fe20000410000 */
[----:B------:R-:W1:Y:S01]  /*46c0*/  MUFU.TANH R32, R32 ;  /* 0x0000002000207308 */ /* 0x000e620000002400 */
[----:B------:R-:W-:-:S02]  /*46d0*/  FMUL.FTZ R34, R45, c[0x0][0x2ec] ;  /* 0x0000bb002d227a20 */ /* 0x000fc40000410000 */
[----:B------:R-:W-:-:S03]  /*46e0*/  FMUL.FTZ R18, R46, c[0x0][0x2ec] ;  /* 0x0000bb002e127a20 */ /* 0x000fc60000410000 */
[----:B------:R-:W-:Y:S01]  /*46f0*/  HMMA.16816.F32 R72, R24, R10, R72 ;  /* 0x0000000a1848723c */ /* 0x000fe20000001848 */
[----:B------:R-:W5:Y:S01]  /*4700*/  LDSM.16.M88.4 R8, [R192+0x5800] ;  /* 0x00580000c008783b */ /* 0x000f620000000200 */
[----:B------:R-:W1:Y:S01]  /*4710*/  MUFU.TANH R33, R33 ;  /* 0x0000002100217308 */ /* 0x000e620000002400 */
[----:B------:R-:W-:-:S05]  /*4720*/  DEPBAR.LE SB0, 0x0 ;  /* 0x000080000000791a */ /* 0x000fca0000000000 */
[C---:B----4-:R-:W-:Y:S02]  /*4730*/  HMMA.16816.F32 R68, R24.reuse, R20, R68 ;  /* 0x000000141844723c */ /* 0x050fe40000001844 */
[----:B------:R-:W4:Y:S05]  /*4740*/  MUFU.TANH R16, R16 ;  /* 0x0000001000107308 */ /* 0x000f2a0000002400 */
[----:B------:R-:W-:Y:S01]  /*4750*/  FMUL.FTZ R20, R47, c[0x0][0x2ec] ;  /* 0x0000bb002f147a20 */ /* 0x000fe20000410000 */
[----:B------:R-:W-:Y:S02]  /*4760*/  HMMA.16816.F32 R64, R24, R22, R64 ;  /* 0x000000161840723c */ /* 0x000fe40000001840 */
[----:B------:R-:W1:Y:S06]  /*4770*/  MUFU.TANH R17, R17 ;  /* 0x0000001100117308 */ /* 0x000e6c0000002400 */
[C---:B------:R-:W-:Y:S02]  /*4780*/  HMMA.16816.F32 R40, R12.reuse, R52, R40 ;  /* 0x000000340c28723c */ /* 0x040fe40000001828 */
[----:B------:R-:W1:Y:S06]  /*4790*/  MUFU.TANH R35, R35 ;  /* 0x0000002300237308 */ /* 0x000e6c0000002400 */
[C---:B------:R-:W-:Y:S02]  /*47a0*/  HMMA.16816.F32 R72, R12.reuse, R54, R72 ;  /* 0x000000360c48723c */ /* 0x040fe40000001848 */
[----:B------:R-:W1:Y:S06]  /*47b0*/  MUFU.TANH R34, R34 ;  /* 0x0000002200227308 */ /* 0x000e6c0000002400 */
[C---:B-----5:R-:W-:Y:S02]  /*47c0*/  HMMA.16816.F32 R68, R12.reuse, R8, R68 ;  /* 0x000000080c44723c */ /* 0x060fe40000001844 */
[----:B------:R-:W1:Y:S05]  /*47d0*/  MUFU.TANH R18, R18 ;  /* 0x0000001200127308 */ /* 0x000e6a0000002400 */
[----:B------:R-:W-:Y:S01]  /*47e0*/  IADD3 R9, R95, 0x8, RZ ;  /* 0x000000085f097810 */ /* 0x000fe20007ffe0ff */
[----:B------:R-:W-:Y:S01]  /*47f0*/  HMMA.16816.F32 R64, R12, R10, R64 ;  /* 0x0000000a0c40723c */ /* 0x000fe20000001840 */
[----:B------:R-:W-:Y:S01]  /*4800*/  FMUL.FTZ R40, R40, c[0x0][0x2ec] ;  /* 0x0000bb0028287a20 */ /* 0x000fe20000410000 */
[----:B------:R-:W1:Y:S01]  /*4810*/  MUFU.TANH R20, R20 ;  /* 0x0000001400147308 */ /* 0x000e620000002400 */
[----:B------:R-:W-:Y:S01]  /*4820*/  FMUL.FTZ R41, R41, c[0x0][0x2ec] ;  /* 0x0000bb0029297a20 */ /* 0x000fe20000410000 */
[----:B------:R-:W-:Y:S01]  /*4830*/  IMNMX R2, R9, R96, PT ;  /* 0x0000006009027217 */ /* 0x000fe20003800200 */
[----:B------:R-:W-:-:S02]  /*4840*/  FMUL.FTZ R42, R42, c[0x0][0x2ec] ;  /* 0x0000bb002a2a7a20 */ /* 0x000fc40000410000 */
[----:B------:R-:W-:Y:S02]  /*4850*/  FMUL.FTZ R43, R43, c[0x0][0x2ec] ;  /* 0x0000bb002b2b7a20 */ /* 0x000fe40000410000 */
[----:B------:R-:W-:Y:S01]  /*4860*/  FMUL.FTZ R72, R72, c[0x0][0x2ec] ;  /* 0x0000bb0048487a20 */ /* 0x000fe20000410000 */
[----:B------:R1:W1:Y:S01]  /*4870*/  MUFU.TANH R225, R40 ;  /* 0x0000002800e17308 */ /* 0x0002620000002400 */
[----:B------:R-:W-:Y:S02]  /*4880*/  FMUL.FTZ R73, R73, c[0x0][0x2ec] ;  /* 0x0000bb0049497a20 */ /* 0x000fe40000410000 */
[----:B------:R-:W-:Y:S02]  /*4890*/  FMUL.FTZ R74, R74, c[0x0][0x2ec] ;  /* 0x0000bb004a4a7a20 */ /* 0x000fe40000410000 */
[----:B------:R-:W-:Y:S02]  /*48a0*/  FMUL.FTZ R75, R75, c[0x0][0x2ec] ;  /* 0x0000bb004b4b7a20 */ /* 0x000fe40000410000 */
[----:B------:R-:W-:Y:S01]  /*48b0*/  FMUL.FTZ R68, R68, c[0x0][0x2ec] ;  /* 0x0000bb0044447a20 */ /* 0x000fe20000410000 */
[----:B------:R1:W1:Y:S01]  /*48c0*/  MUFU.TANH R165, R41 ;  /* 0x0000002900a57308 */ /* 0x0002620000002400 */
[----:B------:R-:W-:-:S02]  /*48d0*/  FMUL.FTZ R69, R69, c[0x0][0x2ec] ;  /* 0x0000bb0045457a20 */ /* 0x000fc40000410000 */
[----:B------:R-:W-:Y:S02]  /*48e0*/  FMUL.FTZ R70, R70, c[0x0][0x2ec] ;  /* 0x0000bb0046467a20 */ /* 0x000fe40000410000 */
[----:B------:R-:W-:Y:S02]  /*48f0*/  FMUL.FTZ R71, R71, c[0x0][0x2ec] ;  /* 0x0000bb0047477a20 */ /* 0x000fe40000410000 */
[----:B------:R-:W-:Y:S01]  /*4900*/  FMUL.FTZ R64, R64, c[0x0][0x2ec] ;  /* 0x0000bb0040407a20 */ /* 0x000fe20000410000 */
[----:B------:R1:W1:Y:S01]  /*4910*/  MUFU.TANH R221, R42 ;  /* 0x0000002a00dd7308 */ /* 0x0002620000002400 */
[----:B------:R-:W-:Y:S02]  /*4920*/  FMUL.FTZ R65, R65, c[0x0][0x2ec] ;  /* 0x0000bb0041417a20 */ /* 0x000fe40000410000 */
[----:B------:R-:W-:Y:S02]  /*4930*/  FMUL.FTZ R66, R66, c[0x0][0x2ec] ;  /* 0x0000bb0042427a20 */ /* 0x000fe40000410000 */
[----:B------:R-:W-:-:S03]  /*4940*/  FMUL.FTZ R67, R67, c[0x0][0x2ec] ;  /* 0x0000bb0043437a20 */ /* 0x000fc60000410000 */
        /* <DEDUP_REMOVED lines=73> */
.L_x_1448:
[----:B------:R-:W-:-:S04]  /*4de0*/  LEA R4, -R4, RZ, 0x6 ;  /* 0x000000ff04047211 */ /* 0x000fc800078e31ff */
[----:B------:R-:W-:Y:S02]  /*4df0*/  SHF.R.S32.HI R9, RZ, 0x1f, R4 ;  /* 0x0000001fff097819 */ /* 0x000fe40000011404 */
.L_x_1449:
        /* <DEDUP_REMOVED lines=8> */
[----:B-1----:R-:W-:Y:S01]  /*4e80*/  @!P5 LEA R40, P1, R11, c[0x0][0x168], 0x1 ;  /* 0x00005a000b28da11 */ /* 0x002fe200078208ff */
        /* <DEDUP_REMOVED lines=110> */
.L_x_1451:
[----:B------:R-:W-:Y:S05]  /*5570*/  BSYNC B0 ;  /* 0x0000000000007941 */ /* 0x000fea0003800000 */
.L_x_1450:
[----:B------:R-:W0:Y:S01]  /*5580*/  LDGDEPBAR ;  /* 0x00000000000079af */ /* 0x000e220000000000 */
[----:B------:R-:W-:-:S04]  /*5590*/  IADD3 R133, P1, R4, R133, RZ ;  /* 0x0000008504857210 */ /* 0x000fc80007f3e0ff */
[----:B------:R-:W-:Y:S02]  /*55a0*/  IADD3.X R134, R9, R134, RZ, P1, !PT ;  /* 0x0000008609867210 */ /* 0x000fe40000ffe4ff */
.L_x_1447:
[----:B--234-:R-:W-:Y:S02]  /*55b0*/  IMAD.IADD R92, R3, 0x1, R92 ;  /* 0x00000001035c7824 */ /* 0x01cfe400078e025c */
[----:B------:R-:W-:-:S03]  /*55c0*/  IMAD.SHL.U32 R200, R0, 0x2, RZ ;  /* 0x0000000200c87824 */ /* 0x000fc600078e00ff */
[C---:B------:R-:W-:Y:S01]  /*55d0*/  IADD3 R3, R92.reuse, 0x1, RZ ;  /* 0x000000015c037810 */ /* 0x040fe20007ffe0ff */
[--C-:B------:R-:W-:Y:S01]  /*55e0*/  IMAD R197, R5, 0x2, R200.reuse ;  /* 0x0000000205c57824 */ /* 0x100fe200078e02c8 */
[C---:B------:R-:W-:Y:S01]  /*55f0*/  IADD3 R4, R92.reuse, 0x8, RZ ;  /* 0x000000085c047810 */ /* 0x040fe20007ffe0ff */
[----:B------:R-:W-:Y:S01]  /*5600*/  IMAD R198, R7, 0x2, R200 ;  /* 0x0000000207c67824 */ /* 0x000fe200078e02c8 */
[C---:B------:R-:W-:Y:S01]  /*5610*/  ISETP.GE.AND P4, PT, R3.reuse, R135, PT ;  /* 0x000000870300720c */ /* 0x040fe20003f86270 */
[----:B-1----:R-:W-:Y:S01]  /*5620*/  LDSM.16.MT88.4 R40, [R200+0xe000] ;  /* 0x00e00000c828783b */ /* 0x002fe20000004200 */
[----:B------:R-:W-:Y:S01]  /*5630*/  ISETP.GE.AND P1, PT, R3, R2, PT ;  /* 0x000000020300720c */ /* 0x000fe20003f26270 */
[----:B------:R-:W-:Y:S01]  /*5640*/  IMAD R196, R5, 0x2, R198 ;  /* 0x0000000205c47824 */ /* 0x000fe200078e02c6 */
[----:B------:R-:W-:Y:S01]  /*5650*/  IADD3 R3, R92, 0x9, RZ ;  /* 0x000000095c037810 */ /* 0x000fe20007ffe0ff */
[----:B------:R-:W-:Y:S01]  /*5660*/  LDSM.16.MT88.4 R124, [R200+0xc000] ;  /* 0x00c00000c87c783b */ /* 0x000fe20000004200 */
[----:B------:R-:W-:-:S02]  /*5670*/  FSEL R27, R56, -INF , !P4 ;  /* 0xff800000381b7808 */ /* 0x000fc40006000000 */
[-C--:B------:R-:W-:Y:S01]  /*5680*/  ISETP.GE.AND P3, PT, R4, R2.reuse, PT ;  /* 0x000000020400720c */ /* 0x080fe20003f66270 */
[----:B------:R-:W-:Y:S01]  /*5690*/  LDSM.16.MT88.4 R64, [R196+0xe000] ;  /* 0x00e00000c440783b */ /* 0x000fe20000004200 */
[CC--:B------:R-:W-:Y:S02]  /*56a0*/  ISETP.GE.AND P5, PT, R3.reuse, R135.reuse, PT ;  /* 0x000000870300720c */ /* 0x0c0fe40003fa6270 */
[----:B------:R-:W-:Y:S01]  /*56b0*/  ISETP.GE.AND P4, PT, R3, R2, PT ;  /* 0x000000020300720c */ /* 0x000fe20003f86270 */
[----:B------:R-:W-:Y:S01]  /*56c0*/  LDSM.16.MT88.4 R116, [R198+0xc000] ;  /* 0x00c00000c674783b */ /* 0x000fe20000004200 */
[----:B------:R-:W-:Y:S02]  /*56d0*/  IADD3 R3, R92, 0x11, RZ ;  /* 0x000000115c037810 */ /* 0x000fe40007ffe0ff */
[----:B------:R-:W-:Y:S01]  /*56e0*/  ISETP.GE.AND P2, PT, R4, R135, PT ;  /* 0x000000870400720c */ /* 0x000fe20003f46270 */
[----:B------:R-:W-:Y:S01]  /*56f0*/  LDSM.16.MT88.4 R108, [R197+0xc000] ;  /* 0x00c00000c56c783b */ /* 0x000fe20000004200 */
[----:B------:R-:W-:-:S02]  /*5700*/  IADD3 R4, R92, 0x10, RZ ;  /* 0x000000105c047810 */ /* 0x000fc40007ffe0ff */
[----:B------:R-:W-:Y:S01]  /*5710*/  FSEL R25, R30, -INF , !P3 ;  /* 0xff8000001e197808 */ /* 0x000fe20005800000 */
[----:B------:R-:W-:Y:S01]  /*5720*/  LDSM.16.MT88.4 R100, [R196+0xc000] ;  /* 0x00c00000c464783b */ /* 0x000fe20000004200 */
[----:B------:R-:W-:Y:S02]  /*5730*/  FSEL R29, R29, -INF , !P5 ;  /* 0xff8000001d1d7808 */ /* 0x000fe40006800000 */
[C---:B------:R-:W-:Y:S01]  /*5740*/  ISETP.GE.AND P3, PT, R3.reuse, R135, PT ;  /* 0x000000870300720c */ /* 0x040fe20003f66270 */
[----:B------:R-:W-:Y:S01]  /*5750*/  LDSM.16.MT88.4 R48, [R198+0xe000] ;  /* 0x00e00000c630783b */ /* 0x000fe20000004200 */
[----:B------:R-:W-:Y:S02]  /*5760*/  ISETP.GE.AND P5, PT, R3, R2, PT ;  /* 0x000000020300720c */ /* 0x000fe40003fa6270 */
[----:B------:R-:W-:Y:S01]  /*5770*/  FSEL R77, R77, -INF , !P1 ;  /* 0xff8000004d4d7808 */ /* 0x000fe20004800000 */
[----:B------:R-:W-:Y:S01]  /*5780*/  LDSM.16.MT88.4 R72, [R200+0x10000] ;  /* 0x01000000c848783b */ /* 0x000fe20000004200 */
[----:B------:R-:W-:-:S02]  /*5790*/  FSEL R37, R28, -INF , !P2 ;  /* 0xff8000001c257808 */ /* 0x000fc40005000000 */
[----:B------:R-:W-:Y:S01]  /*57a0*/  IADD3 R3, R92, 0x19, RZ ;  /* 0x000000195c037810 */ /* 0x000fe20007ffe0ff */
[----:B------:R-:W-:Y:S01]  /*57b0*/  LDSM.16.MT88.4 R80, [R198+0x10000] ;  /* 0x01000000c650783b */ /* 0x000fe20000004200 */
[C---:B------:R-:W-:Y:S02]  /*57c0*/  ISETP.GE.AND P1, PT, R4.reuse, R135, PT ;  /* 0x000000870400720c */ /* 0x040fe40003f26270 */
[----:B------:R-:W-:Y:S01]  /*57d0*/  ISETP.GE.AND P2, PT, R4, R2, PT ;  /* 0x000000020400720c */ /* 0x000fe20003f46270 */
[----:B------:R-:W-:Y:S01]  /*57e0*/  LDSM.16.MT88.4 R88, [R197+0x10000] ;  /* 0x01000000c558783b */ /* 0x000fe20000004200 */
[----:B------:R-:W-:Y:S02]  /*57f0*/  IADD3 R4, R92, 0x18, RZ ;  /* 0x000000185c047810 */ /* 0x000fe40007ffe0ff */
[----:B------:R-:W-:Y:S01]  /*5800*/  FSEL R21, R33, -INF , !P3 ;  /* 0xff80000021157808 */ /* 0x000fe20005800000 */
[----:B------:R-:W-:Y:S01]  /*5810*/  LDSM.16.MT88.4 R136, [R198+0xc800] ;  /* 0x00c80000c688783b */ /* 0x000fe20000004200 */
        /* <DEDUP_REMOVED lines=17> */
[----:B------:R-:W-:Y:S02]  /*5930*/  FMNMX.FTZ R4, R37, R4, !PT ;  /* 0x0000000425047209 */ /* 0x000fe40007810000 */
[----:B------:R-:W-:-:S02]  /*5940*/  FMNMX.FTZ R8, R57, R77, !PT ;  /* 0x0000004d39087209 */ /* 0x000fc40007810000 */
[----:B------:R-:W-:Y:S02]  /*5950*/  FMNMX.FTZ R4, R29, R4, !PT ;  /* 0x000000041d047209 */ /* 0x000fe40007810000 */
[----:B------:R-:W-:Y:S02]  /*5960*/  FMNMX.FTZ R8, R25, R8, !PT ;  /* 0x0000000819087209 */ /* 0x000fe40007810000 */
[----:B------:R-:W-:Y:S02]  /*5970*/  FMNMX.FTZ R4, R23, R4, !PT ;  /* 0x0000000417047209 */ /* 0x000fe40007810000 */
[----:B------:R-:W-:Y:S02]  /*5980*/  FSEL R15, R16, -INF , !P2 ;  /* 0xff800000100f7808 */ /* 0x000fe40005000000 */
[----:B------:R-:W-:Y:S02]  /*5990*/  FMNMX.FTZ R8, R31, R8, !PT ;  /* 0x000000081f087209 */ /* 0x000fe40007810000 */
[----:B------:R-:W-:-:S02]  /*59a0*/  ISETP.GE.AND P2, PT, R3, R135, PT ;  /* 0x000000870300720c */ /* 0x000fc40003f46270 */
[----:B------:R-:W-:Y:S02]  /*59b0*/  FMNMX.FTZ R4, R21, R4, !PT ;  /* 0x0000000415047209 */ /* 0x000fe40007810000 */
[----:B------:R-:W-:Y:S02]  /*59c0*/  FMNMX.FTZ R8, R15, R8, !PT ;  /* 0x000000080f087209 */ /* 0x000fe40007810000 */
[----:B------:R-:W-:Y:S02]  /*59d0*/  IADD3 R3, R92, 0x21, RZ ;  /* 0x000000215c037810 */ /* 0x000fe40007ffe0ff */
[----:B------:R-:W-:Y:S02]  /*59e0*/  FSEL R17, R34, -INF , !P2 ;  /* 0xff80000022117808 */ /* 0x000fe40005000000 */
[----:B------:R-:W-:Y:S02]  /*59f0*/  FMNMX.FTZ R10, R19, R4, !PT ;  /* 0x00000004130a7209 */ /* 0x000fe40007810000 */
[----:B------:R-:W-:-:S02]  /*5a00*/  FMNMX.FTZ R8, R13, R8, !PT ;  /* 0x000000080d087209 */ /* 0x000fc40007810000 */
[C---:B------:R-:W-:Y:S02]  /*5a10*/  ISETP.GE.AND P5, PT, R3.reuse, R135, PT ;  /* 0x000000870300720c */ /* 0x040fe40003fa6270 */
[----:B------:R-:W-:Y:S02]  /*5a20*/  ISETP.GE.AND P2, PT, R3, R2, PT ;  /* 0x000000020300720c */ /* 0x000fe40003f46270 */
[----:B------:R-:W-:Y:S02]  /*5a30*/  IADD3 R3, R92, 0x28, RZ ;  /* 0x000000285c037810 */ /* 0x000fe40007ffe0ff */
[----:B------:R-:W-:Y:S02]  /*5a40*/  FSEL R225, R225, -INF , !P4 ;  /* 0xff800000e1e17808 */ /* 0x000fe40006000000 */
[----:B------:R-:W-:Y:S02]  /*5a50*/  FMNMX.FTZ R10, R17, R10, !PT ;  /* 0x0000000a110a7209 */ /* 0x000fe40007810000 */
[----:B------:R-:W-:-:S02]  /*5a60*/  FMNMX.FTZ R8, R11, R8, !PT ;  /* 0x000000080b087209 */ /* 0x000fc40007810000 */
[----:B------:R-:W-:Y:S02]  /*5a70*/  FSEL R221, R221, -INF , !P1 ;  /* 0xff800000dddd7808 */ /* 0x000fe40004800000 */
        /* <DEDUP_REMOVED lines=70> */
[----:B------:R-:W-:-:S02]  /*5ee0*/  FFMA.FTZ R158, R57, c[0x0][0x23c], -R166 ;  /* 0x00008f00399e7a23 */ /* 0x000fc400000108a6 */
[----:B------:R-:W1:Y:S01]  /*5ef0*/  LDSM.16.MT88.4 R56, [R197+0xe000] ;  /* 0x00e00000c538783b */ /* 0x000e620000004200 */
[--C-:B------:R-:W-:Y:S02]  /*5f00*/  FFMA.FTZ R159, R77, c[0x0][0x23c], -R166.reuse ;  /* 0x00008f004d9f7a23 */ /* 0x100fe400000108a6 */
[--C-:B------:R-:W-:Y:S02]  /*5f10*/  FFMA.FTZ R161, R25, c[0x0][0x23c], -R166.reuse ;  /* 0x00008f0019a17a23 */ /* 0x100fe400000108a6 */
[----:B------:R-:W-:Y:S01]  /*5f20*/  FFMA.FTZ R152, R31, c[0x0][0x23c], -R166 ;  /* 0x00008f001f987a23 */ /* 0x000fe200000108a6 */
[----:B------:R-:W2:Y:S01]  /*5f30*/  MUFU.EX2 R160, R160 ;  /* 0x000000a000a07308 */ /* 0x000ea20000000800 */
[--C-:B------:R-:W-:Y:S01]  /*5f40*/  FFMA.FTZ R150, R19, c[0x0][0x23c], -R140.reuse ;  /* 0x00008f0013967a23 */ /* 0x100fe2000001088c */
[----:B------:R-:W-:Y:S01]  /*5f50*/  LDSM.16.MT88.4 R28, [R196+0xc800] ;  /* 0x00c80000c41c783b */ /* 0x000fe20000004200 */
[----:B------:R-:W-:Y:S02]  /*5f60*/  FFMA.FTZ R149, R17, c[0x0][0x23c], -R140 ;  /* 0x00008f0011957a23 */ /* 0x000fe4000001088c */
[--C-:B------:R-:W-:Y:S01]  /*5f70*/  FFMA.FTZ R151, R11, c[0x0][0x23c], -R166.reuse ;  /* 0x00008f000b977a23 */ /* 0x100fe200000108a6 */
[----:B------:R-:W-:Y:S01]  /*5f80*/  LDSM.16.MT88.4 R16, [R197+0xe800] ;  /* 0x00e80000c510783b */ /* 0x000fe20000004200 */
[--C-:B------:R-:W-:Y:S01]  /*5f90*/  FFMA.FTZ R0, R9, c[0x0][0x23c], -R166.reuse ;  /* 0x00008f0009007a23 */ /* 0x100fe200000108a6 */
[----:B------:R-:W-:Y:S01]  /*5fa0*/  MUFU.EX2 R157, R157 ;  /* 0x0000009d009d7308 */ /* 0x000fe20000000800 */
[--C-:B------:R-:W-:Y:S01]  /*5fb0*/  FFMA.FTZ R153, R15, c[0x0][0x23c], -R166.reuse ;  /* 0x00008f000f997a23 */ /* 0x100fe200000108a6 */
[----:B------:R-:W3:Y:S01]  /*5fc0*/  LDSM.16.MT88.4 R8, [R200+0xe800] ;  /* 0x00e80000c808783b */ /* 0x000ee20000004200 */
[----:B------:R-:W-:-:S02]  /*5fd0*/  FFMA.FTZ R148, R13, c[0x0][0x23c], -R166 ;  /* 0x00008f000d947a23 */ /* 0x000fc400000108a6 */
[--C-:B------:R-:W-:Y:S01]  /*5fe0*/  FFMA.FTZ R155, R23, c[0x0][0x23c], -R140.reuse ;  /* 0x00008f00179b7a23 */ /* 0x100fe2000001088c */
[----:B------:R-:W4:Y:S01]  /*5ff0*/  LDSM.16.MT88.4 R12, [R196+0xe800] ;  /* 0x00e80000c40c783b */ /* 0x000f220000004200 */
[--C-:B------:R-:W-:Y:S01]  /*6000*/  FFMA.FTZ R154, R21, c[0x0][0x23c], -R140.reuse ;  /* 0x00008f00159a7a23 */ /* 0x100fe2000001088c */
[----:B------:R-:W5:Y:S01]  /*6010*/  MUFU.EX2 R156, R156 ;  /* 0x0000009c009c7308 */ /* 0x000f620000000800 */
[----:B--2---:R-:W-:Y:S01]  /*6020*/  F2FP.PACK_AB R96, R160, R163 ;  /* 0x000000a3a060723e */ /* 0x004fe200000000ff */
[----:B------:R-:W2:Y:S01]  /*6030*/  LDSM.16.MT88.4 R20, [R200+0xc800] ;  /* 0x00c80000c814783b */ /* 0x000ea20000004200 */
[--C-:B------:R-:W-:Y:S02]  /*6040*/  FFMA.FTZ R162, R225, c[0x0][0x23c], -R140.reuse ;  /* 0x00008f00e1a27a23 */ /* 0x100fe4000001088c */
[--C-:B------:R-:W-:Y:S01]  /*6050*/  FFMA.FTZ R165, R165, c[0x0][0x23c], -R140.reuse ;  /* 0x00008f00a5a57a23 */ /* 0x100fe2000001088c */
[----:B------:R-:W-:Y:S01]  /*6060*/  LDSM.16.MT88.4 R24, [R198+0xe800] ;  /* 0x00e80000c618783b */ /* 0x000fe20000004200 */
[--C-:B------:R-:W-:Y:S01]  /*6070*/  FFMA.FTZ R164, R223, c[0x0][0x23c], -R140.reuse ;  /* 0x00008f00dfa47a23 */ /* 0x100fe2000001088c */
[----:B------:R-:W-:Y:S01]  /*6080*/  MUFU.EX2 R158, R158 ;  /* 0x0000009e009e7308 */ /* 0x000fe20000000800 */
[----:B------:R-:W-:-:S02]  /*6090*/  FFMA.FTZ R167, R167, c[0x0][0x23c], -R140 ;  /* 0x00008f00a7a77a23 */ /* 0x000fc4000001088c */
[----:B------:R-:W-:Y:S01]  /*60a0*/  FFMA.FTZ R168, R221, c[0x0][0x23c], -R166 ;  /* 0x00008f00dda87a23 */ /* 0x000fe200000108a6 */
[----:B------:R-:W-:Y:S01]  /*60b0*/  LEA.HI.X R221, R133, c[0x0][0x16c], R134, 0x1, P1 ;  /* 0x00005b0085dd7a11 */ /* 0x000fe200008f0c86 */
        /* <DEDUP_REMOVED lines=83> */
[C---:B------:R-:W-:Y:S08]  /*65f0*/  HMMA.16816.F32 R52, R4.reuse, R16, R52 ;  /* 0x000000100434723c */ /* 0x040ff00000001834 */
        /* <DEDUP_REMOVED lines=14> */
[C---:B----4-:R-:W-:Y:S08]  /*66e0*/  HMMA.16816.F32 R92, R4.reuse, R12, R92 ;  /* 0x0000000c045c723c */ /* 0x050ff0000000185c */
[C---:B------:R-:W-:Y:S01]  /*66f0*/  HMMA.16816.F32 R96, R4.reuse, R14, R96 ;  /* 0x0000000e0460723c */ /* 0x040fe20000001860 */
[----:B------:R-:W4:Y:S07]  /*6700*/  LDSM.16.MT88.4 R12, [R200+0xf000] ;  /* 0x00f00000c80c783b */ /* 0x000f2e0000004200 */
[C---:B------:R-:W-:Y:S08]  /*6710*/  HMMA.16816.F32 R120, R4.reuse, R136, R120 ;  /* 0x000000880478723c */ /* 0x040ff00000001878 */
[C---:B------:R-:W-:Y:S01]  /*6720*/  HMMA.16816.F32 R116, R4.reuse, R138, R116 ;  /* 0x0000008a0474723c */ /* 0x040fe20000001874 */
[----:B------:R-:W-:Y:S07]  /*6730*/  LDSM.16.MT88.4 R136, [R197+0xd800] ;  /* 0x00d80000c588783b */ /* 0x000fee0000004200 */
[C---:B------:R-:W-:Y:S08]  /*6740*/  HMMA.16816.F32 R112, R4.reuse, R32, R112 ;  /* 0x000000200470723c */ /* 0x040ff00000001870 */
[C---:B------:R-:W-:Y:S01]  /*6750*/  HMMA.16816.F32 R108, R4.reuse, R34, R108 ;  /* 0x00000022046c723c */ /* 0x040fe2000000186c */
[----:B------:R-:W5:Y:S07]  /*6760*/  LDSM.16.MT88.4 R32, [R197+0xd000] ;  /* 0x00d00000c520783b */ /* 0x000f6e0000004200 */
[C---:B------:R-:W-:Y:S08]  /*6770*/  HMMA.16816.F32 R104, R4.reuse, R28, R104 ;  /* 0x0000001c0468723c */ /* 0x040ff00000001868 */
[C---:B------:R-:W-:Y:S01]  /*6780*/  HMMA.16816.F32 R100, R4.reuse, R30, R100 ;  /* 0x0000001e0464723c */ /* 0x040fe20000001864 */
[----:B------:R-:W-:Y:S07]  /*6790*/  LDSM.16.MT88.4 R28, [R196+0xd000] ;  /* 0x00d00000c41c783b */ /* 0x000fee0000004200 */
[C---:B------:R-:W-:Y:S08]  /*67a0*/  HMMA.16816.F32 R44, R4.reuse, R24, R44 ;  /* 0x00000018042c723c */ /* 0x040ff0000000182c */
[C---:B------:R-:W-:Y:S01]  /*67b0*/  HMMA.16816.F32 R48, R4.reuse, R26, R48 ;  /* 0x0000001a0430723c */ /* 0x040fe20000001830 */
[----:B------:R-:W-:Y:S07]  /*67c0*/  LDSM.16.MT88.4 R24, [R198+0xf000] ;  /* 0x00f00000c618783b */ /* 0x000fee0000004200 */
[C---:B--2---:R-:W-:Y:S08]  /*67d0*/  HMMA.16816.F32 R68, R4.reuse, R20, R68 ;  /* 0x000000140444723c */ /* 0x044ff00000001844 */
[----:B------:R-:W-:Y:S01]  /*67e0*/  HMMA.16816.F32 R72, R4, R22, R72 ;  /* 0x000000160448723c */ /* 0x000fe20000001848 */
[----:B------:R-:W-:Y:S06]  /*67f0*/  LDSM.16.MT88.4 R20, [R200+0x11000] ;  /* 0x01100000c814783b */ /* 0x000fec0000004200 */
        /* <DEDUP_REMOVED lines=13> */
[----:B------:R-:W2:Y:S07]  /*68d0*/  LDSM.16.MT88.4 R16, [R196+0xf000] ;  /* 0x00f00000c410783b */ /* 0x000eae0000004200 */
[C---:B----4-:R-:W-:Y:S08]  /*68e0*/  HMMA.16816.F32 R36, R4.reuse, R12, R36 ;  /* 0x0000000c0424723c */ /* 0x050ff00000001824 */
[C---:B------:R-:W-:Y:S01]  /*68f0*/  HMMA.16816.F32 R40, R4.reuse, R14, R40 ;  /* 0x0000000e0428723c */ /* 0x040fe20000001828 */
[----:B------:R-:W3:Y:S07]  /*6900*/  LDSM.16.MT88.4 R12, [R198+0x11000] ;  /* 0x01100000c60c783b */ /* 0x000eee0000004200 */
[C---:B-----5:R-:W-:Y:S08]  /*6910*/  HMMA.16816.F32 R112, R4.reuse, R32, R112 ;  /* 0x000000200470723c */ /* 0x060ff00000001870 */
        /* <DEDUP_REMOVED lines=33> */
[----:B------:R-:W-:-:S04]  /*6b30*/  FADD.FTZ R177, R177, R176 ;  /* 0x000000b0b1b17221 */ /* 0x000fc80000010000 */
        /* <DEDUP_REMOVED lines=105> */
.L_x_1453:
[----:B------:R-:W-:-:S05]  /*71d0*/  IMAD.MOV.U32 R9, RZ, RZ, c[0x0][0x1a0] ;  /* 0x00006800ff097624 */ /* 0x000fca00078e00ff */
[----:B------:R-:W-:-:S04]  /*71e0*/  LEA R9, -R9, RZ, 0x6 ;  /* 0x000000ff09097211 */ /* 0x000fc800078e31ff */
[----:B------:R-:W-:Y:S02]  /*71f0*/  SHF.R.S32.HI R6, RZ, 0x1f, R9 ;  /* 0x0000001fff067819 */ /* 0x000fe40000011409 */
.L_x_1454:
        /* <DEDUP_REMOVED lines=309> */
[----:B------:R-:W-:Y:S02]  /*8550*/  IADD3 R7, R6, 0x1, RZ ;  /* 0x0000000106077810 */ /* 0x000fe40007ffe0ff */
        /* <DEDUP_REMOVED lines=11> */
[-C--:B------:R-:W-:Y:S01]  /*8610*/  ISETP.GE.AND P6, PT, R7, R135.reuse, PT ;  /* 0x000000870700720c */ /* 0x080fe20003fc6270 */
[----:B------:R-:W2:Y:S01]  /*8620*/  MUFU.TANH R169, R158 ;  /* 0x0000009e00a97308 */ /* 0x000ea20000002400 */
[----:B------:R-:W-:Y:S02]  /*8630*/  FSEL R161, R161, -INF , !P1 ;  /* 0xff800000a1a17808 */ /* 0x000fe40004800000 */
[----:B------:R-:W-:Y:S01]  /*8640*/  FSEL R148, R148, -INF , !P6 ;  /* 0xff80000094947808 */ /* 0x000fe20007000000 */
[----:B------:R-:W-:Y:S01]  /*8650*/  HMMA.16816.F32 R176, R12, R10, R176 ;  /* 0x0000000a0cb0723c */ /* 0x000fe200000018b0 */
[-C--:B------:R-:W-:Y:S02]  /*8660*/  ISETP.GE.AND P2, PT, R7, R2.reuse, PT ;  /* 0x000000020700720c */ /* 0x080fe40003f46270 */
[C---:B------:R-:W-:Y:S01]  /*8670*/  ISETP.GE.AND P1, PT, R18.reuse, R135, PT ;  /* 0x000000871200720c */ /* 0x040fe20003f26270 */
[----:B------:R-:W1:Y:S01]  /*8680*/  MUFU.TANH R170, R157 ;  /* 0x0000009d00aa7308 */ /* 0x000e620000002400 */
[----:B------:R-:W-:-:S02]  /*8690*/  ISETP.GE.AND P6, PT, R18, R2, PT ;  /* 0x000000021200720c */ /* 0x000fc40003fc6270 */
[----:B------:R-:W-:Y:S02]  /*86a0*/  IADD3 R18, R6, 0x10, RZ ;  /* 0x0000001006127810 */ /* 0x000fe40007ffe0ff */
[----:B------:R-:W-:Y:S02]  /*86b0*/  FSEL R7, R28, -INF , !P2 ;  /* 0xff8000001c077808 */ /* 0x000fe40005000000 */
[-C--:B------:R-:W-:Y:S01]  /*86c0*/  ISETP.GE.AND P2, PT, R18, R135.reuse, PT ;  /* 0x000000871200720c */ /* 0x080fe20003f46270 */
        /* <DEDUP_REMOVED lines=8> */
[-C--:B------:R-:W-:Y:S01]  /*8750*/  ISETP.GE.AND P1, PT, R18, R2.reuse, PT ;  /* 0x000000021200720c */ /* 0x080fe20003f26270 */
[----:B------:R-:W-:Y:S01]  /*8760*/  FMUL.FTZ R137, R183, c[0x0][0x2ec] ;  /* 0x0000bb00b7897a20 */ /* 0x000fe20000410000 */
[C---:B------:R-:W-:Y:S01]  /*8770*/  ISETP.GE.AND P6, PT, R9.reuse, R135, PT ;  /* 0x000000870900720c */ /* 0x040fe20003fc6270 */
[----:B-1----:R-:W-:Y:S01]  /*8780*/  FMUL.FTZ R138, R176, c[0x0][0x2ec] ;  /* 0x0000bb00b08a7a20 */ /* 0x002fe20000410000 */
[----:B------:R-:W-:Y:S01]  /*8790*/  ISETP.GE.AND P2, PT, R9, R2, PT ;  /* 0x000000020900720c */ /* 0x000fe20003f46270 */
[----:B------:R-:W-:Y:S01]  /*87a0*/  FMUL.FTZ R136, R177, c[0x0][0x2ec] ;  /* 0x0000bb00b1887a20 */ /* 0x000fe20000410000 */
        /* <DEDUP_REMOVED lines=9> */
[CC--:B------:R-:W-:Y:S01]  /*8840*/  ISETP.GE.AND P1, PT, R18.reuse, R135.reuse, PT ;  /* 0x000000871200720c */ /* 0x0c0fe20003f26270 */
        /* <DEDUP_REMOVED lines=8> */
[-C--:B------:R-:W-:Y:S02]  /*88d0*/  ISETP.GE.AND P1, PT, R9, R2.reuse, PT ;  /* 0x000000020900720c */ /* 0x080fe40003f26270 */
[C---:B------:R-:W-:Y:S01]  /*88e0*/  ISETP.GE.AND P6, PT, R5.reuse, R135, PT ;  /* 0x000000870500720c */ /* 0x040fe20003fc6270 */
[----:B------:R-:W-:Y:S01]  /*88f0*/  MUFU.TANH R152, R152 ;  /* 0x0000009800987308 */ /* 0x000fe20000002400 */
[----:B------:R-:W-:-:S02]  /*8900*/  ISETP.GE.AND P2, PT, R5, R2, PT ;  /* 0x000000020500720c */ /* 0x000fc40003f46270 */
[C---:B------:R-:W-:Y:S02]  /*8910*/  IADD3 R4, R6.reuse, 0x21, RZ ;  /* 0x0000002106047810 */ /* 0x040fe40007ffe0ff */
[----:B------:R-:W-:Y:S02]  /*8920*/  IADD3 R5, R6, 0x28, RZ ;  /* 0x0000002806057810 */ /* 0x000fe40007ffe0ff */
[----:B------:R-:W-:Y:S01]  /*8930*/  FSEL R21, R16, -INF , !P1 ;  /* 0xff80000010157808 */ /* 0x000fe20004800000 */
[----:B------:R-:W4:Y:S01]  /*8940*/  MUFU.TANH R151, R151 ;  /* 0x0000009700977308 */ /* 0x000f220000002400 */
[----:B------:R-:W-:Y:S02]  /*8950*/  FSEL R168, R168, -INF , !P6 ;  /* 0xff800000a8a87808 */ /* 0x000fe40007000000 */
[----:B--2---:R-:W-:Y:S02]  /*8960*/  FSEL R169, R169, -INF , !P2 ;  /* 0xff800000a9a97808 */ /* 0x004fe40005000000 */
[----:B------:R-:W-:-:S02]  /*8970*/  ISETP.GE.AND P1, PT, R4, R135, PT ;  /* 0x000000870400720c */ /* 0x000fc40003f26270 */
[-C--:B------:R-:W-:Y:S01]  /*8980*/  ISETP.GE.AND P6, PT, R4, R2.reuse, PT ;  /* 0x000000020400720c */ /* 0x080fe20003fc6270 */
[----:B------:R-:W2:Y:S01]  /*8990*/  MUFU.TANH R138, R138 ;  /* 0x0000008a008a7308 */ /* 0x000ea20000002400 */
[----:B------:R-:W-:Y:S02]  /*89a0*/  ISETP.GE.AND P2, PT, R5, R135, PT ;  /* 0x000000870500720c */ /* 0x000fe40003f46270 */
[----:B------:R-:W-:Y:S02]  /*89b0*/  IADD3 R4, R6, 0x29, RZ ;  /* 0x0000002906047810 */ /* 0x000fe40007ffe0ff */
[----:B------:R-:W-:Y:S02]  /*89c0*/  FSEL R170, R170, -INF , !P1 ;  /* 0xff800000aaaa7808 */ /* 0x000fe40004800000 */
[----:B------:R-:W-:Y:S01]  /*89d0*/  FSEL R167, R167, -INF , !P6 ;  /* 0xff800000a7a77808 */ /* 0x000fe20007000000 */
[----:B------:R-:W-:Y:S01]  /*89e0*/  MUFU.TANH R136, R136 ;  /* 0x0000008800887308 */ /* 0x000fe20000002400 */
[----:B------:R-:W-:Y:S01]  /*89f0*/  FSEL R166, R166, -INF , !P2 ;  /* 0xff800000a6a67808 */ /* 0x000fe20005000000 */
[----:B------:R-:W-:Y:S01]  /*8a00*/  BAR.SYNC.DEFER_BLOCKING 0x0 ;  /* 0x0000000000007b1d */ /* 0x000fe20000010000 */
[----:B------:R-:W-:-:S02]  /*8a10*/  ISETP.GE.AND P1, PT, R5, R2, PT ;  /* 0x000000020500720c */ /* 0x000fc40003f26270 */
[C---:B------:R-:W-:Y:S02]  /*8a20*/  ISETP.GE.AND P6, PT, R4.reuse, R135, PT ;  /* 0x000000870400720c */ /* 0x040fe40003fc6270 */
[----:B------:R-:W-:Y:S01]  /*8a30*/  ISETP.GE.AND P2, PT, R4, R2, PT ;  /* 0x000000020400720c */ /* 0x000fe20003f46270 */
[----:B------:R-:W5:Y:S01]  /*8a40*/  MUFU.TANH R154, R180 ;  /* 0x000000b4009a7308 */ /* 0x000f620000002400 */
[C---:B------:R-:W-:Y:S02]  /*8a50*/  IADD3 R4, R6.reuse, 0x30, RZ ;  /* 0x0000003006047810 */ /* 0x040fe40007ffe0ff */
[----:B------:R-:W-:Y:S02]  /*8a60*/  IADD3 R5, R6, 0x31, RZ ;  /* 0x0000003106057810 */ /* 0x000fe40007ffe0ff */
[----:B-1----:R-:W-:Y:S02]  /*8a70*/  FSEL R165, R165, -INF , !P1 ;  /* 0xff800000a5a57808 */ /* 0x002fe40004800000 */
[----:B------:R-:W-:Y:S01]  /*8a80*/  FSEL R164, R164, -INF , !P6 ;  /* 0xff800000a4a47808 */ /* 0x000fe20007000000 */
[----:B------:R-:W-:Y:S01]  /*8a90*/  MUFU.TANH R137, R137 ;  /* 0x0000008900897308 */ /* 0x000fe20000002400 */
[----:B---3--:R-:W-:-:S02]  /*8aa0*/  FSEL R163, R163, -INF , !P2 ;  /* 0xff800000a3a37808 */ /* 0x008fc40005000000 */
[CC--:B------:R-:W-:Y:S02]  /*8ab0*/  ISETP.GE.AND P1, PT, R4.reuse, R135.reuse, PT ;  /* 0x000000870400720c */ /* 0x0c0fe40003f26270 */
[----:B------:R-:W-:Y:S02]  /*8ac0*/  ISETP.GE.AND P6, PT, R4, R2, PT ;  /* 0x000000020400720c */ /* 0x000fe40003fc6270 */
[----:B------:R-:W-:Y:S01]  /*8ad0*/  ISETP.GE.AND P2, PT, R5, R135, PT ;  /* 0x000000870500720c */ /* 0x000fe20003f46270 */
[----:B------:R-:W1:Y:S01]  /*8ae0*/  MUFU.TANH R139, R139 ;  /* 0x0000008b008b7308 */ /* 0x000e620000002400 */
[----:B------:R-:W-:Y:S02]  /*8af0*/  IADD3 R4, R6, 0x38, RZ ;  /* 0x0000003806047810 */ /* 0x000fe40007ffe0ff */
[----:B----4-:R-:W-:Y:S02]  /*8b00*/  FSEL R151, R151, -INF , !P6 ;  /* 0xff80000097977808 */ /* 0x010fe40007000000 */
[----:B------:R-:W-:-:S02]  /*8b10*/  FSEL R152, R152, -INF , !P2 ;  /* 0xff80000098987808 */ /* 0x000fc40005000000 */
[CC--:B------:R-:W-:Y:S01]  /*8b20*/  ISETP.GE.AND P6, PT, R4.reuse, R135.reuse, PT ;  /* 0x000000870400720c */ /* 0x0c0fe20003fc6270 */
[----:B------:R-:W3:Y:S01]  /*8b30*/  MUFU.TANH R149, R149 ;  /* 0x0000009500957308 */ /* 0x000ee20000002400 */
[----:B------:R-:W-:Y:S02]  /*8b40*/  ISETP.GE.AND P2, PT, R4, R2, PT ;  /* 0x000000020400720c */ /* 0x000fe40003f46270 */
[----:B------:R-:W-:Y:S02]  /*8b50*/  IADD3 R4, R6, 0x39, RZ ;  /* 0x0000003906047810 */ /* 0x000fe40007ffe0ff */
[----:B--2---:R-:W-:Y:S02]  /*8b60*/  FSEL R138, R138, -INF , !P6 ;  /* 0xff8000008a8a7808 */ /* 0x004fe40007000000 */
[----:B------:R-:W-:Y:S02]  /*8b70*/  ISETP.GE.AND P6, PT, R4, R135, PT ;  /* 0x000000870400720c */ /* 0x000fe40003fc6270 */
[----:B-----5:R-:W-:-:S02]  /*8b80*/  FSEL R154, R154, -INF , !P1 ;  /* 0xff8000009a9a7808 */ /* 0x020fc40004800000 */
[----:B------:R-:W-:Y:S02]  /*8b90*/  FSEL R136, R136, -INF , !P6 ;  /* 0xff80000088887808 */ /* 0x000fe40007000000 */
[----:B------:R-:W-:Y:S02]  /*8ba0*/  ISETP.GT.AND P6, PT, R211, R208, PT ;  /* 0x000000d0d300720c */ /* 0x000fe40003fc4270 */
[----:B------:R-:W-:Y:S02]  /*8bb0*/  ISETP.GE.AND P1, PT, R5, R2, PT ;  /* 0x000000020500720c */ /* 0x000fe40003f26270 */
[----:B-1----:R-:W-:Y:S02]  /*8bc0*/  FSEL R139, R139, -INF , !P2 ;  /* 0xff8000008b8b7808 */ /* 0x002fe40005000000 */
[----:B------:R-:W-:Y:S02]  /*8bd0*/  FSEL R137, R137, -INF , !P1 ;  /* 0xff80000089897808 */ /* 0x000fe40004800000 */
[----:B------:R-:W-:-:S02]  /*8be0*/  ISETP.GE.AND P1, PT, R6, R135, PT ;  /* 0x000000870600720c */ /* 0x000fc40003f26270 */
[-C--:B------:R-:W-:Y:S02]  /*8bf0*/  ISETP.GE.AND P2, PT, R6, R2.reuse, PT ;  /* 0x000000020600720c */ /* 0x080fe40003f46270 */
[----:B------:R-:W-:Y:S02]  /*8c00*/  FSEL R140, R140, -INF , !P1 ;  /* 0xff8000008c8c7808 */ /* 0x000fe40004800000 */
[----:B------:R-:W-:Y:S02]  /*8c10*/  ISETP.GE.AND P1, PT, R4, R2, PT ;  /* 0x000000020400720c */ /* 0x000fe40003f26270 */
[----:B------:R-:W-:Y:S02]  /*8c20*/  FSEL R2, R141, -INF , !P2 ;  /* 0xff8000008d027808 */ /* 0x000fe40005000000 */
[----:B---3--:R-:W-:Y:S01]  /*8c30*/  FSEL R149, R149, -INF , !P1 ;  /* 0xff80000095957808 */ /* 0x008fe20004800000 */
[----:B------:R-:W-:Y:S05]  /*8c40*/  @!P6 BRA `(.L_x_1455) ;  /* 0x00000ae00000e947 */ /* 0x000fea0003800000 */
[----:B------:R-:W-:Y:S05]  /*8c50*/  @!P0 BRA `(.L_x_1456) ;  /* 0x000003a000008947 */ /* 0x000fea0003800000 */
[----:B------:R-:W1:Y:S01]  /*8c60*/  I2F.RP R4, R0 ;  /* 0x0000000000047306 */ /* 0x000e620000209400 */
[----:B------:R-:W-:-:S02]  /*8c70*/  IMAD.SHL.U32 R6, R211, 0x40, RZ ;  /* 0x00000040d3067824 */ /* 0x000fc400078e00ff */
[----:B------:R-:W-:-:S03]  /*8c80*/  IMAD.MOV.U32 R12, RZ, RZ, RZ ;  /* 0x000000ffff0c7224 */ /* 0x000fc600078e00ff */
[----:B------:R-:W-:Y:S02]  /*8c90*/  IABS R10, R6 ;  /* 0x00000006000a7213 */ /* 0x000fe40000000000 */
[C---:B------:R-:W-:Y:S02]  /*8ca0*/  IADD3 R11, R6.reuse, -0x40, RZ ;  /* 0xffffffc0060b7810 */ /* 0x040fe40007ffe0ff */
[----:B------:R-:W-:Y:S01]  /*8cb0*/  LOP3.LUT R6, R6, c[0x0][0x2d0], RZ, 0x3c, !PT ;  /* 0x0000b40006067a12 */ /* 0x000fe200078e3cff */
[----:B-1----:R-:W1:Y:S02]  /*8cc0*/  MUFU.RCP R13, R4 ;  /* 0x00000004000d7308 */ /* 0x002e640000001000 */
[----:B-1----:R-:W-:Y:S02]  /*8cd0*/  IADD3 R13, R13, 0xffffffe, RZ ;  /* 0x0ffffffe0d0d7810 */ /* 0x002fe40007ffe0ff */
[----:B------:R-:W-:Y:S02]  /*8ce0*/  IABS R4, R11 ;  /* 0x0000000b00047213 */ /* 0x000fe40000000000 */
[----:B------:R-:W-:-:S02]  /*8cf0*/  LOP3.LUT R11, R11, c[0x0][0x2d0], RZ, 0x3c, !PT ;  /* 0x0000b4000b0b7a12 */ /* 0x000fc400078e3cff */
[----:B------:R-:W1:Y:S02]  /*8d00*/  F2I.FTZ.U32.TRUNC.NTZ R13, R13 ;  /* 0x0000000d000d7305 */ /* 0x000e64000021f000 */
[----:B-1----:R-:W-:-:S04]  /*8d10*/  IMAD.MOV R5, RZ, RZ, -R13 ;  /* 0x000000ffff057224 */ /* 0x002fc800078e0a0d */
[----:B------:R-:W-:-:S04]  /*8d20*/  IMAD R5, R5, R0, RZ ;  /* 0x0000000005057224 */ /* 0x000fc800078e02ff */
[----:B------:R-:W-:-:S06]  /*8d30*/  IMAD.HI.U32 R5, R13, R5, R12 ;  /* 0x000000050d057227 */ /* 0x000fcc00078e000c */
[----:B------:R-:W-:-:S05]  /*8d40*/  IMAD.HI.U32 R12, R5, R10, RZ ;  /* 0x0000000a050c7227 */ /* 0x000fca00078e00ff */
[----:B------:R-:W-:-:S05]  /*8d50*/  IADD3 R9, -R12, RZ, RZ ;  /* 0x000000ff0c097210 */ /* 0x000fca0007ffe1ff */
[----:B------:R-:W-:Y:S02]  /*8d60*/  IMAD R9, R0, R9, R10 ;  /* 0x0000000900097224 */ /* 0x000fe400078e020a */
[----:B------:R-:W-:-:S03]  /*8d70*/  IMAD.HI.U32 R10, R5, R4, RZ ;  /* 0x00000004050a7227 */ /* 0x000fc600078e00ff */
[----:B------:R-:W-:Y:S01]  /*8d80*/  ISETP.GT.U32.AND P2, PT, R0, R9, PT ;  /* 0x000000090000720c */ /* 0x000fe20003f44070 */
[----:B------:R-:W-:-:S04]  /*8d90*/  IMAD.MOV R5, RZ, RZ, -R10 ;  /* 0x000000ffff057224 */ /* 0x000fc800078e0a0a */
[----:B------:R-:W-:-:S05]  /*8da0*/  IMAD R5, R0, R5, R4 ;  /* 0x0000000500057224 */ /* 0x000fca00078e0204 */
[----:B------:R-:W-:-:S03]  /*8db0*/  ISETP.GT.U32.AND P1, PT, R0, R5, PT ;  /* 0x000000050000720c */ /* 0x000fc60003f24070 */
[----:B------:R-:W-:Y:S01]  /*8dc0*/  @!P2 IMAD.IADD R9, R9, 0x1, -R0 ;  /* 0x000000010909a824 */ /* 0x000fe200078e0a00 */
[----:B------:R-:W-:-:S04]  /*8dd0*/  @!P2 IADD3 R12, R12, 0x1, RZ ;  /* 0x000000010c0ca810 */ /* 0x000fc80007ffe0ff */
[----:B------:R-:W-:-:S05]  /*8de0*/  ISETP.GE.U32.AND P2, PT, R9, R0, PT ;  /* 0x000000000900720c */ /* 0x000fca0003f46070 */
[----:B------:R-:W-:Y:S02]  /*8df0*/  @!P1 IADD3 R5, R5, -R0, RZ ;  /* 0x8000000005059210 */ /* 0x000fe40007ffe0ff */
[----:B------:R-:W-:Y:S02]  /*8e00*/  @!P1 IADD3 R10, R10, 0x1, RZ ;  /* 0x000000010a0a9810 */ /* 0x000fe40007ffe0ff */
[----:B------:R-:W-:-:S04]  /*8e10*/  ISETP.GE.AND P1, PT, R6, RZ, PT ;  /* 0x000000ff0600720c */ /* 0x000fc80003f26270 */
[----:B------:R-:W-:Y:S02]  /*8e20*/  @P2 IADD3 R12, R12, 0x1, RZ ;  /* 0x000000010c0c2810 */ /* 0x000fe40007ffe0ff */
[----:B------:R-:W-:Y:S02]  /*8e30*/  ISETP.GE.U32.AND P2, PT, R5, R0, PT ;  /* 0x000000000500720c */ /* 0x000fe40003f46070 */
[----:B------:R-:W-:-:S05]  /*8e40*/  LOP3.LUT R0, RZ, c[0x0][0x2d0], RZ, 0x33, !PT ;  /* 0x0000b400ff007a12 */ /* 0x000fca00078e33ff */
[----:B------:R-:W-:Y:S01]  /*8e50*/  @!P1 IMAD.MOV R12, RZ, RZ, -R12 ;  /* 0x000000ffff0c9224 */ /* 0x000fe200078e0a0c */
[----:B------:R-:W-:-:S04]  /*8e60*/  ISETP.NE.AND P1, PT, RZ, c[0x0][0x2d0], PT ;  /* 0x0000b400ff007a0c */ /* 0x000fc80003f25270 */
[----:B------:R-:W-:Y:S02]  /*8e70*/  SEL R5, R0, R12, !P1 ;  /* 0x0000000c00057207 */ /* 0x000fe40004800000 */
[----:B------:R-:W-:Y:S02]  /*8e80*/  @P2 IADD3 R10, R10, 0x1, RZ ;  /* 0x000000010a0a2810 */ /* 0x000fe40007ffe0ff */
[----:B------:R-:W-:Y:S01]  /*8e90*/  ISETP.GE.AND P2, PT, R11, RZ, PT ;  /* 0x000000ff0b00720c */ /* 0x000fe20003f46270 */
[----:B------:R-:W-:-:S05]  /*8ea0*/  IMAD.WIDE R14, R5, 0x4, R216 ;  /* 0x00000004050e7825 */ /* 0x000fca00078e02d8 */
[----:B------:R-:W2:Y:S07]  /*8eb0*/  LDG.E R9, [R14.64] ;  /* 0x000000040e097981 */ /* 0x000eae000c1e1900 */
[----:B------:R-:W-:-:S05]  /*8ec0*/  @!P2 IMAD.MOV R10, RZ, RZ, -R10 ;  /* 0x000000ffff0aa224 */ /* 0x000fca00078e0a0a */
[----:B------:R-:W-:-:S05]  /*8ed0*/  SEL R0, R0, R10, !P1 ;  /* 0x0000000a00007207 */ /* 0x000fca0004800000 */
[----:B------:R-:W-:-:S05]  /*8ee0*/  IMAD.WIDE R12, R0, 0x4, R216 ;  /* 0x00000004000c7825 */ /* 0x000fca00078e02d8 */
[----:B------:R-:W2:Y:S01]  /*8ef0*/  LDG.E R6, [R12.64] ;  /* 0x000000040c067981 */ /* 0x000ea2000c1e1900 */
[----:B------:R-:W-:Y:S01]  /*8f00*/  IADD3 R0, R5, -R0, RZ ;  /* 0x8000000005007210 */ /* 0x000fe20007ffe0ff */
[----:B------:R-:W-:-:S04]  /*8f10*/  IMAD.MOV.U32 R5, RZ, RZ, c[0x0][0x2d0] ;  /* 0x0000b400ff057624 */ /* 0x000fc800078e00ff */
[----:B------:R-:W-:-:S05]  /*8f20*/  IMAD R5, R0, R5, -0x40 ;  /* 0xffffffc000057424 */ /* 0x000fca00078e0205 */
[----:B------:R-:W-:Y:S01]  /*8f30*/  SHF.R.S32.HI R0, RZ, 0x1f, R5 ;  /* 0x0000001fff007819 */ /* 0x000fe20000011405 */
[----:B------:R-:W-:-:S04]  /*8f40*/  IMAD.WIDE.U32 R10, R5, c[0x0][0x198], RZ ;  /* 0x00006600050a7a25 */ /* 0x000fc800078e00ff */
[----:B------:R-:W-:-:S04]  /*8f50*/  IMAD R0, R0, c[0x0][0x198], RZ ;  /* 0x0000660000007a24 */ /* 0x000fc800078e02ff */
[----:B------:R-:W-:-:S05]  /*8f60*/  IMAD R0, R5, c[0x0][0x19c], R0 ;  /* 0x0000670005007a24 */ /* 0x000fca00078e0200 */
[----:B------:R-:W-:Y:S01]  /*8f70*/  IADD3 R11, R11, R0, RZ ;  /* 0x000000000b0b7210 */ /* 0x000fe20007ffe0ff */
[----:B--2---:R-:W-:-:S05]  /*8f80*/  IMAD.IADD R6, R6, 0x1, -R9 ;  /* 0x0000000106067824 */ /* 0x004fca00078e0a09 */
[----:B------:R-:W-:Y:S01]  /*8f90*/  SHF.R.S32.HI R4, RZ, 0x1f, R6 ;  /* 0x0000001fff047819 */ /* 0x000fe20000011406 */
[----:B------:R-:W-:-:S04]  /*8fa0*/  IMAD.WIDE.U32 R10, R6, c[0x0][0x180], R10 ;  /* 0x00006000060a7a25 */ /* 0x000fc800078e000a */
[----:B------:R-:W-:-:S04]  /*8fb0*/  IMAD R5, R4, c[0x0][0x180], RZ ;  /* 0x0000600004057a24 */ /* 0x000fc800078e02ff */
[----:B------:R-:W-:Y:S01]  /*8fc0*/  IMAD R5, R6, c[0x0][0x184], R5 ;  /* 0x0000610006057a24 */ /* 0x000fe200078e0205 */
[----:B------:R-:W-:-:S03]  /*8fd0*/  MOV R9, R10 ;  /* 0x0000000a00097202 */ /* 0x000fc60000000f00 */
[----:B------:R-:W-:Y:S01]  /*8fe0*/  IMAD.IADD R6, R11, 0x1, R5 ;  /* 0x000000010b067824 */ /* 0x000fe200078e0205 */
[----:B------:R-:W-:Y:S05]  /*8ff0*/  BRA `(.L_x_1457) ;  /* 0x0000003000007947 */ /* 0x000fea0003800000 */
.L_x_1456:
[----:B------:R-:W-:-:S05]  /*9000*/  IMAD.MOV.U32 R9, RZ, RZ, c[0x0][0x198] ;  /* 0x00006600ff097624 */ /* 0x000fca00078e00ff */
[----:B------:R-:W-:-:S04]  /*9010*/  LEA R9, -R9, RZ, 0x6 ;  /* 0x000000ff09097211 */ /* 0x000fc800078e31ff */
[----:B------:R-:W-:Y:S02]  /*9020*/  SHF.R.S32.HI R6, RZ, 0x1f, R9 ;  /* 0x0000001fff067819 */ /* 0x000fe40000011409 */
.L_x_1457:
        /* <DEDUP_REMOVED lines=34> */
[----:B------:R-:W-:Y:S01]  /*9250*/  @!P5 LEA.HI.X R19, R5, R221, R4, 0x1, P2 ;  /* 0x000000dd0513d211 */ /* 0x000fe200010f0c04 */
[----:B------:R-:W-:Y:S01]  /*9260*/  @!PT LDS RZ, [RZ] ;  /* 0x00000000fffff984 */ /* 0x000fe20000000800 */
[----:B------:R-:W-:Y:S01]  /*9270*/  @!PT LDS RZ, [RZ] ;  /* 0x00000000fffff984 */ /* 0x000fe20000000800 */
[----:B------:R-:W-:Y:S01]  /*9280*/  @!PT LDS RZ, [RZ] ;  /* 0x00000000fffff984 */ /* 0x000fe20000000800 */
[----:B------:R1:W-:Y:S01]  /*9290*/  @!P4 LDGSTS.E.BYPASS.LTC128B.128 [R212+0x8000], [R34.64+0x80] ;  /* 0x0800008022d4cfae */ /* 0x0003e2000b901d44 */
[----:B------:R-:W-:Y:S02]  /*92a0*/  @!P4 LEA R16, P2, R11, c[0x0][0x168], 0x1 ;  /* 0x00005a000b10ca11 */ /* 0x000fe400078408ff */
        /* <DEDUP_REMOVED lines=9> */
[----:B------:R1:W-:Y:S02]  /*9340*/  @!P3 LDGSTS.E.BYPASS.LTC128B.128 [R212+0xa000], [R14.64+0x100] ;  /* 0x0a0001000ed4bfae */ /* 0x0003e4000b901d44 */
[----:B------:R-:W-:Y:S01]  /*9350*/  IMAD.X R5, R209, 0x1, R4, P2 ;  /* 0x00000001d1057824 */ /* 0x000fe200010e0604 */
[----:B------:R-:W-:Y:S01]  /*9360*/  @!P3 LEA.HI.X R145, R0, c[0x0][0x16c], R11, 0x1, P1 ;  /* 0x00005b000091ba11 */ /* 0x000fe200008f0c0b */
[----:B------:R1:W-:Y:S01]  /*9370*/  @P5 STS.128 [R212+0x6800], RZ ;  /* 0x006800ffd4005388 */ /* 0x0003e20000000c00 */
[----:B------:R-:W-:-:S03]  /*9380*/  @!P4 IADD3 R11, P1, R133, R10, RZ ;  /* 0x0000000a850bc210 */ /* 0x000fc60007f3e0ff */
[----:B------:R-:W-:Y:S01]  /*9390*/  @!PT LDS RZ, [RZ] ;  /* 0x00000000fffff984 */ /* 0x000fe20000000800 */
[----:B------:R-:W-:Y:S01]  /*93a0*/  @!PT LDS RZ, [RZ] ;  /* 0x00000000fffff984 */ /* 0x000fe20000000800 */
[----:B------:R-:W-:Y:S01]  /*93b0*/  @!PT LDS RZ, [RZ] ;  /* 0x00000000fffff984 */ /* 0x000fe20000000800 */
[----:B------:R1:W-:Y:S02]  /*93c0*/  @!P5 LDGSTS.E.BYPASS.LTC128B.128 [R212+0x6800], [R32.64] ;  /* 0x0680000020d4dfae */ /* 0x0003e4000b901d44 */
[----:B------:R-:W-:Y:S01]  /*93d0*/  @!P4 IMAD.X R0, R134, 0x1, R5, P1 ;  /* 0x000000018600c824 */ /* 0x000fe200008e0605 */
[C---:B------:R-:W-:Y:S01]  /*93e0*/  @!P4 LEA R146, P1, R11.reuse, c[0x0][0x168], 0x1 ;  /* 0x00005a000b92ca11 */ /* 0x040fe200078208ff */
[----:B------:R1:W-:Y:S03]  /*93f0*/  @P4 STS.128 [R212+0x8800], RZ ;  /* 0x008800ffd4004388 */ /* 0x0003e60000000c00 */
[----:B------:R-:W-:Y:S01]  /*9400*/  @!P4 LEA.HI.X R147, R11, c[0x0][0x16c], R0, 0x1, P1 ;  /* 0x00005b000b93ca11 */ /* 0x000fe200008f0c00 */
[----:B------:R-:W-:Y:S01]  /*9410*/  @!PT LDS RZ, [RZ] ;  /* 0x00000000fffff984 */ /* 0x000fe20000000800 */
[----:B------:R-:W-:Y:S01]  /*9420*/  @!PT LDS RZ, [RZ] ;  /* 0x00000000fffff984 */ /* 0x000fe20000000800 */
[----:B------:R-:W-:Y:S01]  /*9430*/  @!PT LDS RZ, [RZ] ;  /* 0x00000000fffff984 */ /* 0x000fe20000000800 */
[----:B------:R1:W-:Y:S01]  /*9440*/  @!P4 LDGSTS.E.BYPASS.LTC128B.128 [R212+0x8800], [R30.64+0x80] ;  /* 0x088000801ed4cfae */ /* 0x0003e2000b901d44 */
        /* <DEDUP_REMOVED lines=42> */
.L_x_1459:
[----:B------:R-:W-:Y:S05]  /*96f0*/  BSYNC B0 ;  /* 0x0000000000007941 */ /* 0x000fea0003800000 */
.L_x_1458:
[----:B------:R-:W0:Y:S01]  /*9700*/  LDGDEPBAR ;  /* 0x00000000000079af */ /* 0x000e220000000000 */
[----:B------:R-:W-:-:S04]  /*9710*/  LEA R222, P1, R9, R222, 0x1 ;  /* 0x000000de09de7211 */ /* 0x000fc800078208ff */
[----:B------:R-:W-:Y:S02]  /*9720*/  LEA.HI.X R221, R9, R221, R6, 0x1, P1 ;  /* 0x000000dd09dd7211 */ /* 0x000fe400008f0c06 */
.L_x_1455:
[----:B--2---:R-:W-:Y:S01]  /*9730*/  FMNMX.FTZ R5, R132, R140, !PT ;  /* 0x0000008c84057209 */ /* 0x004fe20007810000 */
        /* <DEDUP_REMOVED lines=51> */
[----:B------:R-:W-:Y:S01]  /*9a70*/  FADD.FTZ R6, R3, -R6 ;  /* 0x8000000603067221 */ /* 0x000fe20000010000 */
[----:B------:R-:W-:Y:S01]  /*9a80*/  LDSM.16.MT88.4 R132, [R198+0xc800] ;  /* 0x00c80000c684783b */ /* 0x000fe20000004200 */
[----:B------:R-:W-:-:S02]  /*9a90*/  FFMA.FTZ R144, R140, c[0x0][0x23c], -R153 ;  /* 0x00008f008c907a23 */ /* 0x000fc40000010899 */
[--C-:B------:R-:W-:Y:S02]  /*9aa0*/  FFMA.FTZ R142, R148, c[0x0][0x23c], -R153.reuse ;  /* 0x00008f00948e7a23 */ /* 0x100fe40000010899 */
[--C-:B------:R-:W-:Y:S02]  /*9ab0*/  FFMA.FTZ R140, R2, c[0x0][0x23c], -R150.reuse ;  /* 0x00008f00028c7a23 */ /* 0x100fe40000010896 */
[--C-:B------:R-:W-:Y:S01]  /*9ac0*/  FFMA.FTZ R143, R160, c[0x0][0x23c], -R153.reuse ;  /* 0x00008f00a08f7a23 */ /* 0x100fe20000010899 */
[----:B------:R-:W-:Y:S01]  /*9ad0*/  MUFU.EX2 R144, R144 ;  /* 0x0000009000907308 */ /* 0x000fe20000000800 */
[----:B------:R-:W-:Y:S02]  /*9ae0*/  FFMA.FTZ R141, R8, c[0x0][0x23c], -R153 ;  /* 0x00008f00088d7a23 */ /* 0x000fe40000010899 */
[--C-:B------:R-:W-:Y:S01]  /*9af0*/  FFMA.FTZ R2, R161, c[0x0][0x23c], -R150.reuse ;  /* 0x00008f00a1027a23 */ /* 0x100fe20000010896 */
[----:B------:R-:W1:Y:S01]  /*9b00*/  LDSM.16.MT88.4 R8, [R197+0xc000] ;  /* 0x00c00000c508783b */ /* 0x000e620000004200 */
[----:B------:R-:W-:-:S02]  /*9b10*/  FFMA.FTZ R0, R7, c[0x0][0x23c], -R150 ;  /* 0x00008f0007007a23 */ /* 0x000fc40000010896 */
[----:B------:R-:W-:Y:S01]  /*9b20*/  FFMA.FTZ R147, R29, c[0x0][0x23c], -R150 ;  /* 0x00008f001d937a23 */ /* 0x000fe20000010896 */
[----:B------:R-:W2:Y:S01]  /*9b30*/  MUFU.EX2 R143, R143 ;  /* 0x0000008f008f7308 */ /* 0x000ea20000000800 */
[----:B------:R-:W-:Y:S01]  /*9b40*/  FMUL.FTZ R148, R4, c[0x0][0x23c] ;  /* 0x00008f0004947a20 */ /* 0x000fe20000410000 */
[----:B------:R-:W-:Y:S01]  /*9b50*/  LDSM.16.MT88.4 R28, [R196+0xc800] ;  /* 0x00c80000c41c783b */ /* 0x000fe20000004200 */
[----:B------:R-:W-:Y:S02]  /*9b60*/  FMUL.FTZ R3, R6, c[0x0][0x23c] ;  /* 0x00008f0006037a20 */ /* 0x000fe40000410000 */
[--C-:B------:R-:W-:Y:S02]  /*9b70*/  FFMA.FTZ R155, R26, c[0x0][0x23c], -R153.reuse ;  /* 0x00008f001a9b7a23 */ /* 0x100fe40000010899 */
[--C-:B------:R-:W-:Y:S01]  /*9b80*/  FFMA.FTZ R156, R24, c[0x0][0x23c], -R153.reuse ;  /* 0x00008f00189c7a23 */ /* 0x100fe20000010899 */
[----:B------:R-:W-:Y:S01]  /*9b90*/  MUFU.EX2 R142, R142 ;  /* 0x0000008e008e7308 */ /* 0x000fe20000000800 */
[----:B------:R-:W-:-:S02]  /*9ba0*/  FFMA.FTZ R157, R22, c[0x0][0x23c], -R153 ;  /* 0x00008f00169d7a23 */ /* 0x000fc40000010899 */
[--C-:B------:R-:W-:Y:S02]  /*9bb0*/  FFMA.FTZ R158, R20, c[0x0][0x23c], -R153.reuse ;  /* 0x00008f00149e7a23 */ /* 0x100fe40000010899 */
[--C-:B------:R-:W-:Y:S02]  /*9bc0*/  FFMA.FTZ R159, R27, c[0x0][0x23c], -R150.reuse ;  /* 0x00008f001b9f7a23 */ /* 0x100fe40000010896 */
[--C-:B------:R-:W-:Y:S01]  /*9bd0*/  FFMA.FTZ R162, R25, c[0x0][0x23c], -R150.reuse ;  /* 0x00008f0019a27a23 */ /* 0x100fe20000010896 */
[----:B------:R-:W3:Y:S01]  /*9be0*/  MUFU.EX2 R141, R141 ;  /* 0x0000008d008d7308 */ /* 0x000ee20000000800 */
[----:B--2---:R-:W-:Y:S01]  /*9bf0*/  F2FP.PACK_AB R4, R143, R144 ;  /* 0x000000908f04723e */ /* 0x004fe200000000ff */
        /* <DEDUP_REMOVED lines=10> */
[----:B------:R-:W2:Y:S01]  /*9ca0*/  MUFU.EX2 R2, R2 ;  /* 0x0000000200027308 */ /* 0x000ea20000000800 */
[----:B---3--:R-:W-:Y:S01]  /*9cb0*/  F2FP.PACK_AB R6, R141, R142 ;  /* 0x0000008e8d06723e */ /* 0x008fe200000000ff */
        /* <DEDUP_REMOVED lines=8> */
[----:B------:R-:W3:Y:S01]  /*9d40*/  MUFU.EX2 R147, R147 ;  /* 0x0000009300937308 */ /* 0x000ee20000000800 */
[----:B--2---:R-:W-:Y:S01]  /*9d50*/  F2FP.PACK_AB R5, R2, R140 ;  /* 0x0000008c0205723e */ /* 0x004fe200000000ff */
[----:B------:R-:W-:-:S02]  /*9d60*/  FFMA.FTZ R172, R137, c[0x0][0x23c], -R150 ;  /* 0x00008f0089ac7a23 */ /* 0x000fc40000010896 */
[--C-:B------:R-:W-:Y:S02]  /*9d70*/  FFMA.FTZ R169, R139, c[0x0][0x23c], -R150.reuse ;  /* 0x00008f008ba97a23 */ /* 0x100fe40000010896 */
[----:B------:R-:W-:Y:S02]  /*9d80*/  FFMA.FTZ R153, R136, c[0x0][0x23c], -R153 ;  /* 0x00008f0088997a23 */ /* 0x000fe40000010899 */
[----:B------:R-:W2:Y:S01]  /*9d90*/  MUFU.EX2 R148, R148 ;  /* 0x0000009400947308 */ /* 0x000ea20000000800 */
[----:B------:R-:W-:Y:S01]  /*9da0*/  FFMA.FTZ R150, R149, c[0x0][0x23c], -R150 ;  /* 0x00008f0095967a23 */ /* 0x000fe20000010896 */
[----:B------:R-:W-:Y:S06]  /*9db0*/  LDSM.16.MT88.4 R136, [R198+0xd800] ;  /* 0x00d80000c688783b */ /* 0x000fec0000004200 */
        /* <DEDUP_REMOVED lines=302> */
[----:B------:R-:W-:Y:S11]  /*b0a0*/  MOV R132, R146 ;  /* 0x0000009200847202 */ /* 0x000ff60000000f00 */
[----:B------:R-:W-:Y:S01]  /*b0b0*/  @!UPT UIADD3 URZ, URZ, URZ, URZ ;  /* 0x0000003f3f3ff290 */ /* 0x000fe2000fffe03f */
.L_x_1452:
        /* <DEDUP_REMOVED lines=12> */
.L_x_1464:
        /* <DEDUP_REMOVED lines=66> */
.L_x_1461:
[C---:B------:R-:W-:Y:S02]  /*b5a0*/  ISETP.GE.AND P5, PT, R213.reuse, c[0x0][0x220], PT ;  /* 0x00008800d5007a0c */ /* 0x040fe40003fa6270 */
[----:B------:R-:W-:Y:S02]  /*b5b0*/  IADD3 R2, R213, 0x40, RZ ;  /* 0x00000040d5027810 */ /* 0x000fe40007ffe0ff */
[----:B------:R-:W-:Y:S02]  /*b5c0*/  IADD3 R229, P2, R218, R3, RZ ;  /* 0x00000003dae57210 */ /* 0x000fe40007f5e0ff */
[----:B------:R-:W-:Y:S02]  /*b5d0*/  ISETP.GE.AND P4, PT, R2, c[0x0][0x220], PT ;  /* 0x0000880002007a0c */ /* 0x000fe40003f86270 */
[-C--:B------:R-:W-:Y:S02]  /*b5e0*/  LEA R2, P1, R3, R224.reuse, 0x1 ;  /* 0x000000e003027211 */ /* 0x080fe400078208ff */
[----:B------:R-:W-:Y:S02]  /*b5f0*/  IADD3 R133, R213, 0x80, RZ ;  /* 0x00000080d5857810 */ /* 0x000fe40007ffe0ff */
[-C--:B------:R-:W-:Y:S01]  /*b600*/  LEA.HI.X R3, R3, R227.reuse, R132, 0x1, P1 ;  /* 0x000000e303037211 */ /* 0x080fe200008f0c84 */
[----:B------:R-:W-:Y:S01]  /*b610*/  @P5 STS.128 [R212+0xc000], RZ ;  /* 0x00c000ffd4005388 */ /* 0x000fe20000000c00 */
[----:B------:R-:W-:Y:S02]  /*b620*/  ISETP.GE.AND P3, PT, R133, c[0x0][0x220], PT ;  /* 0x0000880085007a0c */ /* 0x000fe40003f66270 */
[----:B------:R-:W-:Y:S02]  /*b630*/  @!P5 LEA R232, P6, R229, R224, 0x1 ;  /* 0x000000e0e5e8d211 */ /* 0x000fe400078c08ff */
[----:B------:R-:W-:Y:S01]  /*b640*/  IADD3.X R134, R215, R132, RZ, P2, !PT ;  /* 0x00000084d7867210 */ /* 0x000fe200017fe4ff */
[----:B------:R-:W-:Y:S01]  /*b650*/  @!PT LDS RZ, [RZ] ;  /* 0x00000000fffff984 */ /* 0x000fe20000000800 */
[----:B------:R-:W-:Y:S01]  /*b660*/  @!PT LDS RZ, [RZ] ;  /* 0x00000000fffff984 */ /* 0x000fe20000000800 */
[----:B------:R-:W-:Y:S01]  /*b670*/  @!PT LDS RZ, [RZ] ;  /* 0x00000000fffff984 */ /* 0x000fe20000000800 */
[----:B------:R1:W-:Y:S01]  /*b680*/  @!P5 LDGSTS.E.BYPASS.LTC128B.128 [R212+0xc000], [R2.64] ;  /* 0x0c00000002d4dfae */ /* 0x0003e2000b901d48 */
[CC--:B------:R-:W-:Y:S02]  /*b690*/  @!P4 LEA R230, P2, R229.reuse, R224.reuse, 0x1 ;  /* 0x000000e0e5e6c211 */ /* 0x0c0fe400078408ff */
[CCC-:B------:R-:W-:Y:S02]  /*b6a0*/  @!P5 LEA.HI.X R233, R229.reuse, R227.reuse, R134.reuse, 0x1, P6 ;  /* 0x000000e3e5e9d211 */ /* 0x1c0fe400030f0c86 */
[C-C-:B------:R-:W-:Y:S01]  /*b6b0*/  @!P4 LEA.HI.X R231, R229.reuse, R227, R134.reuse, 0x1, P2 ;  /* 0x000000e3e5e7c211 */ /* 0x140fe200010f0c86 */
[----:B------:R-:W-:Y:S01]  /*b6c0*/  @P4 STS.128 [R212+0xe000], RZ ;  /* 0x00e000ffd4004388 */ /* 0x000fe20000000c00 */
[C---:B------:R-:W-:Y:S02]  /*b6d0*/  IADD3 R133, P6, R218.reuse, R229, RZ ;  /* 0x000000e5da857210 */ /* 0x040fe40007fde0ff */
[-C--:B------:R-:W-:Y:S02]  /*b6e0*/  @!P3 LEA R228, P1, R229, R224.reuse, 0x1 ;  /* 0x000000e0e5e4b211 */ /* 0x080fe400078208ff */
[----:B------:R-:W-:Y:S01]  /*b6f0*/  @!P4 LEA R236, P2, R133, R224, 0x1 ;  /* 0x000000e085ecc211 */ /* 0x000fe200078408ff */
        /* <DEDUP_REMOVED lines=8> */
[CCC-:B------:R-:W-:Y:S02]  /*b780*/  @!P4 LEA.HI.X R237, R133.reuse, R227.reuse, R134.reuse, 0x1, P2 ;  /* 0x000000e385edc211 */ /* 0x1c0fe400010f0c86 */
[C-C-:B------:R-:W-:Y:S02]  /*b790*/  @!P5 LEA.HI.X R239, R133.reuse, R227, R134.reuse, 0x1, P6 ;  /* 0x000000e385efd211 */ /* 0x140fe400030f0c86 */
[C---:B------:R-:W-:Y:S01]  /*b7a0*/  @!P3 LEA R234, P1, R133.reuse, R224, 0x1 ;  /* 0x000000e085eab211 */ /* 0x040fe200078208ff */
[----:B------:R-:W-:Y:S01]  /*b7b0*/  @!PT LDS RZ, [RZ] ;  /* 0x00000000fffff984 */ /* 0x000fe20000000800 */
[----:B------:R-:W-:Y:S01]  /*b7c0*/  @!PT LDS RZ, [RZ] ;  /* 0x00000000fffff984 */ /* 0x000fe20000000800 */
[----:B------:R-:W-:Y:S01]  /*b7d0*/  @!PT LDS RZ, [RZ] ;  /* 0x00000000fffff984 */ /* 0x000fe20000000800 */
[----:B------:R1:W-:Y:S01]  /*b7e0*/  @!P3 LDGSTS.E.BYPASS.LTC128B.128 [R212+0x10000], [R2.64+0x100] ;  /* 0x1000010002d4bfae */ /* 0x0003e2000b901d48 */
[----:B------:R-:W-:Y:S02]  /*b7f0*/  IADD3 R132, P6, R218, R133, RZ ;  /* 0x00000085da847210 */ /* 0x000fe40007fde0ff */
[-C--:B------:R-:W-:Y:S02]  /*b800*/  @!P3 LEA.HI.X R235, R133, R227.reuse, R134, 0x1, P1 ;  /* 0x000000e385ebb211 */ /* 0x080fe400008f0c86 */
[----:B------:R-:W-:Y:S01]  /*b810*/  IADD3.X R134, R215, R134, RZ, P6, !PT ;  /* 0x00000086d7867210 */ /* 0x000fe200037fe4ff */
[----:B------:R-:W-:Y:S01]  /*b820*/  @P5 STS.128 [R212+0xc800], RZ ;  /* 0x00c800ffd4005388 */ /* 0x000fe20000000c00 */
[CC--:B------:R-:W-:Y:S02]  /*b830*/  @!P5 LEA R242, P6, R132.reuse, R224.reuse, 0x1 ;  /* 0x000000e084f2d211 */ /* 0x0c0fe400078c08ff */
[CC--:B------:R-:W-:Y:S02]  /*b840*/  @!P4 LEA R240, P2, R132.reuse, R224.reuse, 0x1 ;  /* 0x000000e084f0c211 */ /* 0x0c0fe400078408ff */
[CCC-:B------:R-:W-:Y:S01]  /*b850*/  @!P5 LEA.HI.X R243, R132.reuse, R227.reuse, R134.reuse, 0x1, P6 ;  /* 0x000000e384f3d211 */ /* 0x1c0fe200030f0c86 */
[----:B------:R-:W-:Y:S01]  /*b860*/  @!PT LDS RZ, [RZ] ;  /* 0x00000000fffff984 */ /* 0x000fe20000000800 */
[----:B------:R-:W-:Y:S01]  /*b870*/  @!PT LDS RZ, [RZ] ;  /* 0x00000000fffff984 */ /* 0x000fe20000000800 */
[----:B------:R-:W-:Y:S01]  /*b880*/  @!PT LDS RZ, [RZ] ;  /* 0x00000000fffff984 */ /* 0x000fe20000000800 */
[----:B------:R2:W-:Y:S01]  /*b890*/  @!P5 LDGSTS.E.BYPASS.LTC128B.128 [R212+0xc800], [R232.64] ;  /* 0x0c800000e8d4dfae */ /* 0x0005e2000b901d48 */
[CCC-:B------:R-:W-:Y:S02]  /*b8a0*/  @!P4 LEA.HI.X R241, R132.reuse, R227.reuse, R134.reuse, 0x1, P2 ;  /* 0x000000e384f1c211 */ /* 0x1c0fe400010f0c86 */
[C---:B------:R-:W-:Y:S02]  /*b8b0*/  @!P3 LEA R226, P1, R132.reuse, R224, 0x1 ;  /* 0x000000e084e2b211 */ /* 0x040fe400078208ff */
[----:B------:R-:W-:Y:S01]  /*b8c0*/  MOV R224, R2 ;  /* 0x0000000200e07202 */ /* 0x000fe20000000f00 */
[----:B------:R-:W-:Y:S01]  /*b8d0*/  @P4 STS.128 [R212+0xe800], RZ ;  /* 0x00e800ffd4004388 */ /* 0x000fe20000000c00 */
[----:B------:R-:W-:Y:S02]  /*b8e0*/  @!P3 LEA.HI.X R227, R132, R227, R134, 0x1, P1 ;  /* 0x000000e384e3b211 */ /* 0x000fe400008f0c86 */
[----:B------:R-:W-:Y:S03]  /*b8f0*/  ISETP.GT.AND P1, PT, R211, R208, PT ;  /* 0x000000d0d300720c */ /* 0x000fe60003f24270 */
        /* <DEDUP_REMOVED lines=43> */
[----:B-1----:R-:W-:Y:S05]  /*bbb0*/  MOV R227, R3 ;  /* 0x0000000300e37202 */ /* 0x002fea0000000f00 */
        /* <DEDUP_REMOVED lines=168> */
[----:B------:R-:W2:Y:S01]  /*c640*/  MUFU.TANH R251, R251 ;  /* 0x000000fb00fb7308 */ /* 0x000ea20000002400 */
[C---:B-1----:R-:W-:Y:S03]  /*c650*/  HMMA.16816.F32 R28, R176.reuse, R136, R28 ;  /* 0x00000088b01c723c */ /* 0x042fe6000000181c */
[----:B------:R-:W-:Y:S02]  /*c660*/  FMUL.FTZ R242, R17, c[0x0][0x2ec] ;  /* 0x0000bb0011f27a20 */ /* 0x000fe40000410000 */
[----:B------:R-:W-:Y:S02]  /*c670*/  FMUL.FTZ R243, R18, c[0x0][0x2ec] ;  /* 0x0000bb0012f37a20 */ /* 0x000fe40000410000 */
[----:B------:R-:W-:Y:S01]  /*c680*/  FMUL.FTZ R241, R19, c[0x0][0x2ec] ;  /* 0x0000bb0013f17a20 */ /* 0x000fe20000410000 */
[----:B------:R-:W-:Y:S01]  /*c690*/  HMMA.16816.F32 R32, R176, R138, R32 ;  /* 0x0000008ab020723c */ /* 0x000fe20000001820 */
[----:B------:R-:W1:Y:S03]  /*c6a0*/  MUFU.TANH R249, R249 ;  /* 0x000000f900f97308 */ /* 0x000e660000002400 */
        /* <DEDUP_REMOVED lines=11> */
[----:B------:R-:W-:Y:S02]  /*c760*/  FMUL.FTZ R232, R29, c[0x0][0x2ec] ;  /* 0x0000bb001de87a20 */ /* 0x000fe40000410000 */
[----:B------:R-:W-:Y:S02]  /*c770*/  FMUL.FTZ R231, R30, c[0x0][0x2ec] ;  /* 0x0000bb001ee77a20 */ /* 0x000fe40000410000 */
[----:B----4-:R-:W-:Y:S02]  /*c780*/  FMUL.FTZ R229, R31, c[0x0][0x2ec] ;  /* 0x0000bb001fe57a20 */ /* 0x010fe40000410000 */
[----:B------:R-:W-:Y:S01]  /*c790*/  FMUL.FTZ R228, R32, c[0x0][0x2ec] ;  /* 0x0000bb0020e47a20 */ /* 0x000fe20000410000 */
[----:B------:R-:W4:Y:S01]  /*c7a0*/  MUFU.TANH R248, R248 ;  /* 0x000000f800f87308 */ /* 0x000f220000002400 */
[----:B------:R-:W-:Y:S02]  /*c7b0*/  FMUL.FTZ R226, R33, c[0x0][0x2ec] ;  /* 0x0000bb0021e27a20 */ /* 0x000fe40000410000 */
[----:B---3--:R-:W-:Y:S02]  /*c7c0*/  FMUL.FTZ R134, R34, c[0x0][0x2ec] ;  /* 0x0000bb0022867a20 */ /* 0x008fe40000410000 */
[----:B------:R-:W-:Y:S02]  /*c7d0*/  FMUL.FTZ R132, R11, c[0x0][0x2ec] ;  /* 0x0000bb000b847a20 */ /* 0x000fe40000410000 */
[----:B------:R-:W-:Y:S03]  /*c7e0*/  FMUL.FTZ R35, R35, c[0x0][0x2ec] ;  /* 0x0000bb0023237a20 */ /* 0x000fe60000410000 */
[----:B------:R3:W1:Y:S10]  /*c7f0*/  MUFU.TANH R173, R132 ;  /* 0x0000008400ad7308 */ /* 0x0006740000002400 */
        /* <DEDUP_REMOVED lines=24> */
[----:B--2-4-:R-:W-:Y:S02]  /*c980*/  MOV R3, UR6 ;  /* 0x0000000600037c02 */ /* 0x014fe40008000f00 */
[----:B------:R-:W-:Y:S01]  /*c990*/  MOV R2, UR4 ;  /* 0x0000000400027c02 */ /* 0x000fe20008000f00 */
[----:B------:R-:W-:-:S05]  /*c9a0*/  @!P0 BRA `(.L_x_1463) ;  /* 0x000003c000008947 */ /* 0x000fca0003800000 */
[----:B------:R-:W-:Y:S01]  /*c9b0*/  IMAD.SHL.U32 R4, R211, 0x40, RZ ;  /* 0x00000040d3047824 */ /* 0x000fe200078e00ff */
[----:B------:R-:W-:Y:S04]  /*c9c0*/  IABS R3, c[0x0][0x2d0] ;  /* 0x0000b40000037a13 */ /* 0x000fe80000000000 */
[----:B------:R-:W2:Y:S01]  /*c9d0*/  I2F.RP R8, R3 ;  /* 0x0000000300087306 */ /* 0x000ea20000209400 */
[----:B------:R-:W-:Y:S04]  /*c9e0*/  IADD3 R9, R4, -0x40, RZ ;  /* 0xffffffc004097810 */ /* 0x000fe80007ffe0ff */
        /* <DEDUP_REMOVED lines=56> */
.L_x_1463:
        /* <DEDUP_REMOVED lines=20> */
[C---:B------:R-:W-:Y:S03]  /*ceb0*/  IADD3 R3, P6, R210.reuse, R5, RZ ;  /* 0x00000005d2037210 */ /* 0x040fe60007fde0ff */
        /* <DEDUP_REMOVED lines=68> */
.L_x_1462:
[----:B--2-4-:R-:W-:Y:S01]  /*d300*/  FMNMX.FTZ R11, R166, R135, !PT ;  /* 0x00000087a60b7209 */ /* 0x014fe20007810000 */
[----:B------:R-:W-:Y:S01]  /*d310*/  LDSM.16.MT88.4 R12, [R200+0xc000] ;  /* 0x00c00000c80c783b */ /* 0x000fe20000004200 */
[----:B------:R-:W-:Y:S02]  /*d320*/  FMNMX.FTZ R2, R251, R0, !PT ;  /* 0x00000000fb027209 */ /* 0x000fe40007810000 */
[----:B------:R-:W-:Y:S02]  /*d330*/  FMNMX.FTZ R11, R252, R11, !PT ;  /* 0x0000000bfc0b7209 */ /* 0x000fe40007810000 */
[----:B-1----:R-:W-:Y:S02]  /*d340*/  FMNMX.FTZ R2, R249, R2, !PT ;  /* 0x00000002f9027209 */ /* 0x002fe40007810000 */
        /* <DEDUP_REMOVED lines=39> */
[----:B---3--:R-:W1:Y:S01]  /*d5c0*/  SHFL.BFLY PT, R132, R9, 0x1, 0x1f ;  /* 0x0c201f0009847f89 */ /* 0x008e6200000e0000 */
        /* <DEDUP_REMOVED lines=17> */
[----:B------:R-:W-:Y:S01]  /*d6e0*/  ISETP.GT.AND P1, PT, R211, R208, PT ;  /* 0x000000d0d300720c */ /* 0x000fe20003f24270 */
[--C-:B------:R-:W-:Y:S02]  /*d6f0*/  FFMA.FTZ R169, R250, c[0x0][0x23c], -R145.reuse ;  /* 0x00008f00faa97a23 */ /* 0x100fe40000010891 */
[--C-:B------:R-:W-:Y:S02]  /*d700*/  FFMA.FTZ R167, R251, c[0x0][0x23c], -R144.reuse ;  /* 0x00008f00fba77a23 */ /* 0x100fe40000010890 */
[--C-:B------:R-:W-:Y:S01]  /*d710*/  FFMA.FTZ R166, R249, c[0x0][0x23c], -R144.reuse ;  /* 0x00008f00f9a67a23 */ /* 0x100fe20000010890 */
[----:B------:R-:W-:Y:S01]  /*d720*/  MUFU.EX2 R171, R171 ;  /* 0x000000ab00ab7308 */ /* 0x000fe20000000800 */
[--C-:B------:R-:W-:Y:S02]  /*d730*/  FFMA.FTZ R168, R174, c[0x0][0x23c], -R145.reuse ;  /* 0x00008f00aea87a23 */ /* 0x100fe40000010891 */
        /* <DEDUP_REMOVED lines=113> */
[--C-:B------:R-:W-:Y:S02]  /*de50*/  FFMA.FTZ R175, R245, c[0x0][0x23c], -R144.reuse ;  /* 0x00008f00f5af7a23 */ /* 0x100fe40000010890 */
[--C-:B------:R-:W-:Y:S02]  /*de60*/  FFMA.FTZ R177, R244, c[0x0][0x23c], -R145.reuse ;  /* 0x00008f00f4b17a23 */ /* 0x100fe40000010891 */
[C---:B---3--:R-:W-:Y:S02]  /*de70*/  HMMA.16816.F32 R36, R128.reuse, R112, R36 ;  /* 0x000000708024723c */ /* 0x048fe40000001824 */
[----:B------:R-:W2:Y:S02]  /*de80*/  MUFU.EX2 R175, R175 ;  /* 0x000000af00af7308 */ /* 0x000ea40000000800 */
[--C-:B------:R-:W-:Y:S02]  /*de90*/  FFMA.FTZ R176, R242, c[0x0][0x23c], -R145.reuse ;  /* 0x00008f00f2b07a23 */ /* 0x100fe40000010891 */
[--C-:B------:R-:W-:Y:S02]  /*dea0*/  FFMA.FTZ R178, R243, c[0x0][0x23c], -R144.reuse ;  /* 0x00008f00f3b27a23 */ /* 0x100fe40000010890 */
[C---:B------:R-:W-:Y:S01]  /*deb0*/  HMMA.16816.F32 R40, R128.reuse, R114, R40 ;  /* 0x000000728028723c */ /* 0x040fe20000001828 */
[----:B------:R-:W-:Y:S03]  /*dec0*/  LDSM.16.MT88.4 R112, [R200+0xc800] ;  /* 0x00c80000c870783b */ /* 0x000fe60000004200 */
[--C-:B------:R-:W-:Y:S01]  /*ded0*/  FFMA.FTZ R179, R241, c[0x0][0x23c], -R144.reuse ;  /* 0x00008f00f1b37a23 */ /* 0x100fe20000010890 */
[----:B------:R-:W-:Y:S01]  /*dee0*/  MUFU.EX2 R177, R177 ;  /* 0x000000b100b17308 */ /* 0x000fe20000000800 */
[C---:B------:R-:W-:Y:S02]  /*def0*/  FMUL.FTZ R88, R2.reuse, R88 ;  /* 0x0000005802587220 */ /* 0x040fe40000410000 */
[----:B------:R-:W-:Y:S01]  /*df00*/  FMUL.FTZ R89, R2, R89 ;  /* 0x0000005902597220 */ /* 0x000fe20000410000 */
[C---:B----4-:R-:W-:Y:S03]  /*df10*/  HMMA.16816.F32 R44, R128.reuse, R104, R44 ;  /* 0x00000068802c723c */ /* 0x050fe6000000182c */
[C---:B------:R-:W-:Y:S03]  /*df20*/  FMUL.FTZ R90, R0.reuse, R90 ;  /* 0x0000005a005a7220 */ /* 0x040fe60000410000 */
[----:B------:R-:W3:Y:S01]  /*df30*/  MUFU.EX2 R176, R176 ;  /* 0x000000b000b07308 */ /* 0x000ee20000000800 */
[----:B------:R-:W-:Y:S02]  /*df40*/  FMUL.FTZ R91, R0, R91 ;  /* 0x0000005b005b7220 */ /* 0x000fe40000410000 */
[C---:B------:R-:W-:Y:S01]  /*df50*/  FMUL.FTZ R92, R2.reuse, R92 ;  /* 0x0000005c025c7220 */ /* 0x040fe20000410000 */
[C---:B------:R-:W-:Y:S01]  /*df60*/  HMMA.16816.F32 R48, R128.reuse, R106, R48 ;  /* 0x0000006a8030723c */ /* 0x040fe20000001830 */
[----:B------:R-:W4:Y:S02]  /*df70*/  LDSM.16.MT88.4 R104, [R200+0x10000] ;  /* 0x01000000c868783b */ /* 0x000f240000004200 */
[----:B------:R-:W-:Y:S02]  /*df80*/  FMUL.FTZ R93, R2, R93 ;  /* 0x0000005d025d7220 */ /* 0x000fe40000410000 */
[C---:B------:R-:W-:Y:S01]  /*df90*/  FMUL.FTZ R94, R0.reuse, R94 ;  /* 0x0000005e005e7220 */ /* 0x040fe20000410000 */
[----:B------:R-:W-:Y:S02]  /*dfa0*/  MUFU.EX2 R178, R178 ;  /* 0x000000b200b27308 */ /* 0x000fe40000000800 */
[C---:B------:R-:W-:Y:S04]  /*dfb0*/  HMMA.16816.F32 R52, R128.reuse, R100, R52 ;  /* 0x000000648034723c */ /* 0x040fe80000001834 */
[----:B------:R-:W-:Y:S02]  /*dfc0*/  FMUL.FTZ R95, R0, R95 ;  /* 0x0000005f005f7220 */ /* 0x000fe40000410000 */
[C---:B------:R-:W-:Y:S02]  /*dfd0*/  FMUL.FTZ R96, R2.reuse, R96 ;  /* 0x0000006002607220 */ /* 0x040fe40000410000 */
[C---:B------:R-:W-:Y:S01]  /*dfe0*/  HMMA.16816.F32 R56, R128.reuse, R102, R56 ;  /* 0x000000668038723c */ /* 0x040fe20000001838 */
[----:B------:R-:W5:Y:S01]  /*dff0*/  LDSM.16.MT88.4 R100, [R198+0x10000] ;  /* 0x01000000c664783b */ /* 0x000f620000004200 */
[----:B------:R-:W1:Y:S02]  /*e000*/  MUFU.EX2 R179, R179 ;  /* 0x000000b300b37308 */ /* 0x000e640000000800 */
[----:B------:R-:W-:Y:S02]  /*e010*/  FMUL.FTZ R97, R2, R97 ;  /* 0x0000006102617220 */ /* 0x000fe40000410000 */
[C---:B------:R-:W-:Y:S02]  /*e020*/  FMUL.FTZ R98, R0.reuse, R98 ;  /* 0x0000006200627220 */ /* 0x040fe40000410000 */
[C---:B------:R-:W-:Y:S04]  /*e030*/  HMMA.16816.F32 R60, R128.reuse, R108, R60 ;  /* 0x0000006c803c723c */ /* 0x040fe8000000183c */
[----:B------:R-:W-:Y:S02]  /*e040*/  FMUL.FTZ R99, R0, R99 ;  /* 0x0000006300637220 */ /* 0x000fe40000410000 */
[--C-:B------:R-:W-:Y:S02]  /*e050*/  FFMA.FTZ R180, R238, c[0x0][0x23c], -R145.reuse ;  /* 0x00008f00eeb47a23 */ /* 0x100fe40000010891 */
[C---:B------:R-:W-:Y:S01]  /*e060*/  HMMA.16816.F32 R64, R128.reuse, R110, R64 ;  /* 0x0000006e8040723c */ /* 0x040fe20000001840 */
[----:B------:R-:W1:Y:S03]  /*e070*/  LDSM.16.MT88.4 R108, [R197+0x10000] ;  /* 0x01000000c56c783b */ /* 0x000e660000004200 */
[--C-:B------:R-:W-:Y:S01]  /*e080*/  FFMA.FTZ R181, R240, c[0x0][0x23c], -R145.reuse ;  /* 0x00008f00f0b57a23 */ /* 0x100fe20000010891 */
[----:B------:R-:W-:Y:S01]  /*e090*/  MUFU.EX2 R180, R180 ;  /* 0x000000b400b47308 */ /* 0x000fe20000000800 */
[--C-:B------:R-:W-:Y:S02]  /*e0a0*/  FFMA.FTZ R182, R239, c[0x0][0x23c], -R144.reuse ;  /* 0x00008f00efb67a23 */ /* 0x100fe40000010890 */
[--C-:B------:R-:W-:Y:S01]  /*e0b0*/  FFMA.FTZ R183, R237, c[0x0][0x23c], -R144.reuse ;  /* 0x00008f00edb77a23 */ /* 0x100fe20000010890 */
[C---:B----4-:R-:W-:Y:S03]  /*e0c0*/  HMMA.16816.F32 R68, R128.reuse, R104, R68 ;  /* 0x000000688044723c */ /* 0x050fe60000001844 */
[--C-:B------:R-:W-:Y:S02]  /*e0d0*/  FFMA.FTZ R236, R236, c[0x0][0x23c], -R145.reuse ;  /* 0x00008f00ecec7a23 */ /* 0x100fe40000010891 */
[--C-:B------:R-:W-:Y:S01]  /*e0e0*/  FFMA.FTZ R237, R234, c[0x0][0x23c], -R145.reuse ;  /* 0x00008f00eaed7a23 */ /* 0x100fe20000010891 */
[----:B------:R-:W-:Y:S01]  /*e0f0*/  MUFU.EX2 R181, R181 ;  /* 0x000000b500b57308 */ /* 0x000fe20000000800 */
[--C-:B------:R-:W-:Y:S01]  /*e100*/  FFMA.FTZ R234, R235, c[0x0][0x23c], -R144.reuse ;  /* 0x00008f00ebea7a23 */ /* 0x100fe20000010890 */
[C---:B------:R-:W-:Y:S01]  /*e110*/  HMMA.16816.F32 R72, R128.reuse, R106, R72 ;  /* 0x0000006a8048723c */ /* 0x040fe20000001848 */
[----:B------:R-:W4:Y:S03]  /*e120*/  LDSM.16.MT88.4 R104, [R196+0x10000] ;  /* 0x01000000c468783b */ /* 0x000f260000004200 */
[C---:B------:R-:W-:Y:S02]  /*e130*/  FMUL.FTZ R76, R2.reuse, R76 ;  /* 0x0000004c024c7220 */ /* 0x040fe40000410000 */
[----:B------:R-:W-:Y:S02]  /*e140*/  FMUL.FTZ R77, R2, R77 ;  /* 0x0000004d024d7220 */ /* 0x000fe40000410000 */
[C---:B------:R-:W-:Y:S01]  /*e150*/  FMUL.FTZ R78, R0.reuse, R78 ;  /* 0x0000004e004e7220 */ /* 0x040fe20000410000 */
[----:B------:R-:W-:Y:S03]  /*e160*/  MUFU.EX2 R182, R182 ;  /* 0x000000b600b67308 */ /* 0x000fe60000000800 */
[----:B------:R-:W-:Y:S02]  /*e170*/  FMUL.FTZ R79, R0, R79 ;  /* 0x0000004f004f7220 */ /* 0x000fe40000410000 */
[--C-:B------:R-:W-:Y:S02]  /*e180*/  FFMA.FTZ R233, R233, c[0x0][0x23c], -R144.reuse ;  /* 0x00008f00e9e97a23 */ /* 0x100fe40000010890 */
[--C-:B------:R-:W-:Y:S02]  /*e190*/  FFMA.FTZ R230, R230, c[0x0][0x23c], -R145.reuse ;  /* 0x00008f00e6e67a23 */ /* 0x100fe40000010891 */
[--C-:B------:R-:W-:Y:S01]  /*e1a0*/  FFMA.FTZ R235, R232, c[0x0][0x23c], -R145.reuse ;  /* 0x00008f00e8eb7a23 */ /* 0x100fe20000010891 */
[C---:B-----5:R-:W-:Y:S01]  /*e1b0*/  HMMA.16816.F32 R76, R128.reuse, R100, R76 ;  /* 0x00000064804c723c */ /* 0x060fe2000000184c */
[----:B------:R-:W-:Y:S02]  /*e1c0*/  MUFU.EX2 R183, R183 ;  /* 0x000000b700b77308 */ /* 0x000fe40000000800 */
[C---:B------:R-:W-:Y:S02]  /*e1d0*/  FMUL.FTZ R80, R2.reuse, R80 ;  /* 0x0000005002507220 */ /* 0x040fe40000410000 */
[----:B------:R-:W-:Y:S02]  /*e1e0*/  FMUL.FTZ R81, R2, R81 ;  /* 0x0000005102517220 */ /* 0x000fe40000410000 */
[C---:B------:R-:W-:Y:S01]  /*e1f0*/  FMUL.FTZ R82, R0.reuse, R82 ;  /* 0x0000005200527220 */ /* 0x040fe20000410000 */
[----:B-1----:R-:W-:Y:S01]  /*e200*/  F2FP.PACK_AB R100, R173, R172 ;  /* 0x000000acad64723e */ /* 0x002fe200000000ff */
[----:B------:R-:W-:Y:S02]  /*e210*/  FMUL.FTZ R83, R0, R83 ;  /* 0x0000005300537220 */ /* 0x000fe40000410000 */
[----:B------:R-:W-:Y:S01]  /*e220*/  MUFU.EX2 R236, R236 ;  /* 0x000000ec00ec7308 */ /* 0x000fe20000000800 */
[----:B--2---:R-:W-:Y:S01]  /*e230*/  F2FP.PACK_AB R101, R175, R174 ;  /* 0x000000aeaf65723e */ /* 0x004fe200000000ff */
[--C-:B------:R-:W-:Y:S02]  /*e240*/  FFMA.FTZ R231, R231, c[0x0][0x23c], -R144.reuse ;  /* 0x00008f00e7e77a23 */ /* 0x100fe40000010890 */
[--C-:B------:R-:W-:Y:S01]  /*e250*/  FFMA.FTZ R232, R229, c[0x0][0x23c], -R144.reuse ;  /* 0x00008f00e5e87a23 */ /* 0x100fe20000010890 */
[C---:B------:R-:W-:Y:S03]  /*e260*/  HMMA.16816.F32 R80, R128.reuse, R102, R80 ;  /* 0x000000668050723c */ /* 0x040fe60000001850 */
[--C-:B------:R-:W-:Y:S02]  /*e270*/  FFMA.FTZ R228, R228, c[0x0][0x23c], -R145.reuse ;  /* 0x00008f00e4e47a23 */ /* 0x100fe40000010891 */
[----:B------:R-:W-:Y:S01]  /*e280*/  FFMA.FTZ R145, R226, c[0x0][0x23c], -R145 ;  /* 0x00008f00e2917a23 */ /* 0x000fe20000010891 */
[----:B------:R-:W-:Y:S01]  /*e290*/  MUFU.EX2 R237, R237 ;  /* 0x000000ed00ed7308 */ /* 0x000fe20000000800 */
[----:B---3--:R-:W-:Y:S01]  /*e2a0*/  F2FP.PACK_AB R102, R176, R177 ;  /* 0x000000b1b066723e */ /* 0x008fe200000000ff */
[C---:B------:R-:W-:Y:S04]  /*e2b0*/  HMMA.16816.F32 R84, R128.reuse, R108, R84 ;  /* 0x0000006c8054723c */ /* 0x040fe80000001854 */
[----:B------:R-:W-:Y:S01]  /*e2c0*/  F2FP.PACK_AB R103, R179, R178 ;  /* 0x000000b2b367723e */ /* 0x000fe200000000ff */
[--C-:B------:R-:W-:Y:S02]  /*e2d0*/  FFMA.FTZ R134, R134, c[0x0][0x23c], -R144.reuse ;  /* 0x00008f0086867a23 */ /* 0x100fe40000010890 */
[----:B------:R-:W-:Y:S01]  /*e2e0*/  FFMA.FTZ R144, R133, c[0x0][0x23c], -R144 ;  /* 0x00008f0085907a23 */ /* 0x000fe20000010890 */
[C---:B------:R-:W-:Y:S01]  /*e2f0*/  HMMA.16816.F32 R88, R128.reuse, R110, R88 ;  /* 0x0000006e8058723c */ /* 0x040fe20000001858 */
[----:B------:R-:W1:Y:S01]  /*e300*/  LDSM.16.MT88.4 R108, [R198+0xc800] ;  /* 0x00c80000c66c783b */ /* 0x000e620000004200 */
[----:B------:R-:W-:Y:S02]  /*e310*/  MUFU.EX2 R229, R145 ;  /* 0x0000009100e57308 */ /* 0x000fe40000000800 */
[----:B------:R-:W-:Y:S02]  /*e320*/  FFMA.FTZ R171, R2, R225, R171 ;  /* 0x000000e102ab7223 */ /* 0x000fe400000100ab */
[----:B------:R-:W-:Y:S02]  /*e330*/  FFMA.FTZ R167, R0, R223, R167 ;  /* 0x000000df00a77223 */ /* 0x000fe400000100a7 */
[C---:B----4-:R-:W-:Y:S04]  /*e340*/  HMMA.16816.F32 R92, R128.reuse, R104, R92 ;  /* 0x00000068805c723c */ /* 0x050fe8000000185c */
[----:B------:R2:W-:Y:S01]  /*e350*/  MUFU.EX2 R133, R144 ;  /* 0x0000009000857308 */ /* 0x0005e20000000800 */
[----:B------:R-:W-:Y:S02]  /*e360*/  FADD.FTZ R170, R170, R171 ;  /* 0x000000abaaaa7221 */ /* 0x000fe40000010000 */
[----:B------:R-:W-:Y:S01]  /*e370*/  FADD.FTZ R166, R166, R167 ;  /* 0x000000a7a6a67221 */ /* 0x000fe20000010000 */
[----:B------:R-:W-:Y:S01]  /*e380*/  HMMA.16816.F32 R96, R128, R106, R96 ;  /* 0x0000006a8060723c */ /* 0x000fe20000001860 */
[----:B------:R-:W3:Y:S05]  /*e390*/  LDSM.16.MT88.4 R104, [R196+0xe800] ;  /* 0x00e80000c468783b */ /* 0x000eea0000004200 */
[----:B------:R-:W-:Y:S02]  /*e3a0*/  MUFU.EX2 R234, R234 ;  /* 0x000000ea00ea7308 */ /* 0x000fe40000000800 */
[C---:B------:R-:W-:Y:S08]  /*e3b0*/  HMMA.16816.F32 R4, R100.reuse, R112, R4 ;  /* 0x000000706404723c */ /* 0x040ff00000001804 */
[C---:B------:R-:W-:Y:S01]  /*e3c0*/  HMMA.16816.F32 R8, R100.reuse, R114, R8 ;  /* 0x000000726408723c */ /* 0x040fe20000001808 */
[----:B------:R-:W-:Y:S01]  /*e3d0*/  LDSM.16.MT88.4 R112, [R198+0x10800] ;  /* 0x01080000c670783b */ /* 0x000fe20000004200 */
[----:B------:R-:W-:Y:S06]  /*e3e0*/  MUFU.EX2 R233, R233 ;  /* 0x000000e900e97308 */ /* 0x000fec0000000800 */
[C---:B-1----:R-:W-:Y:S01]  /*e3f0*/  HMMA.16816.F32 R12, R100.reuse, R108, R12 ;  /* 0x0000006c640c723c */ /* 0x042fe2000000180c */
[----:B--2---:R-:W-:Y:S03]  /*e400*/  LDSM.16.MT88.4 R144, [R200+0xf800] ;  /* 0x00f80000c890783b */ /* 0x004fe60000004200 */
[----:B------:R-:W-:Y:S04]  /*e410*/  MUFU.EX2 R230, R230 ;  /* 0x000000e600e67308 */ /* 0x000fe80000000800 */
[C---:B------:R-:W-:Y:S01]  /*e420*/  HMMA.16816.F32 R16, R100.reuse, R110, R16 ;  /* 0x0000006e6410723c */ /* 0x040fe20000001810 */
[----:B------:R-:W1:Y:S05]  /*e430*/  LDSM.16.MT88.4 R108, [R200+0x10800] ;  /* 0x01080000c86c783b */ /* 0x000e6a0000004200 */
[----:B------:R-:W2:Y:S02]  /*e440*/  MUFU.EX2 R235, R235 ;  /* 0x000000eb00eb7308 */ /* 0x000ea40000000800 */
[C---:B------:R-:W-:Y:S08]  /*e450*/  HMMA.16816.F32 R20, R100.reuse, R116, R20 ;  /* 0x000000746414723c */ /* 0x040ff00000001814 */
[----:B------:R-:W-:Y:S01]  /*e460*/  MUFU.EX2 R231, R231 ;  /* 0x000000e700e77308 */ /* 0x000fe20000000800 */
[C---:B------:R-:W-:Y:S01]  /*e470*/  HMMA.16816.F32 R24, R100.reuse, R118, R24 ;  /* 0x000000766418723c */ /* 0x040fe20000001818 */
[----:B------:R-:W-:Y:S07]  /*e480*/  LDSM.16.MT88.4 R116, [R196+0x10800] ;  /* 0x01080000c474783b */ /* 0x000fee0000004200 */
[C---:B------:R-:W-:Y:S01]  /*e490*/  HMMA.16816.F32 R28, R100.reuse, R120, R28 ;  /* 0x00000078641c723c */ /* 0x040fe2000000181c */
[----:B------:R-:W4:Y:S07]  /*e4a0*/  MUFU.EX2 R232, R232 ;  /* 0x000000e800e87308 */ /* 0x000f2e0000000800 */
[C---:B------:R-:W-:Y:S01]  /*e4b0*/  HMMA.16816.F32 R32, R100.reuse, R122, R32 ;  /* 0x0000007a6420723c */ /* 0x040fe20000001820 */
[----:B------:R-:W-:Y:S02]  /*e4c0*/  LDSM.16.MT88.4 R120, [R198+0xd000] ;  /* 0x00d00000c678783b */ /* 0x000fe40000004200 */
[----:B------:R-:W5:Y:S05]  /*e4d0*/  MUFU.EX2 R228, R228 ;  /* 0x000000e400e47308 */ /* 0x000f6a0000000800 */
[C---:B------:R-:W-:Y:S05]  /*e4e0*/  HMMA.16816.F32 R36, R100.reuse, R124, R36 ;  /* 0x0000007c6424723c */ /* 0x040fea0000001824 */
[----:B------:R-:W1:Y:S03]  /*e4f0*/  MUFU.EX2 R134, R134 ;  /* 0x0000008600867308 */ /* 0x000e660000000800 */
[C---:B------:R-:W-:Y:S01]  /*e500*/  HMMA.16816.F32 R40, R100.reuse, R126, R40 ;  /* 0x0000007e6428723c */ /* 0x040fe20000001828 */
[----:B------:R-:W-:Y:S07]  /*e510*/  LDSM.16.MT88.4 R124, [R196+0xd000] ;  /* 0x00d00000c47c783b */ /* 0x000fee0000004200 */
[C---:B------:R-:W-:Y:S07]  /*e520*/  HMMA.16816.F32 R44, R100.reuse, R136, R44 ;  /* 0x00000088642c723c */ /* 0x040fee000000182c */
[----:B--2---:R-:W-:Y:S01]  /*e530*/  F2FP.PACK_AB R136, R235, R230 ;  /* 0x000000e6eb88723e */ /* 0x004fe200000000ff */
[C---:B------:R-:W-:Y:S04]  /*e540*/  HMMA.16816.F32 R48, R100.reuse, R138, R48 ;  /* 0x0000008a6430723c */ /* 0x040fe80000001830 */
[----:B----4-:R-:W-:Y:S03]  /*e550*/  F2FP.PACK_AB R137, R232, R231 ;  /* 0x000000e7e889723e */ /* 0x010fe600000000ff */
[----:B-----5:R-:W-:Y:S01]  /*e560*/  F2FP.PACK_AB R138, R229, R228 ;  /* 0x000000e4e58a723e */ /* 0x020fe200000000ff */
[C---:B------:R-:W-:Y:S04]  /*e570*/  HMMA.16816.F32 R52, R100.reuse, R140, R52 ;  /* 0x0000008c6434723c */ /* 0x040fe80000001834 */
[----:B-1----:R-:W-:Y:S04]  /*e580*/  F2FP.PACK_AB R139, R133, R134 ;  /* 0x00000086858b723e */ /* 0x002fe800000000ff */
[C---:B------:R-:W-:Y:S01]  /*e590*/  HMMA.16816.F32 R56, R100.reuse, R142, R56 ;  /* 0x0000008e6438723c */ /* 0x040fe20000001838 */
[----:B------:R-:W-:Y:S07]  /*e5a0*/  LDSM.16.MT88.4 R140, [R196+0xd800] ;  /* 0x00d80000c48c783b */ /* 0x000fee0000004200 */
[C---:B---3--:R-:W-:Y:S08]  /*e5b0*/  HMMA.16816.F32 R60, R100.reuse, R104, R60 ;  /* 0x00000068643c723c */ /* 0x048ff0000000183c */
        /* <DEDUP_REMOVED lines=8> */
[C---:B-1----:R-:W-:Y:S08]  /*e640*/  HMMA.16816.F32 R84, R100.reuse, R104, R84 ;  /* 0x000000686454723c */ /* 0x042ff00000001854 */
[C---:B------:R-:W-:Y:S01]  /*e650*/  HMMA.16816.F32 R88, R100.reuse, R106, R88 ;  /* 0x0000006a6458723c */ /* 0x040fe20000001858 */
[----:B------:R-:W1:Y:S07]  /*e660*/  LDSM.16.MT88.4 R104, [R200+0xf000] ;  /* 0x00f00000c868783b */ /* 0x000e6e0000004200 */
[C---:B------:R-:W-:Y:S08]  /*e670*/  HMMA.16816.F32 R92, R100.reuse, R116, R92 ;  /* 0x00000074645c723c */ /* 0x040ff0000000185c */
[----:B------:R-:W-:Y:S01]  /*e680*/  HMMA.16816.F32 R96, R100, R118, R96 ;  /* 0x000000766460723c */ /* 0x000fe20000001860 */
[----:B------:R-:W4:Y:S06]  /*e690*/  LDSM.16.MT88.4 R116, [R198+0xf000] ;  /* 0x00f00000c674783b */ /* 0x000f2c0000004200 */
[----:B------:R-:W-:Y:S02]  /*e6a0*/  F2FP.PACK_AB R100, R181, R180 ;  /* 0x000000b4b564723e */ /* 0x000fe400000000ff */
[----:B------:R-:W-:Y:S03]  /*e6b0*/  F2FP.PACK_AB R101, R183, R182 ;  /* 0x000000b6b765723e */ /* 0x000fe600000000ff */
[----:B------:R-:W-:Y:S02]  /*e6c0*/  F2FP.PACK_AB R102, R237, R236 ;  /* 0x000000eced66723e */ /* 0x000fe400000000ff */
[----:B------:R-:W-:Y:S07]  /*e6d0*/  F2FP.PACK_AB R103, R233, R234 ;  /* 0x000000eae967723e */ /* 0x000fee00000000ff */
[C---:B--2---:R-:W-:Y:S08]  /*e6e0*/  HMMA.16816.F32 R4, R100.reuse, R108, R4 ;  /* 0x0000006c6404723c */ /* 0x044ff00000001804 */
[C---:B------:R-:W-:Y:S01]  /*e6f0*/  HMMA.16816.F32 R8, R100.reuse, R110, R8 ;  /* 0x0000006e6408723c */ /* 0x040fe20000001808 */
[----:B------:R-:W2:Y:S07]  /*e700*/  LDSM.16.MT88.4 R108, [R197+0xf000] ;  /* 0x00f00000c56c783b */ /* 0x000eae0000004200 */
[C---:B------:R-:W-:Y:S08]  /*e710*/  HMMA.16816.F32 R12, R100.reuse, R120, R12 ;  /* 0x00000078640c723c */ /* 0x040ff0000000180c */
[C---:B------:R-:W-:Y:S08]  /*e720*/  HMMA.16816.F32 R16, R100.reuse, R122, R16 ;  /* 0x0000007a6410723c */ /* 0x040ff00000001810 */
[C---:B---3--:R-:W-:Y:S08]  /*e730*/  HMMA.16816.F32 R20, R100.reuse, R112, R20 ;  /* 0x000000706414723c */ /* 0x048ff00000001814 */
[C---:B------:R-:W-:Y:S01]  /*e740*/  HMMA.16816.F32 R24, R100.reuse, R114, R24 ;  /* 0x000000726418723c */ /* 0x040fe20000001818 */
[----:B------:R-:W3:Y:S07]  /*e750*/  LDSM.16.MT88.4 R112, [R196+0xf000] ;  /* 0x00f00000c470783b */ /* 0x000eee0000004200 */
[C---:B------:R-:W-:Y:S08]  /*e760*/  HMMA.16816.F32 R28, R100.reuse, R124, R28 ;  /* 0x0000007c641c723c */ /* 0x040ff0000000181c */
[C---:B------:R-:W-:Y:S01]  /*e770*/  HMMA.16816.F32 R32, R100.reuse, R126, R32 ;  /* 0x0000007e6420723c */ /* 0x040fe20000001820 */
[----:B------:R-:W-:Y:S07]  /*e780*/  LDSM.16.MT88.4 R124, [R200+0xd800] ;  /* 0x00d80000c87c783b */ /* 0x000fee0000004200 */
[C---:B-1----:R-:W-:Y:S08]  /*e790*/  HMMA.16816.F32 R36, R100.reuse, R104, R36 ;  /* 0x000000686424723c */ /* 0x042ff00000001824 */
[C---:B------:R-:W-:Y:S01]  /*e7a0*/  HMMA.16816.F32 R40, R100.reuse, R106, R40 ;  /* 0x0000006a6428723c */ /* 0x040fe20000001828 */
[----:B------:R-:W1:Y:S07]  /*e7b0*/  LDSM.16.MT88.4 R104, [R200+0x11000] ;  /* 0x01100000c868783b */ /* 0x000e6e0000004200 */
[C---:B----4-:R-:W-:Y:S08]  /*e7c0*/  HMMA.16816.F32 R44, R100.reuse, R116, R44 ;  /* 0x00000074642c723c */ /* 0x050ff0000000182c */
[C---:B------:R-:W-:Y:S01]  /*e7d0*/  HMMA.16816.F32 R48, R100.reuse, R118, R48 ;  /* 0x000000766430723c */ /* 0x040fe20000001830 */
[----:B------:R-:W4:Y:S07]  /*e7e0*/  LDSM.16.MT88.4 R116, [R198+0x11000] ;  /* 0x01100000c674783b */ /* 0x000f2e0000004200 */
[C---:B--2---:R-:W-:Y:S08]  /*e7f0*/  HMMA.16816.F32 R52, R100.reuse, R108, R52 ;  /* 0x0000006c6434723c */ /* 0x044ff00000001834 */
[C---:B------:R-:W-:Y:S01]  /*e800*/  HMMA.16816.F32 R56, R100.reuse, R110, R56 ;  /* 0x0000006e6438723c */ /* 0x040fe20000001838 */
[----:B------:R-:W2:Y:S07]  /*e810*/  LDSM.16.MT88.4 R108, [R197+0x11000] ;  /* 0x01100000c56c783b */ /* 0x000eae0000004200 */
[C---:B---3--:R-:W-:Y:S08]  /*e820*/  HMMA.16816.F32 R60, R100.reuse, R112, R60 ;  /* 0x00000070643c723c */ /* 0x048ff0000000183c */
[C---:B------:R-:W-:Y:S01]  /*e830*/  HMMA.16816.F32 R64, R100.reuse, R114, R64 ;  /* 0x000000726440723c */ /* 0x040fe20000001840 */
[----:B------:R-:W3:Y:S07]  /*e840*/  LDSM.16.MT88.4 R112, [R196+0x11000] ;  /* 0x01100000c470783b */ /* 0x000eee0000004200 */
[C---:B-1----:R-:W-:Y:S08]  /*e850*/  HMMA.16816.F32 R68, R100.reuse, R104, R68 ;  /* 0x000000686444723c */ /* 0x042ff00000001844 */
[C---:B------:R-:W-:Y:S01]  /*e860*/  HMMA.16816.F32 R72, R100.reuse, R106, R72 ;  /* 0x0000006a6448723c */ /* 0x040fe20000001848 */
[----:B------:R-:W-:Y:S07]  /*e870*/  LDSM.16.MT88.4 R104, [R197+0xd800] ;  /* 0x00d80000c568783b */ /* 0x000fee0000004200 */
[C---:B----4-:R-:W-:Y:S08]  /*e880*/  HMMA.16816.F32 R76, R100.reuse, R116, R76 ;  /* 0x00000074644c723c */ /* 0x050ff0000000184c */
[C---:B------:R-:W-:Y:S01]  /*e890*/  HMMA.16816.F32 R80, R100.reuse, R118, R80 ;  /* 0x000000766450723c */ /* 0x040fe20000001850 */
[----:B------:R-:W1:Y:S07]  /*e8a0*/  LDSM.16.MT88.4 R116, [R198+0xd800] ;  /* 0x00d80000c674783b */ /* 0x000e6e0000004200 */
[C---:B--2---:R-:W-:Y:S08]  /*e8b0*/  HMMA.16816.F32 R84, R100.reuse, R108, R84 ;  /* 0x0000006c6454723c */ /* 0x044ff00000001854 */
[C---:B------:R-:W-:Y:S08]  /*e8c0*/  HMMA.16816.F32 R88, R100.reuse, R110, R88 ;  /* 0x0000006e6458723c */ /* 0x040ff00000001858 */
[C---:B---3--:R-:W-:Y:S08]  /*e8d0*/  HMMA.16816.F32 R92, R100.reuse, R112, R92 ;  /* 0x00000070645c723c */ /* 0x048ff0000000185c */
[----:B------:R-:W-:Y:S08]  /*e8e0*/  HMMA.16816.F32 R96, R100, R114, R96 ;  /* 0x000000726460723c */ /* 0x000ff00000001860 */
[C---:B------:R-:W-:Y:S01]  /*e8f0*/  HMMA.16816.F32 R128, R136.reuse, R124, R4 ;  /* 0x0000007c8880723c */ /* 0x040fe20000001804 */
[----:B------:R-:W2:Y:S07]  /*e900*/  LDSM.16.MT88.4 R4, [R198+0x11800] ;  /* 0x01180000c604783b */ /* 0x000eae0000004200 */
[C---:B------:R-:W-:Y:S01]  /*e910*/  HMMA.16816.F32 R124, R136.reuse, R126, R8 ;  /* 0x0000007e887c723c */ /* 0x040fe20000001808 */
[----:B------:R-:W3:Y:S07]  /*e920*/  LDSM.16.MT88.4 R8, [R197+0x11800] ;  /* 0x01180000c508783b */ /* 0x000eee0000004200 */
[C---:B-1----:R-:W-:Y:S01]  /*e930*/  HMMA.16816.F32 R120, R136.reuse, R116, R12 ;  /* 0x000000748878723c */ /* 0x042fe2000000180c */
[----:B------:R-:W1:Y:S07]  /*e940*/  LDSM.16.MT88.4 R12, [R196+0x11800] ;  /* 0x01180000c40c783b */ /* 0x000e6e0000004200 */
[C---:B------:R-:W-:Y:S07]  /*e950*/  HMMA.16816.F32 R116, R136.reuse, R118, R16 ;  /* 0x000000768874723c */ /* 0x040fee0000001810 */
[----:B------:R-:W-:Y:S01]  /*e960*/  FADD.FTZ R17, R165, R166 ;  /* 0x000000a6a5117221 */ /* 0x000fe20000010000 */
[C---:B------:R-:W-:Y:S04]  /*e970*/  HMMA.16816.F32 R112, R136.reuse, R104, R20 ;  /* 0x000000688870723c */ /* 0x040fe80000001814 */
[----:B------:R-:W-:Y:S04]  /*e980*/  FADD.FTZ R17, R164, R17 ;  /* 0x00000011a4117221 */ /* 0x000fe80000010000 */
        /* <DEDUP_REMOVED lines=23> */
[----:B------:R-:W-:Y:S01]  /*eb00*/  FADD.FTZ R0, R172, R5 ;  /* 0x00000005ac007221 */ /* 0x000fe20000010000 */
[C---:B---3--:R-:W-:Y:S03]  /*eb10*/  HMMA.16816.F32 R84, R136.reuse, R8, R84 ;  /* 0x000000088854723c */ /* 0x048fe60000001854 */
[----:B------:R-:W-:Y:S04]  /*eb20*/  FADD.FTZ R0, R173, R0 ;  /* 0x00000000ad007221 */ /* 0x000fe80000010000 */
[----:B------:R-:W-:Y:S01]  /*eb30*/  FADD.FTZ R5, R177, R0 ;  /* 0x00000000b1057221 */ /* 0x000fe20000010000 */
[C---:B------:R-:W-:Y:S04]  /*eb40*/  HMMA.16816.F32 R88, R136.reuse, R10, R88 ;  /* 0x0000000a8858723c */ /* 0x040fe80000001858 */
[----:B------:R-:W-:Y:S02]  /*eb50*/  FADD.FTZ R5, R176, R5 ;  /* 0x00000005b0057221 */ /* 0x000fe40000010000 */
[----:B------:R-:W-:Y:S02]  /*eb60*/  FADD.FTZ R0, R234, R183 ;  /* 0x000000b7ea007221 */ /* 0x000fe40000010000 */
[----:B------:R-:W-:Y:S01]  /*eb70*/  FADD.FTZ R180, R180, R5 ;  /* 0x00000005b4b47221 */ /* 0x000fe20000010000 */
[C---:B-1----:R-:W-:Y:S03]  /*eb80*/  HMMA.16816.F32 R92, R136.reuse, R12, R92 ;  /* 0x0000000c885c723c */ /* 0x042fe6000000185c */
[----:B------:R-:W-:Y:S02]  /*eb90*/  FADD.FTZ R181, R181, R180 ;  /* 0x000000b4b5b57221 */ /* 0x000fe40000010000 */
[----:B------:R-:W-:Y:S02]  /*eba0*/  FADD.FTZ R0, R233, R0 ;  /* 0x00000000e9007221 */ /* 0x000fe40000010000 */
[----:B------:R-:W-:Y:S01]  /*ebb0*/  FADD.FTZ R236, R236, R181 ;  /* 0x000000b5ecec7221 */ /* 0x000fe20000010000 */
[----:B------:R-:W-:Y:S04]  /*ebc0*/  HMMA.16816.F32 R96, R136, R14, R96 ;  /* 0x0000000e8860723c */ /* 0x000fe80000001860 */
[----:B------:R-:W-:Y:S02]  /*ebd0*/  FADD.FTZ R237, R237, R236 ;  /* 0x000000eceded7221 */ /* 0x000fe40000010000 */
[----:B------:R-:W-:Y:S01]  /*ebe0*/  FADD.FTZ R231, R231, R0 ;  /* 0x00000000e7e77221 */ /* 0x000fe20000010000 */
[----:B------:R-:W-:Y:S01]  /*ebf0*/  MOV R0, R3 ;  /* 0x0000000300007202 */ /* 0x000fe20000000f00 */
[----:B------:R-:W-:Y:S04]  /*ec00*/  FADD.FTZ R230, R230, R237 ;  /* 0x000000ede6e67221 */ /* 0x000fe80000010000 */
[----:B------:R-:W-:Y:S02]  /*ec10*/  FADD.FTZ R235, R235, R230 ;  /* 0x000000e6ebeb7221 */ /* 0x000fe40000010000 */
[----:B------:R-:W-:Y:S02]  /*ec20*/  FADD.FTZ R231, R232, R231 ;  /* 0x000000e7e8e77221 */ /* 0x000fe40000010000 */
[----:B------:R-:W-:Y:S02]  /*ec30*/  FADD.FTZ R228, R228, R235 ;  /* 0x000000ebe4e47221 */ /* 0x000fe40000010000 */
[----:B------:R-:W-:Y:S02]  /*ec40*/  FADD.FTZ R134, R134, R231 ;  /* 0x000000e786867221 */ /* 0x000fe40000010000 */
[----:B------:R-:W-:Y:S02]  /*ec50*/  FADD.FTZ R225, R229, R228 ;  /* 0x000000e4e5e17221 */ /* 0x000fe40000010000 */
[----:B------:R-:W-:Y:S01]  /*ec60*/  FADD.FTZ R223, R133, R134 ;  /* 0x0000008685df7221 */ /* 0x000fe20000010000 */
[----:B------:R-:W-:-:S05]  /*ec70*/  @P1 BRA `(.L_x_1464) ;  /* 0xffffc50000001947 */ /* 0x000fca000383ffff */
.L_x_1460:
        /* <DEDUP_REMOVED lines=280> */
.L_x_1466:
[----:B--234-:R-:W-:Y:S05]  /*fe00*/  BSYNC B0 ;  /* 0x0000000000007941 */ /* 0x01cfea0003800000 */
.L_x_1465:
        /* <DEDUP_REMOVED lines=18> */
.L_x_1468:
[----:B------:R-:W-:Y:S05]  /*ff30*/  BSYNC B0 ;  /* 0x0000000000007941 */ /* 0x000fea0003800000 */
.L_x_1467:
        /* <DEDUP_REMOVED lines=11> */
.L_x_1470:
[----:B------:R-:W-:Y:S05]  /*fff0*/  BSYNC B0 ;  /* 0x0000000000007941 */ /* 0x000fea0003800000 */
.L_x_1469:
        /* <DEDUP_REMOVED lines=11> */
.L_x_1472:
[----:B------:R-:W-:Y:S05]  /*100b0*/  BSYNC B0 ;  /* 0x0000000000007941 */ /* 0x000fea0003800000 */
.L_x_1471:
        /* <DEDUP_REMOVED lines=11> */
.L_x_1474:
[----:B------:R-:W-:Y:S05]  /*10170*/  BSYNC B0 ;  /* 0x0000000000007941 */ /* 0x000fea0003800000 */
.L_x_1473:
        /* <DEDUP_REMOVED lines=11> */
.L_x_1476:
[----:B------:R-:W-:Y:S05]  /*10230*/  BSYNC B0 ;  /* 0x0000000000007941 */ /* 0x000fea0003800000 */
.L_x_1475:
        /* <DEDUP_REMOVED lines=11> */
.L_x_1478:
[----:B------:R-:W-:Y:S05]  /*102f0*/  BSYNC B0 ;  /* 0x0000000000007941 */ /* 0x000fea0003800000 */
.L_x_1477:
        /* <DEDUP_REMOVED lines=11> */
.L_x_1480:
[----:B------:R-:W-:Y:S05]  /*103b0*/  BSYNC B0 ;  /* 0x0000000000007941 */ /* 0x000fea0003800000 */
.L_x_1479:
        /* <DEDUP_REMOVED lines=12> */
.L_x_1481:
        /* <DEDUP_REMOVED lines=16> */
.L_x_4103:


//--------------------- .text._ZN5flash24flash_fwd_splitkv_kernelI23Flash_fwd_kernel_traitsILi192ELi64ELi64ELi4ELb0ELb0EN7cutlass6half_tE19Flash_kernel_traitsILi192ELi64ELi64ELi4ES3_EELb1ELb0ELb0ELb0ELb0ELb0ELb1ELb1EEEvNS_16Flash_fwd_paramsE --------------------------
	.section	.text._ZN5flash24flash_fwd_splitkv_kernelI23Flash_fwd_kernel_traitsILi192ELi64ELi64ELi4ELb0ELb0EN7cutlass6half_tE19Flash_kernel_traitsILi192ELi64ELi64ELi4ES3_EELb1ELb0ELb0ELb0ELb0ELb0ELb1ELb1EEEvNS_16Flash_fwd_paramsE,"ax",@progbits
	.sectioninfo	@"SHI_REGISTERS=230"
	.align	128
        .global         _ZN5flash24flash_fwd_splitkv_kernelI23Flash_fwd_kernel_traitsILi192ELi64ELi64ELi4ELb0ELb0EN7cutlass6half_tE19Flash_kernel_traitsILi192ELi64ELi64ELi4ES3_EELb1ELb0ELb0ELb0ELb0ELb0ELb1ELb1EEEvNS_16Flash_fwd_paramsE
        .type           _ZN5flash24flash_fwd_splitkv_kernelI23Flash_fwd_kernel_traitsILi192ELi64ELi64ELi4ELb0ELb0EN7cutlass6half_tE19Flash_kernel_traitsILi192ELi64ELi64ELi4ES3_EELb1ELb0ELb0ELb0ELb0ELb0ELb1ELb1EEEvNS_16Flash_fwd_paramsE,@function
        .size           _ZN5flash24flash_fwd_splitkv_kernelI23Flash_fwd_kernel_traitsILi192ELi64ELi64ELi4ELb0ELb0EN7cutlass6half_tE19Flash_kernel_traitsILi192ELi64ELi64ELi4ES3_EELb1ELb0ELb0ELb0ELb0ELb0ELb1ELb1EEEvNS_16Flash_fwd_paramsE,(.L_x_4104 - _ZN5flash24flash_fwd_splitkv_kernelI23Flash_fwd_kernel_traitsILi192ELi64ELi64ELi4ELb0ELb0EN7cutlass6half_tE19Flash_kernel_traitsILi192ELi64ELi64ELi4ES3_EELb1ELb0ELb0ELb0ELb0ELb0ELb1ELb1EEEvNS_16Flash_fwd_paramsE)
        .other          _ZN5flash24flash_fwd_splitkv_kernelI23Flash_fwd_kernel_traitsILi192ELi64ELi64ELi4ELb0ELb0EN7cutlass6half_tE19Flash_kernel_traitsILi192ELi64ELi64ELi4ES3_EELb1ELb0ELb0ELb0ELb0ELb0ELb1ELb1EEEvNS_16Flash_fwd_paramsE,@"STO_CUDA_ENTRY STV_DEFAULT"
_ZN5flash24flash_fwd_splitkv_kernelI23Flash_fwd_kernel_traitsILi192ELi64ELi64ELi4ELb0ELb0EN7cutlass6half_tE19Flash_kernel_traitsILi192ELi64ELi64ELi4ES3_EELb1ELb0ELb0ELb0ELb0ELb0ELb1ELb1EEEvNS_16Flash_fwd_paramsE:
.text._ZN5flash24flash_fwd_splitkv_kernelI23Flash_fwd_kernel_traitsILi192ELi64ELi64ELi4ELb0ELb0EN7cutlass6half_tE19Flash_kernel_traitsILi192ELi64ELi64ELi4ES3_EELb1ELb0ELb0ELb0ELb0ELb0ELb1ELb1EEEvNS_16Flash_fwd_paramsE:
[----:B------:R-:W-:Y:S02]  /*0000*/  MOV R1, c[0x0][0x28] ;  /* 0x00000a0000017a02 */ /* 0x000fe40000000f00 */
[----:B------:R-:W1:Y:S01]  /*0010*/  I2F.U32.RP R2, c[0x0][0x1c0] ;  /* 0x0000700000027b06 */ /* 0x000e620000209000 */
[----:B------:R-:W2:Y:S01]  /*0020*/  S2R R3, SR_CTAID.Z ;  /* 0x0000000000037919 */ /* 0x000ea20000002700 */
[----:B------:R-:W-:Y:S01]  /*0030*/  IMAD.MOV.U32 R4, RZ, RZ, RZ ;  /* 0x000000ffff047224 */ /* 0x000fe200078e00ff */
[----:B------:R-:W-:Y:S01]  /*0040*/  ISETP.NE.U32.AND P0, PT, RZ, c[0x0][0x1c0], PT ;  /* 0x00007000ff007a0c */ /* 0x000fe20003f05070 */
[----:B------:R-:W-:Y:S01]  /*0050*/  IMAD.MOV.U32 R9, RZ, RZ, -0x1 ;  /* 0xffffffffff097424 */ /* 0x000fe200078e00ff */
[----:B------:R-:W-:Y:S01]  /*0060*/  ISETP.NE.U32.AND P5, PT, RZ, c[0x0][0x250], PT ;  /* 0x00009400ff007a0c */ /* 0x000fe20003fa5070 */
[----:B------:R-:W-:-:S03]  /*0070*/  ULDC.64 UR6, c[0x0][0x118] ;  /* 0x0000460000067ab9 */ /* 0x000fc60000000a00 */
[----:B------:R-:W-:Y:S01]  /*0080*/  ISETP.NE.AND.EX P5, PT, RZ, c[0x0][0x254], PT, P5 ;  /* 0x00009500ff007a0c */ /* 0x000fe20003fa5350 */
[----:B-1----:R-:W1:Y:S02]  /*0090*/  MUFU.RCP R5, R2 ;  /* 0x0000000200057308 */ /* 0x002e640000001000 */
[----:B-1----:R-:W-:Y:S01]  /*00a0*/  IADD3 R5, R5, 0xffffffe, RZ ;  /* 0x0ffffffe05057810 */ /* 0x002fe20007ffe0ff */
[----:B------:R-:W-:Y:S01]  /*00b0*/  IMAD.MOV.U32 R8, RZ, RZ, RZ ;  /* 0x000000ffff087224 */ /* 0x000fe200078e00ff */
[----:B------:R-:W1:Y:S04]  /*00c0*/  LDC.U8 R2, c[0x0][0x312] ;  /* 0x0000c480ff027b82 */ /* 0x000e680000000000 */
[----:B------:R-:W3:Y:S02]  /*00d0*/  F2I.FTZ.U32.TRUNC.NTZ R5, R5 ;  /* 0x0000000500057305 */ /* 0x000ee4000021f000 */
[----:B---3--:R-:W-:-:S04]  /*00e0*/  IMAD.MOV R0, RZ, RZ, -R5 ;  /* 0x000000ffff007224 */ /* 0x008fc800078e0a05 */
[----:B------:R-:W-:-:S04]  /*00f0*/  IMAD R7, R0, c[0x0][0x1c0], RZ ;  /* 0x0000700000077a24 */ /* 0x000fc800078e02ff */
[----:B------:R-:W-:-:S06]  /*0100*/  IMAD.HI.U32 R4, R5, R7, R4 ;  /* 0x0000000705047227 */ /* 0x000fcc00078e0004 */
[----:B--2---:R-:W-:-:S04]  /*0110*/  IMAD.HI.U32 R203, R4, R3, RZ ;  /* 0x0000000304cb7227 */ /* 0x004fc800078e00ff */
[----:B------:R-:W-:-:S04]  /*0120*/  IMAD.MOV R0, RZ, RZ, -R203 ;  /* 0x000000ffff007224 */ /* 0x000fc800078e0acb */
[----:B------:R-:W-:-:S05]  /*0130*/  IMAD R0, R0, c[0x0][0x1c0], R3 ;  /* 0x0000700000007a24 */ /* 0x000fca00078e0203 */
[----:B------:R-:W-:-:S13]  /*0140*/  ISETP.GE.U32.AND P1, PT, R0, c[0x0][0x1c0], PT ;  /* 0x0000700000007a0c */ /* 0x000fda0003f26070 */
[----:B------:R-:W-:Y:S02]  /*0150*/  @P1 IADD3 R0, R0, -c[0x0][0x1c0], RZ ;  /* 0x8000700000001a10 */ /* 0x000fe40007ffe0ff */
[----:B------:R-:W-:Y:S02]  /*0160*/  @P1 IADD3 R203, R203, 0x1, RZ ;  /* 0x00000001cbcb1810 */ /* 0x000fe40007ffe0ff */
[----:B------:R-:W-:Y:S01]  /*0170*/  ISETP.GE.U32.AND P2, PT, R0, c[0x0][0x1c0], PT ;  /* 0x0000700000007a0c */ /* 0x000fe20003f46070 */
[----:B------:R-:W-:Y:S01]  /*0180*/  IMAD.MOV.U32 R0, RZ, RZ, 0x4 ;  /* 0x00000004ff007424 */ /* 0x000fe200078e00ff */
[----:B------:R-:W-:-:S04]  /*0190*/  ISETP.NE.U32.AND P1, PT, RZ, c[0x0][0x240], PT ;  /* 0x00009000ff007a0c */ /* 0x000fc80003f25070 */
[----:B------:R-:W-:-:S07]  /*01a0*/  ISETP.NE.AND.EX P1, PT, RZ, c[0x0][0x244], PT, P1 ;  /* 0x00009100ff007a0c */ /* 0x000fce0003f25310 */
[----:B------:R-:W-:Y:S02]  /*01b0*/  @P2 IADD3 R203, R203, 0x1, RZ ;  /* 0x00000001cbcb2810 */ /* 0x000fe40007ffe0ff */
[----:B------:R-:W-:Y:S02]  /*01c0*/  @!P0 LOP3.LUT R203, RZ, c[0x0][0x1c0], RZ, 0x33, !PT ;  /* 0x00007000ffcb8a12 */ /* 0x000fe400078e33ff */
[----:B-1----:R-:W-:Y:S02]  /*01d0*/  ISETP.NE.AND P2, PT, R2, RZ, PT ;  /* 0x000000ff0200720c */ /* 0x002fe40003f45270 */
[----:B------:R-:W-:Y:S01]  /*01e0*/  ISETP.EQ.U32.AND P0, PT, RZ, c[0x0][0x248], PT ;  /* 0x00009200ff007a0c */ /* 0x000fe20003f02070 */
[----:B------:R-:W-:-:S03]  /*01f0*/  IMAD.WIDE R6, R203, R0, c[0x0][0x240] ;  /* 0x00009000cb067625 */ /* 0x000fc600078e0200 */
[----:B------:R-:W-:Y:S01]  /*0200*/  ISETP.EQ.OR.EX P0, PT, RZ, c[0x0][0x24c], !P2, P0 ;  /* 0x00009300ff007a0c */ /* 0x000fe20005702700 */
[CC--:B------:R-:W-:Y:S01]  /*0210*/  IMAD.WIDE R164, R203.reuse, R0.reuse, c[0x0][0x250] ;  /* 0x00009400cba47625 */ /* 0x0c0fe200078e0200 */
[----:B------:R-:W2:Y:S04]  /*0220*/  @P1 LDG.E R9, [R6.64] ;  /* 0x0000000606091981 */ /* 0x000ea8000c1e1900 */
[----:B------:R-:W2:Y:S01]  /*0230*/  @P1 LDG.E R202, [R6.64+0x4] ;  /* 0x0000040606ca1981 */ /* 0x000ea2000c1e1900 */
[----:B------:R-:W-:Y:S01]  /*0240*/  MOV R21, 0xffffffff ;  /* 0xffffffff00157802 */ /* 0x000fe20000000f00 */
[----:B------:R-:W-:Y:S02]  /*0250*/  IMAD.WIDE R4, R203, R0, c[0x0][0x248] ;  /* 0x00009200cb047625 */ /* 0x000fe400078e0200 */
[----:B------:R1:W5:Y:S04]  /*0260*/  @P5 LDG.E R8, [R164.64] ;  /* 0x00000006a4085981 */ /* 0x000368000c1e1900 */
[----:B------:R1:W5:Y:S01]  /*0270*/  @!P0 LDG.E R21, [R4.64] ;  /* 0x0000000604158981 */ /* 0x000362000c1e1900 */
[----:B------:R-:W-:Y:S01]  /*0280*/  ISETP.NE.U32.AND P0, PT, RZ, c[0x0][0x248], PT ;  /* 0x00009200ff007a0c */ /* 0x000fe20003f05070 */
[----:B------:R-:W-:-:S02]  /*0290*/  IMAD.MOV R160, RZ, RZ, -R203 ;  /* 0x000000ffffa07224 */ /* 0x000fc400078e0acb */
[----:B------:R-:W3:Y:S01]  /*02a0*/  S2R R17, SR_CTAID.X ;  /* 0x0000000000117919 */ /* 0x000ee20000002500 */
[----:B------:R-:W-:Y:S01]  /*02b0*/  ISETP.NE.AND.EX P0, PT, RZ, c[0x0][0x24c], PT, P0 ;  /* 0x00009300ff007a0c */ /* 0x000fe20003f05300 */
[----:B------:R-:W-:Y:S02]  /*02c0*/  IMAD R160, R160, c[0x0][0x1c0], R3 ;  /* 0x00007000a0a07a24 */ /* 0x000fe400078e0203 */
[----:B------:R-:W4:Y:S01]  /*02d0*/  S2R R2, SR_CTAID.Y ;  /* 0x0000000000027919 */ /* 0x000f220000002600 */
[----:B--2---:R-:W-:Y:S01]  /*02e0*/  @P1 IADD3 R202, R202, -R9, RZ ;  /* 0x80000009caca1210 */ /* 0x004fe20007ffe0ff */
[----:B------:R-:W-:-:S08]  /*02f0*/  @!P1 IMAD.MOV.U32 R202, RZ, RZ, c[0x0][0x214] ;  /* 0x00008500ffca9624 */ /* 0x000fd000078e00ff */
[----:B------:R-:W-:Y:S05]  /*0300*/  @!P0 BRA `(.L_x_1482) ;  /* 0x0000004000008947 */ /* 0x000fea0003800000 */
[----:B-1-34-:R-:W2:Y:S02]  /*0310*/  @P2 LDG.E R6, [R4.64+0x4] ;  /* 0x0000040604062981 */ /* 0x01aea4000c1e1900 */
[----:B--2--5:R-:W-:-:S06]  /*0320*/  @P2 IADD3 R67, R6, -R21, RZ ;  /* 0x8000001506432210 */ /* 0x024fcc0007ffe0ff */
[----:B------:R1:W5:Y:S01]  /*0330*/  @!P2 LDG.E R67, [R4.64] ;  /* 0x000000060443a981 */ /* 0x000362000c1e1900 */
[----:B------:R-:W-:Y:S05]  /*0340*/  BRA `(.L_x_1483) ;  /* 0x0000001000007947 */ /* 0x000fea0003800000 */
.L_x_1482:
[----:B-1-34-:R-:W-:Y:S02]  /*0350*/  MOV R67, c[0x0][0x218] ;  /* 0x0000860000437a02 */ /* 0x01afe40000000f00 */
.L_x_1483:
[----:B------:R-:W-:-:S04]  /*0360*/  ISETP.NE.U32.AND P2, PT, RZ, c[0x0][0x258], PT ;  /* 0x00009600ff007a0c */ /* 0x000fc80003f45070 */
[----:B------:R-:W-:-:S13]  /*0370*/  ISETP.NE.AND.EX P2, PT, RZ, c[0x0][0x25c], PT, P2 ;  /* 0x00009700ff007a0c */ /* 0x000fda0003f45320 */
[----:B------:R-:W-:-:S05]  /*0380*/  @P2 IMAD.WIDE R6, R203, R0, c[0x0][0x258] ;  /* 0x00009600cb062625 */ /* 0x000fca00078e0200 */
[----:B------:R-:W2:Y:S01]  /*0390*/  @P2 LDG.E R65, [R6.64] ;  /* 0x0000000606412981 */ /* 0x000ea2000c1e1900 */
[----:B------:R-:W-:Y:S01]  /*03a0*/  IMAD.SHL.U32 R63, R17, 0x40, RZ ;  /* 0x00000040113f7824 */ /* 0x000fe200078e00ff */
[----:B------:R-:W-:Y:S01]  /*03b0*/  @!P2 ISETP.NE.U32.AND P1, PT, RZ, c[0x0][0x268], PT ;  /* 0x00009a00ff00aa0c */ /* 0x000fe20003f25070 */
[----:B-----5:R-:W-:-:S03]  /*03c0*/  IMAD.IADD R67, R67, 0x1, -R8 ;  /* 0x0000000143437824 */ /* 0x020fc600078e0a08 */
[----:B------:R-:W-:Y:S02]  /*03d0*/  ISETP.GT.AND P0, PT, R202, R63, PT ;  /* 0x0000003fca00720c */ /* 0x000fe40003f04270 */
[----:B------:R-:W-:-:S04]  /*03e0*/  @!P2 ISETP.NE.AND.EX P1, PT, RZ, c[0x0][0x26c], PT, P1 ;  /* 0x00009b00ff00aa0c */ /* 0x000fc80003f25310 */
[----:B-1----:R-:W-:Y:S01]  /*03f0*/  @!P2 SEL R4, RZ, c[0x0][0x21c], !P1 ;  /* 0x00008700ff04aa07 */ /* 0x002fe20004800000 */
[----:B--2---:R-:W-:-:S04]  /*0400*/  @P2 IMAD.IADD R65, R65, 0x1, -R8 ;  /* 0x0000000141412824 */ /* 0x004fc800078e0a08 */
[----:B------:R-:W-:Y:S02]  /*0410*/  @!P2 IMAD.IADD R65, R67, 0x1, R4 ;  /* 0x000000014341a824 */ /* 0x000fe400078e0204 */
        /* <DEDUP_REMOVED lines=10> */
[----:B------:R-:W-:-:S04]  /*04c0*/  IADD3 R6, R6, -0x1, RZ ;  /* 0xffffffff06067810 */ /* 0x000fc80007ffe0ff */
[----:B------:R-:W-:Y:S02]  /*04d0*/  IABS R3, R6 ;  /* 0x0000000600037213 */ /* 0x000fe40000000000 */
[----:B------:R-:W-:-:S04]  /*04e0*/  LOP3.LUT R6, R6, c[0x0][0x10], RZ, 0x3c, !PT ;  /* 0x0000040006067a12 */ /* 0x000fc800078e3cff */
[----:B------:R-:W-:Y:S02]  /*04f0*/  ISETP.GE.AND P0, PT, R6, RZ, PT ;  /* 0x000000ff0600720c */ /* 0x000fe40003f06270 */
[----:B--2---:R-:W-:-:S04]  /*0500*/  IADD3 R10, R10, 0xffffffe, RZ ;  /* 0x0ffffffe0a0a7810 */ /* 0x004fc80007ffe0ff */
[----:B------:R-:W2:Y:S02]  /*0510*/  F2I.FTZ.U32.TRUNC.NTZ R11, R10 ;  /* 0x0000000a000b7305 */ /* 0x000ea4000021f000 */
[----:B--2---:R-:W-:Y:S02]  /*0520*/  IMAD.MOV R4, RZ, RZ, -R11 ;  /* 0x000000ffff047224 */ /* 0x004fe400078e0a0b */
        /* <DEDUP_REMOVED lines=12> */
[----:B------:R-:W-:-:S04]  /*05f0*/  IADD3 R5, R4, c[0x0][0x2e8], R65 ;  /* 0x0000ba0004057a10 */ /* 0x000fc80007ffe041 */
[----:B------:R-:W-:-:S03]  /*0600*/  SHF.R.S32.HI R134, RZ, 0x1f, R5 ;  /* 0x0000001fff867819 */ /* 0x000fc60000011405 */
[----:B------:R-:W-:Y:S02]  /*0610*/  @P2 IADD3 R7, R7, 0x1, RZ ;  /* 0x0000000107072810 */ /* 0x000fe40007ffe0ff */
[----:B------:R-:W-:-:S03]  /*0620*/  LEA.HI R134, R134, R5, RZ, 0x6 ;  /* 0x0000000586867211 */ /* 0x000fc600078f30ff */
[----:B------:R-:W-:Y:S01]  /*0630*/  IMAD.MOV.U32 R3, RZ, RZ, R7 ;  /* 0x000000ffff037224 */ /* 0x000fe200078e0007 */
[----:B------:R-:W-:Y:S02]  /*0640*/  IADD3 R7, R65, 0x3f, RZ ;  /* 0x0000003f41077810 */ /* 0x000fe40007ffe0ff */
[----:B------:R-:W-:Y:S01]  /*0650*/  SHF.R.S32.HI R134, RZ, 0x6, R134 ;  /* 0x00000006ff867819 */ /* 0x000fe20000011486 */
[----:B------:R-:W-:Y:S01]  /*0660*/  @!P0 IMAD.MOV R3, RZ, RZ, -R3 ;  /* 0x000000ffff038224 */ /* 0x000fe200078e0a03 */
[----:B------:R-:W-:Y:S02]  /*0670*/  @!P1 LOP3.LUT R3, RZ, c[0x0][0x10], RZ, 0x33, !PT ;  /* 0x00000400ff039a12 */ /* 0x000fe400078e33ff */
[----:B------:R-:W-:-:S03]  /*0680*/  SHF.R.S32.HI R4, RZ, 0x1f, R7 ;  /* 0x0000001fff047819 */ /* 0x000fc60000011407 */
[----:B------:R-:W-:Y:S01]  /*0690*/  IMAD R199, R3, R2, RZ ;  /* 0x0000000203c77224 */ /* 0x000fe200078e02ff */
[----:B------:R-:W-:-:S03]  /*06a0*/  LEA.HI R4, R4, R7, RZ, 0x6 ;  /* 0x0000000704047211 */ /* 0x000fc600078f30ff */
[----:B------:R-:W-:Y:S01]  /*06b0*/  IMAD.IADD R3, R3, 0x1, R199 ;  /* 0x0000000103037824 */ /* 0x000fe200078e02c7 */
[----:B------:R-:W-:-:S04]  /*06c0*/  SHF.R.S32.HI R4, RZ, 0x6, R4 ;  /* 0x00000006ff047819 */ /* 0x000fc80000011404 */
[----:B------:R-:W-:-:S04]  /*06d0*/  IMNMX R3, R4, R3, PT ;  /* 0x0000000304037217 */ /* 0x000fc80003800200 */
[----:B------:R-:W-:-:S04]  /*06e0*/  IMNMX R134, R3, R134, PT ;  /* 0x0000008603867217 */ /* 0x000fc80003800200 */
[----:B------:R-:W-:-:S13]  /*06f0*/  ISETP.GE.AND P0, PT, R199, R134, PT ;  /* 0x00000086c700720c */ /* 0x000fda0003f06270 */
[----:B------:R-:W-:Y:S05]  /*0700*/  @!P0 BRA `(.L_x_1484) ;  /* 0x000008a000008947 */ /* 0x000fea0003800000 */
[----:B-1----:R-:W-:Y:S01]  /*0710*/  SHF.R.S32.HI R3, RZ, 0x1f, R128 ;  /* 0x0000001fff037819 */ /* 0x002fe20000011480 */
[----:B------:R-:W-:Y:S01]  /*0720*/  IMAD R203, R2, c[0x0][0x210], R203 ;  /* 0x0000840002cb7a24 */ /* 0x000fe200078e02cb */
[----:B------:R-:W-:Y:S02]  /*0730*/  BSSY B0, `(.L_x_1485) ;  /* 0x000001a000007945 */ /* 0x000fe40003800000 */
[----:B------:R-:W-:Y:S01]  /*0740*/  LEA.HI R0, R3, R128, RZ, 0x4 ;  /* 0x0000008003007211 */ /* 0x000fe200078f20ff */
[----:B------:R-:W-:-:S03]  /*0750*/  IMAD R160, R203, c[0x0][0x1c0], R160 ;  /* 0x00007000cba07a24 */ /* 0x000fc600078e02a0 */
[----:B------:R-:W-:Y:S02]  /*0760*/  LOP3.LUT R3, R0, 0xfffffff0, RZ, 0xc0, !PT ;  /* 0xfffffff000037812 */ /* 0x000fe400078ec0ff */
[----:B------:R-:W-:-:S03]  /*0770*/  SHF.R.S32.HI R0, RZ, 0x4, R0 ;  /* 0x00000004ff007819 */ /* 0x000fc60000011400 */
[----:B------:R-:W-:Y:S02]  /*0780*/  IMAD.IADD R128, R128, 0x1, -R3 ;  /* 0x0000000180807824 */ /* 0x000fe400078e0a03 */
[--C-:B------:R-:W-:Y:S02]  /*0790*/  IMAD R3, R160, c[0x0][0x214], R63.reuse ;  /* 0x00008500a0037a24 */ /* 0x100fe400078e023f */
[----:B------:R-:W-:Y:S02]  /*07a0*/  IMAD.SHL.U32 R4, R128, 0x4, RZ ;  /* 0x0000000480047824 */ /* 0x000fe400078e00ff */
[----:B------:R-:W-:Y:S02]  /*07b0*/  IMAD.IADD R63, R202, 0x1, -R63 ;  /* 0x00000001ca3f7824 */ /* 0x000fe400078e0a3f */
[----:B------:R-:W-:Y:S01]  /*07c0*/  IMAD R7, R3, c[0x0][0x22c], RZ ;  /* 0x00008b0003077a24 */ /* 0x000fe200078e02ff */
[----:B------:R-:W-:Y:S02]  /*07d0*/  SHF.R.S32.HI R5, RZ, 0x1f, R4 ;  /* 0x0000001fff057819 */ /* 0x000fe40000011404 */
[----:B------:R-:W-:-:S03]  /*07e0*/  ISETP.GE.AND P1, PT, R0, R63, PT ;  /* 0x0000003f0000720c */ /* 0x000fc60003f26270 */
        /* <DEDUP_REMOVED lines=14> */
.L_x_1486:
[----:B------:R-:W-:Y:S05]  /*08d0*/  BSYNC B0 ;  /* 0x0000000000007941 */ /* 0x000fea0003800000 */
.L_x_1485:
        /* <DEDUP_REMOVED lines=10> */
.L_x_1488:
[----:B------:R-:W-:Y:S05]  /*0980*/  BSYNC B0 ;  /* 0x0000000000007941 */ /* 0x000fea0003800000 */
.L_x_1487:
        /* <DEDUP_REMOVED lines=10> */
.L_x_1490:
[----:B------:R-:W-:Y:S05]  /*0a30*/  BSYNC B0 ;  /* 0x0000000000007941 */ /* 0x000fea0003800000 */
.L_x_1489:
        /* <DEDUP_REMOVED lines=10> */
.L_x_1492:
[----:B------:R-:W-:Y:S05]  /*0ae0*/  BSYNC B0 ;  /* 0x0000000000007941 */ /* 0x000fea0003800000 */
.L_x_1491:
        /* <DEDUP_REMOVED lines=10> */
.L_x_1494:
[----:B------:R-:W-:Y:S05]  /*0b90*/  BSYNC B0 ;  /* 0x0000000000007941 */ /* 0x000fea0003800000 */
.L_x_1493:
        /* <DEDUP_REMOVED lines=10> */
.L_x_1496:
[----:B------:R-:W-:Y:S05]  /*0c40*/  BSYNC B0 ;  /* 0x0000000000007941 */ /* 0x000fea0003800000 */
.L_x_1495:
        /* <DEDUP_REMOVED lines=10> */
.L_x_1498:
[----:B------:R-:W-:Y:S05]  /*0cf0*/  BSYNC B0 ;  /* 0x0000000000007941 */ /* 0x000fea0003800000 */
.L_x_1497:
        /* <DEDUP_REMOVED lines=10> */
.L_x_1500:
[----:B------:R-:W-:Y:S05]  /*0da0*/  BSYNC B0 ;  /* 0x0000000000007941 */ /* 0x000fea0003800000 */
.L_x_1499:
        /* <DEDUP_REMOVED lines=32> */
.L_x_1484:
[----:B-1----:R-:W-:Y:S01]  /*0fb0*/  ISETP.NE.U32.AND P1, PT, RZ, c[0x0][0x2c0], PT ;  /* 0x0000b000ff007a0c */ /* 0x002fe20003f25070 */
[--C-:B------:R-:W-:Y:S01]  /*0fc0*/  IMAD.MOV.U32 R3, RZ, RZ, R203.reuse ;  /* 0x000000ffff037224 */ /* 0x100fe200078e00cb */
[----:B------:R-:W-:Y:S02]  /*0fd0*/  ISETP.NE.U32.AND P0, PT, RZ, c[0x0][0x2b8], PT ;  /* 0x0000ae00ff007a0c */ /* 0x000fe40003f05070 */
[----:B------:R-:W-:Y:S02]  /*0fe0*/  ISETP.NE.AND.EX P1, PT, RZ, c[0x0][0x2c4], PT, P1 ;  /* 0x0000b100ff007a0c */ /* 0x000fe40003f25310 */
[----:B------:R-:W-:Y:S02]  /*0ff0*/  ISETP.NE.AND.EX P0, PT, RZ, c[0x0][0x2bc], PT, P0 ;  /* 0x0000af00ff007a0c */ /* 0x000fe40003f05300 */
[----:B------:R-:W-:-:S09]  /*1000*/  SHF.R.S32.HI R6, RZ, 0x1f, R203 ;  /* 0x0000001fff067819 */ /* 0x000fd200000114cb */
[----:B------:R-:W-:Y:S02]  /*1010*/  @P1 IMAD R2, R6, c[0x0][0x2c8], RZ ;  /* 0x0000b20006021a24 */ /* 0x000fe400078e02ff */
[----:B------:R-:W-:-:S04]  /*1020*/  @P1 IMAD.WIDE.U32 R4, R203, c[0x0][0x2c8], RZ ;  /* 0x0000b200cb041a25 */ /* 0x000fc800078e00ff */
[C---:B------:R-:W-:Y:S02]  /*1030*/  @P1 IMAD R2, R203.reuse, c[0x0][0x2cc], R2 ;  /* 0x0000b300cb021a24 */ /* 0x040fe400078e0202 */
[----:B------:R-:W-:Y:S01]  /*1040*/  @P0 IMAD.WIDE R10, R203, R0, c[0x0][0x2b8] ;  /* 0x0000ae00cb0a0625 */ /* 0x000fe200078e0200 */
[----:B------:R-:W-:-:S03]  /*1050*/  CS2R R204, SRZ ;  /* 0x0000000000cc7805 */ /* 0x000fc6000001ff00 */
[----:B------:R-:W-:Y:S01]  /*1060*/  @P1 IMAD.IADD R2, R5, 0x1, R2 ;  /* 0x0000000105021824 */ /* 0x000fe200078e0202 */
[----:B------:R1:W5:Y:S01]  /*1070*/  @P0 LDG.E R3, [R10.64] ;  /* 0x000000060a030981 */ /* 0x000362000c1e1900 */
[C---:B------:R-:W-:Y:S02]  /*1080*/  @P1 LEA R204, P0, R4.reuse, c[0x0][0x2c0], 0x2 ;  /* 0x0000b00004cc1a11 */ /* 0x040fe400078010ff */
[----:B------:R-:W-:Y:S02]  /*1090*/  PLOP3.LUT P3, PT, PT, PT, PT, 0x8, 0x0 ;  /* 0x000000000000781c */ /* 0x000fe40003f6e170 */
        /* <DEDUP_REMOVED lines=27> */
[----:B------:R-:W-:Y:S02]  /*1250*/  @!P0 IADD3 R5, -R5, RZ, RZ ;  /* 0x000000ff05058210 */ /* 0x000fe40007ffe1ff */
[----:B------:R-:W-:-:S05]  /*1260*/  @!P1 LOP3.LUT R5, RZ, c[0x0][0x2d0], RZ, 0x33, !PT ;  /* 0x0000b400ff059a12 */ /* 0x000fca00078e33ff */
[----:B------:R-:W-:-:S05]  /*1270*/  IMAD.WIDE R14, R5, 0x4, R204 ;  /* 0x00000004050e7825 */ /* 0x000fca00078e02cc */
[----:B------:R-:W2:Y:S01]  /*1280*/  LDG.E R3, [R14.64] ;  /* 0x000000060e037981 */ /* 0x000ea2000c1e1900 */
[----:B------:R-:W-:Y:S02]  /*1290*/  IABS R2, c[0x0][0x1c8] ;  /* 0x0000720000027a13 */ /* 0x000fe40000000000 */
[----:B------:R-:W-:Y:S02]  /*12a0*/  IADD3 R5, -R5, RZ, RZ ;  /* 0x000000ff05057210 */ /* 0x000fe40007ffe1ff */
[----:B------:R-:W1:Y:S03]  /*12b0*/  I2F.RP R12, R2 ;  /* 0x00000002000c7306 */ /* 0x000e660000209400 */
[----:B------:R-:W-:-:S05]  /*12c0*/  IMAD R5, R5, c[0x0][0x2d0], R114 ;  /* 0x0000b40005057a24 */ /* 0x000fca00078e0272 */
[----:B------:R-:W-:Y:S01]  /*12d0*/  SHF.R.S32.HI R133, RZ, 0x1f, R5 ;  /* 0x0000001fff857819 */ /* 0x000fe20000011405 */
[----:B-1----:R-:W1:Y:S02]  /*12e0*/  MUFU.RCP R10, R12 ;  /* 0x0000000c000a7308 */ /* 0x002e640000001000 */
[----:B-1----:R-:W-:-:S06]  /*12f0*/  IADD3 R10, R10, 0xffffffe, RZ ;  /* 0x0ffffffe0a0a7810 */ /* 0x002fcc0007ffe0ff */
[----:B------:R-:W1:Y:S02]  /*1300*/  F2I.FTZ.U32.TRUNC.NTZ R11, R10 ;  /* 0x0000000a000b7305 */ /* 0x000e64000021f000 */
[----:B-1----:R-:W-:Y:S01]  /*1310*/  IMAD.MOV R4, RZ, RZ, -R11 ;  /* 0x000000ffff047224 */ /* 0x002fe200078e0a0b */
[----:B------:R-:W-:-:S03]  /*1320*/  MOV R10, RZ ;  /* 0x000000ff000a7202 */ /* 0x000fc60000000f00 */
[----:B------:R-:W-:Y:S01]  /*1330*/  IMAD R7, R4, R2, RZ ;  /* 0x0000000204077224 */ /* 0x000fe200078e02ff */
[----:B------:R-:W-:-:S03]  /*1340*/  IABS R4, R160 ;  /* 0x000000a000047213 */ /* 0x000fc60000000000 */
[----:B------:R-:W-:-:S04]  /*1350*/  IMAD.HI.U32 R7, R11, R7, R10 ;  /* 0x000000070b077227 */ /* 0x000fc800078e000a */
[----:B------:R-:W-:-:S04]  /*1360*/  IMAD.MOV.U32 R8, RZ, RZ, R4 ;  /* 0x000000ffff087224 */ /* 0x000fc800078e0004 */
[----:B------:R-:W-:-:S05]  /*1370*/  IMAD.HI.U32 R4, R7, R8, RZ ;  /* 0x0000000807047227 */ /* 0x000fca00078e00ff */
[----:B------:R-:W-:-:S05]  /*1380*/  IADD3 R7, -R4, RZ, RZ ;  /* 0x000000ff04077210 */ /* 0x000fca0007ffe1ff */
[----:B------:R-:W-:-:S05]  /*1390*/  IMAD R7, R2, R7, R8 ;  /* 0x0000000702077224 */ /* 0x000fca00078e0208 */
[----:B------:R-:W-:-:S13]  /*13a0*/  ISETP.GT.U32.AND P0, PT, R2, R7, PT ;  /* 0x000000070200720c */ /* 0x000fda0003f04070 */
[----:B------:R-:W-:Y:S01]  /*13b0*/  @!P0 IMAD.IADD R7, R7, 0x1, -R2 ;  /* 0x0000000107078824 */ /* 0x000fe200078e0a02 */
[----:B------:R-:W-:-:S04]  /*13c0*/  @!P0 IADD3 R4, R4, 0x1, RZ ;  /* 0x0000000104048810 */ /* 0x000fc80007ffe0ff */
[----:B------:R-:W-:Y:S02]  /*13d0*/  ISETP.GE.U32.AND P1, PT, R7, R2, PT ;  /* 0x000000020700720c */ /* 0x000fe40003f26070 */
[----:B------:R-:W-:-:S04]  /*13e0*/  LOP3.LUT R2, R160, c[0x0][0x1c8], RZ, 0x3c, !PT ;  /* 0x00007200a0027a12 */ /* 0x000fc800078e3cff */
[----:B------:R-:W-:-:S07]  /*13f0*/  ISETP.GE.AND P0, PT, R2, RZ, PT ;  /* 0x000000ff0200720c */ /* 0x000fce0003f06270 */
[----:B------:R-:W-:Y:S02]  /*1400*/  @P1 IADD3 R4, R4, 0x1, RZ ;  /* 0x0000000104041810 */ /* 0x000fe40007ffe0ff */
[----:B------:R-:W-:-:S04]  /*1410*/  ISETP.NE.AND P1, PT, RZ, c[0x0][0x1c8], PT ;  /* 0x00007200ff007a0c */ /* 0x000fc80003f25270 */
[----:B------:R-:W-:-:S09]  /*1420*/  @!P0 IMAD.MOV R4, RZ, RZ, -R4 ;  /* 0x000000ffff048224 */ /* 0x000fd200078e0a04 */
[----:B------:R-:W-:Y:S02]  /*1430*/  @!P1 LOP3.LUT R4, RZ, c[0x0][0x1c8], RZ, 0x33, !PT ;  /* 0x00007200ff049a12 */ /* 0x000fe400078e33ff */
[----:B--2---:R-:W-:Y:S01]  /*1440*/  SHF.R.S32.HI R8, RZ, 0x1f, R3 ;  /* 0x0000001fff087819 */ /* 0x004fe20000011403 */
[----:B------:R-:W-:-:S04]  /*1450*/  IMAD.WIDE.U32 R10, R3, c[0x0][0x180], RZ ;  /* 0x00006000030a7a25 */ /* 0x000fc800078e00ff */
[C---:B------:R-:W-:Y:S02]  /*1460*/  IMAD R2, R8.reuse, c[0x0][0x180], RZ ;  /* 0x0000600008027a24 */ /* 0x040fe400078e02ff */
[----:B------:R-:W-:Y:S02]  /*1470*/  IMAD R8, R8, c[0x0][0x188], RZ ;  /* 0x0000620008087a24 */ /* 0x000fe400078e02ff */
[----:B------:R-:W-:Y:S02]  /*1480*/  IMAD R7, R3, c[0x0][0x184], R2 ;  /* 0x0000610003077a24 */ /* 0x000fe400078e0202 */
[----:B------:R-:W-:Y:S02]  /*1490*/  IMAD R2, R133, c[0x0][0x198], RZ ;  /* 0x0000660085027a24 */ /* 0x000fe400078e02ff */
[----:B------:R-:W-:Y:S01]  /*14a0*/  IMAD.WIDE.U32 R12, R3, c[0x0][0x188], RZ ;  /* 0x00006200030c7a25 */ /* 0x000fe200078e00ff */
[----:B------:R-:W-:-:S03]  /*14b0*/  IADD3 R11, R11, R7, RZ ;  /* 0x000000070b0b7210 */ /* 0x000fc60007ffe0ff */
[C---:B------:R-:W-:Y:S01]  /*14c0*/  IMAD R7, R5.reuse, c[0x0][0x19c], R2 ;  /* 0x0000670005077a24 */ /* 0x040fe200078e0202 */
[----:B------:R-:W-:Y:S01]  /*14d0*/  SHF.R.S32.HI R2, RZ, 0x1f, R4 ;  /* 0x0000001fff027819 */ /* 0x000fe20000011404 */
[----:B------:R-:W-:Y:S01]  /*14e0*/  IMAD.WIDE.U32 R10, R5, c[0x0][0x198], R10 ;  /* 0x00006600050a7a25 */ /* 0x000fe200078e000a */
[----:B------:R-:W-:-:S03]  /*14f0*/  MOV R20, R12 ;  /* 0x0000000c00147202 */ /* 0x000fc60000000f00 */
[----:B------:R-:W-:Y:S02]  /*1500*/  IMAD.IADD R11, R11, 0x1, R7 ;  /* 0x000000010b0b7824 */ /* 0x000fe400078e0207 */
[----:B------:R-:W-:Y:S02]  /*1510*/  IMAD R7, R2, c[0x0][0x1b0], RZ ;  /* 0x00006c0002077a24 */ /* 0x000fe400078e02ff */
[----:B------:R-:W-:-:S04]  /*1520*/  IMAD.WIDE.U32 R156, R4, c[0x0][0x1b0], R10 ;  /* 0x00006c00049c7a25 */ /* 0x000fc800078e000a */
[----:B------:R-:W-:Y:S02]  /*1530*/  IMAD R7, R4, c[0x0][0x1b4], R7 ;  /* 0x00006d0004077a24 */ /* 0x000fe400078e0207 */
[----:B------:R-:W-:-:S03]  /*1540*/  IMAD R21, R3, c[0x0][0x18c], R8 ;  /* 0x0000630003157a24 */ /* 0x000fc600078e0208 */
[----:B------:R-:W-:Y:S01]  /*1550*/  IADD3 R7, R157, R7, RZ ;  /* 0x000000079d077210 */ /* 0x000fe20007ffe0ff */
[----:B------:R-:W-:Y:S01]  /*1560*/  IMAD.IADD R21, R13, 0x1, R21 ;  /* 0x000000010d157824 */ /* 0x000fe200078e0215 */
[----:B------:R-:W-:Y:S05]  /*1570*/  BRA `(.L_x_1502) ;  /* 0x0000046000007947 */ /* 0x000fea0003800000 */
.L_x_1501:
        /* <DEDUP_REMOVED lines=17> */
.L_x_1503:
[----:B------:R-:W-:Y:S01]  /*1690*/  IABS R10, c[0x0][0x1c8] ;  /* 0x00007200000a7a13 */ /* 0x000fe20000000000 */
[----:B------:R-:W-:Y:S01]  /*16a0*/  @P4 IMAD.IADD R21, R8, 0x1, R21 ;  /* 0x0000000108154824 */ /* 0x000fe200078e0215 */
[----:B------:R-:W-:Y:S02]  /*16b0*/  MOV R12, RZ ;  /* 0x000000ff000c7202 */ /* 0x000fe40000000f00 */
[----:B------:R-:W1:Y:S01]  /*16c0*/  I2F.RP R14, R10 ;  /* 0x0000000a000e7306 */ /* 0x000e620000209400 */
[----:B------:R-:W-:-:S04]  /*16d0*/  LEA R114, R134, 0xffffffc0, 0x6 ;  /* 0xffffffc086727811 */ /* 0x000fc800078e30ff */
[----:B------:R-:W-:-:S03]  /*16e0*/  SHF.R.S32.HI R133, RZ, 0x1f, R114 ;  /* 0x0000001fff857819 */ /* 0x000fc60000011472 */
[----:B-1----:R-:W1:Y:S02]  /*16f0*/  MUFU.RCP R13, R14 ;  /* 0x0000000e000d7308 */ /* 0x002e640000001000 */
[----:B-1----:R-:W-:-:S06]  /*1700*/  IADD3 R13, R13, 0xffffffe, RZ ;  /* 0x0ffffffe0d0d7810 */ /* 0x002fcc0007ffe0ff */
[----:B------:R-:W1:Y:S02]  /*1710*/  F2I.FTZ.U32.TRUNC.NTZ R13, R13 ;  /* 0x0000000d000d7305 */ /* 0x000e64000021f000 */
[----:B-1----:R-:W-:-:S04]  /*1720*/  IMAD.MOV R4, RZ, RZ, -R13 ;  /* 0x000000ffff047224 */ /* 0x002fc800078e0a0d */
[----:B------:R-:W-:Y:S01]  /*1730*/  IMAD R5, R4, R10, RZ ;  /* 0x0000000a04057224 */ /* 0x000fe200078e02ff */
[----:B------:R-:W-:-:S03]  /*1740*/  IABS R4, R160 ;  /* 0x000000a000047213 */ /* 0x000fc60000000000 */
[----:B------:R-:W-:Y:S01]  /*1750*/  IMAD.HI.U32 R12, R13, R5, R12 ;  /* 0x000000050d0c7227 */ /* 0x000fe200078e000c */
[----:B------:R-:W-:-:S03]  /*1760*/  MOV R13, R7 ;  /* 0x00000007000d7202 */ /* 0x000fc60000000f00 */
[----:B------:R-:W-:-:S04]  /*1770*/  IMAD.MOV.U32 R11, RZ, RZ, R4 ;  /* 0x000000ffff0b7224 */ /* 0x000fc800078e0004 */
[----:B------:R-:W-:-:S04]  /*1780*/  IMAD.HI.U32 R4, R12, R11, RZ ;  /* 0x0000000b0c047227 */ /* 0x000fc800078e00ff */
[----:B------:R-:W-:Y:S01]  /*1790*/  IMAD.MOV.U32 R12, RZ, RZ, R2 ;  /* 0x000000ffff0c7224 */ /* 0x000fe200078e0002 */
[----:B------:R-:W-:-:S03]  /*17a0*/  IADD3 R5, -R4, RZ, RZ ;  /* 0x000000ff04057210 */ /* 0x000fc60007ffe1ff */
[----:B------:R-:W-:-:S04]  /*17b0*/  IMAD.WIDE.U32 R12, R114, c[0x0][0x198], R12 ;  /* 0x00006600720c7a25 */ /* 0x000fc800078e000c */
[----:B------:R-:W-:-:S05]  /*17c0*/  IMAD R5, R10, R5, R11 ;  /* 0x000000050a057224 */ /* 0x000fca00078e020b */
[----:B------:R-:W-:-:S13]  /*17d0*/  ISETP.GT.U32.AND P0, PT, R10, R5, PT ;  /* 0x000000050a00720c */ /* 0x000fda0003f04070 */
[----:B------:R-:W-:Y:S01]  /*17e0*/  @!P0 IMAD.IADD R5, R5, 0x1, -R10 ;  /* 0x0000000105058824 */ /* 0x000fe200078e0a0a */
[----:B------:R-:W-:Y:S02]  /*17f0*/  @!P0 IADD3 R4, R4, 0x1, RZ ;  /* 0x0000000104048810 */ /* 0x000fe40007ffe0ff */
[----:B------:R-:W-:Y:S02]  /*1800*/  ISETP.NE.AND P0, PT, RZ, c[0x0][0x1c8], PT ;  /* 0x00007200ff007a0c */ /* 0x000fe40003f05270 */
[----:B------:R-:W-:Y:S01]  /*1810*/  ISETP.GE.U32.AND P2, PT, R5, R10, PT ;  /* 0x0000000a0500720c */ /* 0x000fe20003f46070 */
[----:B------:R-:W-:Y:S01]  /*1820*/  @P4 IMAD.WIDE.U32 R10, R21, c[0x0][0x1a0], RZ ;  /* 0x00006800150a4a25 */ /* 0x000fe200078e00ff */
[----:B------:R-:W-:-:S03]  /*1830*/  LOP3.LUT R5, R160, c[0x0][0x1c8], RZ, 0x3c, !PT ;  /* 0x00007200a0057a12 */ /* 0x000fc600078e3cff */
[----:B------:R-:W-:Y:S01]  /*1840*/  @P4 IMAD R21, R21, c[0x0][0x1a4], R11 ;  /* 0x0000690015154a24 */ /* 0x000fe200078e020b */
[----:B------:R-:W-:Y:S01]  /*1850*/  ISETP.GE.AND P1, PT, R5, RZ, PT ;  /* 0x000000ff0500720c */ /* 0x000fe20003f26270 */
[----:B------:R-:W-:Y:S02]  /*1860*/  IMAD R5, R133, c[0x0][0x198], RZ ;  /* 0x0000660085057a24 */ /* 0x000fe400078e02ff */
[----:B------:R-:W-:Y:S02]  /*1870*/  @P4 IMAD.MOV.U32 R20, RZ, RZ, R10 ;  /* 0x000000ffff144224 */ /* 0x000fe400078e000a */
[----:B------:R-:W-:Y:S02]  /*1880*/  IMAD R5, R114, c[0x0][0x19c], R5 ;  /* 0x0000670072057a24 */ /* 0x000fe400078e0205 */
[----:B------:R-:W-:-:S03]  /*1890*/  @P2 IADD3 R4, R4, 0x1, RZ ;  /* 0x0000000104042810 */ /* 0x000fc60007ffe0ff */
[----:B------:R-:W-:Y:S01]  /*18a0*/  IADD3 R13, R13, R5, RZ ;  /* 0x000000050d0d7210 */ /* 0x000fe20007ffe0ff */
[----:B------:R-:W-:Y:S02]  /*18b0*/  IMAD.MOV.U32 R5, RZ, RZ, R114 ;  /* 0x000000ffff057224 */ /* 0x000fe400078e0072 */
[----:B------:R-:W-:Y:S02]  /*18c0*/  @!P1 IADD3 R4, -R4, RZ, RZ ;  /* 0x000000ff04049210 */ /* 0x000fe40007ffe1ff */
        /* <DEDUP_REMOVED lines=17> */
.L_x_1502:
[----:B------:R1:W5:Y:S01]  /*19e0*/  @P5 LDG.E R13, [R164.64] ;  /* 0x00000006a40d5981 */ /* 0x000362000c1e1900 */
[----:B------:R-:W-:Y:S01]  /*19f0*/  ISETP.NE.AND P0, PT, R9, -0x1, PT ;  /* 0xffffffff0900780c */ /* 0x000fe20003f05270 */
[----:B------:R-:W-:Y:S01]  /*1a00*/  IMAD.MOV.U32 R8, RZ, RZ, 0x2 ;  /* 0x00000002ff087424 */ /* 0x000fe200078e00ff */
        /* <DEDUP_REMOVED lines=8> */
[----:B------:R-:W-:Y:S01]  /*1a90*/  SHF.R.S32.HI R163, RZ, 0x1f, R160 ;  /* 0x0000001fffa37819 */ /* 0x000fe200000114a0 */
[----:B------:R-:W-:Y:S01]  /*1aa0*/  IMAD.HI.U32 R151, R8, R151, R14 ;  /* 0x0000009708977227 */ /* 0x000fe200078e000e */
[----:B------:R-:W-:-:S02]  /*1ab0*/  LEA.HI R15, R153, R128, RZ, 0x4 ;  /* 0x00000080990f7211 */ /* 0x000fc400078f20ff */
[----:B------:R-:W-:Y:S01]  /*1ac0*/  SHF.R.S32.HI R66, RZ, 0x6, R66 ;  /* 0x00000006ff427819 */ /* 0x000fe20000011442 */
[----:B------:R-:W-:Y:S01]  /*1ad0*/  @!P0 IMAD R12, R6, c[0x0][0x178], RZ ;  /* 0x00005e00060c8a24 */ /* 0x000fe200078e02ff */
[----:B------:R-:W-:Y:S01]  /*1ae0*/  SHF.R.S32.HI R64, RZ, 0x4, R15 ;  /* 0x00000004ff407819 */ /* 0x000fe2000001140f */
[----:B------:R-:W-:Y:S01]  /*1af0*/  @P0 IMAD.WIDE.U32 R22, R9, c[0x0][0x190], RZ ;  /* 0x0000640009160a25 */ /* 0x000fe200078e00ff */
[----:B------:R-:W-:Y:S02]  /*1b00*/  IMNMX R66, R199, R66, !PT ;  /* 0x00000042c7427217 */ /* 0x000fe40007800200 */
[----:B------:R-:W-:Y:S01]  /*1b10*/  SHF.R.S32.HI R149, RZ, 0x1, R151 ;  /* 0x00000001ff957819 */ /* 0x000fe20000011497 */
[----:B------:R-:W-:-:S04]  /*1b20*/  @!P0 IMAD.WIDE.U32 R10, R203, c[0x0][0x178], RZ ;  /* 0x00005e00cb0a8a25 */ /* 0x000fc800078e00ff */
[----:B-----5:R-:W-:Y:S02]  /*1b30*/  @!P0 IMAD R3, R203, c[0x0][0x17c], R12 ;  /* 0x00005f00cb038a24 */ /* 0x020fe400078e020c */
[----:B------:R-:W-:Y:S02]  /*1b40*/  @P0 IMAD R9, R9, c[0x0][0x194], R23 ;  /* 0x0000650009090a24 */ /* 0x000fe400078e0217 */
[----:B------:R-:W-:Y:S01]  /*1b50*/  @!P0 IMAD.IADD R9, R11, 0x1, R3 ;  /* 0x000000010b098824 */ /* 0x000fe200078e0203 */
[----:B------:R-:W-:Y:S01]  /*1b60*/  LOP3.LUT R3, R15, 0xfffffff0, RZ, 0xc0, !PT ;  /* 0xfffffff00f037812 */ /* 0x000fe200078ec0ff */
[----:B------:R-:W-:Y:S01]  /*1b70*/  @!P0 IMAD.MOV.U32 R22, RZ, RZ, R10 ;  /* 0x000000ffff168224 */ /* 0x000fe200078e000a */
[----:B------:R-:W-:Y:S01]  /*1b80*/  LOP3.LUT R11, R158, 0xfffffff8, RZ, 0xc0, !PT ;  /* 0xfffffff89e0b7812 */ /* 0x000fe200078ec0ff */
[----:B------:R-:W-:Y:S01]  /*1b90*/  IMAD R163, R163, c[0x0][0x1a8], RZ ;  /* 0x00006a00a3a37a24 */ /* 0x000fe200078e02ff */
[----:B------:R-:W-:Y:S01]  /*1ba0*/  SHF.R.S32.HI R158, RZ, 0x3, R158 ;  /* 0x00000003ff9e7819 */ /* 0x000fe2000001149e */
[C---:B------:R-:W-:Y:S01]  /*1bb0*/  IMAD.IADD R46, R128.reuse, 0x1, -R3 ;  /* 0x00000001802e7824 */ /* 0x040fe200078e0a03 */
[----:B------:R-:W-:Y:S01]  /*1bc0*/  LEA.HI R15, R15, R64, RZ, 0x1 ;  /* 0x000000400f0f7211 */ /* 0x000fe200078f08ff */
[----:B------:R-:W-:Y:S01]  /*1bd0*/  IMAD.IADD R62, R128, 0x1, -R11 ;  /* 0x00000001803e7824 */ /* 0x000fe200078e0a0b */
[----:B------:R-:W-:Y:S01]  /*1be0*/  SHF.R.S32.HI R159, RZ, 0x1f, R158 ;  /* 0x0000001fff9f7819 */ /* 0x000fe2000001149e */
[----:B------:R-:W-:Y:S01]  /*1bf0*/  IMAD.SHL.U32 R11, R158, 0x40, RZ ;  /* 0x000000409e0b7824 */ /* 0x000fe200078e00ff */
[----:B------:R-:W-:Y:S01]  /*1c00*/  SHF.R.S32.HI R3, RZ, 0x1f, R46 ;  /* 0x0000001fff037819 */ /* 0x000fe2000001142e */
[----:B------:R-:W-:Y:S01]  /*1c10*/  IMAD.SHL.U32 R14, R62, 0x8, RZ ;  /* 0x000000083e0e7824 */ /* 0x000fe200078e00ff */
[----:B------:R-:W-:Y:S01]  /*1c20*/  LOP3.LUT R15, R15, 0xfffffffe, RZ, 0xc0, !PT ;  /* 0xfffffffe0f0f7812 */ /* 0x000fe200078ec0ff */
[----:B------:R-:W-:Y:S01]  /*1c30*/  IMAD.WIDE R16, R17, 0x40, R158 ;  /* 0x0000004011107825 */ /* 0x000fe200078e029e */
[----:B------:R-:W-:-:S02]  /*1c40*/  LOP3.LUT R11, R11, 0x1c0, RZ, 0xc0, !PT ;  /* 0x000001c00b0b7812 */ /* 0x000fc400078ec0ff */
[----:B------:R-:W-:Y:S01]  /*1c50*/  LEA.HI R3, R3, R46, RZ, 0x3 ;  /* 0x0000002e03037211 */ /* 0x000fe200078f18ff */
[----:B------:R-:W-:Y:S01]  /*1c60*/  IMAD.IADD R64, R64, 0x1, -R15 ;  /* 0x0000000140407824 */ /* 0x000fe200078e0a0f */
[----:B------:R-:W-:Y:S01]  /*1c70*/  LOP3.LUT R19, R11, 0x38, R14, 0xf8, !PT ;  /* 0x000000380b137812 */ /* 0x000fe200078ef80e */
[----:B------:R-:W-:Y:S01]  /*1c80*/  IMAD R18, R17, c[0x0][0x190], RZ ;  /* 0x0000640011127a24 */ /* 0x000fe200078e02ff */
[----:B------:R-:W-:Y:S01]  /*1c90*/  SHF.R.U32.HI R154, RZ, 0x3, R11 ;  /* 0x00000003ff9a7819 */ /* 0x000fe2000001160b */
[----:B------:R-:W-:Y:S01]  /*1ca0*/  IMAD R155, R159, c[0x0][0x198], RZ ;  /* 0x000066009f9b7a24 */ /* 0x000fe200078e02ff */
[C---:B------:R-:W-:Y:S01]  /*1cb0*/  LOP3.LUT R11, R3.reuse, 0xfffffff8, RZ, 0xc0, !PT ;  /* 0xfffffff8030b7812 */ /* 0x040fe200078ec0ff */
[----:B------:R-:W-:Y:S01]  /*1cc0*/  IMAD R18, R16, c[0x0][0x194], R18 ;  /* 0x0000650010127a24 */ /* 0x000fe200078e0212 */
[----:B------:R-:W-:Y:S01]  /*1cd0*/  IADD3 R22, P0, R14, R22, RZ ;  /* 0x000000160e167210 */ /* 0x000fe20007f1e0ff */
[----:B------:R-:W-:Y:S01]  /*1ce0*/  IMAD.SHL.U32 R3, R3, 0x40, RZ ;  /* 0x0000004003037824 */ /* 0x000fe200078e00ff */
[----:B------:R-:W-:Y:S01]  /*1cf0*/  SHF.R.S32.HI R15, RZ, 0x1f, R14 ;  /* 0x0000001fff0f7819 */ /* 0x000fe2000001140e */
[----:B------:R-:W-:Y:S01]  /*1d00*/  IMAD.IADD R46, R46, 0x1, -R11 ;  /* 0x000000012e2e7824 */ /* 0x000fe200078e0a0b */
[----:B------:R-:W-:Y:S01]  /*1d10*/  IADD3 R11, R14, 0x40, RZ ;  /* 0x000000400e0b7810 */ /* 0x000fe20007ffe0ff */
[----:B------:R-:W-:Y:S01]  /*1d20*/  IMAD R163, R160, c[0x0][0x1ac], R163 ;  /* 0x00006b00a0a37a24 */ /* 0x000fe200078e02a3 */
[----:B------:R-:W-:Y:S01]  /*1d30*/  LOP3.LUT R154, R19, R154, RZ, 0x3c, !PT ;  /* 0x0000009a139a7212 */ /* 0x000fe200078e3cff */
[----:B------:R-:W-:Y:S01]  /*1d40*/  IMAD.X R23, R15, 0x1, R9, P0 ;  /* 0x000000010f177824 */ /* 0x000fe200000e0609 */
[----:B------:R-:W-:Y:S01]  /*1d50*/  ISETP.GE.AND P0, PT, R11, c[0x0][0x220], PT ;  /* 0x000088000b007a0c */ /* 0x000fe20003f06270 */
[----:B------:R-:W-:Y:S01]  /*1d60*/  IMAD.MOV.U32 R169, RZ, RZ, c[0x0][0x198] ;  /* 0x00006600ffa97624 */ /* 0x000fe200078e00ff */
[----:B------:R-:W-:Y:S01]  /*1d70*/  LEA.HI R9, R153, R128, RZ, 0x6 ;  /* 0x0000008099097211 */ /* 0x000fe200078f30ff */
[----:B------:R-:W-:Y:S01]  /*1d80*/  IMAD.WIDE.U32 R22, R16, c[0x0][0x190], R22 ;  /* 0x0000640010167a25 */ /* 0x000fe200078e0016 */
[----:B------:R-:W-:-:S02]  /*1d90*/  SEL R17, RZ, 0xffffffff, P0 ;  /* 0xffffffffff117807 */ /* 0x000fc40000000000 */
[----:B------:R-:W-:Y:S01]  /*1da0*/  IADD3 R20, P0, R14, R20, RZ ;  /* 0x000000140e147210 */ /* 0x000fe20007f1e0ff */
[----:B------:R-:W-:Y:S01]  /*1db0*/  IMAD.IADD R19, R23, 0x1, R18 ;  /* 0x0000000117137824 */ /* 0x000fe200078e0212 */
[C---:B------:R-:W-:Y:S01]  /*1dc0*/  LOP3.LUT P4, RZ, R46.reuse, 0x4, RZ, 0xc0, !PT ;  /* 0x000000042eff7812 */ /* 0x040fe2000788c0ff */
[----:B------:R-:W-:Y:S01]  /*1dd0*/  IMAD.SHL.U32 R17, R17, 0x2, RZ ;  /* 0x0000000211117824 */ /* 0x000fe200078e00ff */
[----:B------:R-:W-:Y:S01]  /*1de0*/  LOP3.LUT P2, RZ, R46, 0x2, RZ, 0xc0, !PT ;  /* 0x000000022eff7812 */ /* 0x000fe2000784c0ff */
[----:B------:R-:W-:Y:S01]  /*1df0*/  IMAD.X R21, R15, 0x1, R21, P0 ;  /* 0x000000010f157824 */ /* 0x000fe200000e0615 */
[----:B------:R-:W-:Y:S01]  /*1e00*/  IADD3 R136, P0, R158, R5, RZ ;  /* 0x000000059e887210 */ /* 0x000fe20007f1e0ff */
[----:B------:R-:W-:Y:S01]  /*1e10*/  IMAD.SHL.U32 R46, R46, 0x40, RZ ;  /* 0x000000402e2e7824 */ /* 0x000fe200078e00ff */
[----:B------:R-:W-:Y:S01]  /*1e20*/  ISETP.GE.AND P1, PT, R14, c[0x0][0x220], PT ;  /* 0x000088000e007a0c */ /* 0x000fe20003f26270 */
[----:B------:R-:W-:Y:S01]  /*1e30*/  IMAD.SHL.U32 R5, R64, 0x8, RZ ;  /* 0x0000000840057824 */ /* 0x000fe200078e00ff */
[----:B------:R-:W-:Y:S01]  /*1e40*/  SHF.L.U32 R9, R9, 0x3, RZ ;  /* 0x0000000309097819 */ /* 0x000fe200000006ff */
[----:B------:R-:W-:Y:S01]  /*1e50*/  IMAD.X R133, R159, 0x1, R133, P0 ;  /* 0x000000019f857824 */ /* 0x000fe200000e0685 */
[----:B------:R-:W-:Y:S01]  /*1e60*/  IADD3 R156, P0, R14, R156, RZ ;  /* 0x0000009c0e9c7210 */ /* 0x000fe20007f1e0ff */
[----:B------:R-:W-:Y:S01]  /*1e70*/  IMAD.WIDE.U32 R20, R4, c[0x0][0x1b8], R20 ;  /* 0x00006e0004147a25 */ /* 0x000fe200078e0014 */
[----:B------:R-:W-:-:S02]  /*1e80*/  SEL R8, RZ, 0x1, P1 ;  /* 0x00000001ff087807 */ /* 0x000fc40000800000 */
[----:B------:R-:W-:Y:S01]  /*1e90*/  LOP3.LUT R154, R154, 0xfffffe00, R9, 0xf8, !PT ;  /* 0xfffffe009a9a7812 */ /* 0x000fe200078ef809 */
[----:B------:R-:W-:Y:S01]  /*1ea0*/  IMAD R9, R2, c[0x0][0x1b8], RZ ;  /* 0x00006e0002097a24 */ /* 0x000fe200078e02ff */
[----:B------:R-:W-:Y:S01]  /*1eb0*/  LOP3.LUT R46, R46, 0x1c0, RZ, 0xc0, !PT ;  /* 0x000001c02e2e7812 */ /* 0x000fe200078ec0ff */
[----:B------:R-:W-:Y:S01]  /*1ec0*/  IMAD.X R157, R15, 0x1, R7, P0 ;  /* 0x000000010f9d7824 */ /* 0x000fe200000e0607 */
[----:B------:R-:W-:Y:S01]  /*1ed0*/  LOP3.LUT R17, R17, 0x2, R8, 0xe2, !PT ;  /* 0x0000000211117812 */ /* 0x000fe200078ee208 */
[----:B------:R-:W-:Y:S01]  /*1ee0*/  IMAD R8, R4, c[0x0][0x1bc], R9 ;  /* 0x00006f0004087a24 */ /* 0x000fe200078e0209 */
[----:B------:R-:W-:Y:S01]  /*1ef0*/  LOP3.LUT R5, R46, 0x8, R5, 0xf8, !PT ;  /* 0x000000082e057812 */ /* 0x000fe200078ef805 */
[----:B------:R-:W-:Y:S01]  /*1f00*/  IMAD R133, R133, c[0x0][0x1a0], RZ ;  /* 0x0000680085857a24 */ /* 0x000fe200078e02ff */
[----:B------:R-:W-:Y:S01]  /*1f10*/  ISETP.GT.AND P0, PT, R134, R66, PT ;  /* 0x000000428600720c */ /* 0x000fe20003f04270 */
[----:B------:R-:W-:Y:S01]  /*1f20*/  IMAD.IADD R9, R21, 0x1, R8 ;  /* 0x0000000115097824 */ /* 0x000fe200078e0208 */
[----:B------:R-:W-:Y:S01]  /*1f30*/  SHF.R.U32.HI R46, RZ, 0x3, R46 ;  /* 0x00000003ff2e7819 */ /* 0x000fe2000001162e */
[----:B------:R-:W-:Y:S01]  /*1f40*/  IMAD.MOV.U32 R18, RZ, RZ, R22 ;  /* 0x000000ffff127224 */ /* 0x000fe200078e0016 */
[----:B------:R-:W-:Y:S01]  /*1f50*/  SHF.L.U32 R147, R62, 0x2, RZ ;  /* 0x000000023e937819 */ /* 0x000fe200000006ff */
[----:B------:R-:W-:Y:S01]  /*1f60*/  IMAD R133, R136, c[0x0][0x1a4], R133 ;  /* 0x0000690088857a24 */ /* 0x000fe200078e0285 */
[----:B------:R-:W-:Y:S01]  /*1f70*/  IADD3 R10, R14, 0x80, RZ ;  /* 0x000000800e0a7810 */ /* 0x000fe20007ffe0ff */
[----:B------:R-:W-:Y:S01]  /*1f80*/  IMAD.WIDE.U32 R160, R160, c[0x0][0x1a8], R18 ;  /* 0x00006a00a0a07a25 */ /* 0x000fe200078e0012 */
[----:B------:R-:W-:-:S02]  /*1f90*/  LOP3.LUT R46, R5, R46, RZ, 0x3c, !PT ;  /* 0x0000002e052e7212 */ /* 0x000fc400078e3cff */
[----:B------:R-:W-:Y:S01]  /*1fa0*/  LEA.HI R153, R153, R128, RZ, 0x5 ;  /* 0x0000008099997211 */ /* 0x000fe200078f28ff */
[----:B------:R-:W-:Y:S01]  /*1fb0*/  IMAD R148, R158, R149, R147 ;  /* 0x000000959e947224 */ /* 0x000fe200078e0293 */
[----:B------:R-:W-:Y:S01]  /*1fc0*/  MOV R8, R20 ;  /* 0x0000001400087202 */ /* 0x000fe20000000f00 */
[----:B------:R-:W-:Y:S01]  /*1fd0*/  IMAD.MOV.U32 R5, RZ, RZ, c[0x0][0x1a0] ;  /* 0x00006800ff057624 */ /* 0x000fe200078e00ff */
[----:B------:R-:W-:Y:S01]  /*1fe0*/  ISETP.GE.AND P1, PT, R10, c[0x0][0x220], PT ;  /* 0x000088000a007a0c */ /* 0x000fe20003f26270 */
[----:B------:R-:W-:Y:S01]  /*1ff0*/  IMAD.IADD R147, R147, 0x1, R148 ;  /* 0x0000000193937824 */ /* 0x000fe200078e0294 */
[----:B------:R-:W-:Y:S01]  /*2000*/  LOP3.LUT R46, R46, 0xfffffe00, R3, 0xf8, !PT ;  /* 0xfffffe002e2e7812 */ /* 0x000fe200078ef803 */
[----:B------:R-:W-:Y:S01]  /*2010*/  IMAD.MOV.U32 R3, RZ, RZ, 0x20 ;  /* 0x00000020ff037424 */ /* 0x000fe200078e00ff */
[----:B------:R-:W-:Y:S01]  /*2020*/  SHF.R.S32.HI R61, RZ, 0x5, R153 ;  /* 0x00000005ff3d7819 */ /* 0x000fe20000011499 */
[----:B------:R-:W-:Y:S01]  /*2030*/  IMAD.WIDE.U32 R136, R136, c[0x0][0x1a0], R8 ;  /* 0x0000680088887a25 */ /* 0x000fe200078e0008 */
[----:B------:R-:W-:-:S02]  /*2040*/  LOP3.LUT R153, R153, 0xffffffe0, RZ, 0xc0, !PT ;  /* 0xffffffe099997812 */ /* 0x000fc400078ec0ff */
[----:B------:R-:W-:Y:S01]  /*2050*/  SEL R152, RZ, 0x4, P1 ;  /* 0x00000004ff987807 */ /* 0x000fe20000800000 */
[C---:B------:R-:W-:Y:S01]  /*2060*/  IMAD R155, R158.reuse, c[0x0][0x19c], R155 ;  /* 0x000067009e9b7a24 */ /* 0x040fe200078e029b */
[----:B------:R-:W-:Y:S01]  /*2070*/  SHF.L.U64.HI R200, R5, R0, c[0x0][0x1a4] ;  /* 0x0000690005c87619 */ /* 0x000fe20000010200 */
[----:B------:R-:W-:Y:S01]  /*2080*/  IMAD.WIDE.U32 R156, R158, c[0x0][0x198], R156 ;  /* 0x000066009e9c7a25 */ /* 0x000fe200078e009c */
[----:B------:R-:W-:Y:S02]  /*2090*/  LOP3.LUT R152, R17, R152, RZ, 0xfc, !PT ;  /* 0x0000009811987212 */ /* 0x000fe400078efcff */
[----:B------:R-:W-:Y:S01]  /*20a0*/  SHF.L.U64.HI R201, R169, R0, c[0x0][0x19c] ;  /* 0x00006700a9c97619 */ /* 0x000fe20000010200 */
[----:B------:R-:W-:Y:S01]  /*20b0*/  IMAD.SHL.U32 R117, R5, 0x10, RZ ;  /* 0x0000001005757824 */ /* 0x000fe200078e00ff */
[----:B------:R-:W-:Y:S01]  /*20c0*/  SHF.R.S32.HI R127, RZ, 0x1f, R148 ;  /* 0x0000001fff7f7819 */ /* 0x000fe20000011494 */
[----:B------:R-:W-:Y:S01]  /*20d0*/  IMAD.SHL.U32 R60, R169, 0x10, RZ ;  /* 0x00000010a93c7824 */ /* 0x000fe200078e00ff */
[----:B------:R-:W-:Y:S01]  /*20e0*/  SHF.R.S32.HI R126, RZ, 0x1f, R147 ;  /* 0x0000001fff7e7819 */ /* 0x000fe20000011493 */
[----:B------:R-:W-:Y:S01]  /*20f0*/  IMAD.IADD R153, R128, 0x1, -R153 ;  /* 0x0000000180997824 */ /* 0x000fe200078e0a99 */
[----:B------:R-:W-:Y:S01]  /*2100*/  SEL R47, R47, 0xfffffff0, !P2 ;  /* 0xfffffff02f2f7807 */ /* 0x000fe20005000000 */
[----:B------:R-:W-:Y:S01]  /*2110*/  IMAD.SHL.U32 R150, R149, 0x10, RZ ;  /* 0x0000001095967824 */ /* 0x000fe200078e00ff */
[----:B------:R-:W-:Y:S01]  /*2120*/  SEL R45, R3, 0xffffffe0, !P4 ;  /* 0xffffffe0032d7807 */ /* 0x000fe20006000000 */
[----:B------:R-:W-:-:S02]  /*2130*/  IMAD.IADD R155, R157, 0x1, R155 ;  /* 0x000000019d9b7824 */ /* 0x000fc400078e029b */
[----:B------:R-:W-:Y:S02]  /*2140*/  IMAD.IADD R133, R137, 0x1, R133 ;  /* 0x0000000189857824 */ /* 0x000fe400078e0285 */
[----:B------:R-:W-:Y:S02]  /*2150*/  IMAD.IADD R163, R161, 0x1, R163 ;  /* 0x00000001a1a37824 */ /* 0x000fe400078e02a3 */
[----:B------:R-:W-:Y:S01]  /*2160*/  @!P5 IMAD.MOV.U32 R13, RZ, RZ, RZ ;  /* 0x000000ffff0dd224 */ /* 0x000fe200078e00ff */
[----:B------:R-:W-:Y:S05]  /*2170*/  @!P0 BRA `(.L_x_1504) ;  /* 0x0000922000008947 */ /* 0x000fea0003800000 */
[C---:B-1----:R-:W-:Y:S01]  /*2180*/  IMAD R8, R6.reuse, c[0x0][0x280], RZ ;  /* 0x0000a00006087a24 */ /* 0x042fe200078e02ff */
[----:B------:R-:W-:Y:S01]  /*2190*/  SHF.R.S32.HI R7, RZ, 0x1f, R114 ;  /* 0x0000001fff077819 */ /* 0x000fe20000011472 */
[----:B------:R-:W-:Y:S01]  /*21a0*/  IMAD R6, R6, c[0x0][0x278], RZ ;  /* 0x00009e0006067a24 */ /* 0x000fe200078e02ff */
[--C-:B------:R-:W-:Y:S01]  /*21b0*/  SHF.R.S32.HI R12, RZ, 0x1f, R67.reuse ;  /* 0x0000001fff0c7819 */ /* 0x100fe20000011443 */
[C---:B------:R-:W-:Y:S01]  /*21c0*/  IMAD R8, R203.reuse, c[0x0][0x284], R8 ;  /* 0x0000a100cb087a24 */ /* 0x040fe200078e0208 */
[----:B------:R-:W-:Y:S01]  /*21d0*/  IADD3 R9, P1, P0, R114, R158, -R67 ;  /* 0x0000009e72097210 */ /* 0x000fe2000783e843 */
[----:B------:R-:W-:Y:S01]  /*21e0*/  IMAD.WIDE.U32 R18, R203, c[0x0][0x280], R14 ;  /* 0x0000a000cb127a25 */ /* 0x000fe200078e000e */
[C---:B------:R-:W-:Y:S01]  /*21f0*/  IADD3 R77, P4, R60.reuse, 0x40, RZ ;  /* 0x000000403c4d7810 */ /* 0x040fe20007f9e0ff */
[----:B------:R-:W-:Y:S01]  /*2200*/  UMOV UR8, 0x60 ;  /* 0x0000006000087882 */ /* 0x000fe20000000000 */
[----:B------:R-:W-:Y:S01]  /*2210*/  IADD3.X R7, R7, R159, ~R12, P1, P0 ;  /* 0x0000009f07077210 */ /* 0x000fe20000fe0c0c */
[C---:B------:R-:W-:Y:S01]  /*2220*/  IMAD.WIDE.U32 R16, R203.reuse, c[0x0][0x278], R14 ;  /* 0x00009e00cb107a25 */ /* 0x040fe200078e000e */
[----:B------:R-:W-:Y:S01]  /*2230*/  IADD3 R85, P2, R60, 0x80, RZ ;  /* 0x000000803c557810 */ /* 0x000fe20007f5e0ff */
[----:B------:R-:W-:Y:S01]  /*2240*/  ULDC.64 UR4, c[0x0][0x1a0] ;  /* 0x0000680000047ab9 */ /* 0x000fe20000000a00 */
[C---:B------:R-:W-:Y:S01]  /*2250*/  IADD3 R138, R150.reuse, 0x40, RZ ;  /* 0x00000040968a7810 */ /* 0x040fe20007ffe0ff */
[----:B------:R-:W-:Y:S01]  /*2260*/  IMAD R6, R203, c[0x0][0x27c], R6 ;  /* 0x00009f00cb067a24 */ /* 0x000fe200078e0206 */
[----:B------:R-:W-:Y:S01]  /*2270*/  IADD3 R135, R150, 0x80, RZ ;  /* 0x0000008096877810 */ /* 0x000fe20007ffe0ff */
[----:B------:R-:W-:Y:S01]  /*2280*/  IMAD.IADD R19, R19, 0x1, R8 ;  /* 0x0000000113137824 */ /* 0x000fe200078e0208 */
[----:B------:R-:W-:Y:S01]  /*2290*/  UIMAD UR9, UR8, UR5, URZ ;  /* 0x00000005080972a4 */ /* 0x000fe2000f8e023f */
[----:B------:R-:W-:Y:S01]  /*22a0*/  IMAD R8, R7, c[0x0][0x290], RZ ;  /* 0x0000a40007087a24 */ /* 0x000fe200078e02ff */
[----:B------:R-:W-:Y:S01]  /*22b0*/  LOP3.LUT R142, R152, 0xffff, RZ, 0xc0, !PT ;  /* 0x0000ffff988e7812 */ /* 0x000fe200078ec0ff */
[----:B------:R-:W-:Y:S01]  /*22c0*/  IMAD.IADD R17, R17, 0x1, R6 ;  /* 0x0000000111117824 */ /* 0x000fe200078e0206 */
[----:B------:R-:W-:Y:S01]  /*22d0*/  ULDC UR5, c[0x0][0x294] ;  /* 0x0000a50000057ab9 */ /* 0x000fe20000000800 */
[----:B------:R-:W-:Y:S01]  /*22e0*/  IMAD R6, R7, c[0x0][0x288], RZ ;  /* 0x0000a20007067a24 */ /* 0x000fe200078e02ff */
[----:B------:R-:W-:Y:S01]  /*22f0*/  UIMAD UR5, UR8, UR5, URZ ;  /* 0x00000005080572a4 */ /* 0x000fe2000f8e023f */
[C---:B------:R-:W-:Y:S01]  /*2300*/  IMAD R8, R9.reuse, c[0x0][0x294], R8 ;  /* 0x0000a50009087a24 */ /* 0x040fe200078e0208 */
[----:B------:R-:W-:Y:S01]  /*2310*/  UIMAD.WIDE.U32 UR10, UR8, UR4, URZ ;  /* 0x00000004080a72a5 */ /* 0x000fe2000f8e003f */
[C---:B------:R-:W-:Y:S01]  /*2320*/  IMAD.WIDE.U32 R18, R9.reuse, c[0x0][0x290], R18 ;  /* 0x0000a40009127a25 */ /* 0x040fe200078e0012 */
[C---:B------:R-:W-:Y:S01]  /*2330*/  LOP3.LUT R146, R142.reuse, 0x1, RZ, 0xc0, !PT ;  /* 0x000000018e927812 */ /* 0x040fe200078ec0ff */
[----:B------:R-:W-:Y:S01]  /*2340*/  ULDC UR4, c[0x0][0x230] ;  /* 0x00008c0000047ab9 */ /* 0x000fe20000000800 */
[----:B------:R-:W-:Y:S01]  /*2350*/  LOP3.LUT R144, R142, 0x2, RZ, 0xc0, !PT ;  /* 0x000000028e907812 */ /* 0x000fe200078ec0ff */
[C---:B------:R-:W-:Y:S01]  /*2360*/  IMAD R6, R9.reuse, c[0x0][0x28c], R6 ;  /* 0x0000a30009067a24 */ /* 0x040fe200078e0206 */
[C---:B------:R-:W-:Y:S01]  /*2370*/  IADD3 R145, R158.reuse, 0x10, RZ ;  /* 0x000000109e917810 */ /* 0x040fe20007ffe0ff */
[----:B------:R-:W-:Y:S01]  /*2380*/  IMAD.WIDE.U32 R16, R9, c[0x0][0x288], R16 ;  /* 0x0000a20009107a25 */ /* 0x000fe200078e0010 */
[C---:B------:R-:W-:Y:S01]  /*2390*/  IADD3 R143, R158.reuse, 0x20, RZ ;  /* 0x000000209e8f7810 */ /* 0x040fe20007ffe0ff */
[----:B------:R-:W-:Y:S01]  /*23a0*/  UIADD3 UR9, UR11, UR9, URZ ;  /* 0x000000090b097290 */ /* 0x000fe2000fffe03f */
[----:B------:R-:W-:Y:S01]  /*23b0*/  IADD3 R140, R158, 0x30, RZ ;  /* 0x000000309e8c7810 */ /* 0x000fe20007ffe0ff */
[----:B------:R-:W-:Y:S01]  /*23c0*/  IMAD.IADD R9, R19, 0x1, R8 ;  /* 0x0000000113097824 */ /* 0x000fe200078e0208 */
[----:B------:R-:W-:Y:S01]  /*23d0*/  SHF.R.S32.HI R125, RZ, 0x1f, R150 ;  /* 0x0000001fff7d7819 */ /* 0x000fe20000011496 */
[----:B------:R-:W-:Y:S01]  /*23e0*/  IMAD.MOV.U32 R8, RZ, RZ, R18 ;  /* 0x000000ffff087224 */ /* 0x000fe200078e0012 */
[----:B------:R-:W-:Y:S01]  /*23f0*/  LOP3.LUT R142, R142, 0x4, RZ, 0xc0, !PT ;  /* 0x000000048e8e7812 */ /* 0x000fe200078ec0ff */
[----:B------:R-:W-:Y:S01]  /*2400*/  IMAD R109, R2, c[0x0][0x2a0], RZ ;  /* 0x0000a800026d7a24 */ /* 0x000fe200078e02ff */
[----:B------:R-:W-:Y:S01]  /*2410*/  SHF.R.S32.HI R123, RZ, 0x1f, R138 ;  /* 0x0000001fff7b7819 */ /* 0x000fe2000001148a */
[----:B------:R-:W-:Y:S01]  /*2420*/  IMAD.WIDE.U32 R8, R4, c[0x0][0x2a0], R8 ;  /* 0x0000a80004087a25 */ /* 0x000fe200078e0008 */
[----:B------:R-:W-:Y:S01]  /*2430*/  SHF.R.S32.HI R121, RZ, 0x1f, R135 ;  /* 0x0000001fff797819 */ /* 0x000fe20000011487 */
[----:B------:R-:W-:-:S02]  /*2440*/  ULDC.U8 UR8, c[0x0][0x313] ;  /* 0x0000c4c000087ab9 */ /* 0x000fc40000000000 */
[----:B------:R-:W-:Y:S01]  /*2450*/  IMAD R109, R4, c[0x0][0x2a4], R109 ;  /* 0x0000a900046d7a24 */ /* 0x000fe200078e026d */
[----:B------:R-:W-:Y:S01]  /*2460*/  LEA R108, P1, R8, c[0x0][0x270], 0x1 ;  /* 0x00009c00086c7a11 */ /* 0x000fe200078208ff */
[----:B------:R-:W-:Y:S02]  /*2470*/  IMAD.IADD R114, R13, 0x1, R114 ;  /* 0x000000010d727824 */ /* 0x000fe400078e0272 */
[----:B------:R-:W-:Y:S02]  /*2480*/  IMAD.IADD R109, R9, 0x1, R109 ;  /* 0x00000001096d7824 */ /* 0x000fe400078e026d */
[----:B------:R-:W-:Y:S02]  /*2490*/  IMAD.IADD R7, R17, 0x1, R6 ;  /* 0x0000000111077824 */ /* 0x000fe400078e0206 */
[----:B------:R-:W-:Y:S01]  /*24a0*/  IMAD R111, R2, c[0x0][0x298], RZ ;  /* 0x0000a600026f7a24 */ /* 0x000fe200078e02ff */
[----:B------:R-:W-:Y:S01]  /*24b0*/  LEA.HI.X R109, R8, c[0x0][0x274], R109, 0x1, P1 ;  /* 0x00009d00086d7a11 */ /* 0x000fe200008f0c6d */
[----:B------:R-:W-:Y:S01]  /*24c0*/  IMAD.MOV.U32 R6, RZ, RZ, R16 ;  /* 0x000000ffff067224 */ /* 0x000fe200078e0010 */
[----:B------:R-:W-:Y:S01]  /*24d0*/  LEA R104, P1, R156, c[0x0][0x168], 0x1 ;  /* 0x00005a009c687a11 */ /* 0x000fe200078208ff */
[----:B------:R-:W-:-:S03]  /*24e0*/  IMAD.WIDE.U32 R12, R5, 0x20, RZ ;  /* 0x00000020050c7825 */ /* 0x000fc600078e00ff */
[----:B------:R-:W-:Y:S01]  /*24f0*/  LEA.HI.X R105, R156, c[0x0][0x16c], R155, 0x1, P1 ;  /* 0x00005b009c697a11 */ /* 0x000fe200008f0c9b */
[C---:B------:R-:W-:Y:S02]  /*2500*/  IMAD R111, R4.reuse, c[0x0][0x29c], R111 ;  /* 0x0000a700046f7a24 */ /* 0x040fe400078e026f */
[----:B------:R-:W-:Y:S02]  /*2510*/  IMAD R114, R149, R114, RZ ;  /* 0x0000007295727224 */ /* 0x000fe400078e02ff */
        /* <DEDUP_REMOVED lines=20> */
[----:B------:R-:W-:Y:S01]  /*2660*/  IMAD.MOV.U32 R166, RZ, RZ, c[0x0][0x290] ;  /* 0x0000a400ffa67624 */ /* 0x000fe200078e00ff */
[----:B------:R-:W-:Y:S01]  /*2670*/  IADD3 R74, P0, R69, 0x40, RZ ;  /* 0x00000040454a7810 */ /* 0x000fe20007f1e0ff */
[----:B------:R-:W-:Y:S01]  /*2680*/  IMAD.X R86, RZ, RZ, R201, P2 ;  /* 0x000000ffff567224 */ /* 0x000fe200010e06c9 */
[----:B------:R-:W-:Y:S01]  /*2690*/  SHF.L.U64.HI R115, R114, 0x1, R115 ;  /* 0x0000000172737819 */ /* 0x000fe20000010273 */
[----:B------:R-:W-:Y:S01]  /*26a0*/  IMAD.X R80, R201, 0x1, R78, P4 ;  /* 0x00000001c9507824 */ /* 0x000fe200020e064e */
[----:B------:R-:W-:Y:S01]  /*26b0*/  IADD3 R87, P2, R60, R85, RZ ;  /* 0x000000553c577210 */ /* 0x000fe20007f5e0ff */
[----:B------:R-:W-:Y:S01]  /*26c0*/  IMAD.SHL.U32 R114, R114, 0x2, RZ ;  /* 0x0000000272727824 */ /* 0x000fe200078e00ff */
[----:B------:R-:W-:Y:S01]  /*26d0*/  IADD3 R82, P4, R69, 0x80, RZ ;  /* 0x0000008045527810 */ /* 0x000fe20007f9e0ff */
[----:B------:R-:W-:Y:S01]  /*26e0*/  IMAD.MOV.U32 R70, RZ, RZ, 0x5 ;  /* 0x00000005ff467424 */ /* 0x000fe200078e00ff */
[----:B------:R-:W-:Y:S01]  /*26f0*/  SHF.L.U64.HI R97, R166, R0, c[0x0][0x294] ;  /* 0x0000a500a6617619 */ /* 0x000fe20000010200 */
[----:B------:R-:W-:Y:S01]  /*2700*/  IMAD.X R73, RZ, RZ, R68, P0 ;  /* 0x000000ffff497224 */ /* 0x000fe200000e0644 */
[C---:B------:R-:W-:Y:S01]  /*2710*/  IADD3.X R88, R201.reuse, R86, RZ, P2, !PT ;  /* 0x00000056c9587210 */ /* 0x040fe200017fe4ff */
[----:B------:R-:W-:Y:S01]  /*2720*/  IMAD.IADD R132, R150, 0x1, R138 ;  /* 0x0000000196847824 */ /* 0x000fe200078e028a */
[----:B------:R-:W-:Y:S01]  /*2730*/  IADD3 R96, P1, R60, R87, RZ ;  /* 0x000000573c607210 */ /* 0x000fe20007f3e0ff */
[----:B------:R-:W-:Y:S01]  /*2740*/  IMAD.IADD R131, R150, 0x1, R135 ;  /* 0x0000000196837824 */ /* 0x000fe200078e0287 */
[C---:B------:R-:W-:Y:S01]  /*2750*/  SHF.L.U64.HI R0, R48.reuse, 0x1, R3 ;  /* 0x0000000130007819 */ /* 0x040fe20000010203 */
[----:B------:R-:W-:Y:S01]  /*2760*/  IMAD.SHL.U32 R48, R48, 0x2, RZ ;  /* 0x0000000230307824 */ /* 0x000fe200078e00ff */
[----:B------:R-:W-:Y:S01]  /*2770*/  IADD3.X R81, RZ, R68, RZ, P4, !PT ;  /* 0x00000044ff517210 */ /* 0x000fe200027fe4ff */
[----:B------:R-:W-:Y:S01]  /*2780*/  IMAD.SHL.U32 R98, R166, 0x10, RZ ;  /* 0x00000010a6627824 */ /* 0x000fe200078e00ff */
[----:B------:R-:W-:Y:S01]  /*2790*/  IADD3 R84, P5, R82, R69, RZ ;  /* 0x0000004552547210 */ /* 0x000fe20007fbe0ff */
[----:B------:R-:W-:Y:S01]  /*27a0*/  IMAD.X R95, R201, 0x1, R88, P1 ;  /* 0x00000001c95f7824 */ /* 0x000fe200008e0658 */
[----:B------:R-:W-:Y:S01]  /*27b0*/  IADD3 R92, P2, R60, R79, RZ ;  /* 0x0000004f3c5c7210 */ /* 0x000fe20007f5e0ff */
[----:B------:R-:W-:Y:S01]  /*27c0*/  IMAD.IADD R2, R13, 0x1, R2 ;  /* 0x000000010d027824 */ /* 0x000fe200078e0202 */
[----:B------:R-:W-:Y:S01]  /*27d0*/  IADD3 R76, P0, R74, R69, RZ ;  /* 0x000000454a4c7210 */ /* 0x000fe20007f1e0ff */
[----:B------:R-:W-:Y:S01]  /*27e0*/  IMAD.X R83, R81, 0x1, R68, P5 ;  /* 0x0000000151537824 */ /* 0x000fe200028e0644 */
[----:B------:R-:W-:Y:S01]  /*27f0*/  IADD3 R112, P4, R114, c[0x0][0x2b0], RZ ;  /* 0x0000ac0072707a10 */ /* 0x000fe20007f9e0ff */
[C---:B------:R-:W-:Y:S01]  /*2800*/  IMAD.SHL.U32 R141, R149.reuse, 0x20, RZ ;  /* 0x00000020958d7824 */ /* 0x040fe200078e00ff */
[C---:B------:R-:W-:Y:S01]  /*2810*/  SHF.L.U64.HI R99, R166.reuse, R70, c[0x0][0x294] ;  /* 0x0000a500a6637619 */ /* 0x040fe20000010246 */
[----:B------:R-:W-:Y:S01]  /*2820*/  IMAD R139, R149, 0x30, RZ ;  /* 0x00000030958b7824 */ /* 0x000fe200078e02ff */
[C---:B------:R-:W-:Y:S01]  /*2830*/  SHF.L.U32 R100, R166.reuse, 0x5, RZ ;  /* 0x00000005a6647819 */ /* 0x040fe200000006ff */
[----:B------:R-:W-:Y:S01]  /*2840*/  IMAD.WIDE.U32 R166, R166, 0x60, RZ ;  /* 0x00000060a6a67825 */ /* 0x000fe200078e00ff */
[----:B------:R-:W-:-:S02]  /*2850*/  IADD3.X R113, R115, c[0x0][0x2b4], RZ, P4, !PT ;  /* 0x0000ad0073717a10 */ /* 0x000fc400027fe4ff */
[----:B------:R-:W-:Y:S01]  /*2860*/  IADD3 R16, P1, R48, c[0x0][0x2b0], RZ ;  /* 0x0000ac0030107a10 */ /* 0x000fe20007f3e0ff */
[----:B------:R-:W-:Y:S01]  /*2870*/  IMAD.IADD R130, R150, 0x1, R132 ;  /* 0x0000000196827824 */ /* 0x000fe200078e0284 */
[-C--:B------:R-:W-:Y:S01]  /*2880*/  IADD3 R90, P5, R76, R69.reuse, RZ ;  /* 0x000000454c5a7210 */ /* 0x080fe20007fbe0ff */
[----:B------:R-:W-:Y:S01]  /*2890*/  IMAD.IADD R129, R150, 0x1, R131 ;  /* 0x0000000196817824 */ /* 0x000fe200078e0283 */
[----:B------:R-:W-:Y:S01]  /*28a0*/  IADD3 R94, P4, R84, R69, RZ ;  /* 0x00000045545e7210 */ /* 0x000fe20007f9e0ff */
[----:B------:R-:W-:Y:S01]  /*28b0*/  IMAD.X R91, R201, 0x1, R80, P2 ;  /* 0x00000001c95b7824 */ /* 0x000fe200010e0650 */
[----:B------:R-:W-:Y:S01]  /*28c0*/  IADD3 R114, P2, R114, c[0x0][0x2a8], RZ ;  /* 0x0000aa0072727a10 */ /* 0x000fe20007f5e0ff */
[----:B------:R-:W-:Y:S01]  /*28d0*/  IMAD.X R75, R73, 0x1, R68, P0 ;  /* 0x00000001494b7824 */ /* 0x000fe200000e0644 */
[----:B------:R-:W-:Y:S01]  /*28e0*/  IADD3 R48, P0, R48, c[0x0][0x2a8], RZ ;  /* 0x0000aa0030307a10 */ /* 0x000fe20007f1e0ff */
[----:B------:R-:W-:Y:S01]  /*28f0*/  IMAD.SHL.U32 R102, R12, 0x2, RZ ;  /* 0x000000020c667824 */ /* 0x000fe200078e00ff */
[C---:B------:R-:W-:Y:S01]  /*2900*/  SHF.L.U64.HI R70, R71.reuse, R70, c[0x0][0x28c] ;  /* 0x0000a30047467619 */ /* 0x040fe20000010246 */
[----:B------:R-:W-:Y:S01]  /*2910*/  IMAD.MOV.U32 R9, RZ, RZ, R134 ;  /* 0x000000ffff097224 */ /* 0x000fe200078e0086 */
[----:B------:R-:W-:Y:S01]  /*2920*/  SHF.L.U64.HI R99, R100, 0x1, R99 ;  /* 0x0000000164637819 */ /* 0x000fe20000010263 */
[----:B------:R-:W-:Y:S01]  /*2930*/  IMAD.SHL.U32 R71, R71, 0x20, RZ ;  /* 0x0000002047477824 */ /* 0x000fe200078e00ff */
[----:B------:R-:W-:Y:S01]  /*2940*/  SHF.L.U64.HI R97, R98, 0x1, R97 ;  /* 0x0000000162617819 */ /* 0x000fe20000010261 */
[----:B------:R-:W-:Y:S01]  /*2950*/  IMAD.SHL.U32 R100, R100, 0x2, RZ ;  /* 0x0000000264647824 */ /* 0x000fe200078e00ff */
[----:B------:R-:W-:Y:S01]  /*2960*/  SHF.L.U64.HI R101, R12, 0x1, R2 ;  /* 0x000000010c657819 */ /* 0x000fe20000010202 */
[----:B------:R-:W-:Y:S01]  /*2970*/  IMAD.SHL.U32 R98, R98, 0x2, RZ ;  /* 0x0000000262627824 */ /* 0x000fe200078e00ff */
[----:B------:R-:W-:Y:S01]  /*2980*/  SHF.R.S32.HI R124, RZ, 0x1f, R141 ;  /* 0x0000001fff7c7819 */ /* 0x000fe2000001148d */
[--C-:B------:R-:W-:Y:S01]  /*2990*/  IMAD.X R89, R75, 0x1, R68.reuse, P5 ;  /* 0x000000014b597824 */ /* 0x100fe200028e0644 */
[----:B------:R-:W-:Y:S01]  /*29a0*/  SHF.R.S32.HI R122, RZ, 0x1f, R139 ;  /* 0x0000001fff7a7819 */ /* 0x000fe2000001148b */
[----:B------:R-:W-:Y:S01]  /*29b0*/  IMAD.X R93, R83, 0x1, R68, P4 ;  /* 0x00000001535d7824 */ /* 0x000fe200020e0644 */
[----:B------:R-:W-:-:S02]  /*29c0*/  SHF.R.S32.HI R120, RZ, 0x1f, R132 ;  /* 0x0000001fff787819 */ /* 0x000fc40000011484 */
[----:B------:R-:W-:Y:S02]  /*29d0*/  SHF.R.S32.HI R119, RZ, 0x1f, R131 ;  /* 0x0000001fff777819 */ /* 0x000fe40000011483 */
[----:B------:R-:W-:Y:S02]  /*29e0*/  IADD3 R103, R167, UR5, RZ ;  /* 0x00000005a7677c10 */ /* 0x000fe4000fffe0ff */
[----:B------:R-:W-:Y:S02]  /*29f0*/  SHF.R.S32.HI R118, RZ, 0x1f, R130 ;  /* 0x0000001fff767819 */ /* 0x000fe40000011482 */
[----:B------:R-:W-:Y:S02]  /*2a00*/  SHF.R.S32.HI R116, RZ, 0x1f, R129 ;  /* 0x0000001fff747819 */ /* 0x000fe40000011481 */
[----:B------:R-:W-:Y:S02]  /*2a10*/  IADD3.X R115, R115, c[0x0][0x2ac], RZ, P2, !PT ;  /* 0x0000ab0073737a10 */ /* 0x000fe400017fe4ff */
[----:B------:R-:W-:-:S02]  /*2a20*/  IADD3.X R17, R0, c[0x0][0x2b4], RZ, P1, !PT ;  /* 0x0000ad0000117a10 */ /* 0x000fc40000ffe4ff */
[----:B------:R-:W-:Y:S02]  /*2a30*/  IADD3.X R49, R0, c[0x0][0x2ac], RZ, P0, !PT ;  /* 0x0000ab0000317a10 */ /* 0x000fe400007fe4ff */
.L_x_1597:
        /* <DEDUP_REMOVED lines=18> */
.L_x_1506:
[----:B------:R-:W-:Y:S05]  /*2b60*/  BSYNC B0 ;  /* 0x0000000000007941 */ /* 0x000fea0003800000 */
.L_x_1505:
[C---:B------:R-:W-:Y:S01]  /*2b70*/  ISETP.GE.AND P4, PT, R145.reuse, R2, PT ;  /* 0x000000029100720c */ /* 0x040fe20003f86270 */
[----:B------:R-:W-:Y:S03]  /*2b80*/  BSSY B0, `(.L_x_1507) ;  /* 0x0000011000007945 */ /* 0x000fe60003800000 */
[----:B------:R-:W-:Y:S11]  /*2b90*/  ISETP.GE.AND P4, PT, R145, R0, !P4 ;  /* 0x000000009100720c */ /* 0x000ff60006786270 */
[----:B------:R-:W-:Y:S02]  /*2ba0*/  @!UPT UIADD3 URZ, URZ, URZ, URZ ;  /* 0x0000003f3f3ff290 */ /* 0x000fe4000fffe03f */
[----:B------:R-:W-:-:S05]  /*2bb0*/  @!P4 BRA `(.L_x_1508) ;  /* 0x000000d00000c947 */ /* 0x000fca0003800000 */
[----:B------:R-:W-:Y:S02]  /*2bc0*/  ISETP.NE.AND P1, PT, R146, RZ, PT ;  /* 0x000000ff9200720c */ /* 0x000fe40003f25270 */
[----:B------:R-:W-:Y:S02]  /*2bd0*/  IADD3 R28, P0, R108, R98, RZ ;  /* 0x000000626c1c7210 */ /* 0x000fe40007f1e0ff */
[----:B------:R-:W-:Y:S03]  /*2be0*/  LEA R18, P2, R117, R106, 0x1 ;  /* 0x0000006a75127211 */ /* 0x000fe600078408ff */
        /* <DEDUP_REMOVED lines=10> */
.L_x_1508:
[----:B------:R-:W-:Y:S05]  /*2c90*/  BSYNC B0 ;  /* 0x0000000000007941 */ /* 0x000fea0003800000 */
.L_x_1507:
        /* <DEDUP_REMOVED lines=18> */
.L_x_1510:
[----:B------:R-:W-:Y:S05]  /*2dc0*/  BSYNC B0 ;  /* 0x0000000000007941 */ /* 0x000fea0003800000 */
.L_x_1509:
        /* <DEDUP_REMOVED lines=18> */
.L_x_1512:
[----:B------:R-:W-:Y:S05]  /*2ef0*/  BSYNC B0 ;  /* 0x0000000000007941 */ /* 0x000fea0003800000 */
.L_x_1511:
        /* <DEDUP_REMOVED lines=65> */
.L_x_1518:
[----:B------:R-:W-:Y:S05]  /*3310*/  BSYNC B0 ;  /* 0x0000000000007941 */ /* 0x000fea0003800000 */
.L_x_1517:
        /* <DEDUP_REMOVED lines=54> */
.L_x_1520:
[----:B------:R-:W-:Y:S05]  /*3680*/  BSYNC B0 ;  /* 0x0000000000007941 */ /* 0x000fea0003800000 */
.L_x_1519:
        /* <DEDUP_REMOVED lines=53> */
.L_x_1516:
[----:B------:R-:W-:Y:S05]  /*39e0*/  BSYNC B1 ;  /* 0x0000000000017941 */ /* 0x000fea0003800000 */
.L_x_1515:
        /* <DEDUP_REMOVED lines=64> */
.L_x_1524:
[----:B------:R-:W-:Y:S05]  /*3df0*/  BSYNC B0 ;  /* 0x0000000000007941 */ /* 0x000fea0003800000 */
.L_x_1523:
[----:B------:R-:W-:Y:S01]  /*3e00*/  ISETP.GE.AND P0, PT, R11, c[0x0][0x220], PT ;  /* 0x000088000b007a0c */ /* 0x000fe20003f06270 */
[----:B------:R-:W-:Y:S01]  /*3e10*/  @!UPT UIADD3 URZ, URZ, URZ, URZ ;  /* 0x0000003f3f3ff290 */ /* 0x000fe2000fffe03f */
[----:B------:R-:W-:Y:S11]  /*3e20*/  BSSY B0, `(.L_x_1525) ;  /* 0x0000037000007945 */ /* 0x000ff60003800000 */
        /* <DEDUP_REMOVED lines=54> */
.L_x_1526:
[----:B------:R-:W-:Y:S05]  /*4190*/  BSYNC B0 ;  /* 0x0000000000007941 */ /* 0x000fea0003800000 */
.L_x_1525:
[----:B------:R-:W-:Y:S11]  /*41a0*/  ISETP.GE.AND P0, PT, R10, c[0x0][0x220], PT ;  /* 0x000088000a007a0c */ /* 0x000ff60003f06270 */
[----:B------:R-:W-:Y:S02]  /*41b0*/  @!UPT UIADD3 URZ, URZ, URZ, URZ ;  /* 0x0000003f3f3ff290 */ /* 0x000fe4000fffe03f */
        /* <DEDUP_REMOVED lines=54> */
.L_x_1522:
[----:B------:R-:W-:Y:S05]  /*4520*/  BSYNC B1 ;  /* 0x0000000000017941 */ /* 0x000fea0003800000 */
.L_x_1521:
        /* <DEDUP_REMOVED lines=64> */
.L_x_1530:
[----:B------:R-:W-:Y:S05]  /*4930*/  BSYNC B0 ;  /* 0x0000000000007941 */ /* 0x000fea0003800000 */
.L_x_1529:
        /* <DEDUP_REMOVED lines=57> */
.L_x_1532:
[----:B------:R-:W-:Y:S05]  /*4cd0*/  BSYNC B0 ;  /* 0x0000000000007941 */ /* 0x000fea0003800000 */
.L_x_1531:
        /* <DEDUP_REMOVED lines=56> */
.L_x_1528:
[----:B------:R-:W-:Y:S05]  /*5060*/  BSYNC B1 ;  /* 0x0000000000017941 */ /* 0x000fea0003800000 */
.L_x_1527:
        /* <DEDUP_REMOVED lines=67> */
.L_x_1536:
[----:B------:R-:W-:Y:S05]  /*54a0*/  BSYNC B0 ;  /* 0x0000000000007941 */ /* 0x000fea0003800000 */
.L_x_1535:
        /* <DEDUP_REMOVED lines=57> */
.L_x_1538:
[----:B------:R-:W-:Y:S05]  /*5840*/  BSYNC B0 ;  /* 0x0000000000007941 */ /* 0x000fea0003800000 */
.L_x_1537:
        /* <DEDUP_REMOVED lines=56> */
.L_x_1534:
[----:B------:R-:W-:Y:S05]  /*5bd0*/  BSYNC B1 ;  /* 0x0000000000017941 */ /* 0x000fea0003800000 */
.L_x_1533:
        /* <DEDUP_REMOVED lines=8> */
.L_x_1514:
        /* <DEDUP_REMOVED lines=95> */
.L_x_1545:
[----:B------:R-:W-:Y:S05]  /*6250*/  BSYNC B0 ;  /* 0x0000000000007941 */ /* 0x000fea0003800000 */
.L_x_1544:
[----:B-----5:R2:W-:Y:S02]  /*6260*/  STG.E.128 [R104.64], R52 ;  /* 0x0000003468007986 */ /* 0x0205e4000c101d06 */
.L_x_1543:
[----:B------:R-:W-:Y:S05]  /*6270*/  BSYNC B1 ;  /* 0x0000000000017941 */ /* 0x000fea0003800000 */
.L_x_1542:
        /* <DEDUP_REMOVED lines=94> */
.L_x_1549:
[----:B------:R-:W-:Y:S05]  /*6860*/  BSYNC B0 ;  /* 0x0000000000007941 */ /* 0x000fea0003800000 */
.L_x_1548:
[----:B-----5:R3:W-:Y:S02]  /*6870*/  STG.E.128 [R104.64+0x80], R52 ;  /* 0x0000803468007986 */ /* 0x0207e4000c101d06 */
.L_x_1547:
[----:B------:R-:W-:Y:S05]  /*6880*/  BSYNC B1 ;  /* 0x0000000000017941 */ /* 0x000fea0003800000 */
.L_x_1546:
        /* <DEDUP_REMOVED lines=93> */
.L_x_1551:
[----:B------:R-:W-:Y:S05]  /*6e60*/  BSYNC B0 ;  /* 0x0000000000007941 */ /* 0x000fea0003800000 */
.L_x_1550:
[----:B-----5:R3:W-:Y:S02]  /*6e70*/  STG.E.128 [R104.64+0x100], R52 ;  /* 0x0001003468007986 */ /* 0x0207e4000c101d06 */
.L_x_1541:
[----:B------:R-:W-:Y:S05]  /*6e80*/  BSYNC B2 ;  /* 0x0000000000027941 */ /* 0x000fea0003800000 */
.L_x_1540:
        /* <DEDUP_REMOVED lines=25> */
[----:B------:R-:W-:Y:S02]  /*7020*/  LEA.HI.X.SX32 R19, R172, R175, 0x1, P0 ;  /* 0x000000afac137211 */ /* 0x000fe400000f0eff */
[C---:B----4-:R-:W-:Y:S02]  /*7030*/  LEA R174, P0, R170.reuse, R112, 0x1 ;  /* 0x00000070aaae7211 */ /* 0x050fe400078008ff */
[----:B------:R-:W-:Y:S01]  /*7040*/  LEA.HI.X.SX32 R171, R171, R125, 0x1, P5 ;  /* 0x0000007dabab7211 */ /* 0x000fe200028f0eff */
[----:B------:R-:W4:Y:S03]  /*7050*/  LDG.E.128 R28, [R18.64] ;  /* 0x00000006121c7981 */ /* 0x000f26000c1e1d00 */
[----:B------:R-:W-:Y:S02]  /*7060*/  LEA.HI.X R175, R170, R113, R171, 0x1, P0 ;  /* 0x00000071aaaf7211 */ /* 0x000fe400000f0cab */
[----:B------:R-:W-:Y:S02]  /*7070*/  MOV R170, RZ ;  /* 0x000000ff00aa7202 */ /* 0x000fe40000000f00 */
[----:B------:R-:W-:Y:S02]  /*7080*/  @P4 IADD3 R170, RZ, -UR5, RZ ;  /* 0x80000005ffaa4c10 */ /* 0x000fe4000fffe0ff */
[----:B--2---:R-:W2:Y:S02]  /*7090*/  LDG.E.128 R172, [R174.64] ;  /* 0x00000006aeac7981 */ /* 0x004ea4000c1e1d00 */
[----:B------:R-:W-:Y:S04]  /*70a0*/  IADD3 R171, P0, R150, R170, RZ ;  /* 0x000000aa96ab7210 */ /* 0x000fe80007f1e0ff */
        /* <DEDUP_REMOVED lines=29> */
[----:B------:R-:W-:Y:S01]  /*7280*/  HADD2.F32 R36, -RZ, R52.H1_H1 ;  /* 0x30000034ff247230 */ /* 0x000fe20000004100 */
[----:B------:R-:W-:Y:S01]  /*7290*/  FMUL.FTZ R4, R28, R21 ;  /* 0x000000151c047220 */ /* 0x000fe20000410000 */
[--C-:B------:R-:W-:Y:S01]  /*72a0*/  HADD2.F32 R39, -RZ, R53.reuse.H0_H0 ;  /* 0x20000035ff277230 */ /* 0x100fe20000004100 */
[----:B------:R-:W-:Y:S01]  /*72b0*/  FFMA.FTZ R0, R33, R35, R0 ;  /* 0x0000002321007223 */ /* 0x000fe20000010000 */
        /* <DEDUP_REMOVED lines=31> */
.L_x_1557:
[----:B------:R-:W-:Y:S05]  /*74b0*/  BSYNC B0 ;  /* 0x0000000000007941 */ /* 0x000fea0003800000 */
.L_x_1556:
[C---:B------:R-:W-:Y:S04]  /*74c0*/  LEA R2, P0, R60.reuse, R104, 0x1 ;  /* 0x000000683c027211 */ /* 0x040fe800078008ff */
[----:B------:R-:W-:Y:S05]  /*74d0*/  LEA.HI.X R3, R60, R105, R201, 0x1, P0 ;  /* 0x000000693c037211 */ /* 0x000fea00000f0cc9 */
[----:B-----5:R1:W-:Y:S04]  /*74e0*/  STG.E.128 [R2.64], R56 ;  /* 0x0000003802007986 */ /* 0x0203e8000c101d06 */
.L_x_1555:
[----:B------:R-:W-:Y:S05]  /*74f0*/  BSYNC B1 ;  /* 0x0000000000017941 */ /* 0x000fea0003800000 */
.L_x_1554:
        /* <DEDUP_REMOVED lines=24> */
[C---:B-1----:R-:W-:Y:S02]  /*7680*/  LEA R174, P0, R170.reuse, R112, 0x1 ;  /* 0x00000070aaae7211 */ /* 0x042fe400078008ff */
        /* <DEDUP_REMOVED lines=34> */
[--C-:B---3--:R-:W-:Y:S01]  /*78b0*/  HADD2.F32 R35, -RZ, R52.reuse.H0_H0 ;  /* 0x20000034ff237230 */ /* 0x108fe20000004100 */
        /* <DEDUP_REMOVED lines=36> */
.L_x_1561:
[----:B------:R-:W-:Y:S05]  /*7b00*/  BSYNC B0 ;  /* 0x0000000000007941 */ /* 0x000fea0003800000 */
.L_x_1560:
[C---:B------:R-:W-:Y:S04]  /*7b10*/  LEA R2, P0, R77.reuse, R104, 0x1 ;  /* 0x000000684d027211 */ /* 0x040fe800078008ff */
[----:B------:R-:W-:Y:S05]  /*7b20*/  LEA.HI.X R3, R77, R105, R78, 0x1, P0 ;  /* 0x000000694d037211 */ /* 0x000fea00000f0c4e */
[----:B-----5:R4:W-:Y:S04]  /*7b30*/  STG.E.128 [R2.64], R56 ;  /* 0x0000003802007986 */ /* 0x0209e8000c101d06 */
.L_x_1559:
[----:B------:R-:W-:Y:S05]  /*7b40*/  BSYNC B1 ;  /* 0x0000000000017941 */ /* 0x000fea0003800000 */
.L_x_1558:
        /* <DEDUP_REMOVED lines=24> */
[C---:B-1----:R-:W-:Y:S01]  /*7cd0*/  LEA R174, P0, R170.reuse, R112, 0x1 ;  /* 0x00000070aaae7211 */ /* 0x042fe200078008ff */
        /* <DEDUP_REMOVED lines=70> */
.L_x_1563:
[----:B------:R-:W-:Y:S05]  /*8140*/  BSYNC B0 ;  /* 0x0000000000007941 */ /* 0x000fea0003800000 */
.L_x_1562:
[C---:B------:R-:W-:Y:S04]  /*8150*/  LEA R2, P0, R85.reuse, R104, 0x1 ;  /* 0x0000006855027211 */ /* 0x040fe800078008ff */
[----:B------:R-:W-:Y:S05]  /*8160*/  LEA.HI.X R3, R85, R105, R86, 0x1, P0 ;  /* 0x0000006955037211 */ /* 0x000fea00000f0c56 */
[----:B-----5:R4:W-:Y:S04]  /*8170*/  STG.E.128 [R2.64], R56 ;  /* 0x0000003802007986 */ /* 0x0209e8000c101d06 */
.L_x_1553:
[----:B------:R-:W-:Y:S05]  /*8180*/  BSYNC B2 ;  /* 0x0000000000027941 */ /* 0x000fea0003800000 */
.L_x_1552:
        /* <DEDUP_REMOVED lines=98> */
.L_x_1569:
[----:B------:R-:W-:Y:S05]  /*87b0*/  BSYNC B0 ;  /* 0x0000000000007941 */ /* 0x000fea0003800000 */
.L_x_1568:
[C---:B------:R-:W-:Y:S04]  /*87c0*/  LEA R2, P0, R168.reuse, R104, 0x1 ;  /* 0x00000068a8027211 */ /* 0x040fe800078008ff */
[----:B------:R-:W-:Y:S05]  /*87d0*/  LEA.HI.X R3, R168, R105, R72, 0x1, P0 ;  /* 0x00000069a8037211 */ /* 0x000fea00000f0c48 */
[----:B-----5:R4:W-:Y:S04]  /*87e0*/  STG.E.128 [R2.64], R56 ;  /* 0x0000003802007986 */ /* 0x0209e8000c101d06 */
.L_x_1567:
[----:B------:R-:W-:Y:S05]  /*87f0*/  BSYNC B1 ;  /* 0x0000000000017941 */ /* 0x000fea0003800000 */
.L_x_1566:
        /* <DEDUP_REMOVED lines=26> */
[-C--:B------:R-:W-:Y:S01]  /*89a0*/  LEA.HI.X.SX32 R171, R171, R120.reuse, 0x1, P4 ;  /* 0x00000078abab7211 */ /* 0x080fe200020f0eff */
[----:B------:R-:W4:Y:S01]  /*89b0*/  LDG.E.128 R28, [R18.64] ;  /* 0x00000006121c7981 */ /* 0x000f22000c1e1d00 */
[----:B------:R-:W-:Y:S02]  /*89c0*/  @P2 IADD3 R177, RZ, -UR5, RZ ;  /* 0x80000005ffb12c10 */ /* 0x000fe4000fffe0ff */
[----:B------:R-:W-:Y:S02]  /*89d0*/  LEA.HI.X R175, R170, R113, R171, 0x1, P0 ;  /* 0x00000071aaaf7211 */ /* 0x000fe400000f0cab */
[----:B------:R-:W-:Y:S04]  /*89e0*/  IADD3 R171, P0, R132, R177, RZ ;  /* 0x000000b184ab7210 */ /* 0x000fe80007f1e0ff */
[----:B------:R-:W-:Y:S01]  /*89f0*/  LEA.HI.X.SX32 R170, R177, R120, 0x1, P0 ;  /* 0x00000078b1aa7211 */ /* 0x000fe200000f0eff */
[----:B--2---:R-:W2:Y:S01]  /*8a00*/  LDG.E.128 R172, [R174.64] ;  /* 0x00000006aeac7981 */ /* 0x004ea2000c1e1d00 */
        /* <DEDUP_REMOVED lines=16> */
[----:B------:R-:W-:Y:S01]  /*8b10*/  HADD2.F32 R24, -RZ, R174.H0_H0 ;  /* 0x200000aeff187230 */ /* 0x000fe20000004100 */
[----:B------:R-:W-:Y:S01]  /*8b20*/  @!P2 FADD.FTZ R23, -R23, -RZ ;  /* 0x800000ff1717a221 */ /* 0x000fe20000010100 */
[----:B---3--:R-:W-:Y:S01]  /*8b30*/  HADD2.F32 R35, -RZ, R52.H0_H0 ;  /* 0x20000034ff237230 */ /* 0x008fe20000004100 */
[----:B------:R-:W-:Y:S01]  /*8b40*/  FMUL.FTZ R0, R34, R27 ;  /* 0x0000001b22007220 */ /* 0x000fe20000410000 */
[----:B------:R-:W-:Y:S01]  /*8b50*/  HADD2.F32 R22, -RZ, R174.H1_H1 ;  /* 0x300000aeff167230 */ /* 0x000fe20000004100 */
        /* <DEDUP_REMOVED lines=42> */
.L_x_1573:
[----:B------:R-:W-:Y:S05]  /*8e00*/  BSYNC B0 ;  /* 0x0000000000007941 */ /* 0x000fea0003800000 */
.L_x_1572:
[C---:B------:R-:W-:Y:S04]  /*8e10*/  LEA R2, P0, R79.reuse, R104, 0x1 ;  /* 0x000000684f027211 */ /* 0x040fe800078008ff */
[----:B------:R-:W-:Y:S05]  /*8e20*/  LEA.HI.X R3, R79, R105, R80, 0x1, P0 ;  /* 0x000000694f037211 */ /* 0x000fea00000f0c50 */
[----:B-----5:R4:W-:Y:S04]  /*8e30*/  STG.E.128 [R2.64], R56 ;  /* 0x0000003802007986 */ /* 0x0209e8000c101d06 */
.L_x_1571:
[----:B------:R-:W-:Y:S05]  /*8e40*/  BSYNC B1 ;  /* 0x0000000000017941 */ /* 0x000fea0003800000 */
.L_x_1570:
        /* <DEDUP_REMOVED lines=95> */
.L_x_1575:
[----:B------:R-:W-:Y:S05]  /*9440*/  BSYNC B0 ;  /* 0x0000000000007941 */ /* 0x000fea0003800000 */
.L_x_1574:
[C---:B------:R-:W-:Y:S04]  /*9450*/  LEA R2, P0, R87.reuse, R104, 0x1 ;  /* 0x0000006857027211 */ /* 0x040fe800078008ff */
[----:B------:R-:W-:Y:S05]  /*9460*/  LEA.HI.X R3, R87, R105, R88, 0x1, P0 ;  /* 0x0000006957037211 */ /* 0x000fea00000f0c58 */
[----:B-----5:R4:W-:Y:S04]  /*9470*/  STG.E.128 [R2.64], R56 ;  /* 0x0000003802007986 */ /* 0x0209e8000c101d06 */
.L_x_1565:
[----:B------:R-:W-:Y:S05]  /*9480*/  BSYNC B2 ;  /* 0x0000000000027941 */ /* 0x000fea0003800000 */
.L_x_1564:
[----:B------:R-:W-:Y:S01]  /*9490*/  BSSY B2, `(.L_x_1576) ;  /* 0x0000132000027945 */ /* 0x000fe20003800000 */
[----:B------:R-:W-:-:S05]  /*94a0*/  @!P1 BRA `(.L_x_1577) ;  /* 0x0000130000009947 */ /* 0x000fca0003800000 */
[----:B------:R-:W-:Y:S01]  /*94b0*/  ISETP.GE.AND P0, PT, R14, c[0x0][0x220], PT ;  /* 0x000088000e007a0c */ /* 0x000fe20003f06270 */
[----:B------:R-:W-:Y:S01]  /*94c0*/  @!UPT UIADD3 URZ, URZ, URZ, URZ ;  /* 0x0000003f3f3ff290 */ /* 0x000fe2000fffe03f */
[----:B------:R-:W-:Y:S11]  /*94d0*/  BSSY B1, `(.L_x_1578) ;  /* 0x0000065000017945 */ /* 0x000ff60003800000 */
[----:B------:R-:W-:-:S05]  /*94e0*/  @P0 BRA `(.L_x_1579) ;  /* 0x0000063000000947 */ /* 0x000fca0003800000 */
[----:B------:R-:W-:Y:S01]  /*94f0*/  MOV R171, 0x60 ;  /* 0x0000006000ab7802 */ /* 0x000fe20000000f00 */
[----:B------:R-:W-:Y:S01]  /*9500*/  BSSY B0, `(.L_x_1580) ;  /* 0x000005d000007945 */ /* 0x000fe20003800000 */
[----:B------:R-:W-:Y:S03]  /*9510*/  ISETP.GE.AND P0, PT, R14, UR4, PT ;  /* 0x000000040e007c0c */ /* 0x000fe6000bf06270 */
[C---:B-1--4-:R-:W-:Y:S04]  /*9520*/  IMAD.WIDE.U32 R174, R171.reuse, c[0x0][0x288], R110 ;  /* 0x0000a200abae7a25 */ /* 0x052fe800078e006e */
        /* <DEDUP_REMOVED lines=90> */
.L_x_1581:
[----:B------:R-:W-:Y:S05]  /*9ad0*/  BSYNC B0 ;  /* 0x0000000000007941 */ /* 0x000fea0003800000 */
.L_x_1580:
[C---:B------:R-:W-:Y:S02]  /*9ae0*/  IMAD R0, R171.reuse, c[0x0][0x19c], RZ ;  /* 0x00006700ab007a24 */ /* 0x040fe400078e02ff */
[----:B------:R-:W-:Y:S05]  /*9af0*/  IMAD.WIDE.U32 R2, R171, c[0x0][0x198], R104 ;  /* 0x00006600ab027a25 */ /* 0x000fea00078e0068 */
[----:B------:R-:W-:Y:S05]  /*9b00*/  IADD3 R3, R3, R0, RZ ;  /* 0x0000000003037210 */ /* 0x000fea0007ffe0ff */
[----:B-----5:R4:W-:Y:S02]  /*9b10*/  STG.E.128 [R2.64], R56 ;  /* 0x0000003802007986 */ /* 0x0209e4000c101d06 */
.L_x_1579:
[----:B------:R-:W-:Y:S05]  /*9b20*/  BSYNC B1 ;  /* 0x0000000000017941 */ /* 0x000fea0003800000 */
.L_x_1578:
        /* <DEDUP_REMOVED lines=96> */
.L_x_1585:
[----:B------:R-:W-:Y:S05]  /*a130*/  BSYNC B0 ;  /* 0x0000000000007941 */ /* 0x000fea0003800000 */
.L_x_1584:
[C---:B------:R-:W-:Y:S04]  /*a140*/  LEA R2, P0, R92.reuse, R104, 0x1 ;  /* 0x000000685c027211 */ /* 0x040fe800078008ff */
[----:B------:R-:W-:Y:S05]  /*a150*/  LEA.HI.X R3, R92, R105, R91, 0x1, P0 ;  /* 0x000000695c037211 */ /* 0x000fea00000f0c5b */
[----:B-----5:R4:W-:Y:S04]  /*a160*/  STG.E.128 [R2.64], R56 ;  /* 0x0000003802007986 */ /* 0x0209e8000c101d06 */
.L_x_1583:
[----:B------:R-:W-:Y:S05]  /*a170*/  BSYNC B1 ;  /* 0x0000000000017941 */ /* 0x000fea0003800000 */
.L_x_1582:
        /* <DEDUP_REMOVED lines=95> */
.L_x_1587:
[----:B------:R-:W-:Y:S05]  /*a770*/  BSYNC B0 ;  /* 0x0000000000007941 */ /* 0x000fea0003800000 */
.L_x_1586:
[C---:B------:R-:W-:Y:S04]  /*a780*/  LEA R2, P0, R96.reuse, R104, 0x1 ;  /* 0x0000006860027211 */ /* 0x040fe800078008ff */
[----:B------:R-:W-:Y:S05]  /*a790*/  LEA.HI.X R3, R96, R105, R95, 0x1, P0 ;  /* 0x0000006960037211 */ /* 0x000fea00000f0c5f */
[----:B-----5:R4:W-:Y:S04]  /*a7a0*/  STG.E.128 [R2.64], R56 ;  /* 0x0000003802007986 */ /* 0x0209e8000c101d06 */
.L_x_1577:
[----:B------:R-:W-:Y:S05]  /*a7b0*/  BSYNC B2 ;  /* 0x0000000000027941 */ /* 0x000fea0003800000 */
.L_x_1576:
        /* <DEDUP_REMOVED lines=8> */
.L_x_1513:
        /* <DEDUP_REMOVED lines=11> */
.L_x_1589:
[----:B------:R-:W-:Y:S05]  /*a8f0*/  BSYNC B0 ;  /* 0x0000000000007941 */ /* 0x000fea0003800000 */
.L_x_1588:
        /* <DEDUP_REMOVED lines=24> */
.L_x_1591:
[----:B------:R-:W-:Y:S05]  /*aa80*/  BSYNC B0 ;  /* 0x0000000000007941 */ /* 0x000fea0003800000 */
.L_x_1590:
        /* <DEDUP_REMOVED lines=24> */
.L_x_1593:
[----:B------:R-:W-:Y:S05]  /*ac10*/  BSYNC B0 ;  /* 0x0000000000007941 */ /* 0x000fea0003800000 */
.L_x_1592:
        /* <DEDUP_REMOVED lines=27> */
.L_x_1594:
[----:B------:R-:W-:Y:S05]  /*add0*/  BSYNC B0 ;  /* 0x0000000000007941 */ /* 0x000fea0003800000 */
.L_x_1539:
        /* <DEDUP_REMOVED lines=80> */
.L_x_1595:
        /* <DEDUP_REMOVED lines=8> */
.L_x_1596:
[----:B------:R-:W-:Y:S04]  /*b360*/  IADD3 R9, R9, -0x1, RZ ;  /* 0xffffffff09097810 */ /* 0x000fe80007ffe0ff */
[----:B------:R-:W-:Y:S11]  /*b370*/  ISETP.GT.AND P0, PT, R9, R66, PT ;  /* 0x000000420900720c */ /* 0x000ff60003f04270 */
[----:B------:R-:W-:Y:S02]  /*b380*/  @!UPT UIADD3 URZ, URZ, URZ, URZ ;  /* 0x0000003f3f3ff290 */ /* 0x000fe4000fffe03f */
[----:B------:R-:W-:-:S05]  /*b390*/  @P0 BRA `(.L_x_1597) ;  /* 0xffff76a000000947 */ /* 0x000fca000383ffff */
.L_x_1504:
        /* <DEDUP_REMOVED lines=27> */
[----:B------:R-:W-:Y:S01]  /*b550*/  LEA R0, P4, R3, R160, 0x5 ;  /* 0x000000a003007211 */ /* 0x000fe200078828ff */
[----:B------:R-:W-:Y:S01]  /*b560*/  IMAD.IADD R13, R202, 0x1, -R63 ;  /* 0x00000001ca0d7824 */ /* 0x000fe200078e0a3f */
[----:B------:R-:W-:-:S02]  /*b570*/  LEA.HI.X R23, R4, c[0x0][0x164], R7, 0x1, P5 ;  /* 0x0000590004177a11 */ /* 0x000fc400028f0c07 */
[----:B------:R-:W-:Y:S02]  /*b580*/  LEA.HI.X R21, R12, c[0x0][0x164], R6, 0x1, P2 ;  /* 0x000059000c157a11 */ /* 0x000fe400010f0c06 */
[----:B------:R-:W-:Y:S02]  /*b590*/  LEA.HI.X R163, R3, R163, R2, 0x5, P4 ;  /* 0x000000a303a37211 */ /* 0x000fe400020f2c02 */
[----:B------:R-:W-:Y:S02]  /*b5a0*/  ISETP.GE.AND P4, PT, R158, R13, PT ;  /* 0x0000000d9e00720c */ /* 0x000fe40003f86270 */
[----:B------:R-:W-:Y:S02]  /*b5b0*/  LEA R24, P5, R0, c[0x0][0x160], 0x1 ;  /* 0x0000580000187a11 */ /* 0x000fe400078a08ff */
[----:B------:R-:W-:Y:S02]  /*b5c0*/  ISETP.GT.AND P4, PT, R128, -0x8, !P4 ;  /* 0xfffffff88000780c */ /* 0x000fe40006784270 */
[----:B------:R-:W-:-:S02]  /*b5d0*/  LEA.HI.X R25, R0, c[0x0][0x164], R163, 0x1, P5 ;  /* 0x0000590000197a11 */ /* 0x000fc400028f0ca3 */
        /* <DEDUP_REMOVED lines=64> */
.L_x_1606:
[----:B------:R-:W-:Y:S05]  /*b9e0*/  BSYNC B0 ;  /* 0x0000000000007941 */ /* 0x000fea0003800000 */
.L_x_1605:
[----:B-----5:R4:W-:Y:S02]  /*b9f0*/  STS.128 [R206], R16 ;  /* 0x00000010ce007388 */ /* 0x0209e40000000c00 */
.L_x_1604:
[----:B------:R-:W-:Y:S05]  /*ba00*/  BSYNC B1 ;  /* 0x0000000000017941 */ /* 0x000fea0003800000 */
.L_x_1603:
        /* <DEDUP_REMOVED lines=46> */
.L_x_1610:
[----:B------:R-:W-:Y:S05]  /*bcf0*/  BSYNC B0 ;  /* 0x0000000000007941 */ /* 0x000fea0003800000 */
.L_x_1609:
[----:B-----5:R1:W-:Y:S02]  /*bd00*/  STS.128 [R206+0x2000], R16 ;  /* 0x00200010ce007388 */ /* 0x0203e40000000c00 */
.L_x_1608:
[----:B------:R-:W-:Y:S05]  /*bd10*/  BSYNC B1 ;  /* 0x0000000000017941 */ /* 0x000fea0003800000 */
.L_x_1607:
        /* <DEDUP_REMOVED lines=8> */
[--C-:B-1---5:R-:W-:Y:S01]  /*bda0*/  HADD2.F32 R26, -RZ, R19.reuse.H0_H0 ;  /* 0x20000013ff1a7230 */ /* 0x122fe20000004100 */
[----:B------:R-:W-:Y:S01]  /*bdb0*/  MOV R27, R18 ;  /* 0x00000012001b7202 */ /* 0x000fe20000000f00 */
[----:B------:R-:W-:Y:S02]  /*bdc0*/  HADD2.F32 R19, -RZ, R19.H1_H1 ;  /* 0x30000013ff137230 */ /* 0x000fe40000004100 */
[--C-:B------:R-:W-:Y:S02]  /*bdd0*/  HADD2.F32 R28, -RZ, R17.reuse.H1_H1 ;  /* 0x30000011ff1c7230 */ /* 0x100fe40000004100 */
[----:B------:R-:W-:-:S02]  /*bde0*/  HADD2.F32 R29, -RZ, R17.H0_H0 ;  /* 0x20000011ff1d7230 */ /* 0x000fc40000004100 */
[----:B----4-:R-:W-:Y:S02]  /*bdf0*/  HADD2.F32 R0, -RZ, R3.H1_H1 ;  /* 0x30000003ff007230 */ /* 0x010fe40000004100 */
[----:B------:R-:W-:Y:S02]  /*be00*/  HADD2.F32 R30, -RZ, R2.H1_H1 ;  /* 0x30000002ff1e7230 */ /* 0x000fe40000004100 */
[----:B--2---:R-:W-:Y:S01]  /*be10*/  HADD2.F32 R17, -RZ, R5.H1_H1 ;  /* 0x30000005ff117230 */ /* 0x004fe20000004100 */
[----:B------:R-:W-:Y:S01]  /*be20*/  FMUL.FTZ R8, R19, R0 ;  /* 0x0000000013087220 */ /* 0x000fe20000410000 */
        /* <DEDUP_REMOVED lines=29> */
.L_x_1612:
[----:B------:R-:W-:Y:S05]  /*c000*/  BSYNC B0 ;  /* 0x0000000000007941 */ /* 0x000fea0003800000 */
.L_x_1611:
[----:B-----5:R4:W-:Y:S02]  /*c010*/  STS.128 [R206+0x4000], R16 ;  /* 0x00400010ce007388 */ /* 0x0209e40000000c00 */
.L_x_1602:
[----:B------:R-:W-:Y:S05]  /*c020*/  BSYNC B2 ;  /* 0x0000000000027941 */ /* 0x000fea0003800000 */
.L_x_1601:
[----:B------:R-:W-:Y:S01]  /*c030*/  IADD3 R0, R158, 0x10, RZ ;  /* 0x000000109e007810 */ /* 0x000fe20007ffe0ff */
        /* <DEDUP_REMOVED lines=23> */
[----:B------:R-:W-:Y:S02]  /*c1b0*/  HADD2.F32 R31, -RZ, R17.H1_H1 ;  /* 0x30000011ff1f7230 */ /* 0x000fe40000004100 */
[----:B------:R-:W-:Y:S02]  /*c1c0*/  HADD2.F32 R29, -RZ, R19.H1_H1 ;  /* 0x30000013ff1d7230 */ /* 0x000fe40000004100 */
[----:B------:R-:W-:-:S02]  /*c1d0*/  HADD2.F32 R32, -RZ, R17.H0_H0 ;  /* 0x20000011ff207230 */ /* 0x000fc40000004100 */
[----:B------:R-:W-:Y:S02]  /*c1e0*/  HADD2.F32 R28, -RZ, R19.H0_H0 ;  /* 0x20000013ff1c7230 */ /* 0x000fe40000004100 */
[----:B----4-:R-:W-:Y:S02]  /*c1f0*/  HADD2.F32 R18, -RZ, R2.H1_H1 ;  /* 0x30000002ff127230 */ /* 0x010fe40000004100 */
[----:B------:R-:W-:Y:S02]  /*c200*/  HADD2.F32 R12, -RZ, R3.H1_H1 ;  /* 0x30000003ff0c7230 */ /* 0x000fe40000004100 */
[----:B--2---:R-:W-:Y:S01]  /*c210*/  HADD2.F32 R27, -RZ, R4.H1_H1 ;  /* 0x30000004ff1b7230 */ /* 0x004fe20000004100 */
[----:B------:R-:W-:Y:S01]  /*c220*/  FMUL.FTZ R19, R31, R18 ;  /* 0x000000121f137220 */ /* 0x000fe20000410000 */
[----:B------:R-:W-:Y:S01]  /*c230*/  HADD2.F32 R26, -RZ, R5.H1_H1 ;  /* 0x30000005ff1a7230 */ /* 0x000fe20000004100 */
[----:B------:R-:W-:Y:S01]  /*c240*/  FMUL.FTZ R17, R29, R12 ;  /* 0x0000000c1d117220 */ /* 0x000fe20000410000 */
[----:B------:R-:W-:Y:S01]  /*c250*/  HADD2.F32 R2, -RZ, R2.H0_H0 ;  /* 0x20000002ff027230 */ /* 0x000fe20000004100 */
[----:B------:R-:W-:Y:S01]  /*c260*/  FMUL.FTZ R18, R32, R18 ;  /* 0x0000001220127220 */ /* 0x000fe20000410000 */
[----:B------:R-:W-:Y:S01]  /*c270*/  HADD2.F32 R3, -RZ, R3.H0_H0 ;  /* 0x20000003ff037230 */ /* 0x000fe20000004100 */
[----:B------:R-:W-:Y:S01]  /*c280*/  FMUL.FTZ R12, R28, R12 ;  /* 0x0000000c1c0c7220 */ /* 0x000fe20000410000 */
[----:B------:R-:W-:Y:S01]  /*c290*/  HADD2.F32 R4, -RZ, R4.H0_H0 ;  /* 0x20000004ff047230 */ /* 0x000fe20000004100 */
[----:B------:R-:W-:-:S02]  /*c2a0*/  FFMA.FTZ R19, R32, R27, -R19 ;  /* 0x0000001b20137223 */ /* 0x000fc40000010813 */
[----:B------:R-:W-:Y:S01]  /*c2b0*/  FFMA.FTZ R18, R31, R27, R18 ;  /* 0x0000001b1f127223 */ /* 0x000fe20000010012 */
[--C-:B------:R-:W-:Y:S01]  /*c2c0*/  HADD2.F32 R27, -RZ, R16.reuse.H0_H0 ;  /* 0x20000010ff1b7230 */ /* 0x100fe20000004100 */
[-C--:B------:R-:W-:Y:S01]  /*c2d0*/  FFMA.FTZ R12, R29, R26.reuse, R12 ;  /* 0x0000001a1d0c7223 */ /* 0x080fe2000001000c */
[----:B------:R-:W-:Y:S01]  /*c2e0*/  HADD2.F32 R29, -RZ, R16.H1_H1 ;  /* 0x30000010ff1d7230 */ /* 0x000fe20000004100 */
[----:B------:R-:W-:Y:S01]  /*c2f0*/  FFMA.FTZ R17, R28, R26, -R17 ;  /* 0x0000001a1c117223 */ /* 0x000fe20000010811 */
[--C-:B------:R-:W-:Y:S01]  /*c300*/  HADD2.F32 R16, -RZ, R30.reuse.H0_H0 ;  /* 0x2000001eff107230 */ /* 0x100fe20000004100 */
[-C--:B------:R-:W-:Y:S01]  /*c310*/  FMUL.FTZ R26, R27, R2.reuse ;  /* 0x000000021b1a7220 */ /* 0x080fe20000410000 */
[----:B------:R-:W-:Y:S01]  /*c320*/  HADD2.F32 R30, -RZ, R30.H1_H1 ;  /* 0x3000001eff1e7230 */ /* 0x000fe20000004100 */
[----:B------:R-:W-:Y:S01]  /*c330*/  F2FP.PACK_AB R18, R18, R19 ;  /* 0x000000131212723e */ /* 0x000fe200000000ff */
[----:B------:R-:W-:Y:S01]  /*c340*/  HADD2.F32 R31, -RZ, R5.H0_H0 ;  /* 0x20000005ff1f7230 */ /* 0x000fe20000004100 */
[----:B------:R-:W-:Y:S01]  /*c350*/  FMUL.FTZ R5, R29, R2 ;  /* 0x000000021d057220 */ /* 0x000fe20000410000 */
[----:B------:R-:W-:Y:S01]  /*c360*/  F2FP.PACK_AB R19, R12, R17 ;  /* 0x000000110c13723e */ /* 0x000fe200000000ff */
[-C--:B------:R-:W-:Y:S01]  /*c370*/  FMUL.FTZ R2, R30, R3.reuse ;  /* 0x000000031e027220 */ /* 0x080fe20000410000 */
[----:B------:R-:W-:Y:S01]  /*c380*/  MOV R17, R18 ;  /* 0x0000001200117202 */ /* 0x000fe20000000f00 */
[----:B------:R-:W-:-:S02]  /*c390*/  FMUL.FTZ R3, R16, R3 ;  /* 0x0000000310037220 */ /* 0x000fc40000410000 */
[-C--:B------:R-:W-:Y:S02]  /*c3a0*/  FFMA.FTZ R2, R16, R31.reuse, -R2 ;  /* 0x0000001f10027223 */ /* 0x080fe40000010802 */
[----:B------:R-:W-:Y:S02]  /*c3b0*/  FFMA.FTZ R3, R30, R31, R3 ;  /* 0x0000001f1e037223 */ /* 0x000fe40000010003 */
[-C--:B------:R-:W-:Y:S02]  /*c3c0*/  FFMA.FTZ R5, R27, R4.reuse, -R5 ;  /* 0x000000041b057223 */ /* 0x080fe40000010805 */
[----:B------:R-:W-:Y:S01]  /*c3d0*/  FFMA.FTZ R26, R29, R4, R26 ;  /* 0x000000041d1a7223 */ /* 0x000fe2000001001a */
[----:B------:R-:W-:-:S04]  /*c3e0*/  F2FP.PACK_AB R2, R3, R2 ;  /* 0x000000020302723e */ /* 0x000fc800000000ff */
[----:B------:R-:W-:Y:S02]  /*c3f0*/  F2FP.PACK_AB R16, R26, R5 ;  /* 0x000000051a10723e */ /* 0x000fe400000000ff */
[----:B------:R-:W-:Y:S02]  /*c400*/  MOV R18, R2 ;  /* 0x0000000200127202 */ /* 0x000fe40000000f00 */
.L_x_1618:
[----:B------:R-:W-:Y:S05]  /*c410*/  BSYNC B0 ;  /* 0x0000000000007941 */ /* 0x000fea0003800000 */
.L_x_1617:
[----:B-----5:R4:W-:Y:S02]  /*c420*/  STS.128 [R206+0x800], R16 ;  /* 0x00080010ce007388 */ /* 0x0209e40000000c00 */
.L_x_1616:
[----:B------:R-:W-:Y:S05]  /*c430*/  BSYNC B1 ;  /* 0x0000000000017941 */ /* 0x000fea0003800000 */
.L_x_1615:
        /* <DEDUP_REMOVED lines=48> */
.L_x_1622:
[----:B------:R-:W-:Y:S05]  /*c740*/  BSYNC B0 ;  /* 0x0000000000007941 */ /* 0x000fea0003800000 */
.L_x_1621:
[----:B-----5:R4:W-:Y:S02]  /*c750*/  STS.128 [R206+0x2800], R16 ;  /* 0x00280010ce007388 */ /* 0x0209e40000000c00 */
.L_x_1620:
[----:B------:R-:W-:Y:S05]  /*c760*/  BSYNC B1 ;  /* 0x0000000000017941 */ /* 0x000fea0003800000 */
.L_x_1619:
        /* <DEDUP_REMOVED lines=8> */
[--C-:B-----5:R-:W-:Y:S01]  /*c7f0*/  HADD2.F32 R27, -RZ, R17.reuse.H1_H1 ;  /* 0x30000011ff1b7230 */ /* 0x120fe20000004100 */
[----:B------:R-:W-:Y:S01]  /*c800*/  MOV R26, R18 ;  /* 0x00000012001a7202 */ /* 0x000fe20000000f00 */
[----:B------:R-:W-:Y:S02]  /*c810*/  HADD2.F32 R28, -RZ, R17.H0_H0 ;  /* 0x20000011ff1c7230 */ /* 0x000fe40000004100 */
[--C-:B-1----:R-:W-:Y:S02]  /*c820*/  HADD2.F32 R22, -RZ, R19.reuse.H0_H0 ;  /* 0x20000013ff167230 */ /* 0x102fe40000004100 */
[----:B------:R-:W-:-:S02]  /*c830*/  HADD2.F32 R23, -RZ, R19.H1_H1 ;  /* 0x30000013ff177230 */ /* 0x000fc40000004100 */
        /* <DEDUP_REMOVED lines=22> */
[----:B------:R-:W-:-:S02]  /*c9a0*/  FMUL.FTZ R5, R23, R2 ;  /* 0x0000000217057220 */ /* 0x000fc40000410000 */
[-C--:B------:R-:W-:Y:S02]  /*c9b0*/  FMUL.FTZ R2, R26, R3.reuse ;  /* 0x000000031a027220 */ /* 0x080fe40000410000 */
[----:B------:R-:W-:Y:S02]  /*c9c0*/  FMUL.FTZ R3, R16, R3 ;  /* 0x0000000310037220 */ /* 0x000fe40000410000 */
[-C--:B------:R-:W-:Y:S01]  /*c9d0*/  FFMA.FTZ R5, R19, R4.reuse, -R5 ;  /* 0x0000000413057223 */ /* 0x080fe20000010805 */
[----:B------:R-:W-:Y:S01]  /*c9e0*/  F2FP.PACK_AB R19, R8, R9 ;  /* 0x000000090813723e */ /* 0x000fe200000000ff */
[----:B------:R-:W-:Y:S02]  /*c9f0*/  FFMA.FTZ R18, R23, R4, R18 ;  /* 0x0000000417127223 */ /* 0x000fe40000010012 */
[-C--:B------:R-:W-:Y:S02]  /*ca00*/  FFMA.FTZ R2, R16, R27.reuse, -R2 ;  /* 0x0000001b10027223 */ /* 0x080fe40000010802 */
[----:B------:R-:W-:Y:S01]  /*ca10*/  FFMA.FTZ R3, R26, R27, R3 ;  /* 0x0000001b1a037223 */ /* 0x000fe20000010003 */
[----:B------:R-:W-:-:S04]  /*ca20*/  F2FP.PACK_AB R16, R18, R5 ;  /* 0x000000051210723e */ /* 0x000fc800000000ff */
[----:B------:R-:W-:Y:S02]  /*ca30*/  F2FP.PACK_AB R18, R3, R2 ;  /* 0x000000020312723e */ /* 0x000fe400000000ff */
.L_x_1624:
[----:B------:R-:W-:Y:S05]  /*ca40*/  BSYNC B0 ;  /* 0x0000000000007941 */ /* 0x000fea0003800000 */
.L_x_1623:
[----:B-----5:R4:W-:Y:S02]  /*ca50*/  STS.128 [R206+0x4800], R16 ;  /* 0x00480010ce007388 */ /* 0x0209e40000000c00 */
.L_x_1614:
[----:B------:R-:W-:Y:S05]  /*ca60*/  BSYNC B2 ;  /* 0x0000000000027941 */ /* 0x000fea0003800000 */
.L_x_1613:
[----:B-1----:R-:W-:Y:S01]  /*ca70*/  IADD3 R22, R158, 0x20, RZ ;  /* 0x000000209e167810 */ /* 0x002fe20007ffe0ff */
        /* <DEDUP_REMOVED lines=17> */
[----:B----4-:R4:W5:Y:S01]  /*cb90*/  LDG.E.128 R16, [R24.64] ;  /* 0x0000000618107981 */ /* 0x010962000c1e1d00 */
[----:B------:R-:W-:Y:S01]  /*cba0*/  ISETP.GE.AND P2, PT, R14, c[0x0][0x230], PT ;  /* 0x00008c000e007a0c */ /* 0x000fe20003f46270 */
[----:B------:R-:W-:-:S12]  /*cbb0*/  BSSY B0, `(.L_x_1629) ;  /* 0x000002b000007945 */ /* 0x000fd80003800000 */
[----:B------:R-:W-:Y:S05]  /*cbc0*/  @P2 BRA `(.L_x_1630) ;  /* 0x0000029000002947 */ /* 0x000fea0003800000 */
[----:B--2---:R-:W2:Y:S04]  /*cbd0*/  LDG.E.64 R2, [R28.64] ;  /* 0x000000061c027981 */ /* 0x004ea8000c1e1b00 */
[----:B---3--:R-:W3:Y:S01]  /*cbe0*/  LDG.E.64 R4, [R8.64] ;  /* 0x0000000608047981 */ /* 0x008ee2000c1e1b00 */
[----:B-----5:R-:W-:Y:S01]  /*cbf0*/  MOV R31, R18 ;  /* 0x00000012001f7202 */ /* 0x020fe20000000f00 */
[----:B------:R-:W-:Y:S02]  /*cc00*/  HADD2.F32 R27, -RZ, R19.H1_H1 ;  /* 0x30000013ff1b7230 */ /* 0x000fe40000004100 */
[----:B------:R-:W-:Y:S02]  /*cc10*/  HADD2.F32 R33, -RZ, R17.H1_H1 ;  /* 0x30000011ff217230 */ /* 0x000fe40000004100 */
[----:B------:R-:W-:-:S02]  /*cc20*/  HADD2.F32 R30, -RZ, R19.H0_H0 ;  /* 0x20000013ff1e7230 */ /* 0x000fc40000004100 */
[----:B------:R-:W-:Y:S02]  /*cc30*/  HADD2.F32 R32, -RZ, R17.H0_H0 ;  /* 0x20000011ff207230 */ /* 0x000fe40000004100 */
        /* <DEDUP_REMOVED lines=14> */
[-C--:B------:R-:W-:Y:S01]  /*cd20*/  FFMA.FTZ R19, R32, R26.reuse, -R19 ;  /* 0x0000001a20137223 */ /* 0x080fe20000010813 */
[----:B------:R-:W-:Y:S01]  /*cd30*/  HADD2.F32 R27, -RZ, R16.H1_H1 ;  /* 0x30000010ff1b7230 */ /* 0x000fe20000004100 */
[----:B------:R-:W-:Y:S01]  /*cd40*/  FFMA.FTZ R18, R33, R26, R18 ;  /* 0x0000001a21127223 */ /* 0x000fe20000010012 */
[--C-:B------:R-:W-:Y:S01]  /*cd50*/  HADD2.F32 R26, -RZ, R31.reuse.H1_H1 ;  /* 0x3000001fff1a7230 */ /* 0x100fe20000004100 */
[-C--:B------:R-:W-:Y:S01]  /*cd60*/  FMUL.FTZ R30, R23, R2.reuse ;  /* 0x00000002171e7220 */ /* 0x080fe20000410000 */
[----:B------:R-:W-:Y:S02]  /*cd70*/  HADD2.F32 R16, -RZ, R31.H0_H0 ;  /* 0x2000001fff107230 */ /* 0x000fe40000004100 */
[----:B------:R-:W-:Y:S01]  /*cd80*/  HADD2.F32 R31, -RZ, R5.H0_H0 ;  /* 0x20000005ff1f7230 */ /* 0x000fe20000004100 */
[----:B------:R-:W-:Y:S01]  /*cd90*/  FMUL.FTZ R5, R27, R2 ;  /* 0x000000021b057220 */ /* 0x000fe20000410000 */
[----:B------:R-:W-:Y:S01]  /*cda0*/  F2FP.PACK_AB R18, R18, R19 ;  /* 0x000000131212723e */ /* 0x000fe200000000ff */
[----:B------:R-:W-:Y:S01]  /*cdb0*/  FMUL.FTZ R2, R26, R3 ;  /* 0x000000031a027220 */ /* 0x000fe20000410000 */
[----:B------:R-:W-:Y:S01]  /*cdc0*/  F2FP.PACK_AB R19, R12, R17 ;  /* 0x000000110c13723e */ /* 0x000fe200000000ff */
[C---:B------:R-:W-:Y:S01]  /*cdd0*/  FMUL.FTZ R3, R16.reuse, R3 ;  /* 0x0000000310037220 */ /* 0x040fe20000410000 */
[----:B------:R-:W-:Y:S01]  /*cde0*/  MOV R17, R18 ;  /* 0x0000001200117202 */ /* 0x000fe20000000f00 */
[----:B------:R-:W-:-:S02]  /*cdf0*/  FFMA.FTZ R2, R16, R31, -R2 ;  /* 0x0000001f10027223 */ /* 0x000fc40000010802 */
[----:B------:R-:W-:Y:S02]  /*ce00*/  FFMA.FTZ R3, R26, R31, R3 ;  /* 0x0000001f1a037223 */ /* 0x000fe40000010003 */
[-C--:B------:R-:W-:Y:S02]  /*ce10*/  FFMA.FTZ R5, R23, R4.reuse, -R5 ;  /* 0x0000000417057223 */ /* 0x080fe40000010805 */
[----:B------:R-:W-:Y:S01]  /*ce20*/  FFMA.FTZ R30, R27, R4, R30 ;  /* 0x000000041b1e7223 */ /* 0x000fe2000001001e */
[----:B------:R-:W-:-:S04]  /*ce30*/  F2FP.PACK_AB R2, R3, R2 ;  /* 0x000000020302723e */ /* 0x000fc800000000ff */
[----:B------:R-:W-:Y:S02]  /*ce40*/  F2FP.PACK_AB R16, R30, R5 ;  /* 0x000000051e10723e */ /* 0x000fe400000000ff */
[----:B------:R-:W-:Y:S02]  /*ce50*/  MOV R18, R2 ;  /* 0x0000000200127202 */ /* 0x000fe40000000f00 */
.L_x_1630:
[----:B------:R-:W-:Y:S05]  /*ce60*/  BSYNC B0 ;  /* 0x0000000000007941 */ /* 0x000fea0003800000 */
.L_x_1629:
[----:B-----5:R1:W-:Y:S02]  /*ce70*/  STS.128 [R206+0x1000], R16 ;  /* 0x00100010ce007388 */ /* 0x0203e40000000c00 */
.L_x_1628:
[----:B------:R-:W-:Y:S05]  /*ce80*/  BSYNC B1 ;  /* 0x0000000000017941 */ /* 0x000fea0003800000 */
.L_x_1627:
        /* <DEDUP_REMOVED lines=48> */
.L_x_1634:
[----:B------:R-:W-:Y:S05]  /*d190*/  BSYNC B0 ;  /* 0x0000000000007941 */ /* 0x000fea0003800000 */
.L_x_1633:
[----:B-----5:R4:W-:Y:S02]  /*d1a0*/  STS.128 [R206+0x3000], R16 ;  /* 0x00300010ce007388 */ /* 0x0209e40000000c00 */
.L_x_1632:
[----:B------:R-:W-:Y:S05]  /*d1b0*/  BSYNC B1 ;  /* 0x0000000000017941 */ /* 0x000fea0003800000 */
.L_x_1631:
[----:B------:R1:W-:Y:S01]  /*d1c0*/  @P0 STS.128 [R206+0x5000], RZ ;  /* 0x005000ffce000388 */ /* 0x0003e20000000c00 */
[----:B------:R-:W-:Y:S05]  /*d1d0*/  @P0 BRA `(.L_x_1626) ;  /* 0x000002e000000947 */ /* 0x000fea0003800000 */
[----:B-12-4-:R-:W5:Y:S01]  /*d1e0*/  LDG.E.128 R24, [R24.64+0x100] ;  /* 0x0001000618187981 */ /* 0x016f62000c1e1d00 */
[----:B------:R-:W-:Y:S01]  /*d1f0*/  ISETP.GE.AND P2, PT, R10, c[0x0][0x230], PT ;  /* 0x00008c000a007a0c */ /* 0x000fe20003f46270 */
[----:B------:R-:W-:-:S12]  /*d200*/  BSSY B0, `(.L_x_1635) ;  /* 0x000002a000007945 */ /* 0x000fd80003800000 */
[----:B------:R-:W-:Y:S05]  /*d210*/  @P2 BRA `(.L_x_1636) ;  /* 0x0000028000002947 */ /* 0x000fea0003800000 */
[----:B------:R-:W2:Y:S04]  /*d220*/  LDG.E.64 R2, [R28.64+0x80] ;  /* 0x000080061c027981 */ /* 0x000ea8000c1e1b00 */
[----:B------:R-:W4:Y:S01]  /*d230*/  LDG.E.64 R4, [R8.64+0x80] ;  /* 0x0000800608047981 */ /* 0x000f22000c1e1b00 */
[----:B-----5:R-:W-:Y:S01]  /*d240*/  MOV R18, R27 ;  /* 0x0000001b00127202 */ /* 0x020fe20000000f00 */
[--C-:B------:R-:W-:Y:S01]  /*d250*/  HADD2.F32 R27, -RZ, R25.reuse.H0_H0 ;  /* 0x20000019ff1b7230 */ /* 0x100fe20000004100 */
[----:B------:R-:W-:Y:S01]  /*d260*/  MOV R23, R26 ;  /* 0x0000001a00177202 */ /* 0x000fe20000000f00 */
[----:B------:R-:W-:Y:S02]  /*d270*/  HADD2.F32 R25, -RZ, R25.H1_H1 ;  /* 0x30000019ff197230 */ /* 0x000fe40000004100 */
[----:B------:R-:W-:-:S02]  /*d280*/  HADD2.F32 R26, -RZ, R18.H0_H0 ;  /* 0x20000012ff1a7230 */ /* 0x000fc40000004100 */
[----:B------:R-:W-:Y:S02]  /*d290*/  HADD2.F32 R18, -RZ, R18.H1_H1 ;  /* 0x30000012ff127230 */ /* 0x000fe40000004100 */
[----:B--2---:R-:W-:Y:S02]  /*d2a0*/  HADD2.F32 R12, -RZ, R2.H1_H1 ;  /* 0x30000002ff0c7230 */ /* 0x004fe40000004100 */
[----:B------:R-:W-:Y:S02]  /*d2b0*/  HADD2.F32 R29, -RZ, R3.H1_H1 ;  /* 0x30000003ff1d7230 */ /* 0x000fe40000004100 */
[----:B----4-:R-:W-:Y:S01]  /*d2c0*/  HADD2.F32 R19, -RZ, R4.H1_H1 ;  /* 0x30000004ff137230 */ /* 0x010fe20000004100 */
[-C--:B------:R-:W-:Y:S01]  /*d2d0*/  FMUL.FTZ R16, R25, R12.reuse ;  /* 0x0000000c19107220 */ /* 0x080fe20000410000 */
[----:B------:R-:W-:Y:S01]  /*d2e0*/  HADD2.F32 R17, -RZ, R5.H1_H1 ;  /* 0x30000005ff117230 */ /* 0x000fe20000004100 */
[C---:B------:R-:W-:Y:S01]  /*d2f0*/  FMUL.FTZ R12, R27.reuse, R12 ;  /* 0x0000000c1b0c7220 */ /* 0x040fe20000410000 */
[----:B------:R-:W-:Y:S01]  /*d300*/  HADD2.F32 R2, -RZ, R2.H0_H0 ;  /* 0x20000002ff027230 */ /* 0x000fe20000004100 */
[-C--:B------:R-:W-:Y:S01]  /*d310*/  FMUL.FTZ R9, R18, R29.reuse ;  /* 0x0000001d12097220 */ /* 0x080fe20000410000 */
[----:B------:R-:W-:Y:S01]  /*d320*/  HADD2.F32 R3, -RZ, R3.H0_H0 ;  /* 0x20000003ff037230 */ /* 0x000fe20000004100 */
[----:B------:R-:W-:Y:S01]  /*d330*/  FMUL.FTZ R8, R26, R29 ;  /* 0x0000001d1a087220 */ /* 0x000fe20000410000 */
[----:B------:R-:W-:Y:S01]  /*d340*/  HADD2.F32 R4, -RZ, R4.H0_H0 ;  /* 0x20000004ff047230 */ /* 0x000fe20000004100 */
[----:B------:R-:W-:-:S02]  /*d350*/  FFMA.FTZ R16, R27, R19, -R16 ;  /* 0x000000131b107223 */ /* 0x000fc40000010810 */
[----:B------:R-:W-:Y:S01]  /*d360*/  FFMA.FTZ R19, R25, R19, R12 ;  /* 0x0000001319137223 */ /* 0x000fe2000001000c */
[--C-:B------:R-:W-:Y:S01]  /*d370*/  HADD2.F32 R25, -RZ, R24.reuse.H1_H1 ;  /* 0x30000018ff197230 */ /* 0x100fe20000004100 */
[-C--:B------:R-:W-:Y:S01]  /*d380*/  FFMA.FTZ R9, R26, R17.reuse, -R9 ;  /* 0x000000111a097223 */ /* 0x080fe20000010809 */
[--C-:B------:R-:W-:Y:S01]  /*d390*/  HADD2.F32 R12, -RZ, R23.reuse.H0_H0 ;  /* 0x20000017ff0c7230 */ /* 0x100fe20000004100 */
[----:B------:R-:W-:Y:S01]  /*d3a0*/  FFMA.FTZ R8, R18, R17, R8 ;  /* 0x0000001112087223 */ /* 0x000fe20000010008 */
[----:B------:R-:W-:Y:S02]  /*d3b0*/  HADD2.F32 R17, -RZ, R24.H0_H0 ;  /* 0x20000018ff117230 */ /* 0x000fe40000004100 */
[----:B------:R-:W-:Y:S02]  /*d3c0*/  HADD2.F32 R18, -RZ, R23.H1_H1 ;  /* 0x30000017ff127230 */ /* 0x000fe40000004100 */
[----:B------:R-:W-:Y:S01]  /*d3d0*/  HADD2.F32 R23, -RZ, R5.H0_H0 ;  /* 0x20000005ff177230 */ /* 0x000fe20000004100 */
[-C--:B------:R-:W-:Y:S01]  /*d3e0*/  FMUL.FTZ R5, R25, R2.reuse ;  /* 0x0000000219057220 */ /* 0x080fe20000410000 */
[----:B------:R-:W-:Y:S01]  /*d3f0*/  F2FP.PACK_AB R27, R8, R9 ;  /* 0x00000009081b723e */ /* 0x000fe200000000ff */
        /* <DEDUP_REMOVED lines=8> */
[----:B------:R-:W-:-:S04]  /*d480*/  F2FP.PACK_AB R24, R24, R5 ;  /* 0x000000051818723e */ /* 0x000fc800000000ff */
[----:B------:R-:W-:Y:S02]  /*d490*/  F2FP.PACK_AB R26, R3, R2 ;  /* 0x00000002031a723e */ /* 0x000fe400000000ff */
.L_x_1636:
[----:B------:R-:W-:Y:S05]  /*d4a0*/  BSYNC B0 ;  /* 0x0000000000007941 */ /* 0x000fea0003800000 */
.L_x_1635:
[----:B-----5:R1:W-:Y:S02]  /*d4b0*/  STS.128 [R206+0x5000], R24 ;  /* 0x00500018ce007388 */ /* 0x0203e40000000c00 */
.L_x_1626:
[----:B------:R-:W-:Y:S05]  /*d4c0*/  BSYNC B2 ;  /* 0x0000000000027941 */ /* 0x000fea0003800000 */
.L_x_1625:
        /* <DEDUP_REMOVED lines=49> */
[----:B------:R-:W-:-:S02]  /*d7e0*/  FMUL.FTZ R5, R19, R2 ;  /* 0x0000000213057220 */ /* 0x000fc40000410000 */
[-C--:B------:R-:W-:Y:S02]  /*d7f0*/  FMUL.FTZ R2, R18, R3.reuse ;  /* 0x0000000312027220 */ /* 0x080fe40000410000 */
[----:B------:R-:W-:Y:S02]  /*d800*/  FMUL.FTZ R3, R16, R3 ;  /* 0x0000000310037220 */ /* 0x000fe40000410000 */
[-C--:B------:R-:W-:Y:S01]  /*d810*/  FFMA.FTZ R5, R17, R4.reuse, -R5 ;  /* 0x0000000411057223 */ /* 0x080fe20000010805 */
[----:B------:R-:W-:Y:S01]  /*d820*/  F2FP.PACK_AB R17, R14, R15 ;  /* 0x0000000f0e11723e */ /* 0x000fe200000000ff */
[----:B------:R-:W-:Y:S01]  /*d830*/  FFMA.FTZ R24, R19, R4, R24 ;  /* 0x0000000413187223 */ /* 0x000fe20000010018 */
[----:B------:R-:W-:Y:S01]  /*d840*/  F2FP.PACK_AB R19, R12, R13 ;  /* 0x0000000d0c13723e */ /* 0x000fe200000000ff */
[-C--:B------:R-:W-:Y:S02]  /*d850*/  FFMA.FTZ R2, R16, R23.reuse, -R2 ;  /* 0x0000001710027223 */ /* 0x080fe40000010802 */
[----:B------:R-:W-:Y:S01]  /*d860*/  FFMA.FTZ R3, R18, R23, R3 ;  /* 0x0000001712037223 */ /* 0x000fe20000010003 */
[----:B------:R-:W-:-:S04]  /*d870*/  F2FP.PACK_AB R16, R24, R5 ;  /* 0x000000051810723e */ /* 0x000fc800000000ff */
[----:B------:R-:W-:Y:S02]  /*d880*/  F2FP.PACK_AB R18, R3, R2 ;  /* 0x000000020312723e */ /* 0x000fe400000000ff */
.L_x_1641:
[----:B------:R-:W-:Y:S05]  /*d890*/  BSYNC B0 ;  /* 0x0000000000007941 */ /* 0x000fea0003800000 */
.L_x_1640:
[----:B-----5:R4:W-:Y:S02]  /*d8a0*/  STS.128 [R206+0x1800], R16 ;  /* 0x00180010ce007388 */ /* 0x0209e40000000c00 */
.L_x_1639:
[----:B------:R-:W-:Y:S05]  /*d8b0*/  BSYNC B1 ;  /* 0x0000000000017941 */ /* 0x000fea0003800000 */
.L_x_1638:
[----:B------:R1:W-:Y:S01]  /*d8c0*/  @P1 STS.128 [R206+0x3800], RZ ;  /* 0x003800ffce001388 */ /* 0x0003e20000000c00 */
[----:B------:R-:W-:Y:S01]  /*d8d0*/  BSSY B1, `(.L_x_1642) ;  /* 0x0000031000017945 */ /* 0x000fe20003800000 */
[----:B------:R-:W-:Y:S05]  /*d8e0*/  @P1 BRA `(.L_x_1643) ;  /* 0x000002f000001947 */ /* 0x000fea0003800000 */
[----:B------:R1:W5:Y:S01]  /*d8f0*/  LDG.E.128 R12, [R20.64+0x80] ;  /* 0x00008006140c7981 */ /* 0x000362000c1e1d00 */
[----:B------:R-:W-:Y:S01]  /*d900*/  ISETP.GE.AND P1, PT, R11, c[0x0][0x230], PT ;  /* 0x00008c000b007a0c */ /* 0x000fe20003f26270 */
[----:B------:R-:W-:-:S12]  /*d910*/  BSSY B0, `(.L_x_1644) ;  /* 0x000002b000007945 */ /* 0x000fd80003800000 */
[----:B------:R-:W-:Y:S05]  /*d920*/  @P1 BRA `(.L_x_1645) ;  /* 0x0000029000001947 */ /* 0x000fea0003800000 */
[----:B--2---:R-:W2:Y:S04]  /*d930*/  LDG.E.64 R2, [R8.64+0x40] ;  /* 0x0000400608027981 */ /* 0x004ea8000c1e1b00 */
[----:B---3--:R-:W3:Y:S01]  /*d940*/  LDG.E.64 R4, [R6.64+0x40] ;  /* 0x0000400606047981 */ /* 0x008ee2000c1e1b00 */
[--C-:B-1--45:R-:W-:Y:S01]  /*d950*/  HADD2.F32 R26, -RZ, R13.reuse.H0_H0 ;  /* 0x2000000dff1a7230 */ /* 0x132fe20000004100 */
        /* <DEDUP_REMOVED lines=15> */
[----:B------:R-:W-:Y:S01]  /*da50*/  FFMA.FTZ R13, R19, R16, -R13 ;  /* 0x00000010130d7223 */ /* 0x000fe2000001080d */
[----:B------:R-:W-:Y:S01]  /*da60*/  HADD2.F32 R19, -RZ, R5.H0_H0 ;  /* 0x20000005ff137230 */ /* 0x000fe20000004100 */
[----:B------:R-:W-:-:S02]  /*da70*/  FFMA.FTZ R15, R26, R17, -R15 ;  /* 0x000000111a0f7223 */ /* 0x000fc4000001080f */
[----:B------:R-:W-:Y:S01]  /*da80*/  FFMA.FTZ R14, R24, R17, R14 ;  /* 0x00000011180e7223 */ /* 0x000fe2000001000e */
[--C-:B------:R-:W-:Y:S01]  /*da90*/  HADD2.F32 R17, -RZ, R12.reuse.H1_H1 ;  /* 0x3000000cff117230 */ /* 0x100fe20000004100 */
[----:B------:R-:W-:Y:S01]  /*daa0*/  FFMA.FTZ R16, R18, R16, R11 ;  /* 0x0000001012107223 */ /* 0x000fe2000001000b */
[----:B------:R-:W-:Y:S02]  /*dab0*/  HADD2.F32 R11, -RZ, R12.H0_H0 ;  /* 0x2000000cff0b7230 */ /* 0x000fe40000004100 */
[--C-:B------:R-:W-:Y:S01]  /*dac0*/  HADD2.F32 R18, -RZ, R23.reuse.H1_H1 ;  /* 0x30000017ff127230 */ /* 0x100fe20000004100 */
[-C--:B------:R-:W-:Y:S01]  /*dad0*/  FMUL.FTZ R5, R17, R2.reuse ;  /* 0x0000000211057220 */ /* 0x080fe20000410000 */
        /* <DEDUP_REMOVED lines=14> */
.L_x_1645:
[----:B------:R-:W-:Y:S05]  /*dbc0*/  BSYNC B0 ;  /* 0x0000000000007941 */ /* 0x000fea0003800000 */
.L_x_1644:
[----:B-----5:R1:W-:Y:S02]  /*dbd0*/  STS.128 [R206+0x3800], R12 ;  /* 0x0038000cce007388 */ /* 0x0203e40000000c00 */
.L_x_1643:
[----:B------:R-:W-:Y:S05]  /*dbe0*/  BSYNC B1 ;  /* 0x0000000000017941 */ /* 0x000fea0003800000 */
.L_x_1642:
        /* <DEDUP_REMOVED lines=8> */
[----:B-----5:R-:W-:Y:S02]  /*dc70*/  MOV R10, R13 ;  /* 0x0000000d000a7202 */ /* 0x020fe40000000f00 */
[----:B------:R-:W-:Y:S02]  /*dc80*/  MOV R13, R15 ;  /* 0x0000000f000d7202 */ /* 0x000fe40000000f00 */
[----:B----4-:R-:W-:Y:S01]  /*dc90*/  MOV R16, R14 ;  /* 0x0000000e00107202 */ /* 0x010fe20000000f00 */
[----:B------:R-:W-:-:S02]  /*dca0*/  HADD2.F32 R18, -RZ, R10.H0_H0 ;  /* 0x2000000aff127230 */ /* 0x000fc40000004100 */
[--C-:B------:R-:W-:Y:S02]  /*dcb0*/  HADD2.F32 R14, -RZ, R13.reuse.H0_H0 ;  /* 0x2000000dff0e7230 */ /* 0x100fe40000004100 */
[----:B------:R-:W-:Y:S02]  /*dcc0*/  HADD2.F32 R15, -RZ, R10.H1_H1 ;  /* 0x3000000aff0f7230 */ /* 0x000fe40000004100 */
[----:B------:R-:W-:Y:S02]  /*dcd0*/  HADD2.F32 R13, -RZ, R13.H1_H1 ;  /* 0x3000000dff0d7230 */ /* 0x000fe40000004100 */
        /* <DEDUP_REMOVED lines=14> */
[-C--:B------:R-:W-:Y:S01]  /*ddc0*/  FFMA.FTZ R7, R14, R10.reuse, -R7 ;  /* 0x0000000a0e077223 */ /* 0x080fe20000010807 */
[----:B------:R-:W-:Y:S01]  /*ddd0*/  HADD2.F32 R15, -RZ, R5.H0_H0 ;  /* 0x20000005ff0f7230 */ /* 0x000fe20000004100 */
[----:B------:R-:W-:Y:S01]  /*dde0*/  FFMA.FTZ R6, R13, R10, R6 ;  /* 0x0000000a0d067223 */ /* 0x000fe20000010006 */
[----:B------:R-:W-:Y:S01]  /*ddf0*/  HADD2.F32 R13, -RZ, R12.H1_H1 ;  /* 0x3000000cff0d7230 */ /* 0x000fe20000004100 */
[-C--:B------:R-:W-:Y:S01]  /*de00*/  FMUL.FTZ R12, R11, R2.reuse ;  /* 0x000000020b0c7220 */ /* 0x080fe20000410000 */
[--C-:B------:R-:W-:Y:S02]  /*de10*/  HADD2.F32 R10, -RZ, R16.reuse.H0_H0 ;  /* 0x20000010ff0a7230 */ /* 0x100fe40000004100 */
[----:B------:R-:W-:Y:S01]  /*de20*/  HADD2.F32 R16, -RZ, R16.H1_H1 ;  /* 0x30000010ff107230 */ /* 0x000fe20000004100 */
[----:B------:R-:W-:-:S02]  /*de30*/  FMUL.FTZ R5, R13, R2 ;  /* 0x000000020d057220 */ /* 0x000fc40000410000 */
[-C--:B------:R-:W-:Y:S01]  /*de40*/  FFMA.FTZ R12, R13, R4.reuse, R12 ;  /* 0x000000040d0c7223 */ /* 0x080fe2000001000c */
[----:B------:R-:W-:Y:S01]  /*de50*/  F2FP.PACK_AB R13, R8, R9 ;  /* 0x00000009080d723e */ /* 0x000fe200000000ff */
[-C--:B------:R-:W-:Y:S02]  /*de60*/  FMUL.FTZ R2, R16, R3.reuse ;  /* 0x0000000310027220 */ /* 0x080fe40000410000 */
[C---:B------:R-:W-:Y:S02]  /*de70*/  FMUL.FTZ R3, R10.reuse, R3 ;  /* 0x000000030a037220 */ /* 0x040fe40000410000 */
[----:B------:R-:W-:Y:S02]  /*de80*/  FFMA.FTZ R5, R11, R4, -R5 ;  /* 0x000000040b057223 */ /* 0x000fe40000010805 */
[-C--:B------:R-:W-:Y:S02]  /*de90*/  FFMA.FTZ R2, R10, R15.reuse, -R2 ;  /* 0x0000000f0a027223 */ /* 0x080fe40000010802 */
[----:B------:R-:W-:Y:S01]  /*dea0*/  FFMA.FTZ R3, R16, R15, R3 ;  /* 0x0000000f10037223 */ /* 0x000fe20000010003 */
[----:B------:R-:W-:-:S02]  /*deb0*/  F2FP.PACK_AB R15, R6, R7 ;  /* 0x00000007060f723e */ /* 0x000fc400000000ff */
[----:B------:R-:W-:Y:S02]  /*dec0*/  F2FP.PACK_AB R12, R12, R5 ;  /* 0x000000050c0c723e */ /* 0x000fe400000000ff */
[----:B------:R-:W-:Y:S02]  /*ded0*/  F2FP.PACK_AB R14, R3, R2 ;  /* 0x00000002030e723e */ /* 0x000fe400000000ff */
.L_x_1647:
[----:B------:R-:W-:Y:S05]  /*dee0*/  BSYNC B0 ;  /* 0x0000000000007941 */ /* 0x000fea0003800000 */
.L_x_1646:
[----:B-----5:R1:W-:Y:S01]  /*def0*/  STS.128 [R206+0x5800], R12 ;  /* 0x0058000cce007388 */ /* 0x0203e20000000c00 */
[----:B------:R-:W-:Y:S05]  /*df00*/  BRA `(.L_x_1637) ;  /* 0x00004e1000007947 */ /* 0x000fea0003800000 */
.L_x_1600:
        /* <DEDUP_REMOVED lines=32> */
[----:B--2---:R-:W-:Y:S02]  /*e110*/  HADD2.F32 R0, -RZ, R4.H0_H0 ;  /* 0x20000004ff007230 */ /* 0x004fe40000004100 */
[--C-:B------:R-:W-:Y:S02]  /*e120*/  HADD2.F32 R2, -RZ, R5.reuse.H0_H0 ;  /* 0x20000005ff027230 */ /* 0x100fe40000004100 */
[----:B------:R-:W-:Y:S01]  /*e130*/  HADD2.F32 R8, -RZ, R5.H1_H1 ;  /* 0x30000005ff087230 */ /* 0x000fe20000004100 */
[----:B------:R-:W-:Y:S01]  /*e140*/  @!P4 FADD.FTZ R0, -R0, -RZ ;  /* 0x800000ff0000c221 */ /* 0x000fe20000010100 */
[--C-:B------:R-:W-:Y:S01]  /*e150*/  HADD2.F32 R5, -RZ, R6.reuse.H0_H0 ;  /* 0x20000006ff057230 */ /* 0x100fe20000004100 */
[----:B------:R-:W-:Y:S01]  /*e160*/  @!P4 FADD.FTZ R2, -R2, -RZ ;  /* 0x800000ff0202c221 */ /* 0x000fe20000010100 */
[----:B------:R-:W-:-:S02]  /*e170*/  HADD2.F32 R12, -RZ, R6.H1_H1 ;  /* 0x30000006ff0c7230 */ /* 0x000fc40000004100 */
[--C-:B------:R-:W-:Y:S02]  /*e180*/  HADD2.F32 R6, -RZ, R7.reuse.H0_H0 ;  /* 0x20000007ff067230 */ /* 0x100fe40000004100 */
[----:B------:R-:W-:Y:S02]  /*e190*/  HADD2.F32 R4, -RZ, R4.H1_H1 ;  /* 0x30000004ff047230 */ /* 0x000fe40000004100 */
        /* <DEDUP_REMOVED lines=19> */
[----:B------:R-:W-:Y:S01]  /*e2d0*/  @!P4 FADD.FTZ R12, -R12, -RZ ;  /* 0x800000ff0c0cc221 */ /* 0x000fe20000010100 */
[----:B------:R-:W-:Y:S01]  /*e2e0*/  HADD2.F32 R49, -RZ, R30.H1_H1 ;  /* 0x3000001eff317230 */ /* 0x000fe20000004100 */
[----:B------:R-:W-:Y:S01]  /*e2f0*/  @!P4 FADD.FTZ R6, -R6, -RZ ;  /* 0x800000ff0606c221 */ /* 0x000fe20000010100 */
[----:B------:R-:W-:Y:S01]  /*e300*/  HADD2.F32 R43, -RZ, R31.H0_H0 ;  /* 0x2000001fff2b7230 */ /* 0x000fe20000004100 */
[----:B------:R-:W-:Y:S01]  /*e310*/  FFMA.FTZ R0, R0, R2, R37 ;  /* 0x0000000200007223 */ /* 0x000fe20000010025 */
[----:B------:R-:W-:Y:S01]  /*e320*/  HADD2.F32 R30, -RZ, R17.H1_H1 ;  /* 0x30000011ff1e7230 */ /* 0x000fe20000004100 */
[----:B------:R-:W-:Y:S01]  /*e330*/  FFMA.FTZ R4, R4, R8, R39 ;  /* 0x0000000804047223 */ /* 0x000fe20000010027 */
[----:B------:R-:W-:-:S02]  /*e340*/  HADD2.F32 R28, -RZ, R18.H0_H0 ;  /* 0x20000012ff1c7230 */ /* 0x000fc40000004100 */
[----:B------:R-:W-:Y:S02]  /*e350*/  HADD2.F32 R31, -RZ, R18.H1_H1 ;  /* 0x30000012ff1f7230 */ /* 0x000fe40000004100 */
[----:B------:R-:W-:Y:S02]  /*e360*/  HADD2.F32 R2, -RZ, R34.H0_H0 ;  /* 0x20000022ff027230 */ /* 0x000fe40000004100 */
[----:B------:R-:W-:Y:S01]  /*e370*/  HADD2.F32 R8, -RZ, R35.H0_H0 ;  /* 0x20000023ff087230 */ /* 0x000fe20000004100 */
[----:B------:R-:W-:Y:S01]  /*e380*/  FMUL.FTZ R12, R49, R12 ;  /* 0x0000000c310c7220 */ /* 0x000fe20000410000 */
[----:B------:R-:W-:Y:S01]  /*e390*/  HADD2.F32 R32, -RZ, R32.H1_H1 ;  /* 0x30000020ff207230 */ /* 0x000fe20000004100 */
[----:B------:R-:W-:Y:S01]  /*e3a0*/  FMUL.FTZ R6, R43, R6 ;  /* 0x000000062b067220 */ /* 0x000fe20000410000 */
[----:B------:R-:W-:Y:S02]  /*e3b0*/  HADD2.F32 R16, -RZ, R16.H1_H1 ;  /* 0x30000010ff107230 */ /* 0x000fe40000004100 */
[----:B------:R-:W-:-:S02]  /*e3c0*/  HADD2.F32 R17, -RZ, R19.H0_H0 ;  /* 0x20000013ff117230 */ /* 0x000fc40000004100 */
[----:B------:R-:W-:Y:S02]  /*e3d0*/  HADD2.F32 R18, -RZ, R19.H1_H1 ;  /* 0x30000013ff127230 */ /* 0x000fe40000004100 */
[----:B------:R-:W-:Y:S02]  /*e3e0*/  HADD2.F32 R33, -RZ, R33.H1_H1 ;  /* 0x30000021ff217230 */ /* 0x000fe40000004100 */
[----:B------:R-:W-:Y:S02]  /*e3f0*/  HADD2.F32 R34, -RZ, R34.H1_H1 ;  /* 0x30000022ff227230 */ /* 0x000fe40000004100 */
[----:B------:R-:W-:Y:S01]  /*e400*/  HADD2.F32 R35, -RZ, R35.H1_H1 ;  /* 0x30000023ff237230 */ /* 0x000fe20000004100 */
        /* <DEDUP_REMOVED lines=10> */
.L_x_1653:
[----:B------:R-:W-:Y:S05]  /*e4b0*/  BSYNC B0 ;  /* 0x0000000000007941 */ /* 0x000fea0003800000 */
.L_x_1652:
[----:B-----5:R4:W-:Y:S02]  /*e4c0*/  STS.128 [R206], R32 ;  /* 0x00000020ce007388 */ /* 0x0209e40000000c00 */
.L_x_1651:
[----:B------:R-:W-:Y:S05]  /*e4d0*/  BSYNC B1 ;  /* 0x0000000000017941 */ /* 0x000fea0003800000 */
.L_x_1650:
        /* <DEDUP_REMOVED lines=29> */
[----:B---3--:R-:W-:Y:S02]  /*e6b0*/  HADD2.F32 R0, -RZ, R4.H0_H0 ;  /* 0x20000004ff007230 */ /* 0x008fe40000004100 */
        /* <DEDUP_REMOVED lines=22> */
[----:B----4-:R-:W-:Y:S01]  /*e820*/  HADD2.F32 R8, -RZ, R17.H0_H0 ;  /* 0x20000011ff087230 */ /* 0x010fe20000004100 */
        /* <DEDUP_REMOVED lines=34> */
.L_x_1657:
[----:B------:R-:W-:Y:S05]  /*ea50*/  BSYNC B0 ;  /* 0x0000000000007941 */ /* 0x000fea0003800000 */
.L_x_1656:
[----:B-----5:R1:W-:Y:S02]  /*ea60*/  STS.128 [R206+0x2000], R32 ;  /* 0x00200020ce007388 */ /* 0x0203e40000000c00 */
.L_x_1655:
[----:B------:R-:W-:Y:S05]  /*ea70*/  BSYNC B1 ;  /* 0x0000000000017941 */ /* 0x000fea0003800000 */
.L_x_1654:
        /* <DEDUP_REMOVED lines=26> */
[----:B-1--4-:R-:W-:Y:S02]  /*ec20*/  HADD2.F32 R27, -RZ, R28.H0_H0 ;  /* 0x2000001cff1b7230 */ /* 0x012fe40000004100 */
        /* <DEDUP_REMOVED lines=59> */
.L_x_1659:
[----:B------:R-:W-:Y:S05]  /*efe0*/  BSYNC B0 ;  /* 0x0000000000007941 */ /* 0x000fea0003800000 */
.L_x_1658:
[----:B-----5:R4:W-:Y:S02]  /*eff0*/  STS.128 [R206+0x4000], R32 ;  /* 0x00400020ce007388 */ /* 0x0209e40000000c00 */
.L_x_1649:
[----:B------:R-:W-:Y:S05]  /*f000*/  BSYNC B2 ;  /* 0x0000000000027941 */ /* 0x000fea0003800000 */
.L_x_1648:
[----:B------:R-:W-:Y:S01]  /*f010*/  IADD3 R0, R158, 0x10, RZ ;  /* 0x000000109e007810 */ /* 0x000fe20007ffe0ff */
        /* <DEDUP_REMOVED lines=8> */
[----:B-1--4-:R1:W5:Y:S01]  /*f0a0*/  LDG.E.128 R32, [R22.64] ;  /* 0x0000000616207981 */ /* 0x012362000c1e1d00 */
        /* <DEDUP_REMOVED lines=85> */
.L_x_1665:
[----:B------:R-:W-:Y:S05]  /*f600*/  BSYNC B0 ;  /* 0x0000000000007941 */ /* 0x000fea0003800000 */
.L_x_1664:
[----:B-----5:R4:W-:Y:S02]  /*f610*/  STS.128 [R206+0x800], R32 ;  /* 0x00080020ce007388 */ /* 0x0209e40000000c00 */
.L_x_1663:
[----:B------:R-:W-:Y:S05]  /*f620*/  BSYNC B1 ;  /* 0x0000000000017941 */ /* 0x000fea0003800000 */
.L_x_1662:
[----:B------:R1:W-:Y:S01]  /*f630*/  @P1 STS.128 [R206+0x2800], RZ ;  /* 0x002800ffce001388 */ /* 0x0003e20000000c00 */
[----:B------:R-:W-:Y:S01]  /*f640*/  BSSY B1, `(.L_x_1666) ;  /* 0x000005b000017945 */ /* 0x000fe20003800000 */
[----:B------:R-:W-:Y:S05]  /*f650*/  @P1 BRA `(.L_x_1667) ;  /* 0x0000059000001947 */ /* 0x000fea0003800000 */
[----:B-1--4-:R1:W5:Y:S01]  /*f660*/  LDG.E.128 R32, [R22.64+0x80] ;  /* 0x0000800616207981 */ /* 0x012362000c1e1d00 */
        /* <DEDUP_REMOVED lines=86> */
.L_x_1669:
[----:B------:R-:W-:Y:S05]  /*fbd0*/  BSYNC B0 ;  /* 0x0000000000007941 */ /* 0x000fea0003800000 */
.L_x_1668:
[----:B-----5:R4:W-:Y:S02]  /*fbe0*/  STS.128 [R206+0x2800], R32 ;  /* 0x00280020ce007388 */ /* 0x0209e40000000c00 */
.L_x_1667:
[----:B------:R-:W-:Y:S05]  /*fbf0*/  BSYNC B1 ;  /* 0x0000000000017941 */ /* 0x000fea0003800000 */
.L_x_1666:
        /* <DEDUP_REMOVED lines=89> */
.L_x_1671:
[----:B------:R-:W-:Y:S05]  /*10190*/  BSYNC B0 ;  /* 0x0000000000007941 */ /* 0x000fea0003800000 */
.L_x_1670:
[----:B-----5:R1:W-:Y:S02]  /*101a0*/  STS.128 [R206+0x4800], R28 ;  /* 0x0048001cce007388 */ /* 0x0203e40000000c00 */
.L_x_1661:
[----:B------:R-:W-:Y:S05]  /*101b0*/  BSYNC B2 ;  /* 0x0000000000027941 */ /* 0x000fea0003800000 */
.L_x_1660:
        /* <DEDUP_REMOVED lines=9> */
[----:B----4-:R4:W5:Y:S01]  /*10250*/  LDG.E.128 R32, [R24.64] ;  /* 0x0000000618207981 */ /* 0x010962000c1e1d00 */
        /* <DEDUP_REMOVED lines=9> */
[C---:B------:R-:W-:Y:S02]  /*102f0*/  @P2 IADD3 R19, -R149.reuse, RZ, RZ ;  /* 0x000000ff95132210 */ /* 0x040fe40007ffe1ff */
[C---:B------:R-:W-:Y:S02]  /*10300*/  IADD3 R8, P4, R2.reuse, R3, RZ ;  /* 0x0000000302087210 */ /* 0x040fe40007f9e0ff */
[----:B------:R-:W-:Y:S02]  /*10310*/  @P2 IADD3 R7, -R149, RZ, RZ ;  /* 0x000000ff95072210 */ /* 0x000fe40007ffe1ff */
[----:B------:R-:W-:Y:S02]  /*10320*/  LEA.HI.X.SX32 R2, R2, R9, 0x1, P4 ;  /* 0x0000000902027211 */ /* 0x000fe400020f0eff */
[----:B------:R-:W-:Y:S01]  /*10330*/  IADD3 R5, P4, R19, R8, RZ ;  /* 0x0000000813057210 */ /* 0x000fe20007f9e0ff */
[----:B------:R-:W-:Y:S01]  /*10340*/  IMAD.WIDE R28, R7, 0x2, R24 ;  /* 0x00000002071c7825 */ /* 0x000fe200078e0218 */
[----:B------:R-:W-:-:S02]  /*10350*/  @P2 IADD3 R17, -R149, RZ, RZ ;  /* 0x000000ff95112210 */ /* 0x000fc40007ffe1ff */
[----:B------:R-:W-:Y:S02]  /*10360*/  LEA.HI.X.SX32 R4, R19, R2, 0x1, P4 ;  /* 0x0000000213047211 */ /* 0x000fe400020f0eff */
[C---:B------:R-:W-:Y:S01]  /*10370*/  LEA R6, P4, R5.reuse, c[0x0][0x2b0], 0x1 ;  /* 0x0000ac0005067a11 */ /* 0x040fe200078808ff */
[----:B--2---:R-:W2:Y:S03]  /*10380*/  LDG.E.128 R28, [R28.64] ;  /* 0x000000061c1c7981 */ /* 0x004ea6000c1e1d00 */
        /* <DEDUP_REMOVED lines=44> */
[----:B------:R-:W-:Y:S01]  /*10650*/  HADD2.F32 R26, -RZ, R18.H0_H0 ;  /* 0x20000012ff1a7230 */ /* 0x000fe20000004100 */
[----:B------:R-:W-:Y:S01]  /*10660*/  FMUL.FTZ R23, R30, R23 ;  /* 0x000000171e177220 */ /* 0x000fe20000410000 */
[----:B------:R-:W-:-:S02]  /*10670*/  HADD2.F32 R4, -RZ, R34.H0_H0 ;  /* 0x20000022ff047230 */ /* 0x000fc40000004100 */
[----:B------:R-:W-:Y:S01]  /*10680*/  HADD2.F32 R12, -RZ, R35.H0_H0 ;  /* 0x20000023ff0c7230 */ /* 0x000fe20000004100 */
[----:B------:R-:W-:Y:S01]  /*10690*/  FMUL.FTZ R6, R41, R6 ;  /* 0x0000000629067220 */ /* 0x000fe20000410000 */
[----:B------:R-:W-:Y:S02]  /*106a0*/  HADD2.F32 R32, -RZ, R32.H1_H1 ;  /* 0x30000020ff207230 */ /* 0x000fe40000004100 */
[----:B------:R-:W-:Y:S02]  /*106b0*/  HADD2.F32 R16, -RZ, R16.H1_H1 ;  /* 0x30000010ff107230 */ /* 0x000fe40000004100 */
[----:B------:R-:W-:Y:S02]  /*106c0*/  HADD2.F32 R18, -RZ, R18.H1_H1 ;  /* 0x30000012ff127230 */ /* 0x000fe40000004100 */
[--C-:B------:R-:W-:Y:S02]  /*106d0*/  HADD2.F32 R17, -RZ, R19.reuse.H0_H0 ;  /* 0x20000013ff117230 */ /* 0x100fe40000004100 */
        /* <DEDUP_REMOVED lines=14> */
.L_x_1677:
[----:B------:R-:W-:Y:S05]  /*107c0*/  BSYNC B0 ;  /* 0x0000000000007941 */ /* 0x000fea0003800000 */
.L_x_1676:
[----:B-----5:R1:W-:Y:S02]  /*107d0*/  STS.128 [R206+0x1000], R32 ;  /* 0x00100020ce007388 */ /* 0x0203e40000000c00 */
.L_x_1675:
[----:B------:R-:W-:Y:S05]  /*107e0*/  BSYNC B1 ;  /* 0x0000000000017941 */ /* 0x000fea0003800000 */
.L_x_1674:
        /* <DEDUP_REMOVED lines=90> */
.L_x_1681:
[----:B------:R-:W-:Y:S05]  /*10d90*/  BSYNC B0 ;  /* 0x0000000000007941 */ /* 0x000fea0003800000 */
.L_x_1680:
[----:B-----5:R4:W-:Y:S02]  /*10da0*/  STS.128 [R206+0x3000], R32 ;  /* 0x00300020ce007388 */ /* 0x0209e40000000c00 */
.L_x_1679:
[----:B------:R-:W-:Y:S05]  /*10db0*/  BSYNC B1 ;  /* 0x0000000000017941 */ /* 0x000fea0003800000 */
.L_x_1678:
        /* <DEDUP_REMOVED lines=17> */
[----:B-1--4-:R-:W-:Y:S01]  /*10ed0*/  IMAD.WIDE R24, R7, 0x2, R24 ;  /* 0x0000000207187825 */ /* 0x012fe200078e0218 */
[----:B------:R-:W-:-:S02]  /*10ee0*/  @P2 IADD3 R17, -R149, RZ, RZ ;  /* 0x000000ff95112210 */ /* 0x000fc40007ffe1ff */
[----:B------:R-:W-:Y:S02]  /*10ef0*/  LEA.HI.X.SX32 R4, R19, R2, 0x1, P4 ;  /* 0x0000000213047211 */ /* 0x000fe400020f0eff */
[C---:B------:R-:W-:Y:S01]  /*10f00*/  LEA R6, P4, R5.reuse, c[0x0][0x2b0], 0x1 ;  /* 0x0000ac0005067a11 */ /* 0x040fe200078808ff */
[----:B--2---:R-:W2:Y:S03]  /*10f10*/  LDG.E.128 R24, [R24.64+0x100] ;  /* 0x0001000618187981 */ /* 0x004ea6000c1e1d00 */
[----:B------:R-:W-:Y:S02]  /*10f20*/  LEA.HI.X R7, R5, c[0x0][0x2b4], R4, 0x1, P4 ;  /* 0x0000ad0005077a11 */ /* 0x000fe400020f0c04 */
[----:B------:R-:W-:-:S04]  /*10f30*/  IADD3 R8, P4, R17, R8, RZ ;  /* 0x0000000811087210 */ /* 0x000fc80007f9e0ff */
[----:B------:R-:W4:Y:S01]  /*10f40*/  LDG.E.128 R4, [R6.64] ;  /* 0x0000000606047981 */ /* 0x000f22000c1e1d00 */
[----:B------:R-:W-:Y:S02]  /*10f50*/  LEA.HI.X.SX32 R17, R17, R2, 0x1, P4 ;  /* 0x0000000211117211 */ /* 0x000fe400020f0eff */
[----:B------:R-:W-:-:S04]  /*10f60*/  LEA R16, P4, R8, c[0x0][0x2a8], 0x1 ;  /* 0x0000aa0008107a11 */ /* 0x000fc800078808ff */
[----:B------:R-:W-:-:S06]  /*10f70*/  LEA.HI.X R17, R8, c[0x0][0x2ac], R17, 0x1, P4 ;  /* 0x0000ab0008117a11 */ /* 0x000fcc00020f0c11 */
[----:B---3--:R-:W3:Y:S01]  /*10f80*/  LDG.E.128 R16, [R16.64] ;  /* 0x0000000610107981 */ /* 0x008ee2000c1e1d00 */
[----:B--2---:R-:W-:Y:S02]  /*10f90*/  HADD2.F32 R33, -RZ, R24.H0_H0 ;  /* 0x20000018ff217230 */ /* 0x004fe40000004100 */
[----:B------:R-:W-:Y:S02]  /*10fa0*/  HADD2.F32 R35, -RZ, R25.H0_H0 ;  /* 0x20000019ff237230 */ /* 0x000fe40000004100 */
[--C-:B----4-:R-:W-:Y:S02]  /*10fb0*/  HADD2.F32 R2, -RZ, R4.reuse.H0_H0 ;  /* 0x20000004ff027230 */ /* 0x110fe40000004100 */
        /* <DEDUP_REMOVED lines=29> */
[----:B------:R-:W-:Y:S01]  /*11190*/  HADD2.F32 R39, -RZ, R27.H0_H0 ;  /* 0x2000001bff277230 */ /* 0x000fe20000004100 */
[----:B------:R-:W-:Y:S01]  /*111a0*/  @!P2 FADD.FTZ R6, -R6, -RZ ;  /* 0x800000ff0606a221 */ /* 0x000fe20000010100 */
[----:B------:R-:W-:Y:S01]  /*111b0*/  HADD2.F32 R24, -RZ, R18.H0_H0 ;  /* 0x20000012ff187230 */ /* 0x000fe20000004100 */
[----:B------:R-:W-:Y:S01]  /*111c0*/  FMUL.FTZ R23, R26, R23 ;  /* 0x000000171a177220 */ /* 0x000fe20000410000 */
[----:B------:R-:W-:Y:S01]  /*111d0*/  HADD2.F32 R26, -RZ, R17.H1_H1 ;  /* 0x30000011ff1a7230 */ /* 0x000fe20000004100 */
[----:B------:R-:W-:Y:S01]  /*111e0*/  FFMA.FTZ R2, R2, R4, R33 ;  /* 0x0000000402027223 */ /* 0x000fe20000010021 */
[----:B------:R-:W-:Y:S01]  /*111f0*/  HADD2.F32 R4, -RZ, R30.H0_H0 ;  /* 0x2000001eff047230 */ /* 0x000fe20000004100 */
[----:B------:R-:W-:Y:S01]  /*11200*/  FFMA.FTZ R8, R8, R12, R35 ;  /* 0x0000000c08087223 */ /* 0x000fe20000010023 */
[----:B------:R-:W-:Y:S01]  /*11210*/  HADD2.F32 R12, -RZ, R31.H0_H0 ;  /* 0x2000001fff0c7230 */ /* 0x000fe20000004100 */
[----:B------:R-:W-:Y:S01]  /*11220*/  FMUL.FTZ R6, R39, R6 ;  /* 0x0000000627067220 */ /* 0x000fe20000410000 */
[----:B------:R-:W-:-:S02]  /*11230*/  HADD2.F32 R28, -RZ, R28.H1_H1 ;  /* 0x3000001cff1c7230 */ /* 0x000fc40000004100 */
[----:B------:R-:W-:Y:S02]  /*11240*/  HADD2.F32 R16, -RZ, R16.H1_H1 ;  /* 0x30000010ff107230 */ /* 0x000fe40000004100 */
        /* <DEDUP_REMOVED lines=16> */
.L_x_1683:
[----:B------:R-:W-:Y:S05]  /*11350*/  BSYNC B0 ;  /* 0x0000000000007941 */ /* 0x000fea0003800000 */
.L_x_1682:
[----:B-----5:R1:W-:Y:S02]  /*11360*/  STS.128 [R206+0x5000], R28 ;  /* 0x0050001cce007388 */ /* 0x0203e40000000c00 */
.L_x_1673:
[----:B------:R-:W-:Y:S05]  /*11370*/  BSYNC B2 ;  /* 0x0000000000027941 */ /* 0x000fea0003800000 */
.L_x_1672:
[----:B-1----:R-:W-:-:S04]  /*11380*/  IADD3 R28, R158, 0x30, RZ ;  /* 0x000000309e1c7810 */ /* 0x002fc80007ffe0ff */
        /* <DEDUP_REMOVED lines=21> */
[----:B----4-:R-:W-:-:S03]  /*114e0*/  IMAD.WIDE R24, R7, 0x2, R20 ;  /* 0x0000000207187825 */ /* 0x010fc600078e0214 */
[----:B------:R-:W-:Y:S02]  /*114f0*/  LEA.HI.X.SX32 R2, R2, R9, 0x1, P4 ;  /* 0x0000000902027211 */ /* 0x000fe400020f0eff */
[C---:B------:R-:W-:Y:S01]  /*11500*/  IADD3 R5, P4, R15.reuse, R8, RZ ;  /* 0x000000080f057210 */ /* 0x040fe20007f9e0ff */
[----:B--2---:R-:W2:Y:S03]  /*11510*/  LDG.E.128 R24, [R24.64] ;  /* 0x0000000618187981 */ /* 0x004ea6000c1e1d00 */
[----:B------:R-:W-:Y:S02]  /*11520*/  LEA.HI.X.SX32 R4, R15, R2, 0x1, P4 ;  /* 0x000000020f047211 */ /* 0x000fe400020f0eff */
[----:B------:R-:W-:-:S04]  /*11530*/  LEA R6, P4, R5, c[0x0][0x2b0], 0x1 ;  /* 0x0000ac0005067a11 */ /* 0x000fc800078808ff */
[----:B------:R-:W-:Y:S02]  /*11540*/  LEA.HI.X R7, R5, c[0x0][0x2b4], R4, 0x1, P4 ;  /* 0x0000ad0005077a11 */ /* 0x000fe400020f0c04 */
[----:B------:R-:W-:-:S04]  /*11550*/  IADD3 R8, P4, R13, R8, RZ ;  /* 0x000000080d087210 */ /* 0x000fc80007f9e0ff */
[----:B------:R-:W4:Y:S01]  /*11560*/  LDG.E.128 R4, [R6.64] ;  /* 0x0000000606047981 */ /* 0x000f22000c1e1d00 */
[----:B------:R-:W-:Y:S02]  /*11570*/  LEA.HI.X.SX32 R13, R13, R2, 0x1, P4 ;  /* 0x000000020d0d7211 */ /* 0x000fe400020f0eff */
[----:B------:R-:W-:-:S04]  /*11580*/  LEA R12, P4, R8, c[0x0][0x2a8], 0x1 ;  /* 0x0000aa00080c7a11 */ /* 0x000fc800078808ff */
[----:B------:R-:W-:-:S06]  /*11590*/  LEA.HI.X R13, R8, c[0x0][0x2ac], R13, 0x1, P4 ;  /* 0x0000ab00080d7a11 */ /* 0x000fcc00020f0c0d */
[----:B---3--:R-:W3:Y:S01]  /*115a0*/  LDG.E.128 R12, [R12.64] ;  /* 0x000000060c0c7981 */ /* 0x008ee2000c1e1d00 */
[--C-:B--2---:R-:W-:Y:S02]  /*115b0*/  HADD2.F32 R31, -RZ, R24.reuse.H0_H0 ;  /* 0x20000018ff1f7230 */ /* 0x104fe40000004100 */
[----:B------:R-:W-:Y:S02]  /*115c0*/  HADD2.F32 R35, -RZ, R24.H1_H1 ;  /* 0x30000018ff237230 */ /* 0x000fe40000004100 */
[--C-:B------:R-:W-:Y:S02]  /*115d0*/  HADD2.F32 R33, -RZ, R25.reuse.H0_H0 ;  /* 0x20000019ff217230 */ /* 0x100fe40000004100 */
[----:B------:R-:W-:Y:S02]  /*115e0*/  HADD2.F32 R24, -RZ, R25.H1_H1 ;  /* 0x30000019ff187230 */ /* 0x000fe40000004100 */
[--C-:B----4-:R-:W-:Y:S02]  /*115f0*/  HADD2.F32 R2, -RZ, R4.reuse.H0_H0 ;  /* 0x20000004ff027230 */ /* 0x110fe40000004100 */
        /* <DEDUP_REMOVED lines=11> */
[----:B------:R-:W-:Y:S01]  /*116b0*/  HADD2.F32 R4, -RZ, R26.H0_H0 ;  /* 0x2000001aff047230 */ /* 0x000fe20000004100 */
[----:B------:R-:W-:Y:S01]  /*116c0*/  FMUL.FTZ R24, R24, R23 ;  /* 0x0000001718187220 */ /* 0x000fe20000410000 */
[--C-:B------:R-:W-:Y:S01]  /*116d0*/  HADD2.F32 R23, -RZ, R27.reuse.H0_H0 ;  /* 0x2000001bff177230 */ /* 0x100fe20000004100 */
[----:B------:R-:W-:Y:S01]  /*116e0*/  FMUL.FTZ R31, R31, R2 ;  /* 0x000000021f1f7220 */ /* 0x000fe20000410000 */
[----:B------:R-:W-:Y:S01]  /*116f0*/  HADD2.F32 R2, -RZ, R27.H1_H1 ;  /* 0x3000001bff027230 */ /* 0x000fe20000004100 */
[----:B------:R-:W-:-:S02]  /*11700*/  @!P2 FADD.FTZ R5, -R5, -RZ ;  /* 0x800000ff0505a221 */ /* 0x000fc40000010100 */
[----:B------:R-:W-:Y:S02]  /*11710*/  @!P2 FADD.FTZ R6, -R6, -RZ ;  /* 0x800000ff0606a221 */ /* 0x000fe40000010100 */
[----:B------:R-:W-:Y:S02]  /*11720*/  @!P2 FADD.FTZ R8, -R8, -RZ ;  /* 0x800000ff0808a221 */ /* 0x000fe40000010100 */
[----:B------:R-:W-:Y:S02]  /*11730*/  @!P2 FADD.FTZ R7, -R7, -RZ ;  /* 0x800000ff0707a221 */ /* 0x000fe40000010100 */
[----:B------:R-:W-:Y:S01]  /*11740*/  FMUL.FTZ R5, R4, R5 ;  /* 0x0000000504057220 */ /* 0x000fe20000410000 */
[--C-:B---3--:R-:W-:Y:S01]  /*11750*/  HADD2.F32 R4, -RZ, R12.reuse.H0_H0 ;  /* 0x2000000cff047230 */ /* 0x108fe20000004100 */
[----:B------:R-:W-:Y:S01]  /*11760*/  FMUL.FTZ R6, R23, R6 ;  /* 0x0000000617067220 */ /* 0x000fe20000410000 */
[----:B------:R-:W-:Y:S01]  /*11770*/  HADD2.F32 R23, -RZ, R12.H1_H1 ;  /* 0x3000000cff177230 */ /* 0x000fe20000004100 */
[----:B------:R-:W-:Y:S01]  /*11780*/  FMUL.FTZ R35, R35, R8 ;  /* 0x0000000823237220 */ /* 0x000fe20000410000 */
[----:B------:R-:W-:Y:S01]  /*11790*/  HADD2.F32 R26, -RZ, R26.H1_H1 ;  /* 0x3000001aff1a7230 */ /* 0x000fe20000004100 */
[----:B------:R-:W-:Y:S01]  /*117a0*/  FMUL.FTZ R7, R2, R7 ;  /* 0x0000000702077220 */ /* 0x000fe20000410000 */
[----:B-----5:R-:W-:Y:S01]  /*117b0*/  HADD2.F32 R2, -RZ, R16.H0_H0 ;  /* 0x20000010ff027230 */ /* 0x020fe20000004100 */
[----:B------:R-:W-:Y:S01]  /*117c0*/  @!P2 FADD.FTZ R29, -R29, -RZ ;  /* 0x800000ff1d1da221 */ /* 0x000fe20000010100 */
[----:B------:R-:W-:-:S02]  /*117d0*/  HADD2.F32 R8, -RZ, R17.H0_H0 ;  /* 0x20000011ff087230 */ /* 0x000fc40000004100 */
[----:B------:R-:W-:Y:S01]  /*117e0*/  HADD2.F32 R12, -RZ, R13.H0_H0 ;  /* 0x2000000dff0c7230 */ /* 0x000fe20000004100 */
[----:B------:R-:W-:Y:S01]  /*117f0*/  FMUL.FTZ R29, R26, R29 ;  /* 0x0000001d1a1d7220 */ /* 0x000fe20000410000 */
[----:B------:R-:W-:Y:S01]  /*11800*/  HADD2.F32 R26, -RZ, R14.H0_H0 ;  /* 0x2000000eff1a7230 */ /* 0x000fe20000004100 */
[----:B------:R-:W-:Y:S01]  /*11810*/  FFMA.FTZ R2, R2, R4, R31 ;  /* 0x0000000402027223 */ /* 0x000fe2000001001f */
[----:B------:R-:W-:Y:S01]  /*11820*/  HADD2.F32 R4, -RZ, R18.H0_H0 ;  /* 0x20000012ff047230 */ /* 0x000fe20000004100 */
[----:B------:R-:W-:Y:S01]  /*11830*/  FFMA.FTZ R8, R8, R12, R33 ;  /* 0x0000000c08087223 */ /* 0x000fe20000010021 */
[----:B------:R-:W-:Y:S02]  /*11840*/  HADD2.F32 R12, -RZ, R19.H0_H0 ;  /* 0x20000013ff0c7230 */ /* 0x000fe40000004100 */
        /* <DEDUP_REMOVED lines=18> */
.L_x_1687:
[----:B------:R-:W-:Y:S05]  /*11970*/  BSYNC B0 ;  /* 0x0000000000007941 */ /* 0x000fea0003800000 */
.L_x_1686:
[----:B-----5:R1:W-:Y:S02]  /*11980*/  STS.128 [R206+0x1800], R16 ;  /* 0x00180010ce007388 */ /* 0x0203e40000000c00 */
.L_x_1685:
[----:B------:R-:W-:Y:S05]  /*11990*/  BSYNC B1 ;  /* 0x0000000000017941 */ /* 0x000fea0003800000 */
.L_x_1684:
        /* <DEDUP_REMOVED lines=10> */
[----:B------:R-:W-:Y:S02]  /*11a40*/  MOV R13, RZ ;  /* 0x000000ff000d7202 */ /* 0x000fe40000000f00 */
[----:B------:R-:W-:-:S05]  /*11a50*/  MOV R11, RZ ;  /* 0x000000ff000b7202 */ /* 0x000fca0000000f00 */
[----:B------:R-:W-:-:S04]  /*11a60*/  @P1 SHF.R.S32.HI R149, RZ, 0x1, R151 ;  /* 0x00000001ff951819 */ /* 0x000fc80000011497 */
[C---:B------:R-:W-:Y:S01]  /*11a70*/  @P1 IADD3 R13, -R149.reuse, RZ, RZ ;  /* 0x000000ff950d1210 */ /* 0x040fe20007ffe1ff */
[C---:B------:R-:W-:Y:S01]  /*11a80*/  IMAD R2, R149.reuse, R2, 0x40 ;  /* 0x0000004095027424 */ /* 0x040fe200078e0202 */
[C---:B------:R-:W-:Y:S02]  /*11a90*/  @P1 IADD3 R7, -R149.reuse, RZ, RZ ;  /* 0x000000ff95071210 */ /* 0x040fe40007ffe1ff */
[----:B------:R-:W-:Y:S02]  /*11aa0*/  @P1 IADD3 R11, -R149, RZ, RZ ;  /* 0x000000ff950b1210 */ /* 0x000fe40007ffe1ff */
[----:B------:R-:W-:Y:S01]  /*11ab0*/  IADD3 R8, P2, R2, R3, RZ ;  /* 0x0000000302087210 */ /* 0x000fe20007f5e0ff */
[----:B----4-:R-:W-:-:S03]  /*11ac0*/  IMAD.WIDE R24, R7, 0x2, R20 ;  /* 0x0000000207187825 */ /* 0x010fc600078e0214 */
[----:B------:R-:W-:Y:S02]  /*11ad0*/  LEA.HI.X.SX32 R2, R2, R9, 0x1, P2 ;  /* 0x0000000902027211 */ /* 0x000fe400010f0eff */
[C---:B------:R-:W-:Y:S01]  /*11ae0*/  IADD3 R5, P2, R13.reuse, R8, RZ ;  /* 0x000000080d057210 */ /* 0x040fe20007f5e0ff */
[----:B--2---:R-:W2:Y:S03]  /*11af0*/  LDG.E.128 R24, [R24.64+0x80] ;  /* 0x0000800618187981 */ /* 0x004ea6000c1e1d00 */
        /* <DEDUP_REMOVED lines=25> */
[--C-:B------:R-:W-:Y:S01]  /*11c90*/  HADD2.F32 R2, -RZ, R27.reuse.H1_H1 ;  /* 0x3000001bff027230 */ /* 0x100fe20000004100 */
[----:B------:R-:W-:Y:S01]  /*11ca0*/  FMUL.FTZ R31, R31, R4 ;  /* 0x000000041f1f7220 */ /* 0x000fe20000410000 */
[----:B------:R-:W-:Y:S01]  /*11cb0*/  HADD2.F32 R4, -RZ, R26.H0_H0 ;  /* 0x2000001aff047230 */ /* 0x000fe20000004100 */
[----:B------:R-:W-:Y:S01]  /*11cc0*/  FMUL.FTZ R24, R24, R11 ;  /* 0x0000000b18187220 */ /* 0x000fe20000410000 */
[----:B------:R-:W-:Y:S01]  /*11cd0*/  HADD2.F32 R11, -RZ, R27.H0_H0 ;  /* 0x2000001bff0b7230 */ /* 0x000fe20000004100 */
[----:B------:R-:W-:-:S02]  /*11ce0*/  @!P1 FADD.FTZ R8, -R8, -RZ ;  /* 0x800000ff08089221 */ /* 0x000fc40000010100 */
[----:B------:R-:W-:Y:S02]  /*11cf0*/  @!P1 FADD.FTZ R5, -R5, -RZ ;  /* 0x800000ff05059221 */ /* 0x000fe40000010100 */
        /* <DEDUP_REMOVED lines=37> */
.L_x_1691:
[----:B------:R-:W-:Y:S05]  /*11f50*/  BSYNC B0 ;  /* 0x0000000000007941 */ /* 0x000fea0003800000 */
.L_x_1690:
[----:B-----5:R1:W-:Y:S02]  /*11f60*/  STS.128 [R206+0x3800], R16 ;  /* 0x00380010ce007388 */ /* 0x0203e40000000c00 */
.L_x_1689:
[----:B------:R-:W-:Y:S05]  /*11f70*/  BSYNC B1 ;  /* 0x0000000000017941 */ /* 0x000fea0003800000 */
.L_x_1688:
[----:B------:R1:W-:Y:S01]  /*11f80*/  @P0 STS.128 [R206+0x5800], RZ ;  /* 0x005800ffce000388 */ /* 0x0003e20000000c00 */
[----:B------:R-:W-:Y:S05]  /*11f90*/  @P0 BRA `(.L_x_1637) ;  /* 0x00000d8000000947 */ /* 0x000fea0003800000 */
[----:B------:R1:W5:Y:S01]  /*11fa0*/  LDG.E.128 R12, [R20.64+0x100] ;  /* 0x00010006140c7981 */ /* 0x000362000c1e1d00 */
[----:B------:R-:W-:Y:S01]  /*11fb0*/  ISETP.GE.AND P0, PT, R10, c[0x0][0x230], PT ;  /* 0x00008c000a007a0c */ /* 0x000fe20003f06270 */
[----:B------:R-:W-:Y:S01]  /*11fc0*/  BSSY B0, `(.L_x_1692) ;  /* 0x000005a000007945 */ /* 0x000fe20003800000 */
[----:B-1----:R-:W-:-:S05]  /*11fd0*/  IADD3 R16, P1, R20, 0x100, RZ ;  /* 0x0000010014107810 */ /* 0x002fca0007f3e0ff */
        /* <DEDUP_REMOVED lines=12> */
[----:B------:R-:W-:Y:S01]  /*120a0*/  IMAD.WIDE R16, R4, 0x2, R16 ;  /* 0x0000000204107825 */ /* 0x000fe200078e0210 */
[----:B------:R-:W-:-:S04]  /*120b0*/  IADD3 R3, P1, R6, R3, RZ ;  /* 0x0000000306037210 */ /* 0x000fc80007f3e0ff */
[----:B------:R-:W-:Y:S01]  /*120c0*/  LEA.HI.X.SX32 R9, R6, R9, 0x1, P1 ;  /* 0x0000000906097211 */ /* 0x000fe200008f0eff */
[----:B--2---:R-:W2:Y:S01]  /*120d0*/  LDG.E.128 R16, [R16.64] ;  /* 0x0000000610107981 */ /* 0x004ea2000c1e1d00 */
[----:B------:R-:W-:-:S04]  /*120e0*/  IADD3 R5, P1, R2, R3, RZ ;  /* 0x0000000302057210 */ /* 0x000fc80007f3e0ff */
[----:B------:R-:W-:Y:S02]  /*120f0*/  LEA.HI.X.SX32 R2, R2, R9, 0x1, P1 ;  /* 0x0000000902027211 */ /* 0x000fe400008f0eff */
[----:B------:R-:W-:-:S04]  /*12100*/  LEA R6, P1, R5, c[0x0][0x2b0], 0x1 ;  /* 0x0000ac0005067a11 */ /* 0x000fc800078208ff */
[----:B------:R-:W-:Y:S02]  /*12110*/  LEA.HI.X R7, R5, c[0x0][0x2b4], R2, 0x1, P1 ;  /* 0x0000ad0005077a11 */ /* 0x000fe400008f0c02 */
[----:B------:R-:W-:Y:S02]  /*12120*/  MOV R2, RZ ;  /* 0x000000ff00027202 */ /* 0x000fe40000000f00 */
[----:B------:R-:W-:Y:S02]  /*12130*/  @P0 IADD3 R2, -R151, RZ, RZ ;  /* 0x000000ff97020210 */ /* 0x000fe40007ffe1ff */
[----:B---3--:R-:W3:Y:S02]  /*12140*/  LDG.E.128 R4, [R6.64] ;  /* 0x0000000606047981 */ /* 0x008ee4000c1e1d00 */
[----:B------:R-:W-:-:S04]  /*12150*/  IADD3 R3, P1, R2, R3, RZ ;  /* 0x0000000302037210 */ /* 0x000fc80007f3e0ff */
[----:B------:R-:W-:Y:S02]  /*12160*/  LEA.HI.X.SX32 R2, R2, R9, 0x1, P1 ;  /* 0x0000000902027211 */ /* 0x000fe400008f0eff */
[----:B------:R-:W-:-:S04]  /*12170*/  LEA R8, P1, R3, c[0x0][0x2a8], 0x1 ;  /* 0x0000aa0003087a11 */ /* 0x000fc800078208ff */
[----:B------:R-:W-:-:S06]  /*12180*/  LEA.HI.X R9, R3, c[0x0][0x2ac], R2, 0x1, P1 ;  /* 0x0000ab0003097a11 */ /* 0x000fcc00008f0c02 */
[----:B----4-:R-:W4:Y:S01]  /*12190*/  LDG.E.128 R8, [R8.64] ;  /* 0x0000000608087981 */ /* 0x010f22000c1e1d00 */
[--C-:B--2---:R-:W-:Y:S02]  /*121a0*/  HADD2.F32 R23, -RZ, R17.reuse.H0_H0 ;  /* 0x20000011ff177230 */ /* 0x104fe40000004100 */
[----:B------:R-:W-:Y:S02]  /*121b0*/  HADD2.F32 R26, -RZ, R16.H0_H0 ;  /* 0x20000010ff1a7230 */ /* 0x000fe40000004100 */
[----:B------:R-:W-:Y:S02]  /*121c0*/  HADD2.F32 R24, -RZ, R17.H1_H1 ;  /* 0x30000011ff187230 */ /* 0x000fe40000004100 */
[----:B---3--:R-:W-:Y:S02]  /*121d0*/  HADD2.F32 R2, -RZ, R5.H0_H0 ;  /* 0x20000005ff027230 */ /* 0x008fe40000004100 */
[--C-:B------:R-:W-:Y:S02]  /*121e0*/  HADD2.F32 R3, -RZ, R4.reuse.H0_H0 ;  /* 0x20000004ff037230 */ /* 0x100fe40000004100 */
[----:B------:R-:W-:Y:S01]  /*121f0*/  HADD2.F32 R20, -RZ, R4.H1_H1 ;  /* 0x30000004ff147230 */ /* 0x000fe20000004100 */
[----:B------:R-:W-:Y:S01]  /*12200*/  @!P0 FADD.FTZ R2, -R2, -RZ ;  /* 0x800000ff02028221 */ /* 0x000fe20000010100 */
[--C-:B------:R-:W-:Y:S01]  /*12210*/  HADD2.F32 R4, -RZ, R6.reuse.H0_H0 ;  /* 0x20000006ff047230 */ /* 0x100fe20000004100 */
[----:B------:R-:W-:Y:S01]  /*12220*/  @!P0 FADD.FTZ R3, -R3, -RZ ;  /* 0x800000ff03038221 */ /* 0x000fe20000010100 */
[----:B------:R-:W-:-:S02]  /*12230*/  HADD2.F32 R21, -RZ, R6.H1_H1 ;  /* 0x30000006ff157230 */ /* 0x000fc40000004100 */
[----:B------:R-:W-:Y:S02]  /*12240*/  HADD2.F32 R5, -RZ, R5.H1_H1 ;  /* 0x30000005ff057230 */ /* 0x000fe40000004100 */
[--C-:B------:R-:W-:Y:S02]  /*12250*/  HADD2.F32 R6, -RZ, R7.reuse.H0_H0 ;  /* 0x20000007ff067230 */ /* 0x100fe40000004100 */
[----:B------:R-:W-:Y:S01]  /*12260*/  HADD2.F32 R7, -RZ, R7.H1_H1 ;  /* 0x30000007ff077230 */ /* 0x000fe20000004100 */
[----:B------:R-:W-:Y:S01]  /*12270*/  FMUL.FTZ R23, R23, R2 ;  /* 0x0000000217177220 */ /* 0x000fe20000410000 */
[--C-:B------:R-:W-:Y:S01]  /*12280*/  HADD2.F32 R2, -RZ, R19.reuse.H1_H1 ;  /* 0x30000013ff027230 */ /* 0x100fe20000004100 */
[----:B------:R-:W-:Y:S01]  /*12290*/  FMUL.FTZ R26, R26, R3 ;  /* 0x000000031a1a7220 */ /* 0x000fe20000410000 */
[----:B------:R-:W-:Y:S01]  /*122a0*/  HADD2.F32 R3, -RZ, R19.H0_H0 ;  /* 0x20000013ff037230 */ /* 0x000fe20000004100 */
[----:B------:R-:W-:Y:S02]  /*122b0*/  @!P0 FADD.FTZ R5, -R5, -RZ ;  /* 0x800000ff05058221 */ /* 0x000fe40000010100 */
[----:B------:R-:W-:-:S02]  /*122c0*/  @!P0 FADD.FTZ R6, -R6, -RZ ;  /* 0x800000ff06068221 */ /* 0x000fc40000010100 */
[----:B------:R-:W-:Y:S02]  /*122d0*/  @!P0 FADD.FTZ R7, -R7, -RZ ;  /* 0x800000ff07078221 */ /* 0x000fe40000010100 */
[----:B------:R-:W-:Y:S01]  /*122e0*/  FMUL.FTZ R24, R24, R5 ;  /* 0x0000000518187220 */ /* 0x000fe20000410000 */
[--C-:B------:R-:W-:Y:S01]  /*122f0*/  HADD2.F32 R5, -RZ, R18.reuse.H0_H0 ;  /* 0x20000012ff057230 */ /* 0x100fe20000004100 */
[----:B------:R-:W-:Y:S01]  /*12300*/  FMUL.FTZ R6, R3, R6 ;  /* 0x0000000603067220 */ /* 0x000fe20000410000 */
[----:B------:R-:W-:Y:S01]  /*12310*/  HADD2.F32 R18, -RZ, R18.H1_H1 ;  /* 0x30000012ff127230 */ /* 0x000fe20000004100 */
[----:B------:R-:W-:Y:S01]  /*12320*/  FMUL.FTZ R7, R2, R7 ;  /* 0x0000000702077220 */ /* 0x000fe20000410000 */
[----:B-----5:R-:W-:Y:S01]  /*12330*/  HADD2.F32 R2, -RZ, R13.H0_H0 ;  /* 0x2000000dff027230 */ /* 0x020fe20000004100 */
[----:B------:R-:W-:Y:S01]  /*12340*/  @!P0 FADD.FTZ R21, -R21, -RZ ;  /* 0x800000ff15158221 */ /* 0x000fe20000010100 */
[----:B----4-:R-:W-:Y:S01]  /*12350*/  HADD2.F32 R3, -RZ, R9.H0_H0 ;  /* 0x20000009ff037230 */ /* 0x010fe20000004100 */
[----:B------:R-:W-:Y:S01]  /*12360*/  @!P0 FADD.FTZ R4, -R4, -RZ ;  /* 0x800000ff04048221 */ /* 0x000fe20000010100 */
[----:B------:R-:W-:-:S02]  /*12370*/  HADD2.F32 R13, -RZ, R13.H1_H1 ;  /* 0x3000000dff0d7230 */ /* 0x000fc40000004100 */
[----:B------:R-:W-:Y:S01]  /*12380*/  HADD2.F32 R9, -RZ, R9.H1_H1 ;  /* 0x30000009ff097230 */ /* 0x000fe20000004100 */
[----:B------:R-:W-:Y:S01]  /*12390*/  @!P0 FADD.FTZ R20, -R20, -RZ ;  /* 0x800000ff14148221 */ /* 0x000fe20000010100 */
[----:B------:R-:W-:Y:S01]  /*123a0*/  HADD2.F32 R17, -RZ, R16.H1_H1 ;  /* 0x30000010ff117230 */ /* 0x000fe20000004100 */
[----:B------:R-:W-:Y:S01]  /*123b0*/  FMUL.FTZ R21, R18, R21 ;  /* 0x0000001512157220 */ /* 0x000fe20000410000 */
[--C-:B------:R-:W-:Y:S01]  /*123c0*/  HADD2.F32 R19, -RZ, R11.reuse.H0_H0 ;  /* 0x2000000bff137230 */ /* 0x100fe20000004100 */
[----:B------:R-:W-:Y:S01]  /*123d0*/  FMUL.FTZ R4, R5, R4 ;  /* 0x0000000405047220 */ /* 0x000fe20000410000 */
[----:B------:R-:W-:Y:S01]  /*123e0*/  HADD2.F32 R18, -RZ, R11.H1_H1 ;  /* 0x3000000bff127230 */ /* 0x000fe20000004100 */
[----:B------:R-:W-:Y:S01]  /*123f0*/  FFMA.FTZ R2, R2, R3, R23 ;  /* 0x0000000302027223 */ /* 0x000fe20000010017 */
[----:B------:R-:W-:Y:S01]  /*12400*/  HADD2.F32 R5, -RZ, R12.H0_H0 ;  /* 0x2000000cff057230 */ /* 0x000fe20000004100 */
[----:B------:R-:W-:Y:S01]  /*12410*/  FFMA.FTZ R9, R13, R9, R24 ;  /* 0x000000090d097223 */ /* 0x000fe20000010018 */
[----:B------:R-:W-:-:S02]  /*12420*/  HADD2.F32 R16, -RZ, R8.H0_H0 ;  /* 0x20000008ff107230 */ /* 0x000fc40000004100 */
[----:B------:R-:W-:Y:S02]  /*12430*/  HADD2.F32 R11, -RZ, R10.H0_H0 ;  /* 0x2000000aff0b7230 */ /* 0x000fe40000004100 */
[----:B------:R-:W-:Y:S02]  /*12440*/  HADD2.F32 R3, -RZ, R15.H0_H0 ;  /* 0x2000000fff037230 */ /* 0x000fe40000004100 */
[----:B------:R-:W-:Y:S01]  /*12450*/  HADD2.F32 R13, -RZ, R14.H0_H0 ;  /* 0x2000000eff0d7230 */ /* 0x000fe20000004100 */
[----:B------:R-:W-:Y:S01]  /*12460*/  FMUL.FTZ R17, R17, R20 ;  /* 0x0000001411117220 */ /* 0x000fe20000410000 */
        /* <DEDUP_REMOVED lines=15> */
.L_x_1693:
[----:B------:R-:W-:Y:S05]  /*12560*/  BSYNC B0 ;  /* 0x0000000000007941 */ /* 0x000fea0003800000 */
.L_x_1692:
[----:B-----5:R1:W-:Y:S01]  /*12570*/  STS.128 [R206+0x5800], R12 ;  /* 0x0058000cce007388 */ /* 0x0203e20000000c00 */
[----:B------:R-:W-:Y:S05]  /*12580*/  BRA `(.L_x_1637) ;  /* 0x0000079000007947 */ /* 0x000fea0003800000 */
.L_x_1599:
        /* <DEDUP_REMOVED lines=27> */
.L_x_1695:
[----:B------:R-:W-:Y:S05]  /*12740*/  BSYNC B0 ;  /* 0x0000000000007941 */ /* 0x000fea0003800000 */
.L_x_1694:
        /* <DEDUP_REMOVED lines=29> */
.L_x_1697:
[----:B------:R-:W-:Y:S05]  /*12920*/  BSYNC B0 ;  /* 0x0000000000007941 */ /* 0x000fea0003800000 */
.L_x_1696:
        /* <DEDUP_REMOVED lines=30> */
.L_x_1699:
[----:B------:R-:W-:Y:S05]  /*12b10*/  BSYNC B0 ;  /* 0x0000000000007941 */ /* 0x000fea0003800000 */
.L_x_1698:
        /* <DEDUP_REMOVED lines=32> */
.L_x_1637:
[----:B------:R-:W-:Y:S05]  /*12d20*/  BSYNC B3 ;  /* 0x0000000000037941 */ /* 0x000fea0003800000 */
.L_x_1598:
[----:B------:R-:W-:Y:S01]  /*12d30*/  IADD3 R210, R134, -0x1, RZ ;  /* 0xffffffff86d27810 */ /* 0x000fe20007ffe0ff */
[----:B------:R-:W-:Y:S01]  /*12d40*/  BSSY B0, `(.L_x_1700) ;  /* 0x000001e000007945 */ /* 0x000fe20003800000 */
[----:B------:R-:W-:Y:S02]  /*12d50*/  LEA R208, P0, R156, c[0x0][0x168], 0x1 ;  /* 0x00005a009cd07a11 */ /* 0x000fe400078008ff */
[----:B------:R-:W-:Y:S01]  /*12d60*/  LOP3.LUT R207, R152, 0xff, RZ, 0xc0, !PT ;  /* 0x000000ff98cf7812 */ /* 0x000fe200078ec0ff */
[----:B------:R-:W-:Y:S01]  /*12d70*/  IMAD.SHL.U32 R44, R210, 0x40, RZ ;  /* 0x00000040d22c7824 */ /* 0x000fe200078e00ff */
[----:B------:R-:W-:-:S03]  /*12d80*/  LEA.HI.X R209, R156, c[0x0][0x16c], R155, 0x1, P0 ;  /* 0x00005b009cd17a11 */ /* 0x000fc600000f0c9b */
[----:B-12---:R-:W-:-:S05]  /*12d90*/  IMAD.IADD R5, R65, 0x1, -R44 ;  /* 0x0000000141057824 */ /* 0x006fca00078e0a2c */
[----:B------:R-:W-:-:S13]  /*12da0*/  ISETP.GE.AND P1, PT, R158, R5, PT ;  /* 0x000000059e00720c */ /* 0x000fda0003f26270 */
[----:B------:R-:W-:Y:S05]  /*12db0*/  @P1 BRA `(.L_x_1701) ;  /* 0x0000016000001947 */ /* 0x000fea0003800000 */
[C---:B------:R-:W-:Y:S02]  /*12dc0*/  LOP3.LUT R2, R207.reuse, 0x1, RZ, 0xc0, !PT ;  /* 0x00000001cf027812 */ /* 0x040fe400078ec0ff */
[----:B------:R-:W-:Y:S02]  /*12dd0*/  R2P PR, R207, 0x6 ;  /* 0x00000006cf007804 */ /* 0x000fe40000000000 */
[----:B------:R-:W-:-:S13]  /*12de0*/  ISETP.NE.U32.AND P0, PT, R2, 0x1, PT ;  /* 0x000000010200780c */ /* 0x000fda0003f05070 */
[----:B------:R-:W-:Y:S02]  /*12df0*/  @!P0 IMAD.MOV.U32 R2, RZ, RZ, R208 ;  /* 0x000000ffff028224 */ /* 0x000fe400078e00d0 */
        /* <DEDUP_REMOVED lines=17> */
.L_x_1702:
[----:B------:R2:W-:Y:S02]  /*12f10*/  STS.128 [R206+0xa000], RZ ;  /* 0x00a000ffce007388 */ /* 0x0005e40000000c00 */
.L_x_1701:
[----:B------:R-:W-:Y:S05]  /*12f20*/  BSYNC B0 ;  /* 0x0000000000007941 */ /* 0x000fea0003800000 */
.L_x_1700:
[----:B------:R-:W-:Y:S01]  /*12f30*/  ISETP.GE.AND P0, PT, R0, R5, PT ;  /* 0x000000050000720c */ /* 0x000fe20003f06270 */
[----:B------:R-:W-:-:S12]  /*12f40*/  BSSY B0, `(.L_x_1703) ;  /* 0x000001f000007945 */ /* 0x000fd80003800000 */
[----:B------:R-:W-:Y:S05]  /*12f50*/  @P0 BRA `(.L_x_1704) ;  /* 0x000001d000000947 */ /* 0x000fea0003800000 */
[C---:B-1----:R-:W-:Y:S02]  /*12f60*/  LOP3.LUT R2, R207.reuse, 0x1, RZ, 0xc0, !PT ;  /* 0x00000001cf027812 */ /* 0x042fe400078ec0ff */
[----:B------:R-:W-:Y:S02]  /*12f70*/  LOP3.LUT P0, RZ, R207, 0x2, RZ, 0xc0, !PT ;  /* 0x00000002cfff7812 */ /* 0x000fe4000780c0ff */
[----:B------:R-:W-:Y:S02]  /*12f80*/  ISETP.NE.U32.AND P1, PT, R2, 0x1, PT ;  /* 0x000000010200780c */ /* 0x000fe40003f25070 */
[----:B------:R-:W-:-:S05]  /*12f90*/  IADD3 R3, P2, R60, R156, RZ ;  /* 0x0000009c3c037210 */ /* 0x000fca0007f5e0ff */
        /* <DEDUP_REMOVED lines=17> */
[----:B-1----:R-:W-:-:S04]  /*130b0*/  LEA R6, P0, R3, c[0x0][0x168], 0x1 ;  /* 0x00005a0003067a11 */ /* 0x002fc800078008ff */
[----:B------:R-:W-:-:S05]  /*130c0*/  LEA.HI.X R7, R3, c[0x0][0x16c], R2, 0x1, P0 ;  /* 0x00005b0003077a11 */ /* 0x000fca00000f0c02 */
[----:B------:R-:W-:Y:S01]  /*130d0*/  @!PT LDS RZ, [RZ] ;  /* 0x00000000fffff984 */ /* 0x000fe20000000800 */
[----:B------:R-:W-:Y:S01]  /*130e0*/  @!PT LDS RZ, [RZ] ;  /* 0x00000000fffff984 */ /* 0x000fe20000000800 */
[----:B------:R-:W-:Y:S01]  /*130f0*/  @!PT LDS RZ, [RZ] ;  /* 0x00000000fffff984 */ /* 0x000fe20000000800 */
[----:B------:R1:W-:Y:S01]  /*13100*/  LDGSTS.E.BYPASS.LTC128B.128 [R206+0xa800], [R6.64+0x100] ;  /* 0x0a80010006ce7fae */ /* 0x0003e2000b901d46 */
[----:B------:R-:W-:Y:S05]  /*13110*/  BRA `(.L_x_1704) ;  /* 0x0000001000007947 */ /* 0x000fea0003800000 */
.L_x_1705:
[----:B------:R1:W-:Y:S02]  /*13120*/  STS.128 [R206+0xa800], RZ ;  /* 0x00a800ffce007388 */ /* 0x0003e40000000c00 */
.L_x_1704:
[----:B------:R-:W-:Y:S05]  /*13130*/  BSYNC B0 ;  /* 0x0000000000007941 */ /* 0x000fea0003800000 */
.L_x_1703:
[----:B------:R-:W-:Y:S01]  /*13140*/  ISETP.GE.AND P0, PT, R22, R5, PT ;  /* 0x000000051600720c */ /* 0x000fe20003f06270 */
[----:B------:R-:W-:-:S12]  /*13150*/  BSSY B0, `(.L_x_1706) ;  /* 0x0000023000007945 */ /* 0x000fd80003800000 */
[----:B------:R-:W-:Y:S05]  /*13160*/  @P0 BRA `(.L_x_1707) ;  /* 0x0000021000000947 */ /* 0x000fea0003800000 */
[C---:B-1----:R-:W-:Y:S01]  /*13170*/  LOP3.LUT R2, R207.reuse, 0x1, RZ, 0xc0, !PT ;  /* 0x00000001cf027812 */ /* 0x042fe200078ec0ff */
[----:B------:R-:W-:Y:S01]  /*13180*/  IMAD.MOV.U32 R3, RZ, RZ, c[0x0][0x198] ;  /* 0x00006600ff037624 */ /* 0x000fe200078e00ff */
        /* <DEDUP_REMOVED lines=30> */
.L_x_1708:
[----:B------:R1:W-:Y:S02]  /*13370*/  STS.128 [R206+0xb000], RZ ;  /* 0x00b000ffce007388 */ /* 0x0003e40000000c00 */
.L_x_1707:
[----:B------:R-:W-:Y:S05]  /*13380*/  BSYNC B0 ;  /* 0x0000000000007941 */ /* 0x000fea0003800000 */
.L_x_1706:
[----:B------:R-:W-:Y:S01]  /*13390*/  ISETP.GE.AND P0, PT, R28, R5, PT ;  /* 0x000000051c00720c */ /* 0x000fe20003f06270 */
[----:B------:R-:W-:-:S12]  /*133a0*/  BSSY B0, `(.L_x_1709) ;  /* 0x0000022000007945 */ /* 0x000fd80003800000 */
[----:B------:R-:W-:Y:S05]  /*133b0*/  @P0 BRA `(.L_x_1710) ;  /* 0x0000020000000947 */ /* 0x000fea0003800000 */
[C---:B-1----:R-:W-:Y:S01]  /*133c0*/  LOP3.LUT R2, R207.reuse, 0x1, RZ, 0xc0, !PT ;  /* 0x00000001cf027812 */ /* 0x042fe200078ec0ff */
[----:B------:R-:W-:Y:S01]  /*133d0*/  IMAD.MOV.U32 R3, RZ, RZ, c[0x0][0x198] ;  /* 0x00006600ff037624 */ /* 0x000fe200078e00ff */
[C---:B------:R-:W-:Y:S02]  /*133e0*/  LOP3.LUT P2, RZ, R207.reuse, 0x2, RZ, 0xc0, !PT ;  /* 0x00000002cfff7812 */ /* 0x040fe4000784c0ff */
[----:B------:R-:W-:Y:S01]  /*133f0*/  ISETP.NE.U32.AND P4, PT, R2, 0x1, PT ;  /* 0x000000010200780c */ /* 0x000fe20003f85070 */
[----:B------:R-:W-:Y:S01]  /*13400*/  IMAD.MOV.U32 R2, RZ, RZ, c[0x0][0x19c] ;  /* 0x00006700ff027624 */ /* 0x000fe200078e00ff */
[----:B------:R-:W-:Y:S02]  /*13410*/  LOP3.LUT P1, RZ, R207, 0x4, RZ, 0xc0, !PT ;  /* 0x00000004cfff7812 */ /* 0x000fe4000782c0ff */
[----:B------:R-:W-:Y:S01]  /*13420*/  MOV R154, R156 ;  /* 0x0000009c009a7202 */ /* 0x000fe20000000f00 */
[----:B------:R-:W-:-:S04]  /*13430*/  IMAD R4, R2, 0x30, RZ ;  /* 0x0000003002047824 */ /* 0x000fc800078e02ff */
[----:B------:R-:W-:-:S04]  /*13440*/  IMAD.WIDE.U32 R6, R3, 0x30, R154 ;  /* 0x0000003003067825 */ /* 0x000fc800078e009a */
[----:B------:R-:W-:Y:S01]  /*13450*/  @!P4 IMAD.WIDE.U32 R8, R3, 0x60, R208 ;  /* 0x000000600308c825 */ /* 0x000fe200078e00d0 */
[C---:B------:R-:W-:Y:S02]  /*13460*/  @P2 LEA R12, P5, R6.reuse, c[0x0][0x168], 0x1 ;  /* 0x00005a00060c2a11 */ /* 0x040fe400078a08ff */
[----:B------:R-:W-:Y:S01]  /*13470*/  @P1 LEA R10, P0, R6, c[0x0][0x168], 0x1 ;  /* 0x00005a00060a1a11 */ /* 0x000fe200078008ff */
[----:B------:R-:W-:Y:S02]  /*13480*/  @!P4 IMAD R2, R2, 0x60, RZ ;  /* 0x000000600202c824 */ /* 0x000fe400078e02ff */
[----:B------:R-:W-:-:S03]  /*13490*/  IMAD.IADD R4, R7, 0x1, R4 ;  /* 0x0000000107047824 */ /* 0x000fc600078e0204 */
[----:B------:R-:W-:Y:S02]  /*134a0*/  @!P4 IADD3 R9, R9, R2, RZ ;  /* 0x000000020909c210 */ /* 0x000fe40007ffe0ff */
[C-C-:B------:R-:W-:Y:S02]  /*134b0*/  @P2 LEA.HI.X R13, R6.reuse, c[0x0][0x16c], R4.reuse, 0x1, P5 ;  /* 0x00005b00060d2a11 */ /* 0x140fe400028f0c04 */
[----:B------:R-:W-:Y:S01]  /*134c0*/  @P1 LEA.HI.X R11, R6, c[0x0][0x16c], R4, 0x1, P0 ;  /* 0x00005b00060b1a11 */ /* 0x000fe200000f0c04 */
        /* <DEDUP_REMOVED lines=15> */
.L_x_1710:
[----:B------:R-:W-:Y:S05]  /*135c0*/  BSYNC B0 ;  /* 0x0000000000007941 */ /* 0x000fea0003800000 */
.L_x_1709:
[----:B------:R-:W0:Y:S01]  /*135d0*/  LDGDEPBAR ;  /* 0x00000000000079af */ /* 0x000e220000000000 */
[----:B------:R-:W-:Y:S01]  /*135e0*/  ISETP.GE.AND P1, PT, R158, R5, PT ;  /* 0x000000059e00720c */ /* 0x000fe20003f26270 */
[----:B-1----:R-:W-:Y:S01]  /*135f0*/  IMAD.SHL.U32 R3, R128, 0x2, RZ ;  /* 0x0000000280037824 */ /* 0x002fe200078e00ff */
        /* <DEDUP_REMOVED lines=34> */
.L_x_1713:
[----:B------:R1:W-:Y:S02]  /*13820*/  STS.128 [R206+0x10000], RZ ;  /* 0x010000ffce007388 */ /* 0x0003e40000000c00 */
.L_x_1712:
[----:B------:R-:W-:Y:S05]  /*13830*/  BSYNC B0 ;  /* 0x0000000000007941 */ /* 0x000fea0003800000 */
.L_x_1711:
        /* <DEDUP_REMOVED lines=32> */
.L_x_1716:
[----:B------:R1:W-:Y:S02]  /*13a40*/  STS.128 [R206+0x10800], RZ ;  /* 0x010800ffce007388 */ /* 0x0003e40000000c00 */
.L_x_1715:
[----:B------:R-:W-:Y:S05]  /*13a50*/  BSYNC B0 ;  /* 0x0000000000007941 */ /* 0x000fea0003800000 */
.L_x_1714:
        /* <DEDUP_REMOVED lines=36> */
.L_x_1719:
[----:B------:R1:W-:Y:S02]  /*13ca0*/  STS.128 [R206+0x11000], RZ ;  /* 0x011000ffce007388 */ /* 0x0003e40000000c00 */
.L_x_1718:
[----:B------:R-:W-:Y:S05]  /*13cb0*/  BSYNC B0 ;  /* 0x0000000000007941 */ /* 0x000fea0003800000 */
.L_x_1717:
        /* <DEDUP_REMOVED lines=41> */
.L_x_1722:
[----:B------:R1:W-:Y:S02]  /*13f50*/  STS.128 [R206+0x11800], RZ ;  /* 0x011800ffce007388 */ /* 0x0003e40000000c00 */
.L_x_1721:
[----:B------:R-:W-:Y:S05]  /*13f60*/  BSYNC B0 ;  /* 0x0000000000007941 */ /* 0x000fea0003800000 */
.L_x_1720:
[C---:B------:R-:W-:Y:S01]  /*13f70*/  IMAD.SHL.U32 R0, R62.reuse, 0x40, RZ ;  /* 0x000000403e007824 */ /* 0x040fe200078e00ff */
[----:B------:R-:W-:Y:S01]  /*13f80*/  R2P PR, R62, 0x6 ;  /* 0x000000063e007804 */ /* 0x000fe20000000000 */
[----:B------:R-:W-:Y:S01]  /*13f90*/  IMAD.SHL.U32 R158, R158, 0x8, RZ ;  /* 0x000000089e9e7824 */ /* 0x000fe200078e00ff */
[----:B------:R-:W0:Y:S01]  /*13fa0*/  LDGDEPBAR ;  /* 0x00000000000079af */ /* 0x000e220000000000 */
[C---:B------:R-:W-:Y:S01]  /*13fb0*/  IMAD R198, R61.reuse, 0x400, R46 ;  /* 0x000004003dc67824 */ /* 0x040fe200078e022e */
[----:B-1----:R-:W-:Y:S01]  /*13fc0*/  LOP3.LUT R5, R0, 0x1c0, RZ, 0xc0, !PT ;  /* 0x000001c000057812 */ /* 0x002fe200078ec0ff */
[----:B------:R-:W-:Y:S01]  /*13fd0*/  IMAD R61, R61, 0x10, R63 ;  /* 0x000000103d3d7824 */ /* 0x000fe200078e023f */
[----:B------:R-:W-:Y:S01]  /*13fe0*/  ISETP.GT.AND P6, PT, R210, R199, PT ;  /* 0x000000c7d200720c */ /* 0x000fe20003fc4270 */
[----:B------:R-:W-:Y:S01]  /*13ff0*/  IMAD.SHL.U32 R198, R198, 0x2, RZ ;  /* 0x00000002c6c67824 */ /* 0x000fe200078e00ff */
[----:B------:R-:W-:-:S02]  /*14000*/  LOP3.LUT R158, R5, 0x8, R158, 0xf8, !PT ;  /* 0x00000008059e7812 */ /* 0x000fc400078ef89e */
        /* <DEDUP_REMOVED lines=8> */
[----:B----4-:R-:W-:Y:S03]  /*14090*/  LDSM.16.M88.4 R24, [R194] ;  /* 0x00000000c218783b */ /* 0x010fe60000000200 */
        /* <DEDUP_REMOVED lines=24> */
[----:B------:R-:W-:Y:S02]  /*14220*/  IADD3 R0, R0, c[0x0][0x2e8], RZ ;  /* 0x0000ba0000007a10 */ /* 0x000fe40007ffe0ff */
[----:B------:R-:W-:Y:S01]  /*14230*/  IADD3 R180, R195, 0x3800, RZ ;  /* 0x00003800c3b47810 */ /* 0x000fe20007ffe0ff */
[----:B------:R-:W2:Y:S01]  /*14240*/  LDSM.16.M88.4 R20, [R191+0x6000] ;  /* 0x00600000bf14783b */ /* 0x000ea20000000200 */
[C---:B------:R-:W-:Y:S02]  /*14250*/  IADD3 R2, R0.reuse, 0x8, RZ ;  /* 0x0000000800027810 */ /* 0x040fe40007ffe0ff */
[-C--:B------:R-:W-:Y:S01]  /*14260*/  IMNMX R0, R0, R65.reuse, PT ;  /* 0x0000004100007217 */ /* 0x080fe20003800200 */
[----:B------:R-:W2:Y:S01]  /*14270*/  LDSM.16.M88.4 R16, [R191+0x6800] ;  /* 0x00680000bf10783b */ /* 0x000ea20000000200 */
[----:B------:R-:W-:-:S02]  /*14280*/  IMNMX R2, R2, R65, PT ;  /* 0x0000004102027217 */ /* 0x000fc40003800200 */
[C---:B------:R-:W-:Y:S01]  /*14290*/  IADD3 R179, R195.reuse, 0x4000, RZ ;  /* 0x00004000c3b37810 */ /* 0x040fe20007ffe0ff */
[C---:B-1----:R-:W-:Y:S01]  /*142a0*/  HMMA.16816.F32 R12, R28.reuse, R8, RZ ;  /* 0x000000081c0c723c */ /* 0x042fe200000018ff */
[----:B------:R-:W1:Y:S01]  /*142b0*/  LDSM.16.M88.4 R88, [R191+0x7000] ;  /* 0x00700000bf58783b */ /* 0x000e620000000200 */
[C---:B------:R-:W-:Y:S02]  /*142c0*/  IADD3 R178, R195.reuse, 0x4800, RZ ;  /* 0x00004800c3b27810 */ /* 0x040fe40007ffe0ff */
[C---:B------:R-:W-:Y:S01]  /*142d0*/  IADD3 R177, R195.reuse, 0x5000, RZ ;  /* 0x00005000c3b17810 */ /* 0x040fe20007ffe0ff */
[----:B------:R-:W1:Y:S01]  /*142e0*/  LDSM.16.M88.4 R84, [R191+0x7800] ;  /* 0x00780000bf54783b */ /* 0x000e620000000200 */
[----:B------:R-:W-:Y:S02]  /*142f0*/  IADD3 R176, R195, 0x5800, RZ ;  /* 0x00005800c3b07810 */ /* 0x000fe40007ffe0ff */
        /* <DEDUP_REMOVED lines=132> */
[----:B------:R-:W-:Y:S08]  /*14b40*/  HMMA.16816.F32 R28, R68, R6, R28 ;  /* 0x00000006441c723c */ /* 0x000ff0000000181c */
[C---:B----4-:R-:W-:Y:S08]  /*14b50*/  HMMA.16816.F32 R12, R76.reuse, R32, R12 ;  /* 0x000000204c0c723c */ /* 0x050ff0000000180c */
        /* <DEDUP_REMOVED lines=61> */
[----:B--2---:R-:W-:-:S04]  /*14f30*/  IMAD.IADD R6, R6, 0x1, -R5 ;  /* 0x0000000106067824 */ /* 0x004fc800078e0a05 */
[----:B------:R-:W-:Y:S01]  /*14f40*/  IMAD.WIDE.U32 R16, R6, c[0x0][0x180], R16 ;  /* 0x0000600006107a25 */ /* 0x000fe200078e0010 */
[----:B------:R-:W-:-:S05]  /*14f50*/  SHF.R.S32.HI R5, RZ, 0x1f, R6 ;  /* 0x0000001fff057819 */ /* 0x000fca0000011406 */
[----:B------:R-:W-:-:S04]  /*14f60*/  IMAD R5, R5, c[0x0][0x180], RZ ;  /* 0x0000600005057a24 */ /* 0x000fc800078e02ff */
[----:B------:R-:W-:-:S05]  /*14f70*/  IMAD R5, R6, c[0x0][0x184], R5 ;  /* 0x0000610006057a24 */ /* 0x000fca00078e0205 */
[----:B------:R-:W-:Y:S01]  /*14f80*/  IADD3 R6, R17, R5, RZ ;  /* 0x0000000511067210 */ /* 0x000fe20007ffe0ff */
[----:B------:R-:W-:Y:S01]  /*14f90*/  IMAD.MOV.U32 R5, RZ, RZ, R16 ;  /* 0x000000ffff057224 */ /* 0x000fe200078e0010 */
[----:B------:R-:W-:Y:S05]  /*14fa0*/  BRA `(.L_x_1725) ;  /* 0x0000003000007947 */ /* 0x000fea0003800000 */
.L_x_1724:
[----:B------:R-:W-:-:S05]  /*14fb0*/  IMAD.MOV.U32 R5, RZ, RZ, c[0x0][0x198] ;  /* 0x00006600ff057624 */ /* 0x000fca00078e00ff */
[----:B------:R-:W-:-:S04]  /*14fc0*/  LEA R5, -R5, RZ, 0x6 ;  /* 0x000000ff05057211 */ /* 0x000fc800078e31ff */
[----:B------:R-:W-:Y:S02]  /*14fd0*/  SHF.R.S32.HI R6, RZ, 0x1f, R5 ;  /* 0x0000001fff067819 */ /* 0x000fe40000011405 */
.L_x_1725:
[C---:B------:R-:W-:Y:S02]  /*14fe0*/  LOP3.LUT P2, RZ, R207.reuse, 0x2, RZ, 0xc0, !PT ;  /* 0x00000002cfff7812 */ /* 0x040fe4000784c0ff */
[----:B------:R-:W-:Y:S02]  /*14ff0*/  LOP3.LUT P1, RZ, R207, 0x4, RZ, 0xc0, !PT ;  /* 0x00000004cfff7812 */ /* 0x000fe4000782c0ff */
[----:B------:R-:W-:Y:S02]  /*15000*/  LEA R24, P4, R5, R208, 0x1 ;  /* 0x000000d005187211 */ /* 0x000fe400078808ff */
[----:B------:R-:W-:Y:S02]  /*15010*/  LOP3.LUT P5, RZ, R207, 0x1, RZ, 0xc0, !PT ;  /* 0x00000001cfff7812 */ /* 0x000fe400078ac0ff */
[----:B------:R-:W-:-:S05]  /*15020*/  LEA.HI.X R25, R5, R209, R6, 0x1, P4 ;  /* 0x000000d105197211 */ /* 0x000fca00020f0c06 */
[----:B------:R-:W-:-:S04]  /*15030*/  @P2 IADD3 R17, P0, R5, R156, RZ ;  /* 0x0000009c05112210 */ /* 0x000fc80007f1e0ff */
[----:B------:R-:W-:Y:S01]  /*15040*/  @P2 LEA R22, P4, R17, c[0x0][0x168], 0x1 ;  /* 0x00005a0011162a11 */ /* 0x000fe200078808ff */
[C-C-:B------:R-:W-:Y:S01]  /*15050*/  @P2 IMAD.X R4, R6.reuse, 0x1, R155.reuse, P0 ;  /* 0x0000000106042824 */ /* 0x140fe200000e069b */
        /* <DEDUP_REMOVED lines=31> */
[C---:B------:R-:W-:Y:S01]  /*15250*/  @P1 LEA R26, P0, R4.reuse, c[0x0][0x168], 0x1 ;  /* 0x00005a00041a1a11 */ /* 0x040fe200078008ff */
        /* <DEDUP_REMOVED lines=8> */
[----:B------:R-:W-:Y:S01]  /*152e0*/  @P5 LEA R34, P4, R5, R208, 0x1 ;  /* 0x000000d005225211 */ /* 0x000fe200078808ff */
[----:B------:R-:W-:Y:S01]  /*152f0*/  @!PT LDS RZ, [RZ] ;  /* 0x00000000fffff984 */ /* 0x000fe20000000800 */
[----:B------:R-:W-:Y:S01]  /*15300*/  @!PT LDS RZ, [RZ] ;  /* 0x00000000fffff984 */ /* 0x000fe20000000800 */
[----:B------:R-:W-:Y:S01]  /*15310*/  @!PT LDS RZ, [RZ] ;  /* 0x00000000fffff984 */ /* 0x000fe20000000800 */
[----:B------:R1:W-:Y:S02]  /*15320*/  @P2 LDGSTS.E.BYPASS.LTC128B.128 [R206+0x8800], [R18.64+0x80] ;  /* 0x0880008012ce2fae */ /* 0x0003e4000b901d46 */
[----:B------:R-:W-:Y:S01]  /*15330*/  @P2 IMAD.X R6, R154, 0x1, R155, P0 ;  /* 0x000000019a062824 */ /* 0x000fe200000e069b */
[----:B------:R-:W-:Y:S01]  /*15340*/  @P2 LEA R32, P0, R7, c[0x0][0x168], 0x1 ;  /* 0x00005a0007202a11 */ /* 0x000fe200078008ff */
[----:B------:R1:W-:Y:S01]  /*15350*/  @!P2 STS.128 [R206+0x8800], RZ ;  /* 0x008800ffce00a388 */ /* 0x0003e20000000c00 */
[C---:B------:R-:W-:Y:S02]  /*15360*/  @P5 LEA.HI.X R35, R5.reuse, R209, R154, 0x1, P4 ;  /* 0x000000d105235211 */ /* 0x040fe400020f0c9a */
        /* <DEDUP_REMOVED lines=11> */
[C---:B------:R-:W-:Y:S01]  /*15420*/  @P5 LEA R50, P0, R7.reuse, R208, 0x1 ;  /* 0x000000d007325211 */ /* 0x040fe200078008ff */
[----:B------:R-:W-:Y:S01]  /*15430*/  @!PT LDS RZ, [RZ] ;  /* 0x00000000fffff984 */ /* 0x000fe20000000800 */
[----:B------:R-:W-:Y:S01]  /*15440*/  @!PT LDS RZ, [RZ] ;  /* 0x00000000fffff984 */ /* 0x000fe20000000800 */
[----:B------:R-:W-:Y:S01]  /*15450*/  @!PT LDS RZ, [RZ] ;  /* 0x00000000fffff984 */ /* 0x000fe20000000800 */
[----:B------:R1:W-:Y:S01]  /*15460*/  @P5 LDGSTS.E.BYPASS.LTC128B.128 [R206+0x7000], [R34.64] ;  /* 0x0700000022ce5fae */ /* 0x0003e2000b901d46 */
[----:B------:R-:W-:Y:S01]  /*15470*/  @P1 LEA.HI.X R49, R4, c[0x0][0x16c], R5, 0x1, P4 ;  /* 0x00005b0004311a11 */ /* 0x000fe200020f0c05 */
        /* <DEDUP_REMOVED lines=38> */
.L_x_1723:
[----:B------:R-:W-:Y:S02]  /*156e0*/  IMAD.IADD R5, R44, 0x1, R3 ;  /* 0x000000012c057824 */ /* 0x000fe400078e0203 */
[----:B------:R-:W-:-:S03]  /*156f0*/  IMAD.SHL.U32 R192, R46, 0x2, RZ ;  /* 0x000000022ec07824 */ /* 0x000fc600078e00ff */
[----:B------:R-:W-:Y:S01]  /*15700*/  IADD3 R3, R5, 0x1, RZ ;  /* 0x0000000105037810 */ /* 0x000fe20007ffe0ff */
[--C-:B------:R-:W-:Y:S01]  /*15710*/  IMAD R190, R47, 0x2, R192.reuse ;  /* 0x000000022fbe7824 */ /* 0x100fe200078e02c0 */
[----:B-1----:R-:W-:Y:S01]  /*15720*/  IADD3 R7, R5, 0x8, RZ ;  /* 0x0000000805077810 */ /* 0x002fe20007ffe0ff */
[----:B------:R-:W-:Y:S01]  /*15730*/  IMAD R189, R45, 0x2, R192 ;  /* 0x000000022dbd7824 */ /* 0x000fe200078e02c0 */
[C---:B------:R-:W-:Y:S01]  /*15740*/  ISETP.GE.AND P5, PT, R3.reuse, R0, PT ;  /* 0x000000000300720c */ /* 0x040fe20003fa6270 */
[----:B------:R-:W-:Y:S01]  /*15750*/  LDSM.16.MT88.4 R68, [R192+0xe000] ;  /* 0x00e00000c044783b */ /* 0x000fe20000004200 */
[----:B------:R-:W-:Y:S01]  /*15760*/  ISETP.GE.AND P1, PT, R3, R2, PT ;  /* 0x000000020300720c */ /* 0x000fe20003f26270 */
[----:B------:R-:W-:Y:S01]  /*15770*/  IMAD R188, R45, 0x2, R190 ;  /* 0x000000022dbc7824 */ /* 0x000fe200078e02be */
[----:B------:R-:W-:Y:S01]  /*15780*/  ISETP.GE.AND P0, PT, R7, R0, PT ;  /* 0x000000000700720c */ /* 0x000fe20003f06270 */
[----:B------:R-:W-:Y:S01]  /*15790*/  LDSM.16.MT88.4 R52, [R189+0xc000] ;  /* 0x00c00000bd34783b */ /* 0x000fe20000004200 */
[----:B------:R-:W-:-:S02]  /*157a0*/  IADD3 R3, R5, 0x9, RZ ;  /* 0x0000000905037810 */ /* 0x000fc40007ffe0ff */
[----:B------:R-:W-:Y:S01]  /*157b0*/  ISETP.GE.AND P2, PT, R7, R2, PT ;  /* 0x000000020700720c */ /* 0x000fe20003f46270 */
[----:B------:R-:W-:Y:S01]  /*157c0*/  LDSM.16.MT88.4 R60, [R188+0xc000] ;  /* 0x00c00000bc3c783b */ /* 0x000fe20000004200 */
[----:B------:R-:W-:Y:S02]  /*157d0*/  IADD3 R7, R5, 0x10, RZ ;  /* 0x0000001005077810 */ /* 0x000fe40007ffe0ff */
        /* <DEDUP_REMOVED lines=9> */
[----:B------:R-:W-:Y:S01]  /*15870*/  FSEL R4, R9, -INF , !P4 ;  /* 0xff80000009047808 */ /* 0x000fe20006000000 */
[----:B------:R-:W-:Y:S01]  /*15880*/  LDSM.16.MT88.4 R124, [R190+0x10000] ;  /* 0x01000000be7c783b */ /* 0x000fe20000004200 */
[----:B------:R-:W-:Y:S02]  /*15890*/  FSEL R26, R11, -INF , !P0 ;  /* 0xff8000000b1a7808 */ /* 0x000fe40004000000 */
[----:B------:R-:W-:Y:S01]  /*158a0*/  ISETP.GE.AND P4, PT, R7, R2, PT ;  /* 0x000000020700720c */ /* 0x000fe20003f86270 */
        /* <DEDUP_REMOVED lines=8> */
[----:B------:R-:W-:-:S02]  /*15930*/  ISETP.GE.AND P5, PT, R5, R0, PT ;  /* 0x000000000500720c */ /* 0x000fc40003fa6270 */
[----:B------:R-:W-:Y:S02]  /*15940*/  FSEL R18, R74, -INF , !P4 ;  /* 0xff8000004a127808 */ /* 0x000fe40006000000 */
[----:B------:R-:W-:Y:S02]  /*15950*/  FSEL R22, R73, -INF , !P0 ;  /* 0xff80000049167808 */ /* 0x000fe40004000000 */
[C---:B------:R-:W-:Y:S02]  /*15960*/  ISETP.GE.AND P4, PT, R7.reuse, R0, PT ;  /* 0x000000000700720c */ /* 0x040fe40003f86270 */
[----:B------:R-:W-:Y:S02]  /*15970*/  ISETP.GE.AND P0, PT, R7, R2, PT ;  /* 0x000000020700720c */ /* 0x000fe40003f06270 */
        /* <DEDUP_REMOVED lines=8> */
[C---:B------:R-:W-:Y:S02]  /*15a00*/  ISETP.GE.AND P4, PT, R9.reuse, R0, PT ;  /* 0x000000000900720c */ /* 0x040fe40003f86270 */
[----:B------:R-:W-:Y:S02]  /*15a10*/  ISETP.GE.AND P0, PT, R9, R2, PT ;  /* 0x000000020900720c */ /* 0x000fe40003f06270 */
[----:B------:R-:W-:Y:S02]  /*15a20*/  FMNMX.FTZ R9, R3, R44, !PT ;  /* 0x0000002c03097209 */ /* 0x000fe40007810000 */
[----:B------:R-:W-:Y:S02]  /*15a30*/  IADD3 R7, R5, 0x21, RZ ;  /* 0x0000002105077810 */ /* 0x000fe40007ffe0ff */
[----:B------:R-:W-:Y:S02]  /*15a40*/  FMNMX.FTZ R9, R6, R9, !PT ;  /* 0x0000000906097209 */ /* 0x000fe40007810000 */
[----:B------:R-:W-:-:S02]  /*15a50*/  FSEL R12, R81, -INF , !P1 ;  /* 0xff800000510c7808 */ /* 0x000fc40004800000 */
[C---:B------:R-:W-:Y:S02]  /*15a60*/  ISETP.GE.AND P5, PT, R7.reuse, R0, PT ;  /* 0x000000000700720c */ /* 0x040fe40003fa6270 */
[-C--:B------:R-:W-:Y:S02]  /*15a70*/  ISETP.GE.AND P1, PT, R7, R2.reuse, PT ;  /* 0x000000020700720c */ /* 0x080fe40003f26270 */
[----:B------:R-:W-:Y:S02]  /*15a80*/  FSEL R8, R83, -INF , !P2 ;  /* 0xff80000053087808 */ /* 0x000fe40005000000 */
[C---:B------:R-:W-:Y:S02]  /*15a90*/  IADD3 R7, R5.reuse, 0x28, RZ ;  /* 0x0000002805077810 */ /* 0x040fe40007ffe0ff */
[----:B------:R-:W-:Y:S02]  /*15aa0*/  ISETP.GE.AND P2, PT, R5, R2, PT ;  /* 0x000000020500720c */ /* 0x000fe40003f46270 */
[----:B------:R-:W-:-:S02]  /*15ab0*/  FMNMX.FTZ R9, R4, R9, !PT ;  /* 0x0000000904097209 */ /* 0x000fc40007810000 */
[----:B------:R-:W-:Y:S02]  /*15ac0*/  FSEL R166, R40, -INF , !P4 ;  /* 0xff80000028a67808 */ /* 0x000fe40006000000 */
[----:B------:R-:W-:Y:S02]  /*15ad0*/  FSEL R222, R42, -INF , !P0 ;  /* 0xff8000002ade7808 */ /* 0x000fe40004000000 */
[C---:B------:R-:W-:Y:S02]  /*15ae0*/  ISETP.GE.AND P4, PT, R7.reuse, R0, PT ;  /* 0x000000000700720c */ /* 0x040fe40003f86270 */
[----:B------:R-:W-:Y:S02]  /*15af0*/  ISETP.GE.AND P0, PT, R7, R2, PT ;  /* 0x000000020700720c */ /* 0x000fe40003f06270 */
[----:B------:R-:W-:Y:S02]  /*15b00*/  FMNMX.FTZ R7, R24, R9, !PT ;  /* 0x0000000918077209 */ /* 0x000fe40007810000 */
[----:B------:R-:W-:-:S02]  /*15b10*/  FSEL R14, R14, -INF , !P2 ;  /* 0xff8000000e0e7808 */ /* 0x000fc40005000000 */
[----:B------:R-:W-:Y:S02]  /*15b20*/  FMNMX.FTZ R7, R22, R7, !PT ;  /* 0x0000000716077209 */ /* 0x000fe40007810000 */
[----:B------:R-:W-:Y:S02]  /*15b30*/  FMNMX.FTZ R13, R14, R34, !PT ;  /* 0x000000220e0d7209 */ /* 0x000fe40007810000 */
[----:B------:R-:W-:Y:S02]  /*15b40*/  FMNMX.FTZ R15, R20, R7, !PT ;  /* 0x00000007140f7209 */ /* 0x000fe40007810000 */
[----:B------:R-:W-:Y:S02]  /*15b50*/  FMNMX.FTZ R13, R32, R13, !PT ;  /* 0x0000000d200d7209 */ /* 0x000fe40007810000 */
[----:B------:R-:W-:Y:S02]  /*15b60*/  FMNMX.FTZ R15, R12, R15, !PT ;  /* 0x0000000f0c0f7209 */ /* 0x000fe40007810000 */
[----:B------:R-:W-:-:S02]  /*15b70*/  FMNMX.FTZ R13, R26, R13, !PT ;  /* 0x0000000d1a0d7209 */ /* 0x000fc40007810000 */
[----:B------:R-:W-:Y:S02]  /*15b80*/  IADD3 R9, R5, 0x29, RZ ;  /* 0x0000002905097810 */ /* 0x000fe40007ffe0ff */
[----:B------:R-:W-:Y:S02]  /*15b90*/  FSEL R226, R41, -INF , !P5 ;  /* 0xff80000029e27808 */ /* 0x000fe40006800000 */
[----:B------:R-:W-:Y:S02]  /*15ba0*/  FMNMX.FTZ R15, R166, R15, !PT ;  /* 0x0000000fa60f7209 */ /* 0x000fe40007810000 */
[----:B------:R-:W-:Y:S02]  /*15bb0*/  FMNMX.FTZ R13, R18, R13, !PT ;  /* 0x0000000d120d7209 */ /* 0x000fe40007810000 */
[----:B------:R-:W-:Y:S02]  /*15bc0*/  ISETP.GE.AND P5, PT, R9, R0, PT ;  /* 0x000000000900720c */ /* 0x000fe40003fa6270 */
[----:B------:R-:W-:-:S02]  /*15bd0*/  IADD3 R11, R5, 0x30, RZ ;  /* 0x00000030050b7810 */ /* 0x000fc40007ffe0ff */
[----:B------:R-:W-:Y:S02]  /*15be0*/  FSEL R162, R36, -INF , !P4 ;  /* 0xff80000024a27808 */ /* 0x000fe40006000000 */
[----:B------:R-:W-:Y:S02]  /*15bf0*/  FMNMX.FTZ R15, R226, R15, !PT ;  /* 0x0000000fe20f7209 */ /* 0x000fe40007810000 */
[----:B------:R-:W-:Y:S02]  /*15c00*/  FMNMX.FTZ R13, R16, R13, !PT ;  /* 0x0000000d100d7209 */ /* 0x000fe40007810000 */
[----:B------:R-:W-:Y:S02]  /*15c10*/  ISETP.GE.AND P2, PT, R9, R2, PT ;  /* 0x000000020900720c */ /* 0x000fe40003f46270 */
[----:B------:R-:W-:Y:S02]  /*15c20*/  FSEL R170, R43, -INF , !P1 ;  /* 0xff8000002baa7808 */ /* 0x000fe40004800000 */
[----:B------:R-:W-:-:S02]  /*15c30*/  IADD3 R9, R5, 0x31, RZ ;  /* 0x0000003105097810 */ /* 0x000fc40007ffe0ff */
[-C--:B------:R-:W-:Y:S02]  /*15c40*/  ISETP.GE.AND P1, PT, R11, R0.reuse, PT ;  /* 0x000000000b00720c */ /* 0x080fe40003f26270 */
[----:B------:R-:W-:Y:S02]  /*15c50*/  FSEL R224, R37, -INF , !P5 ;  /* 0xff80000025e07808 */ /* 0x000fe40006800000 */
[----:B------:R-:W-:Y:S02]  /*15c60*/  FMNMX.FTZ R15, R162, R15, !PT ;  /* 0x0000000fa20f7209 */ /* 0x000fe40007810000 */
[----:B------:R-:W-:Y:S02]  /*15c70*/  FMNMX.FTZ R13, R10, R13, !PT ;  /* 0x0000000d0a0d7209 */ /* 0x000fe40007810000 */
        /* <DEDUP_REMOVED lines=10> */
[----:B------:R-:W-:Y:S02]  /*15d20*/  ISETP.GE.AND P4, PT, R5, R0, PT ;  /* 0x000000000500720c */ /* 0x000fe40003f86270 */
[----:B------:R-:W-:Y:S02]  /*15d30*/  FSEL R214, R28, -INF , !P1 ;  /* 0xff8000001cd67808 */ /* 0x000fe40004800000 */
[----:B------:R-:W-:Y:S02]  /*15d40*/  FMNMX.FTZ R15, R216, R15, !PT ;  /* 0x0000000fd80f7209 */ /* 0x000fe40007810000 */
[----:B------:R-:W-:-:S02]  /*15d50*/  FSEL R220, R38, -INF , !P0 ;  /* 0xff80000026dc7808 */ /* 0x000fc40004000000 */
[----:B------:R-:W-:Y:S02]  /*15d60*/  FMNMX.FTZ R13, R170, R13, !PT ;  /* 0x0000000daa0d7209 */ /* 0x000fe40007810000 */
        /* <DEDUP_REMOVED lines=11> */
[-C--:B------:R-:W-:Y:S02]  /*15e20*/  ISETP.GE.AND P0, PT, R7, R2.reuse, PT ;  /* 0x000000020700720c */ /* 0x080fe40003f06270 */
[----:B------:R-:W-:Y:S02]  /*15e30*/  FSEL R146, R87, -INF , !P1 ;  /* 0xff80000057927808 */ /* 0x000fe40004800000 */
[----:B------:R-:W-:Y:S01]  /*15e40*/  FMNMX.FTZ R13, R174, R13, !PT ;  /* 0x0000000dae0d7209 */ /* 0x000fe20007810000 */
[----:B------:R-:W-:Y:S01]  /*15e50*/  LDSM.16.MT88.4 R84, [R189+0xe000] ;  /* 0x00e00000bd54783b */ /* 0x000fe20000004200 */
[----:B------:R-:W-:-:S02]  /*15e60*/  ISETP.GE.AND P1, PT, R5, R2, PT ;  /* 0x000000020500720c */ /* 0x000fc40003f26270 */
        /* <DEDUP_REMOVED lines=225> */
[C---:B------:R-:W-:Y:S01]  /*16c80*/  F2FP.PACK_AB R5, R211.reuse, R174 ;  /* 0x000000aed305723e */ /* 0x040fe200000000ff */
        /* <DEDUP_REMOVED lines=101> */
.L_x_1727:
[----:B------:R-:W-:-:S05]  /*172e0*/  IMAD.MOV.U32 R9, RZ, RZ, c[0x0][0x1a0] ;  /* 0x00006800ff097624 */ /* 0x000fca00078e00ff */
[----:B------:R-:W-:-:S04]  /*172f0*/  LEA R9, -R9, RZ, 0x6 ;  /* 0x000000ff09097211 */ /* 0x000fc800078e31ff */
[----:B------:R-:W-:Y:S02]  /*17300*/  SHF.R.S32.HI R6, RZ, 0x1f, R9 ;  /* 0x0000001fff067819 */ /* 0x000fe40000011409 */
.L_x_1728:
[C---:B------:R-:W-:Y:S01]  /*17310*/  LOP3.LUT P5, RZ, R207.reuse, 0x2, RZ, 0xc0, !PT ;  /* 0x00000002cfff7812 */ /* 0x040fe200078ac0ff */
[----:B------:R-:W-:Y:S01]  /*17320*/  ULDC UR4, c[0x0][0x1a0] ;  /* 0x0000680000047ab9 */ /* 0x000fe20000000800 */
[C---:B------:R-:W-:Y:S01]  /*17330*/  LOP3.LUT P4, RZ, R207.reuse, 0x4, RZ, 0xc0, !PT ;  /* 0x00000004cfff7812 */ /* 0x040fe2000788c0ff */
[----:B------:R-:W-:Y:S01]  /*17340*/  USHF.L.U32 UR4, UR4, 0x4, URZ ;  /* 0x0000000404047899 */ /* 0x000fe2000800063f */
[----:B------:R-:W-:Y:S02]  /*17350*/  LOP3.LUT P1, RZ, R207, 0x1, RZ, 0xc0, !PT ;  /* 0x00000001cfff7812 */ /* 0x000fe4000782c0ff */
[----:B------:R-:W-:-:S04]  /*17360*/  LEA R134, P6, R9, R164, 0x1 ;  /* 0x000000a409867211 */ /* 0x000fc800078c08ff */
[----:B------:R-:W-:-:S03]  /*17370*/  LEA.HI.X R135, R9, R165, R6, 0x1, P6 ;  /* 0x000000a509877211 */ /* 0x000fc600030f0c06 */
        /* <DEDUP_REMOVED lines=11> */
[----:B------:R-:W-:Y:S01]  /*17430*/  @!P1 STS.128 [R206+0xc000], RZ ;  /* 0x00c000ffce009388 */ /* 0x000fe20000000c00 */
[----:B------:R-:W-:-:S02]  /*17440*/  IADD3 R5, P2, R9, UR4, RZ ;  /* 0x0000000409057c10 */ /* 0x000fc4000ff5e0ff */
[----:B------:R-:W-:Y:S01]  /*17450*/  @P4 LEA.HI.X R13, R7, c[0x0][0x174], R4, 0x1, P0 ;  /* 0x00005d00070d4a11 */ /* 0x000fe200000f0c04 */
[----:B------:R-:W-:Y:S01]  /*17460*/  @!PT LDS RZ, [RZ] ;  /* 0x00000000fffff984 */ /* 0x000fe20000000800 */
[----:B------:R-:W-:Y:S01]  /*17470*/  @!PT LDS RZ, [RZ] ;  /* 0x00000000fffff984 */ /* 0x000fe20000000800 */
[----:B------:R-:W-:Y:S01]  /*17480*/  @!PT LDS RZ, [RZ] ;  /* 0x00000000fffff984 */ /* 0x000fe20000000800 */
[----:B------:R2:W-:Y:S01]  /*17490*/  @P5 LDGSTS.E.BYPASS.LTC128B.128 [R206+0xe000], [R20.64+0x80] ;  /* 0x0e00008014ce5fae */ /* 0x0005e2000b901d46 */
[C---:B------:R-:W-:Y:S01]  /*174a0*/  @P5 IADD3 R9, P0, R5.reuse, R136, RZ ;  /* 0x0000008805095210 */ /* 0x040fe20007f1e0ff */
[----:B------:R-:W-:Y:S01]  /*174b0*/  IMAD.X R4, R200, 0x1, R6, P2 ;  /* 0x00000001c8047824 */ /* 0x000fe200010e0606 */
[----:B------:R-:W-:Y:S01]  /*174c0*/  @P1 LEA R18, P2, R5, R164, 0x1 ;  /* 0x000000a405121211 */ /* 0x000fe200078408ff */
[----:B------:R-:W-:Y:S01]  /*174d0*/  @!P5 STS.128 [R206+0xe000], RZ ;  /* 0x00e000ffce00d388 */ /* 0x000fe20000000c00 */
[----:B------:R-:W-:Y:S01]  /*174e0*/  @P5 LEA R16, P6, R9, c[0x0][0x170], 0x1 ;  /* 0x00005c0009105a11 */ /* 0x000fe200078c08ff */
[----:B------:R-:W-:Y:S01]  /*174f0*/  @P5 IMAD.X R6, R4, 0x1, R133, P0 ;  /* 0x0000000104065824 */ /* 0x000fe200000e0685 */
[C---:B------:R-:W-:Y:S01]  /*17500*/  @P1 LEA.HI.X R19, R5.reuse, R165, R4, 0x1, P2 ;  /* 0x000000a505131211 */ /* 0x040fe200010f0c04 */
[----:B------:R-:W-:Y:S01]  /*17510*/  @!PT LDS RZ, [RZ] ;  /* 0x00000000fffff984 */ /* 0x000fe20000000800 */
[----:B------:R-:W-:Y:S01]  /*17520*/  @!PT LDS RZ, [RZ] ;  /* 0x00000000fffff984 */ /* 0x000fe20000000800 */
[----:B------:R-:W-:Y:S01]  /*17530*/  @!PT LDS RZ, [RZ] ;  /* 0x00000000fffff984 */ /* 0x000fe20000000800 */
[----:B------:R3:W-:Y:S01]  /*17540*/  @P4 LDGSTS.E.BYPASS.LTC128B.128 [R206+0x10000], [R12.64+0x100] ;  /* 0x100001000cce4fae */ /* 0x0007e2000b901d46 */
[----:B------:R-:W-:-:S02]  /*17550*/  IADD3 R7, P2, R5, UR4, RZ ;  /* 0x0000000405077c10 */ /* 0x000fc4000ff5e0ff */
[-C--:B------:R-:W-:Y:S01]  /*17560*/  @P4 IADD3 R5, P0, R5, R136.reuse, RZ ;  /* 0x0000008805054210 */ /* 0x080fe20007f1e0ff */
[----:B------:R-:W-:Y:S01]  /*17570*/  @!P4 STS.128 [R206+0x10000], RZ ;  /* 0x010000ffce00c388 */ /* 0x000fe20000000c00 */
[----:B------:R-:W-:Y:S01]  /*17580*/  @P5 LEA.HI.X R17, R9, c[0x0][0x174], R6, 0x1, P6 ;  /* 0x00005d0009115a11 */ /* 0x000fe200030f0c06 */
[----:B------:R-:W-:Y:S01]  /*17590*/  IMAD.X R6, R200, 0x1, R4, P2 ;  /* 0x00000001c8067824 */ /* 0x000fe200010e0604 */
[-C--:B------:R-:W-:Y:S01]  /*175a0*/  @P5 IADD3 R9, P2, R7, R136.reuse, RZ ;  /* 0x0000008807095210 */ /* 0x080fe20007f5e0ff */
[--C-:B------:R-:W-:Y:S01]  /*175b0*/  @P4 IMAD.X R4, R4, 0x1, R133.reuse, P0 ;  /* 0x0000000104044824 */ /* 0x100fe200000e0685 */
[C---:B------:R-:W-:Y:S01]  /*175c0*/  @P4 LEA R10, P0, R5.reuse, c[0x0][0x170], 0x1 ;  /* 0x00005c00050a4a11 */ /* 0x040fe200078008ff */
[----:B------:R-:W-:Y:S01]  /*175d0*/  @!PT LDS RZ, [RZ] ;  /* 0x00000000fffff984 */ /* 0x000fe20000000800 */
[----:B------:R-:W-:Y:S01]  /*175e0*/  @!PT LDS RZ, [RZ] ;  /* 0x00000000fffff984 */ /* 0x000fe20000000800 */
[----:B------:R-:W-:Y:S01]  /*175f0*/  @!PT LDS RZ, [RZ] ;  /* 0x00000000fffff984 */ /* 0x000fe20000000800 */
[----:B------:R4:W-:Y:S02]  /*17600*/  @P1 LDGSTS.E.BYPASS.LTC128B.128 [R206+0xc800], [R18.64] ;  /* 0x0c80000012ce1fae */ /* 0x0009e4000b901d46 */
[----:B------:R-:W-:Y:S01]  /*17610*/  @P5 IMAD.X R8, R6, 0x1, R133, P2 ;  /* 0x0000000106085824 */ /* 0x000fe200010e0685 */
[----:B------:R-:W-:Y:S01]  /*17620*/  @P4 LEA.HI.X R11, R5, c[0x0][0x174], R4, 0x1, P0 ;  /* 0x00005d00050b4a11 */ /* 0x000fe200000f0c04 */
[----:B------:R-:W-:Y:S01]  /*17630*/  @!P1 STS.128 [R206+0xc800], RZ ;  /* 0x00c800ffce009388 */ /* 0x000fe20000000c00 */
[----:B------:R-:W-:-:S02]  /*17640*/  @P4 IADD3 R4, P0, R7, R136, RZ ;  /* 0x0000008807044210 */ /* 0x000fc40007f1e0ff */
[C---:B------:R-:W-:Y:S01]  /*17650*/  @P5 LEA R14, P2, R9.reuse, c[0x0][0x170], 0x1 ;  /* 0x00005c00090e5a11 */ /* 0x040fe200078408ff */
[----:B------:R-:W-:Y:S01]  /*17660*/  @!PT LDS RZ, [RZ] ;  /* 0x00000000fffff984 */ /* 0x000fe20000000800 */
[----:B------:R-:W-:Y:S01]  /*17670*/  @!PT LDS RZ, [RZ] ;  /* 0x00000000fffff984 */ /* 0x000fe20000000800 */
[----:B------:R-:W-:Y:S01]  /*17680*/  @!PT LDS RZ, [RZ] ;  /* 0x00000000fffff984 */ /* 0x000fe20000000800 */
[----:B------:R4:W-:Y:S02]  /*17690*/  @P5 LDGSTS.E.BYPASS.LTC128B.128 [R206+0xe800], [R16.64+0x80] ;  /* 0x0e80008010ce5fae */ /* 0x0009e4000b901d46 */
[----:B------:R-:W-:Y:S01]  /*176a0*/  @P4 IMAD.X R5, R6, 0x1, R133, P0 ;  /* 0x0000000106054824 */ /* 0x000fe200000e0685 */
[----:B------:R-:W-:Y:S01]  /*176b0*/  @P5 LEA.HI.X R15, R9, c[0x0][0x174], R8, 0x1, P2 ;  /* 0x00005d00090f5a11 */ /* 0x000fe200010f0c08 */
[----:B------:R-:W-:Y:S01]  /*176c0*/  @!P5 STS.128 [R206+0xe800], RZ ;  /* 0x00e800ffce00d388 */ /* 0x000fe20000000c00 */
[----:B------:R-:W-:Y:S02]  /*176d0*/  @P4 LEA R22, P0, R4, c[0x0][0x170], 0x1 ;  /* 0x00005c0004164a11 */ /* 0x000fe400078008ff */
[C---:B------:R-:W-:Y:S01]  /*176e0*/  @P1 LEA R24, P2, R7.reuse, R164, 0x1 ;  /* 0x000000a407181211 */ /* 0x040fe200078408ff */
[----:B------:R-:W-:Y:S01]  /*176f0*/  @!PT LDS RZ, [RZ] ;  /* 0x00000000fffff984 */ /* 0x000fe20000000800 */
[----:B------:R-:W-:Y:S01]  /*17700*/  @!PT LDS RZ, [RZ] ;  /* 0x00000000fffff984 */ /* 0x000fe20000000800 */
[----:B------:R-:W-:Y:S01]  /*17710*/  @!PT LDS RZ, [RZ] ;  /* 0x00000000fffff984 */ /* 0x000fe20000000800 */
[----:B------:R5:W-:Y:S01]  /*17720*/  @P4 LDGSTS.E.BYPASS.LTC128B.128 [R206+0x10800], [R10.64+0x100] ;  /* 0x108001000ace4fae */ /* 0x000be2000b901d46 */
[----:B------:R-:W-:-:S02]  /*17730*/  IADD3 R9, P6, R7, UR4, RZ ;  /* 0x0000000407097c10 */ /* 0x000fc4000ffde0ff */
[----:B------:R-:W-:Y:S01]  /*17740*/  @P4 LEA.HI.X R23, R4, c[0x0][0x174], R5, 0x1, P0 ;  /* 0x00005d0004174a11 */ /* 0x000fe200000f0c05 */
[----:B------:R-:W-:Y:S01]  /*17750*/  @!P4 STS.128 [R206+0x10800], RZ ;  /* 0x010800ffce00c388 */ /* 0x000fe20000000c00 */
[-CC-:B------:R-:W-:Y:S01]  /*17760*/  @P1 LEA.HI.X R25, R7, R165.reuse, R6.reuse, 0x1, P2 ;  /* 0x000000a507191211 */ /* 0x180fe200010f0c06 */
[----:B------:R-:W-:Y:S01]  /*17770*/  IMAD.X R6, R200, 0x1, R6, P6 ;  /* 0x00000001c8067824 */ /* 0x000fe200030e0606 */
[CC--:B------:R-:W-:Y:S02]  /*17780*/  @P5 IADD3 R4, P2, R9.reuse, R136.reuse, RZ ;  /* 0x0000008809045210 */ /* 0x0c0fe40007f5e0ff */
[C---:B------:R-:W-:Y:S01]  /*17790*/  @P4 IADD3 R136, P0, R9.reuse, R136, RZ ;  /* 0x0000008809884210 */ /* 0x040fe20007f1e0ff */
[----:B------:R-:W-:Y:S01]  /*177a0*/  @!PT LDS RZ, [RZ] ;  /* 0x00000000fffff984 */ /* 0x000fe20000000800 */
[----:B------:R-:W-:Y:S01]  /*177b0*/  @!PT LDS RZ, [RZ] ;  /* 0x00000000fffff984 */ /* 0x000fe20000000800 */
[----:B------:R-:W-:Y:S01]  /*177c0*/  @!PT LDS RZ, [RZ] ;  /* 0x00000000fffff984 */ /* 0x000fe20000000800 */
[----:B------:R1:W-:Y:S01]  /*177d0*/  @P1 LDGSTS.E.BYPASS.LTC128B.128 [R206+0xd000], [R24.64] ;  /* 0x0d00000018ce1fae */ /* 0x0003e2000b901d46 */
[C---:B------:R-:W-:Y:S01]  /*177e0*/  @P1 LEA R8, P6, R9.reuse, R164, 0x1 ;  /* 0x000000a409081211 */ /* 0x040fe200078c08ff */
[--C-:B------:R-:W-:Y:S01]  /*177f0*/  @P5 IMAD.X R5, R6, 0x1, R133.reuse, P2 ;  /* 0x0000000106055824 */ /* 0x100fe200010e0685 */
[----:B------:R-:W-:Y:S01]  /*17800*/  @P5 LEA R28, P2, R4, c[0x0][0x170], 0x1 ;  /* 0x00005c00041c5a11 */ /* 0x000fe200078408ff */
[----:B------:R-:W-:Y:S01]  /*17810*/  @P4 IMAD.X R133, R6, 0x1, R133, P0 ;  /* 0x0000000106854824 */ /* 0x000fe200000e0685 */
[----:B------:R-:W-:Y:S01]  /*17820*/  @P1 LEA.HI.X R9, R9, R165, R6, 0x1, P6 ;  /* 0x000000a509091211 */ /* 0x000fe200030f0c06 */
[----:B------:R-:W-:Y:S01]  /*17830*/  @!P1 STS.128 [R206+0xd000], RZ ;  /* 0x00d000ffce009388 */ /* 0x000fe20000000c00 */
[----:B------:R-:W-:-:S02]  /*17840*/  @P4 LEA R26, P0, R136, c[0x0][0x170], 0x1 ;  /* 0x00005c00881a4a11 */ /* 0x000fc400078008ff */
[----:B------:R-:W-:Y:S01]  /*17850*/  @P5 LEA.HI.X R29, R4, c[0x0][0x174], R5, 0x1, P2 ;  /* 0x00005d00041d5a11 */ /* 0x000fe200010f0c05 */
[----:B------:R-:W-:Y:S01]  /*17860*/  @!PT LDS RZ, [RZ] ;  /* 0x00000000fffff984 */ /* 0x000fe20000000800 */
[----:B------:R-:W-:Y:S01]  /*17870*/  @!PT LDS RZ, [RZ] ;  /* 0x00000000fffff984 */ /* 0x000fe20000000800 */
[----:B------:R-:W-:Y:S01]  /*17880*/  @!PT LDS RZ, [RZ] ;  /* 0x00000000fffff984 */ /* 0x000fe20000000800 */
[----:B------:R3:W-:Y:S01]  /*17890*/  @P5 LDGSTS.E.BYPASS.LTC128B.128 [R206+0xf000], [R14.64+0x80] ;  /* 0x0f0000800ece5fae */ /* 0x0007e2000b901d46 */
[----:B------:R-:W-:-:S03]  /*178a0*/  @P4 LEA.HI.X R27, R136, c[0x0][0x174], R133, 0x1, P0 ;  /* 0x00005d00881b4a11 */ /* 0x000fc600000f0c85 */
        /* <DEDUP_REMOVED lines=22> */
[----:B---3--:R-:W4:Y:S04]  /*17a10*/  LDSM.16.M88.4 R12, [R197+0x6000] ;  /* 0x00600000c50c783b */ /* 0x008f280000000200 */
        /* <DEDUP_REMOVED lines=9> */
[C---:B----4-:R-:W-:Y:S03]  /*17ab0*/  HMMA.16816.F32 R16, R216.reuse, R12, RZ ;  /* 0x0000000cd810723c */ /* 0x050fe600000018ff */
[----:B-----5:R-:W4:Y:S04]  /*17ac0*/  LDSM.16.M88.4 R8, [R191+0x7000] ;  /* 0x00700000bf08783b */ /* 0x020f280000000200 */
[----:B--2---:R-:W2:Y:S01]  /*17ad0*/  LDSM.16.M88.4 R20, [R191+0x6800] ;  /* 0x00680000bf14783b */ /* 0x004ea20000000200 */
[C---:B------:R-:W-:Y:S03]  /*17ae0*/  HMMA.16816.F32 R12, R216.reuse, R14, RZ ;  /* 0x0000000ed80c723c */ /* 0x040fe600000018ff */
[----:B------:R-:W5:Y:S04]  /*17af0*/  LDSM.16.M88.4 R220, [R185] ;  /* 0x00000000b9dc783b */ /* 0x000f680000000200 */
[----:B------:R-:W-:Y:S01]  /*17b00*/  LDSM.16.M88.4 R24, [R193] ;  /* 0x00000000c118783b */ /* 0x000fe20000000200 */
[C---:B---3--:R-:W-:Y:S03]  /*17b10*/  HMMA.16816.F32 R148, R216.reuse, R144, RZ ;  /* 0x00000090d894723c */ /* 0x048fe600000018ff */
[----:B------:R-:W-:Y:S04]  /*17b20*/  LDSM.16.M88.4 R224, [R191+0x7800] ;  /* 0x00780000bfe0783b */ /* 0x000fe80000000200 */
[----:B------:R-:W-:Y:S01]  /*17b30*/  LDSM.16.M88.4 R168, [R184+0x1800] ;  /* 0x00180000b8a8783b */ /* 0x000fe20000000200 */
[C---:B------:R-:W-:Y:S03]  /*17b40*/  HMMA.16816.F32 R144, R216.reuse, R146, RZ ;  /* 0x00000092d890723c */ /* 0x040fe600000018ff */
[----:B------:R-:W3:Y:S04]  /*17b50*/  S2R R133, SR_TID.X ;  /* 0x0000000000857919 */ /* 0x000ee80000002100 */
[----:B------:R-:W0:Y:S01]  /*17b60*/  LDGDEPBAR ;  /* 0x00000000000079af */ /* 0x000e220000000000 */
[C---:B------:R-:W-:Y:S08]  /*17b70*/  HMMA.16816.F32 R156, R216.reuse, R152, RZ ;  /* 0x00000098d89c723c */ /* 0x040ff000000018ff */
[----:B------:R-:W-:Y:S08]  /*17b80*/  HMMA.16816.F32 R152, R216, R154, RZ ;  /* 0x0000009ad898723c */ /* 0x000ff000000018ff */
[----:B------:R-:W-:Y:S01]  /*17b90*/  HMMA.16816.F32 R16, R172, R4, R16 ;  /* 0x00000004ac10723c */ /* 0x000fe20000001810 */
[----:B---3--:R-:W-:-:S07]  /*17ba0*/  IMAD.SHL.U32 R133, R133, 0x2, RZ ;  /* 0x0000000285857824 */ /* 0x008fce00078e00ff */
[C---:B------:R-:W-:Y:S01]  /*17bb0*/  HMMA.16816.F32 R12, R172.reuse, R6, R12 ;  /* 0x00000006ac0c723c */ /* 0x040fe2000000180c */
[----:B------:R-:W3:Y:S07]  /*17bc0*/  LDSM.16.M88.4 R4, [R184] ;  /* 0x00000000b804783b */ /* 0x000eee0000000200 */
[C---:B------:R-:W-:Y:S08]  /*17bd0*/  HMMA.16816.F32 R148, R172.reuse, R32, R148 ;  /* 0x00000020ac94723c */ /* 0x040ff00000001894 */
[C---:B------:R-:W-:Y:S01]  /*17be0*/  HMMA.16816.F32 R144, R172.reuse, R34, R144 ;  /* 0x00000022ac90723c */ /* 0x040fe20000001890 */
[----:B------:R-:W2:Y:S07]  /*17bf0*/  LDSM.16.M88.4 R32, [R184+0x1000] ;  /* 0x00100000b820783b */ /* 0x000eae0000000200 */
[----:B------:R-:W-:Y:S08]  /*17c00*/  HMMA.16816.F32 R156, R172, R136, R156 ;  /* 0x00000088ac9c723c */ /* 0x000ff0000000189c */
[C---:B------:R-:W-:Y:S08]  /*17c10*/  HMMA.16816.F32 R140, R216.reuse, R160, RZ ;  /* 0x000000a0d88c723c */ /* 0x040ff000000018ff */
[----:B------:R-:W-:Y:S01]  /*17c20*/  HMMA.16816.F32 R216, R216, R162, RZ ;  /* 0x000000a2d8d8723c */ /* 0x000fe200000018ff */
[----:B------:R-:W-:Y:S07]  /*17c30*/  LDSM.16.M88.4 R160, [R198+0x2000] ;  /* 0x00200000c6a0783b */ /* 0x000fee0000000200 */
[----:B------:R-:W-:Y:S01]  /*17c40*/  HMMA.16816.F32 R152, R172, R138, R152 ;  /* 0x0000008aac98723c */ /* 0x000fe20000001898 */
[----:B------:R-:W3:Y:S07]  /*17c50*/  LDSM.16.M88.4 R136, [R184+0x800] ;  /* 0x00080000b888783b */ /* 0x000eee0000000200 */
[C---:B-1----:R-:W-:Y:S08]  /*17c60*/  HMMA.16816.F32 R16, R164.reuse, R28, R16 ;  /* 0x0000001ca410723c */ /* 0x042ff00000001810 */
[C---:B------:R-:W-:Y:S01]  /*17c70*/  HMMA.16816.F32 R12, R164.reuse, R30, R12 ;  /* 0x0000001ea40c723c */ /* 0x040fe2000000180c */
[----:B------:R-:W1:Y:S07]  /*17c80*/  LDSM.16.M88.4 R28, [R197+0x8000] ;  /* 0x00800000c51c783b */ /* 0x000e6e0000000200 */
[C---:B----4-:R-:W-:Y:S08]  /*17c90*/  HMMA.16816.F32 R148, R164.reuse, R8, R148 ;  /* 0x00000008a494723c */ /* 0x050ff00000001894 */
[C---:B------:R-:W-:Y:S01]  /*17ca0*/  HMMA.16816.F32 R144, R164.reuse, R10, R144 ;  /* 0x0000000aa490723c */ /* 0x040fe20000001890 */
[----:B------:R-:W4:Y:S07]  /*17cb0*/  LDSM.16.M88.4 R8, [R197+0x9000] ;  /* 0x00900000c508783b */ /* 0x000f2e0000000200 */
[----:B--2---:R-:W-:Y:S08]  /*17cc0*/  HMMA.16816.F32 R156, R164, R20, R156 ;  /* 0x00000014a49c723c */ /* 0x004ff0000000189c */
[C---:B-----5:R-:W-:Y:S08]  /*17cd0*/  HMMA.16816.F32 R140, R172.reuse, R220, R140 ;  /* 0x000000dcac8c723c */ /* 0x060ff0000000188c */
[----:B------:R-:W-:Y:S01]  /*17ce0*/  HMMA.16816.F32 R216, R172, R222, R216 ;  /* 0x000000deacd8723c */ /* 0x000fe200000018d8 */
[----:B------:R-:W-:Y:S04]  /*17cf0*/  LDSM.16.M88.4 R172, [R196+0x2000] ;  /* 0x00200000c4ac783b */ /* 0x000fe80000000200 */
[----:B------:R-:W-:Y:S03]  /*17d00*/  LDSM.16.M88.4 R220, [R197+0x9800] ;  /* 0x00980000c5dc783b */ /* 0x000fe60000000200 */
[----:B------:R-:W-:Y:S01]  /*17d10*/  HMMA.16816.F32 R152, R164, R22, R152 ;  /* 0x00000016a498723c */ /* 0x000fe20000001898 */
[----:B------:R-:W2:Y:S07]  /*17d20*/  LDSM.16.M88.4 R20, [R197+0x8800] ;  /* 0x00880000c514783b */ /* 0x000eae0000000200 */
[C---:B---3--:R-:W-:Y:S08]  /*17d30*/  HMMA.16816.F32 R16, R24.reuse, R4, R16 ;  /* 0x000000041810723c */ /* 0x048ff00000001810 */
[C---:B------:R-:W-:Y:S01]  /*17d40*/  HMMA.16816.F32 R12, R24.reuse, R6, R12 ;  /* 0x00000006180c723c */ /* 0x040fe2000000180c */
[----:B------:R-:W3:Y:S07]  /*17d50*/  LDSM.16.M88.4 R4, [R183] ;  /* 0x00000000b704783b */ /* 0x000eee0000000200 */
[C---:B------:R-:W-:Y:S08]  /*17d60*/  HMMA.16816.F32 R148, R24.reuse, R32, R148 ;  /* 0x000000201894723c */ /* 0x040ff00000001894 */
[C---:B------:R-:W-:Y:S01]  /*17d70*/  HMMA.16816.F32 R144, R24.reuse, R34, R144 ;  /* 0x000000221890723c */ /* 0x040fe20000001890 */
[----:B------:R-:W5:Y:S07]  /*17d80*/  LDSM.16.M88.4 R32, [R181] ;  /* 0x00000000b520783b */ /* 0x000f6e0000000200 */
[----:B------:R-:W-:Y:S08]  /*17d90*/  HMMA.16816.F32 R156, R24, R136, R156 ;  /* 0x00000088189c723c */ /* 0x000ff0000000189c */
[C---:B------:R-:W-:Y:S08]  /*17da0*/  HMMA.16816.F32 R140, R164.reuse, R224, R140 ;  /* 0x000000e0a48c723c */ /* 0x040ff0000000188c */
[----:B------:R-:W-:Y:S01]  /*17db0*/  HMMA.16816.F32 R216, R164, R226, R216 ;  /* 0x000000e2a4d8723c */ /* 0x000fe200000018d8 */
[----:B------:R-:W-:Y:S04]  /*17dc0*/  LDSM.16.M88.4 R164, [R194+0x2000] ;  /* 0x00200000c2a4783b */ /* 0x000fe80000000200 */
[----:B------:R-:W-:Y:S03]  /*17dd0*/  LDSM.16.M88.4 R224, [R180] ;  /* 0x00000000b4e0783b */ /* 0x000fe60000000200 */
[----:B------:R-:W-:Y:S01]  /*17de0*/  HMMA.16816.F32 R152, R24, R138, R152 ;  /* 0x0000008a1898723c */ /* 0x000fe20000001898 */
[----:B------:R-:W3:Y:S07]  /*17df0*/  LDSM.16.M88.4 R136, [R182] ;  /* 0x00000000b688783b */ /* 0x000eee0000000200 */
[C---:B-1----:R-:W-:Y:S08]  /*17e00*/  HMMA.16816.F32 R16, R160.reuse, R28, R16 ;  /* 0x0000001ca010723c */ /* 0x042ff00000001810 */
[C---:B------:R-:W-:Y:S01]  /*17e10*/  HMMA.16816.F32 R12, R160.reuse, R30, R12 ;  /* 0x0000001ea00c723c */ /* 0x040fe2000000180c */
[----:B------:R-:W1:Y:S07]  /*17e20*/  LDSM.16.M88.4 R28, [R191+0x8000] ;  /* 0x00800000bf1c783b */ /* 0x000e6e0000000200 */
[C---:B----4-:R-:W-:Y:S08]  /*17e30*/  HMMA.16816.F32 R148, R160.reuse, R8, R148 ;  /* 0x00000008a094723c */ /* 0x050ff00000001894 */
[C---:B------:R-:W-:Y:S01]  /*17e40*/  HMMA.16816.F32 R144, R160.reuse, R10, R144 ;  /* 0x0000000aa090723c */ /* 0x040fe20000001890 */
[----:B------:R-:W4:Y:S07]  /*17e50*/  LDSM.16.M88.4 R8, [R191+0x9000] ;  /* 0x00900000bf08783b */ /* 0x000f2e0000000200 */
[----:B--2---:R-:W-:Y:S08]  /*17e60*/  HMMA.16816.F32 R156, R160, R20, R156 ;  /* 0x00000014a09c723c */ /* 0x004ff0000000189c */
[C---:B------:R-:W-:Y:S08]  /*17e70*/  HMMA.16816.F32 R140, R24.reuse, R168, R140 ;  /* 0x000000a8188c723c */ /* 0x040ff0000000188c */
[----:B------:R-:W-:Y:S01]  /*17e80*/  HMMA.16816.F32 R216, R24, R170, R216 ;  /* 0x000000aa18d8723c */ /* 0x000fe200000018d8 */
[----:B------:R-:W-:Y:S04]  /*17e90*/  LDSM.16.M88.4 R24, [R193+0x2000] ;  /* 0x00200000c118783b */ /* 0x000fe80000000200 */
[----:B------:R-:W-:Y:S03]  /*17ea0*/  LDSM.16.M88.4 R168, [R191+0x9800] ;  /* 0x00980000bfa8783b */ /* 0x000fe60000000200 */
[----:B------:R-:W-:Y:S01]  /*17eb0*/  HMMA.16816.F32 R152, R160, R22, R152 ;  /* 0x00000016a098723c */ /* 0x000fe20000001898 */
[----:B------:R-:W2:Y:S07]  /*17ec0*/  LDSM.16.M88.4 R20, [R191+0x8800] ;  /* 0x00880000bf14783b */ /* 0x000eae0000000200 */
[C---:B---3--:R-:W-:Y:S08]  /*17ed0*/  HMMA.16816.F32 R16, R172.reuse, R4, R16 ;  /* 0x00000004ac10723c */ /* 0x048ff00000001810 */
[C---:B------:R-:W-:Y:S01]  /*17ee0*/  HMMA.16816.F32 R12, R172.reuse, R6, R12 ;  /* 0x00000006ac0c723c */ /* 0x040fe2000000180c */
[----:B------:R-:W3:Y:S07]  /*17ef0*/  LDSM.16.M88.4 R4, [R184+0x2000] ;  /* 0x00200000b804783b */ /* 0x000eee0000000200 */
[C---:B-----5:R-:W-:Y:S08]  /*17f00*/  HMMA.16816.F32 R148, R172.reuse, R32, R148 ;  /* 0x00000020ac94723c */ /* 0x060ff00000001894 */
[C---:B------:R-:W-:Y:S01]  /*17f10*/  HMMA.16816.F32 R144, R172.reuse, R34, R144 ;  /* 0x00000022ac90723c */ /* 0x040fe20000001890 */
[----:B------:R-:W-:Y:S07]  /*17f20*/  LDSM.16.M88.4 R32, [R197+0xa000] ;  /* 0x00a00000c520783b */ /* 0x000fee0000000200 */
[----:B------:R-:W-:Y:S08]  /*17f30*/  HMMA.16816.F32 R156, R172, R136, R156 ;  /* 0x00000088ac9c723c */ /* 0x000ff0000000189c */
[C---:B------:R-:W-:Y:S08]  /*17f40*/  HMMA.16816.F32 R140, R160.reuse, R220, R140 ;  /* 0x000000dca08c723c */ /* 0x040ff0000000188c */
[----:B------:R-:W-:Y:S01]  /*17f50*/  HMMA.16816.F32 R216, R160, R222, R216 ;  /* 0x000000dea0d8723c */ /* 0x000fe200000018d8 */
[----:B------:R-:W-:Y:S04]  /*17f60*/  LDSM.16.M88.4 R160, [R184+0x2800] ;  /* 0x00280000b8a0783b */ /* 0x000fe80000000200 */
[----:B------:R-:W-:Y:S03]  /*17f70*/  LDSM.16.M88.4 R220, [R198+0x4000] ;  /* 0x00400000c6dc783b */ /* 0x000fe60000000200 */
[----:B------:R-:W-:Y:S01]  /*17f80*/  HMMA.16816.F32 R152, R172, R138, R152 ;  /* 0x0000008aac98723c */ /* 0x000fe20000001898 */
[----:B------:R-:W5:Y:S07]  /*17f90*/  LDSM.16.M88.4 R136, [R184+0x3000] ;  /* 0x00300000b888783b */ /* 0x000f6e0000000200 */
[C---:B-1----:R-:W-:Y:S08]  /*17fa0*/  HMMA.16816.F32 R16, R164.reuse, R28, R16 ;  /* 0x0000001ca410723c */ /* 0x042ff00000001810 */
[C---:B------:R-:W-:Y:S01]  /*17fb0*/  HMMA.16816.F32 R12, R164.reuse, R30, R12 ;  /* 0x0000001ea40c723c */ /* 0x040fe2000000180c */
[----:B------:R-:W-:Y:S07]  /*17fc0*/  LDSM.16.M88.4 R28, [R184+0x3800] ;  /* 0x00380000b81c783b */ /* 0x000fee0000000200 */
[C---:B----4-:R-:W-:Y:S08]  /*17fd0*/  HMMA.16816.F32 R148, R164.reuse, R8, R148 ;  /* 0x00000008a494723c */ /* 0x050ff00000001894 */
[C---:B------:R-:W-:Y:S01]  /*17fe0*/  HMMA.16816.F32 R144, R164.reuse, R10, R144 ;  /* 0x0000000aa490723c */ /* 0x040fe20000001890 */
[----:B------:R-:W1:Y:S07]  /*17ff0*/  LDSM.16.M88.4 R8, [R197+0xb000] ;  /* 0x00b00000c508783b */ /* 0x000e6e0000000200 */
        /* <DEDUP_REMOVED lines=10> */
[C---:B-----5:R-:W-:Y:S08]  /*180a0*/  HMMA.16816.F32 R148, R24.reuse, R136, R148 ;  /* 0x000000881894723c */ /* 0x060ff00000001894 */
[C---:B------:R-:W-:Y:S01]  /*180b0*/  HMMA.16816.F32 R144, R24.reuse, R138, R144 ;  /* 0x0000008a1890723c */ /* 0x040fe20000001890 */
[----:B------:R-:W-:Y:S07]  /*180c0*/  LDSM.16.M88.4 R136, [R194+0x4000] ;  /* 0x00400000c288783b */ /* 0x000fee0000000200 */
[----:B------:R-:W-:Y:S08]  /*180d0*/  HMMA.16816.F32 R156, R24, R160, R156 ;  /* 0x000000a0189c723c */ /* 0x000ff0000000189c */
[C---:B------:R-:W-:Y:S08]  /*180e0*/  HMMA.16816.F32 R140, R164.reuse, R168, R140 ;  /* 0x000000a8a48c723c */ /* 0x040ff0000000188c */
[----:B------:R-:W-:Y:S01]  /*180f0*/  HMMA.16816.F32 R216, R164, R170, R216 ;  /* 0x000000aaa4d8723c */ /* 0x000fe200000018d8 */
[----:B------:R-:W4:Y:S04]  /*18100*/  LDSM.16.M88.4 R164, [R177] ;  /* 0x00000000b1a4783b */ /* 0x000f280000000200 */
[----:B------:R-:W5:Y:S03]  /*18110*/  LDSM.16.M88.4 R168, [R178] ;  /* 0x00000000b2a8783b */ /* 0x000f660000000200 */
[C---:B------:R-:W-:Y:S08]  /*18120*/  HMMA.16816.F32 R16, R220.reuse, R32, R16 ;  /* 0x00000020dc10723c */ /* 0x040ff00000001810 */
[----:B------:R-:W-:Y:S01]  /*18130*/  HMMA.16816.F32 R12, R220, R34, R12 ;  /* 0x00000022dc0c723c */ /* 0x000fe2000000180c */
[----:B------:R-:W3:Y:S07]  /*18140*/  LDSM.16.M88.4 R32, [R191+0xa000] ;  /* 0x00a00000bf20783b */ /* 0x000eee0000000200 */
[----:B------:R-:W-:Y:S01]  /*18150*/  HMMA.16816.F32 R152, R24, R162, R152 ;  /* 0x000000a21898723c */ /* 0x000fe20000001898 */
[----:B------:R-:W-:Y:S07]  /*18160*/  LDSM.16.M88.4 R160, [R176] ;  /* 0x00000000b0a0783b */ /* 0x000fee0000000200 */
[C---:B-1----:R-:W-:Y:S08]  /*18170*/  HMMA.16816.F32 R148, R220.reuse, R8, R148 ;  /* 0x00000008dc94723c */ /* 0x042ff00000001894 */
[C---:B------:R-:W-:Y:S01]  /*18180*/  HMMA.16816.F32 R144, R220.reuse, R10, R144 ;  /* 0x0000000adc90723c */ /* 0x040fe20000001890 */
[----:B------:R-:W-:Y:S07]  /*18190*/  LDSM.16.M88.4 R8, [R193+0x4000] ;  /* 0x00400000c108783b */ /* 0x000fee0000000200 */
[----:B--2---:R-:W-:Y:S08]  /*181a0*/  HMMA.16816.F32 R156, R220, R20, R156 ;  /* 0x00000014dc9c723c */ /* 0x004ff0000000189c */
[C---:B------:R-:W-:Y:S08]  /*181b0*/  HMMA.16816.F32 R140, R24.reuse, R28, R140 ;  /* 0x0000001c188c723c */ /* 0x040ff0000000188c */
[----:B------:R-:W-:Y:S01]  /*181c0*/  HMMA.16816.F32 R216, R24, R30, R216 ;  /* 0x0000001e18d8723c */ /* 0x000fe200000018d8 */
[----:B------:R-:W1:Y:S04]  /*181d0*/  LDSM.16.M88.4 R24, [R191+0xb000] ;  /* 0x00b00000bf18783b */ /* 0x000e680000000200 */
[----:B------:R-:W2:Y:S03]  /*181e0*/  LDSM.16.M88.4 R28, [R191+0xa800] ;  /* 0x00a80000bf1c783b */ /* 0x000ea60000000200 */
[C---:B---3--:R-:W-:Y:S08]  /*181f0*/  HMMA.16816.F32 R16, R172.reuse, R4, R16 ;  /* 0x00000004ac10723c */ /* 0x048ff00000001810 */
[----:B------:R-:W-:Y:S01]  /*18200*/  HMMA.16816.F32 R12, R172, R6, R12 ;  /* 0x00000006ac0c723c */ /* 0x000fe2000000180c */
[----:B------:R-:W3:Y:S07]  /*18210*/  LDSM.16.M88.4 R4, [R184+0x4000] ;  /* 0x00400000b804783b */ /* 0x000eee0000000200 */
[----:B------:R-:W-:Y:S01]  /*18220*/  HMMA.16816.F32 R152, R220, R22, R152 ;  /* 0x00000016dc98723c */ /* 0x000fe20000001898 */
[----:B------:R-:W-:Y:S07]  /*18230*/  LDSM.16.M88.4 R20, [R191+0xb800] ;  /* 0x00b80000bf14783b */ /* 0x000fee0000000200 */
[C---:B----4-:R-:W-:Y:S07]  /*18240*/  HMMA.16816.F32 R148, R172.reuse, R164, R148 ;  /* 0x000000a4ac94723c */ /* 0x050fee0000001894 */
[----:B------:R-:W-:Y:S01]  /*18250*/  IMAD.MOV.U32 R164, RZ, RZ, R134 ;  /* 0x000000ffffa47224 */ /* 0x000fe200078e0086 */
[----:B------:R-:W-:Y:S01]  /*18260*/  HMMA.16816.F32 R144, R172, R166, R144 ;  /* 0x000000a6ac90723c */ /* 0x000fe20000001890 */
[----:B------:R-:W-:-:S07]  /*18270*/  IMAD.MOV.U32 R165, RZ, RZ, R135 ;  /* 0x000000ffffa57224 */ /* 0x000fce00078e0087 */
[----:B-----5:R-:W-:Y:S08]  /*18280*/  HMMA.16816.F32 R156, R172, R168, R156 ;  /* 0x000000a8ac9c723c */ /* 0x020ff0000000189c */
[C---:B------:R-:W-:Y:S08]  /*18290*/  HMMA.16816.F32 R140, R220.reuse, R224, R140 ;  /* 0x000000e0dc8c723c */ /* 0x040ff0000000188c */
[----:B------:R-:W-:Y:S08]  /*182a0*/  HMMA.16816.F32 R216, R220, R226, R216 ;  /* 0x000000e2dcd8723c */ /* 0x000ff000000018d8 */
[C---:B------:R-:W-:Y:S08]  /*182b0*/  HMMA.16816.F32 R16, R136.reuse, R32, R16 ;  /* 0x000000208810723c */ /* 0x040ff00000001810 */
[----:B------:R-:W-:Y:S01]  /*182c0*/  HMMA.16816.F32 R12, R136, R34, R12 ;  /* 0x00000022880c723c */ /* 0x000fe2000000180c */
[----:B------:R-:W4:Y:S07]  /*182d0*/  LDSM.16.M88.4 R32, [R184+0x4800] ;  /* 0x00480000b820783b */ /* 0x000f2e0000000200 */
[----:B------:R-:W-:Y:S08]  /*182e0*/  HMMA.16816.F32 R152, R172, R170, R152 ;  /* 0x000000aaac98723c */ /* 0x000ff00000001898 */
[C---:B-1----:R-:W-:Y:S08]  /*182f0*/  HMMA.16816.F32 R148, R136.reuse, R24, R148 ;  /* 0x000000188894723c */ /* 0x042ff00000001894 */
[C---:B------:R-:W-:Y:S01]  /*18300*/  HMMA.16816.F32 R144, R136.reuse, R26, R144 ;  /* 0x0000001a8890723c */ /* 0x040fe20000001890 */
[----:B------:R-:W1:Y:S07]  /*18310*/  LDSM.16.M88.4 R24, [R184+0x5000] ;  /* 0x00500000b818783b */ /* 0x000e6e0000000200 */
[----:B--2---:R-:W-:Y:S07]  /*18320*/  HMMA.16816.F32 R156, R136, R28, R156 ;  /* 0x0000001c889c723c */ /* 0x004fee000000189c */
[----:B------:R-:W-:Y:S01]  /*18330*/  LOP3.LUT R29, R133, 0x6, RZ, 0xc0, !PT ;  /* 0x00000006851d7812 */ /* 0x000fe200078ec0ff */
[----:B------:R-:W-:Y:S04]  /*18340*/  HMMA.16816.F32 R140, R172, R160, R140 ;  /* 0x000000a0ac8c723c */ /* 0x000fe8000000188c */
[----:B------:R-:W-:-:S04]  /*18350*/  IMAD R29, R210, 0x40, R29 ;  /* 0x00000040d21d7824 */ /* 0x000fc800078e021d */
[----:B------:R-:W-:Y:S08]  /*18360*/  HMMA.16816.F32 R216, R172, R162, R216 ;  /* 0x000000a2acd8723c */ /* 0x000ff000000018d8 */
[----:B------:R-:W-:Y:S07]  /*18370*/  HMMA.16816.F32 R152, R136, R30, R152 ;  /* 0x0000001e8898723c */ /* 0x000fee0000001898 */
[----:B------:R-:W-:Y:S01]  /*18380*/  IADD3 R31, R29, 0x28, RZ ;  /* 0x000000281d1f7810 */ /* 0x000fe20007ffe0ff */
[C---:B---3--:R-:W-:Y:S08]  /*18390*/  HMMA.16816.F32 R16, R8.reuse, R4, R16 ;  /* 0x000000040810723c */ /* 0x048ff00000001810 */
[----:B------:R-:W-:Y:S01]  /*183a0*/  HMMA.16816.F32 R12, R8, R6, R12 ;  /* 0x00000006080c723c */ /* 0x000fe2000000180c */
[----:B------:R-:W2:Y:S01]  /*183b0*/  LDSM.16.M88.4 R4, [R184+0x5800] ;  /* 0x00580000b804783b */ /* 0x000ea20000000200 */
[----:B------:R-:W-:-:S06]  /*183c0*/  DEPBAR.LE SB0, 0x0 ;  /* 0x000080000000791a */ /* 0x000fcc0000000000 */
[----:B----4-:R-:W-:Y:S08]  /*183d0*/  HMMA.16816.F32 R156, R8, R32, R156 ;  /* 0x00000020089c723c */ /* 0x010ff0000000189c */
[C---:B------:R-:W-:Y:S07]  /*183e0*/  HMMA.16816.F32 R140, R136.reuse, R20, R140 ;  /* 0x00000014888c723c */ /* 0x040fee000000188c */
[----:B------:R-:W-:Y:S01]  /*183f0*/  IADD3 R21, R29, 0x8, RZ ;  /* 0x000000081d157810 */ /* 0x000fe20007ffe0ff */
[----:B------:R-:W-:Y:S03]  /*18400*/  HMMA.16816.F32 R216, R136, R22, R216 ;  /* 0x0000001688d8723c */ /* 0x000fe600000018d8 */
[----:B------:R-:W-:-:S02]  /*18410*/  ISETP.GE.AND P2, PT, R21, R0, PT ;  /* 0x000000001500720c */ /* 0x000fc40003f46270 */
[----:B------:R-:W-:Y:S02]  /*18420*/  ISETP.GE.AND P0, PT, R21, R2, PT ;  /* 0x000000021500720c */ /* 0x000fe40003f06270 */
[C---:B------:R-:W-:Y:S01]  /*18430*/  IADD3 R23, R29.reuse, 0x1, RZ ;  /* 0x000000011d177810 */ /* 0x040fe20007ffe0ff */
[C---:B------:R-:W-:Y:S01]  /*18440*/  HMMA.16816.F32 R152, R8.reuse, R34, R152 ;  /* 0x000000220898723c */ /* 0x040fe20000001898 */
[----:B------:R-:W-:Y:S01]  /*18450*/  IADD3 R21, R29, 0x9, RZ ;  /* 0x000000091d157810 */ /* 0x000fe20007ffe0ff */
[----:B------:R-:W-:Y:S01]  /*18460*/  BAR.SYNC.DEFER_BLOCKING 0x0 ;  /* 0x0000000000007b1d */ /* 0x000fe20000010000 */
[C---:B------:R-:W-:Y:S02]  /*18470*/  ISETP.GE.AND P1, PT, R23.reuse, R0, PT ;  /* 0x000000001700720c */ /* 0x040fe40003f26270 */
[----:B------:R-:W-:Y:S02]  /*18480*/  ISETP.GE.AND P6, PT, R23, R2, PT ;  /* 0x000000021700720c */ /* 0x000fe40003fc6270 */
[----:B------:R-:W-:Y:S01]  /*18490*/  FSEL R30, R17, -INF , !P1 ;  /* 0xff800000111e7808 */ /* 0x000fe20004800000 */
[----:B-1----:R-:W-:Y:S01]  /*184a0*/  HMMA.16816.F32 R148, R8, R24, R148 ;  /* 0x000000180894723c */ /* 0x002fe20000001894 */
[----:B------:R-:W-:-:S02]  /*184b0*/  IADD3 R23, R29, 0x10, RZ ;  /* 0x000000101d177810 */ /* 0x000fc40007ffe0ff */
[C---:B------:R-:W-:Y:S02]  /*184c0*/  ISETP.GE.AND P1, PT, R21.reuse, R0, PT ;  /* 0x000000001500720c */ /* 0x040fe40003f26270 */
[----:B------:R-:W-:Y:S02]  /*184d0*/  FSEL R28, R12, -INF , !P2 ;  /* 0xff8000000c1c7808 */ /* 0x000fe40005000000 */
[----:B------:R-:W-:Y:S01]  /*184e0*/  FSEL R17, R14, -INF , !P0 ;  /* 0xff8000000e117808 */ /* 0x000fe20004000000 */
[----:B------:R-:W-:Y:S01]  /*184f0*/  HMMA.16816.F32 R144, R8, R26, R144 ;  /* 0x0000001a0890723c */ /* 0x000fe20000001890 */
[----:B------:R-:W-:Y:S02]  /*18500*/  ISETP.GE.AND P2, PT, R21, R2, PT ;  /* 0x000000021500720c */ /* 0x000fe40003f46270 */
[----:B------:R-:W-:Y:S02]  /*18510*/  ISETP.GE.AND P0, PT, R23, R0, PT ;  /* 0x000000001700720c */ /* 0x000fe40003f06270 */
[----:B------:R-:W-:-:S02]  /*18520*/  FSEL R12, R13, -INF , !P1 ;  /* 0xff8000000d0c7808 */ /* 0x000fc40004800000 */
[----:B------:R-:W-:Y:S01]  /*18530*/  IADD3 R13, R29, 0x11, RZ ;  /* 0x000000111d0d7810 */ /* 0x000fe20007ffe0ff */
[C---:B--2---:R-:W-:Y:S01]  /*18540*/  HMMA.16816.F32 R140, R8.reuse, R4, R140 ;  /* 0x00000004088c723c */ /* 0x044fe2000000188c */
[----:B------:R-:W-:Y:S02]  /*18550*/  FSEL R15, R15, -INF , !P2 ;  /* 0xff8000000f0f7808 */ /* 0x000fe40005000000 */
[----:B------:R-:W-:Y:S02]  /*18560*/  FSEL R156, R156, -INF , !P0 ;  /* 0xff8000009c9c7808 */ /* 0x000fe40004000000 */
[----:B------:R-:W-:Y:S02]  /*18570*/  ISETP.GE.AND P1, PT, R23, R2, PT ;  /* 0x000000021700720c */ /* 0x000fe40003f26270 */
[C---:B------:R-:W-:Y:S01]  /*18580*/  ISETP.GE.AND P2, PT, R13.reuse, R0, PT ;  /* 0x000000000d00720c */ /* 0x040fe20003f46270 */
[----:B------:R-:W-:Y:S01]  /*18590*/  HMMA.16816.F32 R216, R8, R6, R216 ;  /* 0x0000000608d8723c */ /* 0x000fe200000018d8 */
[----:B------:R-:W-:-:S02]  /*185a0*/  ISETP.GE.AND P0, PT, R13, R2, PT ;  /* 0x000000020d00720c */ /* 0x000fc40003f06270 */
[C---:B------:R-:W-:Y:S02]  /*185b0*/  IADD3 R21, R29.reuse, 0x18, RZ ;  /* 0x000000181d157810 */ /* 0x040fe40007ffe0ff */
[----:B------:R-:W-:Y:S02]  /*185c0*/  IADD3 R13, R29, 0x19, RZ ;  /* 0x000000191d0d7810 */ /* 0x000fe40007ffe0ff */
[----:B------:R-:W-:Y:S02]  /*185d0*/  FSEL R25, R158, -INF , !P1 ;  /* 0xff8000009e197808 */ /* 0x000fe40004800000 */
[----:B------:R-:W-:Y:S02]  /*185e0*/  FSEL R24, R157, -INF , !P2 ;  /* 0xff8000009d187808 */ /* 0x000fe40005000000 */
[----:B------:R-:W-:Y:S02]  /*185f0*/  FSEL R27, R159, -INF , !P0 ;  /* 0xff8000009f1b7808 */ /* 0x000fe40004000000 */
[----:B------:R-:W-:-:S02]  /*18600*/  ISETP.GE.AND P1, PT, R21, R0, PT ;  /* 0x000000001500720c */ /* 0x000fc40003f26270 */
[----:B------:R-:W-:Y:S02]  /*18610*/  ISETP.GE.AND P2, PT, R21, R2, PT ;  /* 0x000000021500720c */ /* 0x000fe40003f46270 */
[----:B------:R-:W-:Y:S02]  /*18620*/  ISETP.GE.AND P0, PT, R13, R0, PT ;  /* 0x000000000d00720c */ /* 0x000fe40003f06270 */
[----:B------:R-:W-:Y:S02]  /*18630*/  IADD3 R21, R29, 0x20, RZ ;  /* 0x000000201d157810 */ /* 0x000fe40007ffe0ff */
[----:B------:R-:W-:Y:S02]  /*18640*/  FSEL R22, R152, -INF , !P1 ;  /* 0xff80000098167808 */ /* 0x000fe40004800000 */
[----:B------:R-:W-:Y:S02]  /*18650*/  FSEL R23, R154, -INF , !P2 ;  /* 0xff8000009a177808 */ /* 0x000fe40005000000 */
[----:B------:R-:W-:-:S02]  /*18660*/  FSEL R20, R153, -INF , !P0 ;  /* 0xff80000099147808 */ /* 0x000fc40004000000 */
[----:B------:R-:W-:Y:S02]  /*18670*/  ISETP.GE.AND P1, PT, R13, R2, PT ;  /* 0x000000020d00720c */ /* 0x000fe40003f26270 */
[C---:B------:R-:W-:Y:S02]  /*18680*/  ISETP.GE.AND P2, PT, R21.reuse, R0, PT ;  /* 0x000000001500720c */ /* 0x040fe40003f46270 */
[----:B------:R-:W-:Y:S02]  /*18690*/  ISETP.GE.AND P0, PT, R21, R2, PT ;  /* 0x000000021500720c */ /* 0x000fe40003f06270 */
[----:B------:R-:W-:Y:S02]  /*186a0*/  IADD3 R13, R29, 0x21, RZ ;  /* 0x000000211d0d7810 */ /* 0x000fe40007ffe0ff */
[----:B------:R-:W-:Y:S02]  /*186b0*/  FSEL R21, R155, -INF , !P1 ;  /* 0xff8000009b157808 */ /* 0x000fe40004800000 */
[----:B------:R-:W-:-:S02]  /*186c0*/  FSEL R168, R148, -INF , !P2 ;  /* 0xff80000094a87808 */ /* 0x000fc40005000000 */
[----:B------:R-:W-:Y:S02]  /*186d0*/  FSEL R169, R150, -INF , !P0 ;  /* 0xff80000096a97808 */ /* 0x000fe40004000000 */
[C---:B------:R-:W-:Y:S02]  /*186e0*/  ISETP.GE.AND P1, PT, R13.reuse, R0, PT ;  /* 0x000000000d00720c */ /* 0x040fe40003f26270 */
[----:B------:R-:W-:Y:S02]  /*186f0*/  ISETP.GE.AND P2, PT, R13, R2, PT ;  /* 0x000000020d00720c */ /* 0x000fe40003f46270 */
[----:B------:R-:W-:Y:S02]  /*18700*/  ISETP.GE.AND P0, PT, R31, R0, PT ;  /* 0x000000001f00720c */ /* 0x000fe40003f06270 */
[----:B------:R-:W-:Y:S02]  /*18710*/  IADD3 R5, R29, 0x29, RZ ;  /* 0x000000291d057810 */ /* 0x000fe40007ffe0ff */
[----:B------:R-:W-:-:S02]  /*18720*/  FSEL R19, R19, -INF , !P6 ;  /* 0xff80000013137808 */ /* 0x000fc40007000000 */
[----:B------:R-:W-:Y:S02]  /*18730*/  FSEL R170, R149, -INF , !P1 ;  /* 0xff80000095aa7808 */ /* 0x000fe40004800000 */
[----:B------:R-:W-:Y:S02]  /*18740*/  FSEL R167, R151, -INF , !P2 ;  /* 0xff80000097a77808 */ /* 0x000fe40005000000 */
[----:B------:R-:W-:Y:S02]  /*18750*/  FSEL R166, R144, -INF , !P0 ;  /* 0xff80000090a67808 */ /* 0x000fe40004000000 */
[----:B------:R-:W-:Y:S02]  /*18760*/  ISETP.GE.AND P6, PT, R29, R0, PT ;  /* 0x000000001d00720c */ /* 0x000fe40003fc6270 */
[----:B------:R-:W-:Y:S02]  /*18770*/  ISETP.GE.AND P1, PT, R31, R2, PT ;  /* 0x000000021f00720c */ /* 0x000fe40003f26270 */
[----:B------:R-:W-:-:S02]  /*18780*/  ISETP.GE.AND P2, PT, R5, R0, PT ;  /* 0x000000000500720c */ /* 0x000fc40003f46270 */
[----:B------:R-:W-:Y:S02]  /*18790*/  ISETP.GE.AND P0, PT, R5, R2, PT ;  /* 0x000000020500720c */ /* 0x000fe40003f06270 */
[C---:B------:R-:W-:Y:S02]  /*187a0*/  IADD3 R5, R29.reuse, 0x30, RZ ;  /* 0x000000301d057810 */ /* 0x040fe40007ffe0ff */
[----:B------:R-:W-:Y:S02]  /*187b0*/  IADD3 R7, R29, 0x31, RZ ;  /* 0x000000311d077810 */ /* 0x000fe40007ffe0ff */
[----:B------:R-:W-:Y:S02]  /*187c0*/  FSEL R16, R16, -INF , !P6 ;  /* 0xff80000010107808 */ /* 0x000fe40007000000 */
[----:B------:R-:W-:Y:S02]  /*187d0*/  FSEL R171, R146, -INF , !P1 ;  /* 0xff80000092ab7808 */ /* 0x000fe40004800000 */
[----:B------:R-:W-:-:S02]  /*187e0*/  FSEL R172, R145, -INF , !P2 ;  /* 0xff80000091ac7808 */ /* 0x000fc40005000000 */
[----:B------:R-:W-:Y:S02]  /*187f0*/  FSEL R163, R147, -INF , !P0 ;  /* 0xff80000093a37808 */ /* 0x000fe40004000000 */
[----:B------:R-:W-:Y:S02]  /*18800*/  ISETP.GT.AND P6, PT, R210, R199, PT ;  /* 0x000000c7d200720c */ /* 0x000fe40003fc4270 */
[C---:B------:R-:W-:Y:S02]  /*18810*/  ISETP.GE.AND P1, PT, R5.reuse, R0, PT ;  /* 0x000000000500720c */ /* 0x040fe40003f26270 */
[----:B------:R-:W-:Y:S02]  /*18820*/  ISETP.GE.AND P2, PT, R5, R2, PT ;  /* 0x000000020500720c */ /* 0x000fe40003f46270 */
[----:B------:R-:W-:Y:S02]  /*18830*/  ISETP.GE.AND P0, PT, R7, R0, PT ;  /* 0x000000000700720c */ /* 0x000fe40003f06270 */
[----:B------:R-:W-:-:S02]  /*18840*/  IADD3 R5, R29, 0x38, RZ ;  /* 0x000000381d057810 */ /* 0x000fc40007ffe0ff */
[----:B------:R-:W-:Y:S02]  /*18850*/  FSEL R154, R140, -INF , !P1 ;  /* 0xff8000008c9a7808 */ /* 0x000fe40004800000 */
[----:B------:R-:W-:Y:S02]  /*18860*/  FSEL R151, R142, -INF , !P2 ;  /* 0xff8000008e977808 */ /* 0x000fe40005000000 */
[----:B------:R-:W-:Y:S02]  /*18870*/  FSEL R152, R141, -INF , !P0 ;  /* 0xff8000008d987808 */ /* 0x000fe40004000000 */
[----:B------:R-:W-:Y:S02]  /*18880*/  ISETP.GE.AND P1, PT, R7, R2, PT ;  /* 0x000000020700720c */ /* 0x000fe40003f26270 */
[C---:B------:R-:W-:Y:S02]  /*18890*/  ISETP.GE.AND P2, PT, R5.reuse, R0, PT ;  /* 0x000000000500720c */ /* 0x040fe40003f46270 */
        /* <DEDUP_REMOVED lines=8> */
[----:B------:R-:W-:Y:S02]  /*18920*/  FSEL R18, R18, -INF , !P1 ;  /* 0xff80000012127808 */ /* 0x000fe40004800000 */
[----:B------:R-:W-:Y:S02]  /*18930*/  FSEL R136, R217, -INF , !P2 ;  /* 0xff800000d9887808 */ /* 0x000fe40005000000 */
[----:B------:R-:W-:Y:S01]  /*18940*/  FSEL R149, R219, -INF , !P0 ;  /* 0xff800000db957808 */ /* 0x000fe20004000000 */
[----:B------:R-:W-:Y:S05]  /*18950*/  @!P6 BRA `(.L_x_1729) ;  /* 0x00000a300000e947 */ /* 0x000fea0003800000 */
[----:B------:R-:W-:Y:S05]  /*18960*/  @!P3 BRA `(.L_x_1730) ;  /* 0x000003c00000b947 */ /* 0x000fea0003800000 */
[----:B------:R-:W-:Y:S01]  /*18970*/  IABS R2, c[0x0][0x2d0] ;  /* 0x0000b40000027a13 */ /* 0x000fe20000000000 */
[----:B------:R-:W-:-:S03]  /*18980*/  IMAD.SHL.U32 R4, R210, 0x40, RZ ;  /* 0x00000040d2047824 */ /* 0x000fc600078e00ff */
[----:B------:R-:W1:Y:S02]  /*18990*/  I2F.RP R7, R2 ;  /* 0x0000000200077306 */ /* 0x000e640000209400 */
[----:B------:R-:W-:Y:S02]  /*189a0*/  IABS R9, R4 ;  /* 0x0000000400097213 */ /* 0x000fe40000000000 */
[C---:B------:R-:W-:Y:S02]  /*189b0*/  IADD3 R6, R4.reuse, -0x40, RZ ;  /* 0xffffffc004067810 */ /* 0x040fe40007ffe0ff */
[----:B------:R-:W-:Y:S02]  /*189c0*/  LOP3.LUT R4, R4, c[0x0][0x2d0], RZ, 0x3c, !PT ;  /* 0x0000b40004047a12 */ /* 0x000fe400078e3cff */
        /* <DEDUP_REMOVED lines=23> */
[----:B------:R-:W-:-:S05]  /*18b40*/  ISETP.GE.AND P1, PT, R6, RZ, PT ;  /* 0x000000ff0600720c */ /* 0x000fca0003f26270 */
[----:B------:R-:W-:Y:S02]  /*18b50*/  @P2 IADD3 R8, R8, 0x1, RZ ;  /* 0x0000000108082810 */ /* 0x000fe40007ffe0ff */
[----:B------:R-:W-:-:S04]  /*18b60*/  ISETP.GE.AND P2, PT, R4, RZ, PT ;  /* 0x000000ff0400720c */ /* 0x000fc80003f46270 */
[----:B------:R-:W-:Y:S02]  /*18b70*/  @P0 IADD3 R0, R0, 0x1, RZ ;  /* 0x0000000100000810 */ /* 0x000fe40007ffe0ff */
[----:B------:R-:W-:-:S03]  /*18b80*/  ISETP.NE.AND P0, PT, RZ, c[0x0][0x2d0], PT ;  /* 0x0000b400ff007a0c */ /* 0x000fc60003f05270 */
[----:B------:R-:W-:Y:S01]  /*18b90*/  IMAD.MOV.U32 R7, RZ, RZ, R0 ;  /* 0x000000ffff077224 */ /* 0x000fe200078e0000 */
[----:B------:R-:W-:-:S03]  /*18ba0*/  LOP3.LUT R0, RZ, c[0x0][0x2d0], RZ, 0x33, !PT ;  /* 0x0000b400ff007a12 */ /* 0x000fc600078e33ff */
        /* <DEDUP_REMOVED lines=10> */
[----:B------:R-:W-:-:S05]  /*18c50*/  IMAD R5, R0, c[0x0][0x2d0], -R5 ;  /* 0x0000b40000057a24 */ /* 0x000fca00078e0a05 */
[----:B------:R-:W-:-:S05]  /*18c60*/  SHF.R.S32.HI R0, RZ, 0x1f, R5 ;  /* 0x0000001fff007819 */ /* 0x000fca0000011405 */
[----:B------:R-:W-:-:S04]  /*18c70*/  IMAD R0, R0, c[0x0][0x198], RZ ;  /* 0x0000660000007a24 */ /* 0x000fc800078e02ff */
[----:B------:R-:W-:Y:S01]  /*18c80*/  IMAD R0, R5, c[0x0][0x19c], R0 ;  /* 0x0000670005007a24 */ /* 0x000fe200078e0200 */
[----:B--2---:R-:W-:Y:S01]  /*18c90*/  IADD3 R4, -R7, R4, RZ ;  /* 0x0000000407047210 */ /* 0x004fe20007ffe1ff */
[----:B------:R-:W-:-:S03]  /*18ca0*/  IMAD.WIDE.U32 R6, R5, c[0x0][0x198], RZ ;  /* 0x0000660005067a25 */ /* 0x000fc600078e00ff */
[----:B------:R-:W-:Y:S01]  /*18cb0*/  SHF.R.S32.HI R2, RZ, 0x1f, R4 ;  /* 0x0000001fff027819 */ /* 0x000fe20000011404 */
[----:B------:R-:W-:-:S04]  /*18cc0*/  IMAD.IADD R7, R7, 0x1, R0 ;  /* 0x0000000107077824 */ /* 0x000fc800078e0200 */
[----:B------:R-:W-:Y:S02]  /*18cd0*/  IMAD R5, R2, c[0x0][0x180], RZ ;  /* 0x0000600002057a24 */ /* 0x000fe400078e02ff */
[----:B------:R-:W-:-:S04]  /*18ce0*/  IMAD.WIDE.U32 R8, R4, c[0x0][0x180], R6 ;  /* 0x0000600004087a25 */ /* 0x000fc800078e0006 */
[----:B------:R-:W-:Y:S01]  /*18cf0*/  IMAD R5, R4, c[0x0][0x184], R5 ;  /* 0x0000610004057a24 */ /* 0x000fe200078e0205 */
[----:B------:R-:W-:-:S03]  /*18d00*/  MOV R7, R8 ;  /* 0x0000000800077202 */ /* 0x000fc60000000f00 */
[----:B------:R-:W-:Y:S01]  /*18d10*/  IMAD.IADD R6, R9, 0x1, R5 ;  /* 0x0000000109067824 */ /* 0x000fe200078e0205 */
[----:B------:R-:W-:Y:S05]  /*18d20*/  BRA `(.L_x_1731) ;  /* 0x0000003000007947 */ /* 0x000fea0003800000 */
.L_x_1730:
[----:B------:R-:W-:-:S05]  /*18d30*/  IMAD.MOV.U32 R7, RZ, RZ, c[0x0][0x198] ;  /* 0x00006600ff077624 */ /* 0x000fca00078e00ff */
[----:B------:R-:W-:-:S04]  /*18d40*/  LEA R7, -R7, RZ, 0x6 ;  /* 0x000000ff07077211 */ /* 0x000fc800078e31ff */
[----:B------:R-:W-:Y:S02]  /*18d50*/  SHF.R.S32.HI R6, RZ, 0x1f, R7 ;  /* 0x0000001fff067819 */ /* 0x000fe40000011407 */
.L_x_1731:
[----:B------:R-:W-:Y:S02]  /*18d60*/  LOP3.LUT R0, R207, 0x1, RZ, 0xc0, !PT ;  /* 0x00000001cf007812 */ /* 0x000fe400078ec0ff */
[C---:B------:R-:W-:Y:S02]  /*18d70*/  LEA R32, P0, R7.reuse, R208, 0x1 ;  /* 0x000000d007207211 */ /* 0x040fe400078008ff */
[----:B------:R-:W-:Y:S01]  /*18d80*/  ISETP.NE.U32.AND P2, PT, R0, 0x1, PT ;  /* 0x000000010000780c */ /* 0x000fe20003f45070 */
[----:B------:R-:W-:Y:S01]  /*18d90*/  IMAD.MOV.U32 R0, RZ, RZ, c[0x0][0x198] ;  /* 0x00006600ff007624 */ /* 0x000fe200078e00ff */
[----:B------:R-:W-:-:S03]  /*18da0*/  LEA.HI.X R33, R7, R209, R6, 0x1, P0 ;  /* 0x000000d107217211 */ /* 0x000fc600000f0c06 */
[----:B------:R-:W-:-:S05]  /*18db0*/  IMAD.SHL.U32 R0, R0, 0x10, RZ ;  /* 0x0000001000007824 */ /* 0x000fca00078e00ff */
[----:B------:R-:W-:-:S03]  /*18dc0*/  @P5 IADD3 R5, P0, R0, R7, RZ ;  /* 0x0000000700055210 */ /* 0x000fc60007f1e0ff */
[----:B------:R-:W-:Y:S01]  /*18dd0*/  @!P2 IADD3 R9, P1, R0, R7, RZ ;  /* 0x000000070009a210 */ /* 0x000fe20007f3e0ff */
[----:B------:R-:W-:Y:S01]  /*18de0*/  @!PT LDS RZ, [RZ] ;  /* 0x00000000fffff984 */ /* 0x000fe20000000800 */
[----:B------:R-:W-:Y:S01]  /*18df0*/  @!PT LDS RZ, [RZ] ;  /* 0x00000000fffff984 */ /* 0x000fe20000000800 */
[----:B------:R-:W-:Y:S01]  /*18e00*/  @!PT LDS RZ, [RZ] ;  /* 0x00000000fffff984 */ /* 0x000fe20000000800 */
[----:B------:R1:W-:Y:S01]  /*18e10*/  @!P2 LDGSTS.E.BYPASS.LTC128B.128 [R206+0x6000], [R32.64] ;  /* 0x0600000020ceafae */ /* 0x0003e2000b901d46 */
[----:B------:R-:W-:-:S03]  /*18e20*/  @P5 IMAD.X R4, R201, 0x1, R6, P0 ;  /* 0x00000001c9045824 */ /* 0x000fc600000e0606 */
[----:B------:R-:W-:Y:S01]  /*18e30*/  @!P2 IMAD.X R2, R201, 0x1, R6, P1 ;  /* 0x00000001c902a824 */ /* 0x000fe200008e0606 */
[CC--:B------:R-:W-:Y:S01]  /*18e40*/  @!P2 LEA R10, P1, R9.reuse, R208.reuse, 0x1 ;  /* 0x000000d0090aa211 */ /* 0x0c0fe200078208ff */
[----:B------:R1:W-:Y:S03]  /*18e50*/  @P2 STS.128 [R206+0x6000], RZ ;  /* 0x006000ffce002388 */ /* 0x0003e60000000c00 */
[----:B------:R-:W-:Y:S01]  /*18e60*/  @!P2 LEA.HI.X R11, R9, R209, R2, 0x1, P1 ;  /* 0x000000d1090ba211 */ /* 0x000fe200008f0c02 */
[----:B------:R-:W-:Y:S01]  /*18e70*/  @!PT LDS RZ, [RZ] ;  /* 0x00000000fffff984 */ /* 0x000fe20000000800 */
[----:B------:R-:W-:Y:S01]  /*18e80*/  @!PT LDS RZ, [RZ] ;  /* 0x00000000fffff984 */ /* 0x000fe20000000800 */
[----:B------:R-:W-:Y:S01]  /*18e90*/  @!PT LDS RZ, [RZ] ;  /* 0x00000000fffff984 */ /* 0x000fe20000000800 */
[----:B------:R1:W-:Y:S01]  /*18ea0*/  @P5 LDGSTS.E.BYPASS.LTC128B.128 [R206+0x8000], [R32.64+0x80] ;  /* 0x0800008020ce5fae */ /* 0x0003e2000b901d46 */
[C---:B------:R-:W-:Y:S02]  /*18eb0*/  @P5 LEA R8, P1, R5.reuse, R208, 0x1 ;  /* 0x000000d005085211 */ /* 0x040fe400078208ff */
[----:B------:R-:W-:Y:S01]  /*18ec0*/  @P4 IADD3 R2, P0, R0, R7, RZ ;  /* 0x0000000700024210 */ /* 0x000fe20007f1e0ff */
[----:B------:R1:W-:Y:S01]  /*18ed0*/  @!P5 STS.128 [R206+0x8000], RZ ;  /* 0x008000ffce00d388 */ /* 0x0003e20000000c00 */
[----:B------:R-:W-:-:S03]  /*18ee0*/  @P5 LEA.HI.X R9, R5, R209, R4, 0x1, P1 ;  /* 0x000000d105095211 */ /* 0x000fc600008f0c04 */
[----:B------:R-:W-:Y:S01]  /*18ef0*/  @P4 IMAD.X R4, R201, 0x1, R6, P0 ;  /* 0x00000001c9044824 */ /* 0x000fe200000e0606 */
[----:B------:R-:W-:-:S04]  /*18f00*/  IADD3 R7, P1, P0, R0, R7, R0 ;  /* 0x0000000700077210 */ /* 0x000fc8000783e000 */
[----:B------:R-:W-:Y:S02]  /*18f10*/  IADD3.X R6, R201, R6, R201, P1, P0 ;  /* 0x00000006c9067210 */ /* 0x000fe40000fe04c9 */
[CC--:B------:R-:W-:Y:S02]  /*18f20*/  @P4 LEA R34, P1, R2.reuse, R208.reuse, 0x1 ;  /* 0x000000d002224211 */ /* 0x0c0fe400078208ff */
[CC--:B------:R-:W-:Y:S02]  /*18f30*/  @!P2 LEA R134, P0, R7.reuse, R208.reuse, 0x1 ;  /* 0x000000d00786a211 */ /* 0x0c0fe400078008ff */
[-C--:B------:R-:W-:Y:S02]  /*18f40*/  @P4 LEA.HI.X R35, R2, R209.reuse, R4, 0x1, P1 ;  /* 0x000000d102234211 */ /* 0x080fe400008f0c04 */
[C---:B------:R-:W-:Y:S02]  /*18f50*/  @P5 LEA R140, P1, R7.reuse, R208, 0x1 ;  /* 0x000000d0078c5211 */ /* 0x040fe400078208ff */
[----:B------:R-:W-:-:S02]  /*18f60*/  @!P2 LEA.HI.X R135, R7, R209, R6, 0x1, P0 ;  /* 0x000000d10787a211 */ /* 0x000fc400000f0c06 */
[C-C-:B------:R-:W-:Y:S02]  /*18f70*/  @P5 LEA.HI.X R141, R7.reuse, R209, R6.reuse, 0x1, P1 ;  /* 0x000000d1078d5211 */ /* 0x140fe400008f0c06 */
[CC--:B------:R-:W-:Y:S02]  /*18f80*/  @P4 LEA R4, P0, R7.reuse, R208.reuse, 0x1 ;  /* 0x000000d007044211 */ /* 0x0c0fe400078008ff */
[----:B------:R-:W-:Y:S02]  /*18f90*/  IADD3 R0, P1, R0, R7, RZ ;  /* 0x0000000700007210 */ /* 0x000fe40007f3e0ff */
[--C-:B------:R-:W-:Y:S01]  /*18fa0*/  @P4 LEA.HI.X R5, R7, R209, R6.reuse, 0x1, P0 ;  /* 0x000000d107054211 */ /* 0x100fe200000f0c06 */
[----:B------:R-:W-:Y:S01]  /*18fb0*/  @P4 IMAD.MOV.U32 R7, RZ, RZ, R33 ;  /* 0x000000ffff074224 */ /* 0x000fe200078e0021 */
[CC--:B------:R-:W-:Y:S01]  /*18fc0*/  @!P2 LEA R144, P0, R0.reuse, R208.reuse, 0x1 ;  /* 0x000000d00090a211 */ /* 0x0c0fe200078008ff */
[----:B------:R-:W-:Y:S01]  /*18fd0*/  IMAD.X R6, R201, 0x1, R6, P1 ;  /* 0x00000001c9067824 */ /* 0x000fe200008e0606 */
[----:B------:R-:W-:-:S04]  /*18fe0*/  @P5 LEA R142, P1, R0, R208, 0x1 ;  /* 0x000000d0008e5211 */ /* 0x000fc800078208ff */
[CC--:B------:R-:W-:Y:S02]  /*18ff0*/  @!P2 LEA.HI.X R145, R0.reuse, R209.reuse, R6, 0x1, P0 ;  /* 0x000000d10091a211 */ /* 0x0c0fe400000f0c06 */
[C---:B------:R-:W-:Y:S01]  /*19000*/  @P4 LEA R146, P0, R0.reuse, R208, 0x1 ;  /* 0x000000d000924211 */ /* 0x040fe200078008ff */
[----:B------:R-:W-:Y:S01]  /*19010*/  IMAD.MOV.U32 R208, RZ, RZ, R32 ;  /* 0x000000ffffd07224 */ /* 0x000fe200078e0020 */
[CCC-:B------:R-:W-:Y:S02]  /*19020*/  @P5 LEA.HI.X R143, R0.reuse, R209.reuse, R6.reuse, 0x1, P1 ;  /* 0x000000d1008f5211 */ /* 0x1c0fe400008f0c06 */
[----:B------:R-:W-:Y:S01]  /*19030*/  @P4 LEA.HI.X R147, R0, R209, R6, 0x1, P0 ;  /* 0x000000d100934211 */ /* 0x000fe200000f0c06 */
[----:B------:R-:W-:Y:S02]  /*19040*/  @P4 IMAD.MOV.U32 R6, RZ, RZ, R32 ;  /* 0x000000ffff064224 */ /* 0x000fe400078e0020 */
[----:B------:R-:W-:-:S03]  /*19050*/  IMAD.MOV.U32 R209, RZ, RZ, R33 ;  /* 0x000000ffffd17224 */ /* 0x000fc600078e0021 */
        /* <DEDUP_REMOVED lines=51> */
.L_x_1729:
        /* <DEDUP_REMOVED lines=87> */
[--C-:B------:R-:W-:Y:S02]  /*19900*/  FFMA.FTZ R168, R168, c[0x0][0x23c], -R153.reuse ;  /* 0x00008f00a8a87a23 */ /* 0x100fe40000010899 */
[----:B------:R-:W-:Y:S02]  /*19910*/  FFMA.FTZ R166, R166, c[0x0][0x23c], -R153 ;  /* 0x00008f00a6a67a23 */ /* 0x000fe40000010899 */
        /* <DEDUP_REMOVED lines=320> */
.L_x_1726:
[----:B------:R-:W-:Y:S05]  /*1ad20*/  @!P6 BRA `(.L_x_1732) ;  /* 0x000037b00000e947 */ /* 0x000fea0003800000 */
[----:B------:R-:W-:Y:S01]  /*1ad30*/  ULDC UR6, c[0x0][0x1a0] ;  /* 0x0000680000067ab9 */ /* 0x000fe20000000800 */
[----:B------:R-:W-:Y:S01]  /*1ad40*/  IMAD.MOV.U32 R0, RZ, RZ, R3 ;  /* 0x000000ffff007224 */ /* 0x000fe200078e0003 */
[----:B------:R-:W-:Y:S01]  /*1ad50*/  ULEA UR6, -UR6, URZ, 0x6 ;  /* 0x0000003f06067291 */ /* 0x000fe2000f8e313f */
[----:B------:R-:W-:Y:S01]  /*1ad60*/  IMAD.MOV.U32 R133, RZ, RZ, R132 ;  /* 0x000000ffff857224 */ /* 0x000fe200078e0084 */
[----:B------:R-:W-:-:S02]  /*1ad70*/  ULDC UR7, c[0x0][0x1a0] ;  /* 0x0000680000077ab9 */ /* 0x000fc40000000800 */
[----:B------:R-:W-:Y:S02]  /*1ad80*/  USHF.R.S32.HI UR5, URZ, 0x1f, UR6 ;  /* 0x0000001f3f057899 */ /* 0x000fe40008011406 */
[----:B------:R-:W-:Y:S01]  /*1ad90*/  MOV R214, UR6 ;  /* 0x0000000600d67c02 */ /* 0x000fe20008000f00 */
[----:B------:R-:W-:Y:S02]  /*1ada0*/  ULDC UR4, c[0x0][0x198] ;  /* 0x0000660000047ab9 */ /* 0x000fe40000000800 */
[----:B------:R-:W-:Y:S01]  /*1adb0*/  USHF.L.U32 UR7, UR7, 0x4, URZ ;  /* 0x0000000407077899 */ /* 0x000fe2000800063f */
[----:B------:R-:W-:Y:S01]  /*1adc0*/  MOV R212, UR5 ;  /* 0x0000000500d47c02 */ /* 0x000fe20008000f00 */
[----:B------:R-:W-:Y:S02]  /*1add0*/  USHF.L.U32 UR4, UR4, 0x4, URZ ;  /* 0x0000000404047899 */ /* 0x000fe4000800063f */
[----:B------:R-:W-:Y:S02]  /*1ade0*/  ULDC.64 UR8, c[0x0][0x118] ;  /* 0x0000460000087ab9 */ /* 0x000fe40000000a00 */
.L_x_1736:
        /* <DEDUP_REMOVED lines=12> */
[C---:B------:R-:W-:Y:S02]  /*1aeb0*/  IADD3 R10, R3.reuse, 0x40, RZ ;  /* 0x00000040030a7810 */ /* 0x040fe40007ffe0ff */
[----:B------:R-:W-:Y:S02]  /*1aec0*/  IABS R4, R3 ;  /* 0x0000000300047213 */ /* 0x000fe40000000000 */
[----:B------:R-:W-:Y:S02]  /*1aed0*/  IABS R6, R10 ;  /* 0x0000000a00067213 */ /* 0x000fe40000000000 */
[----:B------:R-:W-:Y:S02]  /*1aee0*/  LOP3.LUT R10, R10, c[0x0][0x2d0], RZ, 0x3c, !PT ;  /* 0x0000b4000a0a7a12 */ /* 0x000fe400078e3cff */
        /* <DEDUP_REMOVED lines=49> */
.L_x_1733:
[C---:B------:R-:W-:Y:S02]  /*1b200*/  LOP3.LUT P5, RZ, R207.reuse, 0x1, RZ, 0xc0, !PT ;  /* 0x00000001cfff7812 */ /* 0x040fe400078ac0ff */
[C---:B------:R-:W-:Y:S02]  /*1b210*/  IADD3 R7, P0, R4.reuse, UR7, RZ ;  /* 0x0000000704077c10 */ /* 0x040fe4000ff1e0ff */
[-C--:B------:R-:W-:Y:S02]  /*1b220*/  LEA R2, P1, R4, R164.reuse, 0x1 ;  /* 0x000000a404027211 */ /* 0x080fe400078208ff */
[C---:B------:R-:W-:Y:S01]  /*1b230*/  LOP3.LUT P4, RZ, R207.reuse, 0x2, RZ, 0xc0, !PT ;  /* 0x00000002cfff7812 */ /* 0x040fe2000788c0ff */
[--C-:B------:R-:W-:Y:S01]  /*1b240*/  IMAD.X R6, R200, 0x1, R3.reuse, P0 ;  /* 0x00000001c8067824 */ /* 0x100fe200000e0603 */
[-C--:B------:R-:W-:Y:S02]  /*1b250*/  LEA.HI.X R3, R4, R165.reuse, R3, 0x1, P1 ;  /* 0x000000a504037211 */ /* 0x080fe400008f0c03 */
[----:B------:R-:W-:Y:S02]  /*1b260*/  LOP3.LUT P2, RZ, R207, 0x4, RZ, 0xc0, !PT ;  /* 0x00000004cfff7812 */ /* 0x000fe4000784c0ff */
[C---:B------:R-:W-:Y:S01]  /*1b270*/  IADD3 R5, P0, R7.reuse, UR7, RZ ;  /* 0x0000000707057c10 */ /* 0x040fe2000ff1e0ff */
[----:B------:R-:W-:Y:S01]  /*1b280*/  @!PT LDS RZ, [RZ] ;  /* 0x00000000fffff984 */ /* 0x000fe20000000800 */
[----:B------:R-:W-:Y:S01]  /*1b290*/  @!PT LDS RZ, [RZ] ;  /* 0x00000000fffff984 */ /* 0x000fe20000000800 */
[----:B------:R-:W-:Y:S01]  /*1b2a0*/  @!PT LDS RZ, [RZ] ;  /* 0x00000000fffff984 */ /* 0x000fe20000000800 */
[----:B------:R1:W-:Y:S01]  /*1b2b0*/  @P5 LDGSTS.E.BYPASS.LTC128B.128 [R206+0xc000], [R2.64] ;  /* 0x0c00000002ce5fae */ /* 0x0003e2000b901d48 */
[CC--:B------:R-:W-:Y:S03]  /*1b2c0*/  @P5 LEA R14, P6, R7.reuse, R164.reuse, 0x1 ;  /* 0x000000a4070e5211 */ /* 0x0c0fe600078c08ff */
[----:B------:R-:W-:Y:S01]  /*1b2d0*/  @!P5 STS.128 [R206+0xc000], RZ ;  /* 0x00c000ffce00d388 */ /* 0x000fe20000000c00 */
[CCC-:B------:R-:W-:Y:S01]  /*1b2e0*/  @P5 LEA.HI.X R15, R7.reuse, R165.reuse, R6.reuse, 0x1, P6 ;  /* 0x000000a5070f5211 */ /* 0x1c0fe200030f0c06 */
        /* <DEDUP_REMOVED lines=19> */
[CCC-:B------:R-:W-:Y:S01]  /*1b420*/  @P4 LEA.HI.X R17, R5.reuse, R165.reuse, R4.reuse, 0x1, P1 ;  /* 0x000000a505114211 */ /* 0x1c0fe200008f0c04 */
[----:B------:R-:W-:Y:S01]  /*1b430*/  @!PT LDS RZ, [RZ] ;  /* 0x00000000fffff984 */ /* 0x000fe20000000800 */
[----:B------:R-:W-:Y:S01]  /*1b440*/  @!PT LDS RZ, [RZ] ;  /* 0x00000000fffff984 */ /* 0x000fe20000000800 */
[----:B------:R-:W-:Y:S01]  /*1b450*/  @!PT LDS RZ, [RZ] ;  /* 0x00000000fffff984 */ /* 0x000fe20000000800 */
[----:B------:R2:W-:Y:S01]  /*1b460*/  @P5 LDGSTS.E.BYPASS.LTC128B.128 [R206+0xc800], [R14.64] ;  /* 0x0c8000000ece5fae */ /* 0x0005e2000b901d48 */
[C---:B------:R-:W-:Y:S02]  /*1b470*/  IADD3 R6, P6, R5.reuse, UR7, RZ ;  /* 0x0000000705067c10 */ /* 0x040fe4000ffde0ff */
[-CC-:B------:R-:W-:Y:S01]  /*1b480*/  @P2 LEA.HI.X R21, R5, R165.reuse, R4.reuse, 0x1, P0 ;  /* 0x000000a505152211 */ /* 0x180fe200000f0c04 */
[----:B------:R-:W-:Y:S01]  /*1b490*/  @!P5 STS.128 [R206+0xc800], RZ ;  /* 0x00c800ffce00d388 */ /* 0x000fe20000000c00 */
[-C--:B------:R-:W-:Y:S01]  /*1b4a0*/  @P4 LEA R22, P1, R6, R164.reuse, 0x1 ;  /* 0x000000a406164211 */ /* 0x080fe200078208ff */
        /* <DEDUP_REMOVED lines=15> */
[----:B------:R-:W-:Y:S03]  /*1b5a0*/  ISETP.GT.AND P0, PT, R210, R199, PT ;  /* 0x000000c7d200720c */ /* 0x000fe60003f04270 */
        /* <DEDUP_REMOVED lines=258> */
.L_x_1735:
[CC--:B------:R-:W-:Y:S02]  /*1c5d0*/  LEA R142, P1, R134.reuse, R208.reuse, 0x1 ;  /* 0x000000d0868e7211 */ /* 0x0c0fe400078208ff */
[C---:B------:R-:W-:Y:S02]  /*1c5e0*/  IADD3 R135, P0, R134.reuse, UR4, RZ ;  /* 0x0000000486877c10 */ /* 0x040fe4000ff1e0ff */
[-CC-:B------:R-:W-:Y:S02]  /*1c5f0*/  LEA.HI.X R143, R134, R209.reuse, R2.reuse, 0x1, P1 ;  /* 0x000000d1868f7211 */ /* 0x180fe400008f0c02 */
[-C--:B------:R-:W-:Y:S01]  /*1c600*/  @P5 LEA R140, P6, R135, R208.reuse, 0x1 ;  /* 0x000000d0878c5211 */ /* 0x080fe200078c08ff */
[----:B------:R-:W-:Y:S01]  /*1c610*/  IMAD.X R132, R201, 0x1, R2, P0 ;  /* 0x00000001c9847824 */ /* 0x000fe200000e0602 */
[CC--:B------:R-:W-:Y:S01]  /*1c620*/  @P4 LEA R136, P1, R135.reuse, R208.reuse, 0x1 ;  /* 0x000000d087884211 */ /* 0x0c0fe200078208ff */
[----:B------:R-:W-:Y:S01]  /*1c630*/  @!PT LDS RZ, [RZ] ;  /* 0x00000000fffff984 */ /* 0x000fe20000000800 */
[----:B------:R-:W-:Y:S01]  /*1c640*/  @!PT LDS RZ, [RZ] ;  /* 0x00000000fffff984 */ /* 0x000fe20000000800 */
[----:B------:R-:W-:Y:S01]  /*1c650*/  @!PT LDS RZ, [RZ] ;  /* 0x00000000fffff984 */ /* 0x000fe20000000800 */
[----:B------:R1:W-:Y:S01]  /*1c660*/  @P5 LDGSTS.E.BYPASS.LTC128B.128 [R206+0x6000], [R142.64] ;  /* 0x060000008ece5fae */ /* 0x0003e2000b901d48 */
[C---:B------:R-:W-:Y:S02]  /*1c670*/  IADD3 R3, P0, R135.reuse, UR4, RZ ;  /* 0x0000000487037c10 */ /* 0x040fe4000ff1e0ff */
        /* <DEDUP_REMOVED lines=21> */
[CCC-:B------:R-:W-:Y:S02]  /*1c7d0*/  @P2 LEA.HI.X R145, R3.reuse, R209.reuse, R2.reuse, 0x1, P0 ;  /* 0x000000d103912211 */ /* 0x1c0fe400000f0c02 */
[----:B------:R-:W-:Y:S01]  /*1c7e0*/  IADD3 R132, P6, R3, UR4, RZ ;  /* 0x0000000403847c10 */ /* 0x000fe2000ffde0ff */
        /* <DEDUP_REMOVED lines=55> */
.L_x_1734:
        /* <DEDUP_REMOVED lines=408> */
.L_x_1732:
        /* <DEDUP_REMOVED lines=46> */
[----:B------:R-:W1:Y:S01]  /*1e7c0*/  @P4 MUFU.LG2 R4, R4 ;  /* 0x0000000400044308 */ /* 0x000e620000000c00 */
        /* <DEDUP_REMOVED lines=41> */
[----:B------:R-:W2:Y:S01]  /*1ea60*/  @P3 MUFU.LG2 R2, R2 ;  /* 0x0000000200023308 */ /* 0x000ea20000000c00 */
[C---:B------:R-:W-:Y:S01]  /*1ea70*/  FMUL.FTZ R59, R6.reuse, R59 ;  /* 0x0000003b063b7220 */ /* 0x040fe20000410000 */
[----:B------:R-:W-:Y:S01]  /*1ea80*/  IADD3 R9, -R9, R0, RZ ;  /* 0x0000000009097210 */ /* 0x000fe20007ffe1ff */
[----:B------:R-:W-:Y:S01]  /*1ea90*/  FMUL.FTZ R58, R6, R58 ;  /* 0x0000003a063a7220 */ /* 0x000fe20000410000 */
[----:B------:R-:W-:Y:S01]  /*1eaa0*/  IADD3 R11, -R11, R10, RZ ;  /* 0x0000000a0b0b7210 */ /* 0x000fe20007ffe1ff */
[----:B------:R-:W-:-:S02]  /*1eab0*/  FMUL.FTZ R60, R7, R60 ;  /* 0x0000003c073c7220 */ /* 0x000fc40000410000 */
[C---:B------:R-:W-:Y:S01]  /*1eac0*/  FMUL.FTZ R61, R7.reuse, R61 ;  /* 0x0000003d073d7220 */ /* 0x040fe20000410000 */
[----:B------:R-:W-:Y:S01]  /*1ead0*/  SHF.R.S32.HI R0, RZ, 0x1f, R11 ;  /* 0x0000001fff007819 */ /* 0x000fe2000001140b */
[C---:B------:R-:W-:Y:S02]  /*1eae0*/  FMUL.FTZ R63, R6.reuse, R63 ;  /* 0x0000003f063f7220 */ /* 0x040fe40000410000 */
[----:B------:R-:W-:Y:S01]  /*1eaf0*/  FMUL.FTZ R62, R6, R62 ;  /* 0x0000003e063e7220 */ /* 0x000fe20000410000 */
[----:B------:R-:W-:Y:S01]  /*1eb00*/  LEA.HI R0, R0, R11, RZ, 0x2 ;  /* 0x0000000b00007211 */ /* 0x000fe200078f10ff */
[C---:B------:R-:W-:Y:S02]  /*1eb10*/  FMUL.FTZ R64, R7.reuse, R64 ;  /* 0x0000004007407220 */ /* 0x040fe40000410000 */
[----:B------:R-:W-:Y:S01]  /*1eb20*/  FMUL.FTZ R65, R7, R65 ;  /* 0x0000004107417220 */ /* 0x000fe20000410000 */
[----:B------:R-:W-:Y:S01]  /*1eb30*/  SHF.R.S32.HI R0, RZ, 0x2, R0 ;  /* 0x00000002ff007819 */ /* 0x000fe20000011400 */
        /* <DEDUP_REMOVED lines=59> */
[----:B------:R-:W-:Y:S01]  /*1eef0*/  FMUL.FTZ R117, R7, R117 ;  /* 0x0000007507757220 */ /* 0x000fe20000410000 */
[----:B------:R-:W-:Y:S01]  /*1ef00*/  MOV R7, 0x40 ;  /* 0x0000004000077802 */ /* 0x000fe20000000f00 */
[----:B------:R-:W-:-:S02]  /*1ef10*/  FMUL.FTZ R119, R6, R119 ;  /* 0x0000007706777220 */ /* 0x000fc40000410000 */
[----:B------:R-:W-:Y:S01]  /*1ef20*/  FMUL.FTZ R118, R6, R118 ;  /* 0x0000007606767220 */ /* 0x000fe20000410000 */
[----:B------:R-:W-:Y:S01]  /*1ef30*/  SHF.L.U32 R6, R14, 0x2, RZ ;  /* 0x000000020e067819 */ /* 0x000fe200000006ff */
[----:B-1----:R-:W-:Y:S01]  /*1ef40*/  @P4 FMUL.FTZ R11, R4, 0.69314718246459960938 ;  /* 0x3f317218040b4820 */ /* 0x002fe20000410000 */
[----:B------:R-:W-:Y:S01]  /*1ef50*/  SEL R7, R7, 0xffffffc0, !P1 ;  /* 0xffffffc007077807 */ /* 0x000fe20004800000 */
[----:B--2---:R-:W-:Y:S01]  /*1ef60*/  @P3 FMUL.FTZ R2, R2, 0.69314718246459960938 ;  /* 0x3f31721802023820 */ /* 0x004fe20000410000 */
[C---:B------:R-:W-:Y:S02]  /*1ef70*/  IADD3 R16, R6.reuse, -0x20, RZ ;  /* 0xffffffe006107810 */ /* 0x040fe40007ffe0ff */
[C---:B------:R-:W-:Y:S02]  /*1ef80*/  @P0 IADD3 R16, R6.reuse, 0x20, RZ ;  /* 0x0000002006100810 */ /* 0x040fe40007ffe0ff */
[C---:B------:R-:W-:Y:S02]  /*1ef90*/  IADD3 R17, R6.reuse, R7, RZ ;  /* 0x0000000706117210 */ /* 0x040fe40007ffe0ff */
[----:B------:R-:W-:Y:S01]  /*1efa0*/  IADD3 R18, R7, R16, RZ ;  /* 0x0000001007127210 */ /* 0x000fe20007ffe0ff */
[----:B------:R-:W-:Y:S01]  /*1efb0*/  STS.64 [R16], R36 ;  /* 0x0000002410007388 */ /* 0x000fe20000000a00 */
[----:B------:R-:W-:-:S02]  /*1efc0*/  IADD3 R19, R6, R15, RZ ;  /* 0x0000000f06137210 */ /* 0x000fc40007ffe0ff */
[----:B------:R-:W-:Y:S01]  /*1efd0*/  IADD3 R20, R15, R16, RZ ;  /* 0x000000100f147210 */ /* 0x000fe20007ffe0ff */
[----:B------:R-:W-:Y:S01]  /*1efe0*/  STS.64 [R16+0x800], R38 ;  /* 0x0008002610007388 */ /* 0x000fe20000000a00 */
[-C--:B------:R-:W-:Y:S02]  /*1eff0*/  IADD3 R21, R17, R15.reuse, RZ ;  /* 0x0000000f11157210 */ /* 0x080fe40007ffe0ff */
[----:B------:R-:W-:Y:S01]  /*1f000*/  IADD3 R15, R18, R15, RZ ;  /* 0x0000000f120f7210 */ /* 0x000fe20007ffe0ff */
[----:B------:R-:W-:Y:S01]  /*1f010*/  STS.64 [R17], R40 ;  /* 0x0000002811007388 */ /* 0x000fe20000000a00 */
[----:B------:R-:W-:Y:S02]  /*1f020*/  LOP3.LUT P0, RZ, R9, 0x3, RZ, 0xc0, !PT ;  /* 0x0000000309ff7812 */ /* 0x000fe4000780c0ff */
[----:B------:R-:W-:Y:S01]  /*1f030*/  MOV R9, 0xff800000 ;  /* 0xff80000000097802 */ /* 0x000fe20000000f00 */
[----:B------:R-:W-:Y:S01]  /*1f040*/  STS.64 [R17+0x800], R42 ;  /* 0x0008002a11007388 */ /* 0x000fe20000000a00 */
[----:B------:R-:W-:-:S03]  /*1f050*/  @P3 FFMA.FTZ R9, R3, c[0x0][0x238], R2 ;  /* 0x00008e0003093a23 */ /* 0x000fc60000010002 */
        /* <DEDUP_REMOVED lines=28> */
[----:B------:R-:W-:Y:S04]  /*1f220*/  STS.64 [R16+0x8000], R100 ;  /* 0x0080006410007388 */ /* 0x000fe80000000a00 */
[----:B------:R-:W-:Y:S04]  /*1f230*/  STS.64 [R16+0x8800], R102 ;  /* 0x0088006610007388 */ /* 0x000fe80000000a00 */
[----:B------:R-:W-:Y:S04]  /*1f240*/  STS.64 [R17+0x8000], R104 ;  /* 0x0080006811007388 */ /* 0x000fe80000000a00 */
[----:B------:R-:W-:Y:S04]  /*1f250*/  STS.64 [R17+0x8800], R106 ;  /* 0x0088006a11007388 */ /* 0x000fe80000000a00 */
[----:B------:R-:W-:Y:S04]  /*1f260*/  STS.64 [R18+0x8000], R124 ;  /* 0x0080007c12007388 */ /* 0x000fe80000000a00 */
[----:B------:R-:W-:Y:S04]  /*1f270*/  STS.64 [R18+0x8800], R126 ;  /* 0x0088007e12007388 */ /* 0x000fe80000000a00 */
[----:B-1----:R-:W1:Y:S04]  /*1f280*/  S2R R14, SR_CTAID.Z ;  /* 0x00000000000e7919 */ /* 0x002e680000002700 */
[----:B------:R-:W-:Y:S04]  /*1f290*/  STS.64 [R19+0x8000], R108 ;  /* 0x0080006c13007388 */ /* 0x000fe80000000a00 */
[----:B------:R-:W-:Y:S04]  /*1f2a0*/  STS.64 [R19+0x8800], R110 ;  /* 0x0088006e13007388 */ /* 0x000fe80000000a00 */
[----:B------:R-:W-:Y:S04]  /*1f2b0*/  STS.64 [R20+0x8000], R112 ;  /* 0x0080007014007388 */ /* 0x000fe80000000a00 */
[----:B------:R-:W-:Y:S04]  /*1f2c0*/  STS.64 [R20+0x8800], R114 ;  /* 0x0088007214007388 */ /* 0x000fe80000000a00 */
[----:B------:R-:W-:Y:S04]  /*1f2d0*/  STS.64 [R21+0x8000], R120 ;  /* 0x0080007815007388 */ /* 0x000fe80000000a00 */
[----:B------:R-:W-:Y:S04]  /*1f2e0*/  STS.64 [R21+0x8800], R122 ;  /* 0x0088007a15007388 */ /* 0x000fe80000000a00 */
[----:B------:R-:W2:Y:S04]  /*1f2f0*/  S2R R6, SR_CTAID.Y ;  /* 0x0000000000067919 */ /* 0x000ea80000002600 */
[----:B------:R-:W-:Y:S04]  /*1f300*/  STS.64 [R15+0x8000], R116 ;  /* 0x008000740f007388 */ /* 0x000fe80000000a00 */
[----:B------:R3:W-:Y:S04]  /*1f310*/  STS.64 [R15+0x8800], R118 ;  /* 0x008800760f007388 */ /* 0x0007e80000000a00 */
[----:B------:R-:W-:Y:S06]  /*1f320*/  BAR.SYNC.DEFER_BLOCKING 0x0 ;  /* 0x0000000000007b1d */ /* 0x000fec0000010000 */
[----:B------:R-:W4:Y:S01]  /*1f330*/  S2R R7, SR_CTAID.X ;  /* 0x0000000000077919 */ /* 0x000f220000002500 */
[----:B---3--:R-:W-:Y:S01]  /*1f340*/  IADD3 R15, -R203, RZ, RZ ;  /* 0x000000ffcb0f7210 */ /* 0x008fe20007ffe1ff */
[----:B--2---:R-:W-:-:S02]  /*1f350*/  IMAD R203, R6, c[0x0][0x210], R203 ;  /* 0x0000840006cb7a24 */ /* 0x004fc400078e02cb */
[----:B------:R-:W2:Y:S01]  /*1f360*/  LDS.128 R104, [R5.X4] ;  /* 0x0000000005687984 */ /* 0x000ea20000004c00 */
[----:B------:R-:W-:Y:S01]  /*1f370*/  MOV R6, 0xff800000 ;  /* 0xff80000000067802 */ /* 0x000fe20000000f00 */
[----:B------:R-:W-:Y:S02]  /*1f380*/  @P4 FFMA.FTZ R6, R132, c[0x0][0x238], R11 ;  /* 0x00008e0084064a23 */ /* 0x000fe4000001000b */
[----:B-1----:R-:W-:Y:S01]  /*1f390*/  IMAD R14, R15, c[0x0][0x1c0], R14 ;  /* 0x000070000f0e7a24 */ /* 0x002fe200078e020e */
[----:B------:R-:W-:Y:S01]  /*1f3a0*/  SHF.R.S32.HI R15, RZ, 0x1f, R12 ;  /* 0x0000001fff0f7819 */ /* 0x000fe2000001140c */
[----:B------:R-:W1:Y:S02]  /*1f3b0*/  LDS.128 R100, [R5.X4+0x800] ;  /* 0x0008000005647984 */ /* 0x000e640000004c00 */
[----:B------:R-:W-:Y:S01]  /*1f3c0*/  IMAD R14, R203, c[0x0][0x1c0], R14 ;  /* 0x00007000cb0e7a24 */ /* 0x000fe200078e020e */
[----:B------:R-:W-:Y:S01]  /*1f3d0*/  LEA.HI R15, R15, R12, RZ, 0x2 ;  /* 0x0000000c0f0f7211 */ /* 0x000fe200078f10ff */
[----:B------:R-:W3:Y:S03]  /*1f3e0*/  LDS.128 R96, [R5.X4+0x1000] ;  /* 0x0010000005607984 */ /* 0x000ee60000004c00 */
[----:B------:R-:W-:Y:S01]  /*1f3f0*/  LOP3.LUT R15, R15, 0xffffffc, RZ, 0xc0, !PT ;  /* 0x0ffffffc0f0f7812 */ /* 0x000fe200078ec0ff */
[----:B------:R-:W1:Y:S03]  /*1f400*/  LDS.128 R92, [R5.X4+0x1800] ;  /* 0x00180000055c7984 */ /* 0x000e660000004c00 */
[----:B------:R-:W-:Y:S01]  /*1f410*/  IADD3 R15, R12, -R15, RZ ;  /* 0x8000000f0c0f7210 */ /* 0x000fe20007ffe0ff */
[----:B------:R-:W1:Y:S01]  /*1f420*/  LDS.128 R88, [R5.X4+0x2000] ;  /* 0x0020000005587984 */ /* 0x000e620000004c00 */
[----:B------:R-:W-:-:S02]  /*1f430*/  SHF.L.U32 R12, R13, 0x2, RZ ;  /* 0x000000020d0c7819 */ /* 0x000fc400000006ff */
[----:B------:R-:W-:Y:S01]  /*1f440*/  LEA R15, R15, R0, 0x4 ;  /* 0x000000000f0f7211 */ /* 0x000fe200078e20ff */
[----:B------:R-:W1:Y:S01]  /*1f450*/  LDS.128 R84, [R5.X4+0x2800] ;  /* 0x0028000005547984 */ /* 0x000e620000004c00 */
[----:B------:R-:W-:-:S03]  /*1f460*/  SHF.R.S32.HI R13, RZ, 0x1f, R12 ;  /* 0x0000001fff0d7819 */ /* 0x000fc6000001140c */
        /* <DEDUP_REMOVED lines=18> */
[----:B----4-:R-:W-:-:S05]  /*1f590*/  SHF.L.U32 R5, R7, 0x6, RZ ;  /* 0x0000000607057819 */ /* 0x010fca00000006ff */
[----:B------:R-:W-:Y:S01]  /*1f5a0*/  IMAD R5, R14, c[0x0][0x214], R5 ;  /* 0x000085000e057a24 */ /* 0x000fe200078e0205 */
[----:B------:R-:W-:Y:S05]  /*1f5b0*/  @P0 BRA `(.L_x_1738) ;  /* 0x000000b000000947 */ /* 0x000fea0003800000 */
[----:B--23--:R-:W-:Y:S01]  /*1f5c0*/  IMAD R0, R7, -0x40, R202 ;  /* 0xffffffc007007824 */ /* 0x00cfe200078e02ca */
[----:B------:R-:W-:Y:S02]  /*1f5d0*/  IADD3 R3, R15, 0x8, RZ ;  /* 0x000000080f037810 */ /* 0x000fe40007ffe0ff */
[----:B------:R-:W-:Y:S02]  /*1f5e0*/  SHF.R.S32.HI R4, RZ, 0x1f, R15 ;  /* 0x0000001fff047819 */ /* 0x000fe4000001140f */
[----:B------:R-:W-:Y:S02]  /*1f5f0*/  IADD3 R2, P0, R5, R15, RZ ;  /* 0x0000000f05027210 */ /* 0x000fe40007f1e0ff */
[-C--:B------:R-:W-:Y:S02]  /*1f600*/  ISETP.GE.AND P2, PT, R15, R0.reuse, PT ;  /* 0x000000000f00720c */ /* 0x080fe40003f46270 */
[----:B------:R-:W-:-:S02]  /*1f610*/  ISETP.GE.AND P1, PT, R3, R0, PT ;  /* 0x000000000300720c */ /* 0x000fc40003f26270 */
[----:B------:R-:W-:Y:S02]  /*1f620*/  LEA.HI.X.SX32 R3, R5, R4, 0x1, P0 ;  /* 0x0000000405037211 */ /* 0x000fe400000f0eff */
[----:B------:R-:W-:-:S04]  /*1f630*/  LEA R10, P0, R2, c[0x0][0x208], 0x2 ;  /* 0x00008200020a7a11 */ /* 0x000fc800078010ff */
[----:B------:R-:W-:-:S05]  /*1f640*/  LEA.HI.X R11, R2, c[0x0][0x20c], R3, 0x2, P0 ;  /* 0x00008300020b7a11 */ /* 0x000fca00000f1403 */
[----:B------:R2:W-:Y:S04]  /*1f650*/  @!P2 STG.E [R10.64], R6 ;  /* 0x000000060a00a986 */ /* 0x0005e8000c101904 */
[----:B------:R2:W-:Y:S02]  /*1f660*/  @!P1 STG.E [R10.64+0x20], R9 ;  /* 0x000020090a009986 */ /* 0x0005e4000c101904 */
.L_x_1738:
[----:B--23--:R-:W-:Y:S05]  /*1f670*/  BSYNC B0 ;  /* 0x0000000000007941 */ /* 0x00cfea0003800000 */
.L_x_1737:
[----:B------:R-:W-:Y:S01]  /*1f680*/  IMAD R7, R7, -0x40, R202 ;  /* 0xffffffc007077824 */ /* 0x000fe200078e02ca */
[----:B------:R-:W-:Y:S01]  /*1f690*/  BSSY B0, `(.L_x_1739) ;  /* 0x0000012000007945 */ /* 0x000fe20003800000 */
[----:B------:R-:W-:-:S03]  /*1f6a0*/  IMAD.WIDE R2, R8, 0xc0, R12 ;  /* 0x000000c008027825 */ /* 0x000fc600078e020c */
[----:B------:R-:W-:Y:S01]  /*1f6b0*/  ISETP.GE.AND P1, PT, R8, R7, PT ;  /* 0x000000070800720c */ /* 0x000fe20003f26270 */
        /* <DEDUP_REMOVED lines=15> */
.L_x_1740:
[----:B------:R-:W-:Y:S05]  /*1f7b0*/  BSYNC B0 ;  /* 0x0000000000007941 */ /* 0x000fea0003800000 */
.L_x_1739:
        /* <DEDUP_REMOVED lines=11> */
.L_x_1742:
[----:B------:R-:W-:Y:S05]  /*1f870*/  BSYNC B0 ;  /* 0x0000000000007941 */ /* 0x000fea0003800000 */
.L_x_1741:
        /* <DEDUP_REMOVED lines=11> */
.L_x_1744:
[----:B------:R-:W-:Y:S05]  /*1f930*/  BSYNC B0 ;  /* 0x0000000000007941 */ /* 0x000fea0003800000 */
.L_x_1743:
        /* <DEDUP_REMOVED lines=11> */
.L_x_1746:
[----:B------:R-:W-:Y:S05]  /*1f9f0*/  BSYNC B0 ;  /* 0x0000000000007941 */ /* 0x000fea0003800000 */
.L_x_1745:
        /* <DEDUP_REMOVED lines=11> */
.L_x_1748:
[----:B------:R-:W-:Y:S05]  /*1fab0*/  BSYNC B0 ;  /* 0x0000000000007941 */ /* 0x000fea0003800000 */
.L_x_1747:
        /* <DEDUP_REMOVED lines=11> */
.L_x_1750:
[----:B------:R-:W-:Y:S05]  /*1fb70*/  BSYNC B0 ;  /* 0x0000000000007941 */ /* 0x000fea0003800000 */
.L_x_1749:
        /* <DEDUP_REMOVED lines=11> */
.L_x_1752:
[----:B------:R-:W-:Y:S05]  /*1fc30*/  BSYNC B0 ;  /* 0x0000000000007941 */ /* 0x000fea0003800000 */
.L_x_1751:
        /* <DEDUP_REMOVED lines=12> */
.L_x_1753:
        /* <DEDUP_REMOVED lines=16> */
.L_x_4104:


//--------------------- .text._ZN5flash24flash_fwd_splitkv_kernelI23Flash_fwd_kernel_traitsILi192ELi64ELi64ELi4ELb0ELb0EN7cutlass6half_tE19Flash_kernel_traitsILi192ELi64ELi64ELi4ES3_EELb1ELb0ELb0ELb0ELb0ELb1ELb1ELb1EEEvNS_16Flash_fwd_paramsE --------------------------
	.section	.text._ZN5flash24flash_fwd_splitkv_kernelI23Flash_fwd_kernel_traitsILi192ELi64ELi64ELi4ELb0ELb0EN7cutlass6half_tE19Flash_kernel_traitsILi192ELi64ELi64ELi4ES3_EELb1ELb0ELb0ELb0ELb0ELb1ELb1ELb1EEEvNS_16Flash_fwd_paramsE,"ax",@progbits
	.sectioninfo	@"SHI_REGISTERS=249"
	.align	128
        .global         _ZN5flash24flash_fwd_splitkv_kernelI23Flash_fwd_kernel_traitsILi192ELi64ELi64ELi4ELb0ELb0EN7cutlass6half_tE19Flash_kernel_traitsILi192ELi64ELi64ELi4ES3_EELb1ELb0ELb0ELb0ELb0ELb1ELb1ELb1EEEvNS_16Flash_fwd_paramsE
        .type           _ZN5flash24flash_fwd_splitkv_kernelI23Flash_fwd_kernel_traitsILi192ELi64ELi64ELi4ELb0ELb0EN7cutlass6half_tE19Flash_kernel_traitsILi192ELi64ELi64ELi4ES3_EELb1ELb0ELb0ELb0ELb0ELb1ELb1ELb1EEEvNS_16Flash_fwd_paramsE,@function
        .size           _ZN5flash24flash_fwd_splitkv_kernelI23Flash_fwd_kernel_traitsILi192ELi64ELi64ELi4ELb0ELb0EN7cutlass6half_tE19Flash_kernel_traitsILi192ELi64ELi64ELi4ES3_EELb1ELb0ELb0ELb0ELb0ELb1ELb1ELb1EEEvNS_16Flash_fwd_paramsE,(.L_x_4105 - _ZN5flash24flash_fwd_splitkv_kernelI23Flash_fwd_kernel_traitsILi192ELi64ELi64ELi4ELb0ELb0EN7cutlass6half_tE19Flash_kernel_traitsILi192ELi64ELi64ELi4ES3_EELb1ELb0ELb0ELb0ELb0ELb1ELb1ELb1EEEvNS_16Flash_fwd_paramsE)
        .other          _ZN5flash24flash_fwd_splitkv_kernelI23Flash_fwd_kernel_traitsILi192ELi64ELi64ELi4ELb0ELb0EN7cutlass6half_tE19Flash_kernel_traitsILi192ELi64ELi64ELi4ES3_EELb1ELb0ELb0ELb0ELb0ELb1ELb1ELb1EEEvNS_16Flash_fwd_paramsE,@"STO_CUDA_ENTRY STV_DEFAULT"
_ZN5flash24flash_fwd_splitkv_kernelI23Flash_fwd_kernel_traitsILi192ELi64ELi64ELi4ELb0ELb0EN7cutlass6half_tE19Flash_kernel_traitsILi192ELi64ELi64ELi4ES3_EELb1ELb0ELb0ELb0ELb0ELb1ELb1ELb1EEEvNS_16Flash_fwd_paramsE:
.text._ZN5flash24flash_fwd_splitkv_kernelI23Flash_fwd_kernel_traitsILi192ELi64ELi64ELi4ELb0ELb0EN7cutlass6half_tE19Flash_kernel_traitsILi192ELi64ELi64ELi4ES3_EELb1ELb0ELb0ELb0ELb0ELb1ELb1ELb1EEEvNS_16Flash_fwd_paramsE:
        /* <DEDUP_REMOVED lines=53> */
.L_x_1754:
[----:B-1-34-:R-:W-:Y:S02]  /*0350*/  MOV R67, c[0x0][0x218] ;  /* 0x0000860000437a02 */ /* 0x01afe40000000f00 */
.L_x_1755:
        /* <DEDUP_REMOVED lines=87> */
.L_x_1758:
[----:B------:R-:W-:Y:S05]  /*08d0*/  BSYNC B0 ;  /* 0x0000000000007941 */ /* 0x000fea0003800000 */
.L_x_1757:
        /* <DEDUP_REMOVED lines=10> */
.L_x_1760:
[----:B------:R-:W-:Y:S05]  /*0980*/  BSYNC B0 ;  /* 0x0000000000007941 */ /* 0x000fea0003800000 */
.L_x_1759:
        /* <DEDUP_REMOVED lines=10> */
.L_x_1762:
[----:B------:R-:W-:Y:S05]  /*0a30*/  BSYNC B0 ;  /* 0x0000000000007941 */ /* 0x000fea0003800000 */
.L_x_1761:
        /* <DEDUP_REMOVED lines=10> */
.L_x_1764:
[----:B------:R-:W-:Y:S05]  /*0ae0*/  BSYNC B0 ;  /* 0x0000000000007941 */ /* 0x000fea0003800000 */
.L_x_1763:
        /* <DEDUP_REMOVED lines=10> */
.L_x_1766:
[----:B------:R-:W-:Y:S05]  /*0b90*/  BSYNC B0 ;  /* 0x0000000000007941 */ /* 0x000fea0003800000 */
.L_x_1765:
        /* <DEDUP_REMOVED lines=10> */
.L_x_1768:
[----:B------:R-:W-:Y:S05]  /*0c40*/  BSYNC B0 ;  /* 0x0000000000007941 */ /* 0x000fea0003800000 */
.L_x_1767:
        /* <DEDUP_REMOVED lines=10> */
.L_x_1770:
[----:B------:R-:W-:Y:S05]  /*0cf0*/  BSYNC B0 ;  /* 0x0000000000007941 */ /* 0x000fea0003800000 */
.L_x_1769:
        /* <DEDUP_REMOVED lines=10> */
.L_x_1772:
[----:B------:R-:W-:Y:S05]  /*0da0*/  BSYNC B0 ;  /* 0x0000000000007941 */ /* 0x000fea0003800000 */
.L_x_1771:
        /* <DEDUP_REMOVED lines=32> */
.L_x_1756:
        /* <DEDUP_REMOVED lines=93> */
.L_x_1773:
        /* <DEDUP_REMOVED lines=17> */
.L_x_1775:
        /* <DEDUP_REMOVED lines=53> */
.L_x_1774:
        /* <DEDUP_REMOVED lines=262> */
.L_x_1869:
        /* <DEDUP_REMOVED lines=18> */
.L_x_1778:
[----:B------:R-:W-:Y:S05]  /*2b60*/  BSYNC B0 ;  /* 0x0000000000007941 */ /* 0x000fea0003800000 */
.L_x_1777:
        /* <DEDUP_REMOVED lines=18> */
.L_x_1780:
[----:B------:R-:W-:Y:S05]  /*2c90*/  BSYNC B0 ;  /* 0x0000000000007941 */ /* 0x000fea0003800000 */
.L_x_1779:
        /* <DEDUP_REMOVED lines=18> */
.L_x_1782:
[----:B------:R-:W-:Y:S05]  /*2dc0*/  BSYNC B0 ;  /* 0x0000000000007941 */ /* 0x000fea0003800000 */
.L_x_1781:
        /* <DEDUP_REMOVED lines=18> */
.L_x_1784:
[----:B------:R-:W-:Y:S05]  /*2ef0*/  BSYNC B0 ;  /* 0x0000000000007941 */ /* 0x000fea0003800000 */
.L_x_1783:
        /* <DEDUP_REMOVED lines=65> */
.L_x_1790:
[----:B------:R-:W-:Y:S05]  /*3310*/  BSYNC B0 ;  /* 0x0000000000007941 */ /* 0x000fea0003800000 */
.L_x_1789:
        /* <DEDUP_REMOVED lines=54> */
.L_x_1792:
[----:B------:R-:W-:Y:S05]  /*3680*/  BSYNC B0 ;  /* 0x0000000000007941 */ /* 0x000fea0003800000 */
.L_x_1791:
        /* <DEDUP_REMOVED lines=53> */
.L_x_1788:
[----:B------:R-:W-:Y:S05]  /*39e0*/  BSYNC B1 ;  /* 0x0000000000017941 */ /* 0x000fea0003800000 */
.L_x_1787:
        /* <DEDUP_REMOVED lines=64> */
.L_x_1796:
[----:B------:R-:W-:Y:S05]  /*3df0*/  BSYNC B0 ;  /* 0x0000000000007941 */ /* 0x000fea0003800000 */
.L_x_1795:
        /* <DEDUP_REMOVED lines=57> */
.L_x_1798:
[----:B------:R-:W-:Y:S05]  /*4190*/  BSYNC B0 ;  /* 0x0000000000007941 */ /* 0x000fea0003800000 */
.L_x_1797:
        /* <DEDUP_REMOVED lines=56> */
.L_x_1794:
[----:B------:R-:W-:Y:S05]  /*4520*/  BSYNC B1 ;  /* 0x0000000000017941 */ /* 0x000fea0003800000 */
.L_x_1793:
        /* <DEDUP_REMOVED lines=64> */
.L_x_1802:
[----:B------:R-:W-:Y:S05]  /*4930*/  BSYNC B0 ;  /* 0x0000000000007941 */ /* 0x000fea0003800000 */
.L_x_1801:
        /* <DEDUP_REMOVED lines=57> */
.L_x_1804:
[----:B------:R-:W-:Y:S05]  /*4cd0*/  BSYNC B0 ;  /* 0x0000000000007941 */ /* 0x000fea0003800000 */
.L_x_1803:
        /* <DEDUP_REMOVED lines=56> */
.L_x_1800:
[----:B------:R-:W-:Y:S05]  /*5060*/  BSYNC B1 ;  /* 0x0000000000017941 */ /* 0x000fea0003800000 */
.L_x_1799:
        /* <DEDUP_REMOVED lines=67> */
.L_x_1808:
[----:B------:R-:W-:Y:S05]  /*54a0*/  BSYNC B0 ;  /* 0x0000000000007941 */ /* 0x000fea0003800000 */
.L_x_1807:
        /* <DEDUP_REMOVED lines=57> */
.L_x_1810:
[----:B------:R-:W-:Y:S05]  /*5840*/  BSYNC B0 ;  /* 0x0000000000007941 */ /* 0x000fea0003800000 */
.L_x_1809:
        /* <DEDUP_REMOVED lines=56> */
.L_x_1806:
[----:B------:R-:W-:Y:S05]  /*5bd0*/  BSYNC B1 ;  /* 0x0000000000017941 */ /* 0x000fea0003800000 */
.L_x_1805:
        /* <DEDUP_REMOVED lines=8> */
.L_x_1786:
        /* <DEDUP_REMOVED lines=95> */
.L_x_1817:
[----:B------:R-:W-:Y:S05]  /*6250*/  BSYNC B0 ;  /* 0x0000000000007941 */ /* 0x000fea0003800000 */
.L_x_1816:
[----:B-----5:R2:W-:Y:S02]  /*6260*/  STG.E.128 [R104.64], R52 ;  /* 0x0000003468007986 */ /* 0x0205e4000c101d06 */
.L_x_1815:
[----:B------:R-:W-:Y:S05]  /*6270*/  BSYNC B1 ;  /* 0x0000000000017941 */ /* 0x000fea0003800000 */
.L_x_1814:
        /* <DEDUP_REMOVED lines=94> */
.L_x_1821:
[----:B------:R-:W-:Y:S05]  /*6860*/  BSYNC B0 ;  /* 0x0000000000007941 */ /* 0x000fea0003800000 */
.L_x_1820:
[----:B-----5:R3:W-:Y:S02]  /*6870*/  STG.E.128 [R104.64+0x80], R52 ;  /* 0x0000803468007986 */ /* 0x0207e4000c101d06 */
.L_x_1819:
[----:B------:R-:W-:Y:S05]  /*6880*/  BSYNC B1 ;  /* 0x0000000000017941 */ /* 0x000fea0003800000 */
.L_x_1818:
        /* <DEDUP_REMOVED lines=93> */
.L_x_1823:
[----:B------:R-:W-:Y:S05]  /*6e60*/  BSYNC B0 ;  /* 0x0000000000007941 */ /* 0x000fea0003800000 */
.L_x_1822:
[----:B-----5:R3:W-:Y:S02]  /*6e70*/  STG.E.128 [R104.64+0x100], R52 ;  /* 0x0001003468007986 */ /* 0x0207e4000c101d06 */
.L_x_1813:
[----:B------:R-:W-:Y:S05]  /*6e80*/  BSYNC B2 ;  /* 0x0000000000027941 */ /* 0x000fea0003800000 */
.L_x_1812:
        /* <DEDUP_REMOVED lines=98> */
.L_x_1829:
[----:B------:R-:W-:Y:S05]  /*74b0*/  BSYNC B0 ;  /* 0x0000000000007941 */ /* 0x000fea0003800000 */
.L_x_1828:
[C---:B------:R-:W-:Y:S04]  /*74c0*/  LEA R2, P0, R60.reuse, R104, 0x1 ;  /* 0x000000683c027211 */ /* 0x040fe800078008ff */
[----:B------:R-:W-:Y:S05]  /*74d0*/  LEA.HI.X R3, R60, R105, R209, 0x1, P0 ;  /* 0x000000693c037211 */ /* 0x000fea00000f0cd1 */
[----:B-----5:R1:W-:Y:S04]  /*74e0*/  STG.E.128 [R2.64], R56 ;  /* 0x0000003802007986 */ /* 0x0203e8000c101d06 */
.L_x_1827:
[----:B------:R-:W-:Y:S05]  /*74f0*/  BSYNC B1 ;  /* 0x0000000000017941 */ /* 0x000fea0003800000 */
.L_x_1826:
        /* <DEDUP_REMOVED lines=96> */
.L_x_1833:
[----:B------:R-:W-:Y:S05]  /*7b00*/  BSYNC B0 ;  /* 0x0000000000007941 */ /* 0x000fea0003800000 */
.L_x_1832:
[C---:B------:R-:W-:Y:S04]  /*7b10*/  LEA R2, P0, R77.reuse, R104, 0x1 ;  /* 0x000000684d027211 */ /* 0x040fe800078008ff */
[----:B------:R-:W-:Y:S05]  /*7b20*/  LEA.HI.X R3, R77, R105, R78, 0x1, P0 ;  /* 0x000000694d037211 */ /* 0x000fea00000f0c4e */
[----:B-----5:R4:W-:Y:S04]  /*7b30*/  STG.E.128 [R2.64], R56 ;  /* 0x0000003802007986 */ /* 0x0209e8000c101d06 */
.L_x_1831:
[----:B------:R-:W-:Y:S05]  /*7b40*/  BSYNC B1 ;  /* 0x0000000000017941 */ /* 0x000fea0003800000 */
.L_x_1830:
        /* <DEDUP_REMOVED lines=95> */
.L_x_1835:
[----:B------:R-:W-:Y:S05]  /*8140*/  BSYNC B0 ;  /* 0x0000000000007941 */ /* 0x000fea0003800000 */
.L_x_1834:
[C---:B------:R-:W-:Y:S04]  /*8150*/  LEA R2, P0, R85.reuse, R104, 0x1 ;  /* 0x0000006855027211 */ /* 0x040fe800078008ff */
[----:B------:R-:W-:Y:S05]  /*8160*/  LEA.HI.X R3, R85, R105, R86, 0x1, P0 ;  /* 0x0000006955037211 */ /* 0x000fea00000f0c56 */
[----:B-----5:R4:W-:Y:S04]  /*8170*/  STG.E.128 [R2.64], R56 ;  /* 0x0000003802007986 */ /* 0x0209e8000c101d06 */
.L_x_1825:
[----:B------:R-:W-:Y:S05]  /*8180*/  BSYNC B2 ;  /* 0x0000000000027941 */ /* 0x000fea0003800000 */
.L_x_1824:
        /* <DEDUP_REMOVED lines=98> */
.L_x_1841:
[----:B------:R-:W-:Y:S05]  /*87b0*/  BSYNC B0 ;  /* 0x0000000000007941 */ /* 0x000fea0003800000 */
.L_x_1840:
[C---:B------:R-:W-:Y:S04]  /*87c0*/  LEA R2, P0, R168.reuse, R104, 0x1 ;  /* 0x00000068a8027211 */ /* 0x040fe800078008ff */
[----:B------:R-:W-:Y:S05]  /*87d0*/  LEA.HI.X R3, R168, R105, R72, 0x1, P0 ;  /* 0x00000069a8037211 */ /* 0x000fea00000f0c48 */
[----:B-----5:R4:W-:Y:S04]  /*87e0*/  STG.E.128 [R2.64], R56 ;  /* 0x0000003802007986 */ /* 0x0209e8000c101d06 */
.L_x_1839:
[----:B------:R-:W-:Y:S05]  /*87f0*/  BSYNC B1 ;  /* 0x0000000000017941 */ /* 0x000fea0003800000 */
.L_x_1838:
        /* <DEDUP_REMOVED lines=96> */
.L_x_1845:
[----:B------:R-:W-:Y:S05]  /*8e00*/  BSYNC B0 ;  /* 0x0000000000007941 */ /* 0x000fea0003800000 */
.L_x_1844:
[C---:B------:R-:W-:Y:S04]  /*8e10*/  LEA R2, P0, R79.reuse, R104, 0x1 ;  /* 0x000000684f027211 */ /* 0x040fe800078008ff */
[----:B------:R-:W-:Y:S05]  /*8e20*/  LEA.HI.X R3, R79, R105, R80, 0x1, P0 ;  /* 0x000000694f037211 */ /* 0x000fea00000f0c50 */
[----:B-----5:R4:W-:Y:S04]  /*8e30*/  STG.E.128 [R2.64], R56 ;  /* 0x0000003802007986 */ /* 0x0209e8000c101d06 */
.L_x_1843:
[----:B------:R-:W-:Y:S05]  /*8e40*/  BSYNC B1 ;  /* 0x0000000000017941 */ /* 0x000fea0003800000 */
.L_x_1842:
        /* <DEDUP_REMOVED lines=95> */
.L_x_1847:
[----:B------:R-:W-:Y:S05]  /*9440*/  BSYNC B0 ;  /* 0x0000000000007941 */ /* 0x000fea0003800000 */
.L_x_1846:
[C---:B------:R-:W-:Y:S04]  /*9450*/  LEA R2, P0, R87.reuse, R104, 0x1 ;  /* 0x0000006857027211 */ /* 0x040fe800078008ff */
[----:B------:R-:W-:Y:S05]  /*9460*/  LEA.HI.X R3, R87, R105, R88, 0x1, P0 ;  /* 0x0000006957037211 */ /* 0x000fea00000f0c58 */
[----:B-----5:R4:W-:Y:S04]  /*9470*/  STG.E.128 [R2.64], R56 ;  /* 0x0000003802007986 */ /* 0x0209e8000c101d06 */
.L_x_1837:
[----:B------:R-:W-:Y:S05]  /*9480*/  BSYNC B2 ;  /* 0x0000000000027941 */ /* 0x000fea0003800000 */
.L_x_1836:
        /* <DEDUP_REMOVED lines=100> */
.L_x_1853:
[----:B------:R-:W-:Y:S05]  /*9ad0*/  BSYNC B0 ;  /* 0x0000000000007941 */ /* 0x000fea0003800000 */
.L_x_1852:
[C---:B------:R-:W-:Y:S02]  /*9ae0*/  IMAD R0, R171.reuse, c[0x0][0x19c], RZ ;  /* 0x00006700ab007a24 */ /* 0x040fe400078e02ff */
[----:B------:R-:W-:Y:S05]  /*9af0*/  IMAD.WIDE.U32 R2, R171, c[0x0][0x198], R104 ;  /* 0x00006600ab027a25 */ /* 0x000fea00078e0068 */
[----:B------:R-:W-:Y:S05]  /*9b00*/  IADD3 R3, R3, R0, RZ ;  /* 0x0000000003037210 */ /* 0x000fea0007ffe0ff */
[----:B-----5:R4:W-:Y:S02]  /*9b10*/  STG.E.128 [R2.64], R56 ;  /* 0x0000003802007986 */ /* 0x0209e4000c101d06 */
.L_x_1851:
[----:B------:R-:W-:Y:S05]  /*9b20*/  BSYNC B1 ;  /* 0x0000000000017941 */ /* 0x000fea0003800000 */
.L_x_1850:
        /* <DEDUP_REMOVED lines=96> */
.L_x_1857:
[----:B------:R-:W-:Y:S05]  /*a130*/  BSYNC B0 ;  /* 0x0000000000007941 */ /* 0x000fea0003800000 */
.L_x_1856:
[C---:B------:R-:W-:Y:S04]  /*a140*/  LEA R2, P0, R92.reuse, R104, 0x1 ;  /* 0x000000685c027211 */ /* 0x040fe800078008ff */
[----:B------:R-:W-:Y:S05]  /*a150*/  LEA.HI.X R3, R92, R105, R91, 0x1, P0 ;  /* 0x000000695c037211 */ /* 0x000fea00000f0c5b */
[----:B-----5:R4:W-:Y:S04]  /*a160*/  STG.E.128 [R2.64], R56 ;  /* 0x0000003802007986 */ /* 0x0209e8000c101d06 */
.L_x_1855:
[----:B------:R-:W-:Y:S05]  /*a170*/  BSYNC B1 ;  /* 0x0000000000017941 */ /* 0x000fea0003800000 */
.L_x_1854:
        /* <DEDUP_REMOVED lines=95> */
.L_x_1859:
[----:B------:R-:W-:Y:S05]  /*a770*/  BSYNC B0 ;  /* 0x0000000000007941 */ /* 0x000fea0003800000 */
.L_x_1858:
[C---:B------:R-:W-:Y:S04]  /*a780*/  LEA R2, P0, R96.reuse, R104, 0x1 ;  /* 0x0000006860027211 */ /* 0x040fe800078008ff */
[----:B------:R-:W-:Y:S05]  /*a790*/  LEA.HI.X R3, R96, R105, R95, 0x1, P0 ;  /* 0x0000006960037211 */ /* 0x000fea00000f0c5f */
[----:B-----5:R4:W-:Y:S04]  /*a7a0*/  STG.E.128 [R2.64], R56 ;  /* 0x0000003802007986 */ /* 0x0209e8000c101d06 */
.L_x_1849:
[----:B------:R-:W-:Y:S05]  /*a7b0*/  BSYNC B2 ;  /* 0x0000000000027941 */ /* 0x000fea0003800000 */
.L_x_1848:
        /* <DEDUP_REMOVED lines=8> */
.L_x_1785:
        /* <DEDUP_REMOVED lines=11> */
.L_x_1861:
[----:B------:R-:W-:Y:S05]  /*a8f0*/  BSYNC B0 ;  /* 0x0000000000007941 */ /* 0x000fea0003800000 */
.L_x_1860:
        /* <DEDUP_REMOVED lines=24> */
.L_x_1863:
[----:B------:R-:W-:Y:S05]  /*aa80*/  BSYNC B0 ;  /* 0x0000000000007941 */ /* 0x000fea0003800000 */
.L_x_1862:
        /* <DEDUP_REMOVED lines=24> */
.L_x_1865:
[----:B------:R-:W-:Y:S05]  /*ac10*/  BSYNC B0 ;  /* 0x0000000000007941 */ /* 0x000fea0003800000 */
.L_x_1864:
        /* <DEDUP_REMOVED lines=27> */
.L_x_1866:
[----:B------:R-:W-:Y:S05]  /*add0*/  BSYNC B0 ;  /* 0x0000000000007941 */ /* 0x000fea0003800000 */
.L_x_1811:
        /* <DEDUP_REMOVED lines=80> */
.L_x_1867:
        /* <DEDUP_REMOVED lines=8> */
.L_x_1868:
[----:B------:R-:W-:Y:S04]  /*b360*/  IADD3 R9, R9, -0x1, RZ ;  /* 0xffffffff09097810 */ /* 0x000fe80007ffe0ff */
[----:B------:R-:W-:Y:S11]  /*b370*/  ISETP.GT.AND P0, PT, R9, R66, PT ;  /* 0x000000420900720c */ /* 0x000ff60003f04270 */
[----:B------:R-:W-:Y:S02]  /*b380*/  @!UPT UIADD3 URZ, URZ, URZ, URZ ;  /* 0x0000003f3f3ff290 */ /* 0x000fe4000fffe03f */
[----:B------:R-:W-:-:S05]  /*b390*/  @P0 BRA `(.L_x_1869) ;  /* 0xffff76a000000947 */ /* 0x000fca000383ffff */
.L_x_1776:
        /* <DEDUP_REMOVED lines=100> */
.L_x_1878:
[----:B------:R-:W-:Y:S05]  /*b9e0*/  BSYNC B0 ;  /* 0x0000000000007941 */ /* 0x000fea0003800000 */
.L_x_1877:
[----:B-----5:R4:W-:Y:S02]  /*b9f0*/  STS.128 [R214], R16 ;  /* 0x00000010d6007388 */ /* 0x0209e40000000c00 */
.L_x_1876:
[----:B------:R-:W-:Y:S05]  /*ba00*/  BSYNC B1 ;  /* 0x0000000000017941 */ /* 0x000fea0003800000 */
.L_x_1875:
        /* <DEDUP_REMOVED lines=46> */
.L_x_1882:
[----:B------:R-:W-:Y:S05]  /*bcf0*/  BSYNC B0 ;  /* 0x0000000000007941 */ /* 0x000fea0003800000 */
.L_x_1881:
[----:B-----5:R1:W-:Y:S02]  /*bd00*/  STS.128 [R214+0x2000], R16 ;  /* 0x00200010d6007388 */ /* 0x0203e40000000c00 */
.L_x_1880:
[----:B------:R-:W-:Y:S05]  /*bd10*/  BSYNC B1 ;  /* 0x0000000000017941 */ /* 0x000fea0003800000 */
.L_x_1879:
        /* <DEDUP_REMOVED lines=46> */
.L_x_1884:
[----:B------:R-:W-:Y:S05]  /*c000*/  BSYNC B0 ;  /* 0x0000000000007941 */ /* 0x000fea0003800000 */
.L_x_1883:
[----:B-----5:R4:W-:Y:S02]  /*c010*/  STS.128 [R214+0x4000], R16 ;  /* 0x00400010d6007388 */ /* 0x0209e40000000c00 */
.L_x_1874:
[----:B------:R-:W-:Y:S05]  /*c020*/  BSYNC B2 ;  /* 0x0000000000027941 */ /* 0x000fea0003800000 */
.L_x_1873:
        /* <DEDUP_REMOVED lines=62> */
.L_x_1890:
[----:B------:R-:W-:Y:S05]  /*c410*/  BSYNC B0 ;  /* 0x0000000000007941 */ /* 0x000fea0003800000 */
.L_x_1889:
[----:B-----5:R4:W-:Y:S02]  /*c420*/  STS.128 [R214+0x800], R16 ;  /* 0x00080010d6007388 */ /* 0x0209e40000000c00 */
.L_x_1888:
[----:B------:R-:W-:Y:S05]  /*c430*/  BSYNC B1 ;  /* 0x0000000000017941 */ /* 0x000fea0003800000 */
.L_x_1887:
        /* <DEDUP_REMOVED lines=48> */
.L_x_1894:
[----:B------:R-:W-:Y:S05]  /*c740*/  BSYNC B0 ;  /* 0x0000000000007941 */ /* 0x000fea0003800000 */
.L_x_1893:
[----:B-----5:R4:W-:Y:S02]  /*c750*/  STS.128 [R214+0x2800], R16 ;  /* 0x00280010d6007388 */ /* 0x0209e40000000c00 */
.L_x_1892:
[----:B------:R-:W-:Y:S05]  /*c760*/  BSYNC B1 ;  /* 0x0000000000017941 */ /* 0x000fea0003800000 */
.L_x_1891:
        /* <DEDUP_REMOVED lines=45> */
.L_x_1896:
[----:B------:R-:W-:Y:S05]  /*ca40*/  BSYNC B0 ;  /* 0x0000000000007941 */ /* 0x000fea0003800000 */
.L_x_1895:
[----:B-----5:R4:W-:Y:S02]  /*ca50*/  STS.128 [R214+0x4800], R16 ;  /* 0x00480010d6007388 */ /* 0x0209e40000000c00 */
.L_x_1886:
[----:B------:R-:W-:Y:S05]  /*ca60*/  BSYNC B2 ;  /* 0x0000000000027941 */ /* 0x000fea0003800000 */
.L_x_1885:
        /* <DEDUP_REMOVED lines=63> */
.L_x_1902:
[----:B------:R-:W-:Y:S05]  /*ce60*/  BSYNC B0 ;  /* 0x0000000000007941 */ /* 0x000fea0003800000 */
.L_x_1901:
[----:B-----5:R1:W-:Y:S02]  /*ce70*/  STS.128 [R214+0x1000], R16 ;  /* 0x00100010d6007388 */ /* 0x0203e40000000c00 */
.L_x_1900:
[----:B------:R-:W-:Y:S05]  /*ce80*/  BSYNC B1 ;  /* 0x0000000000017941 */ /* 0x000fea0003800000 */
.L_x_1899:
        /* <DEDUP_REMOVED lines=48> */
.L_x_1906:
[----:B------:R-:W-:Y:S05]  /*d190*/  BSYNC B0 ;  /* 0x0000000000007941 */ /* 0x000fea0003800000 */
.L_x_1905:
[----:B-----5:R4:W-:Y:S02]  /*d1a0*/  STS.128 [R214+0x3000], R16 ;  /* 0x00300010d6007388 */ /* 0x0209e40000000c00 */
.L_x_1904:
[----:B------:R-:W-:Y:S05]  /*d1b0*/  BSYNC B1 ;  /* 0x0000000000017941 */ /* 0x000fea0003800000 */
.L_x_1903:
        /* <DEDUP_REMOVED lines=46> */
.L_x_1908:
[----:B------:R-:W-:Y:S05]  /*d4a0*/  BSYNC B0 ;  /* 0x0000000000007941 */ /* 0x000fea0003800000 */
.L_x_1907:
[----:B-----5:R1:W-:Y:S02]  /*d4b0*/  STS.128 [R214+0x5000], R24 ;  /* 0x00500018d6007388 */ /* 0x0203e40000000c00 */
.L_x_1898:
[----:B------:R-:W-:Y:S05]  /*d4c0*/  BSYNC B2 ;  /* 0x0000000000027941 */ /* 0x000fea0003800000 */
.L_x_1897:
        /* <DEDUP_REMOVED lines=60> */
.L_x_1913:
[----:B------:R-:W-:Y:S05]  /*d890*/  BSYNC B0 ;  /* 0x0000000000007941 */ /* 0x000fea0003800000 */
.L_x_1912:
[----:B-----5:R4:W-:Y:S02]  /*d8a0*/  STS.128 [R214+0x1800], R16 ;  /* 0x00180010d6007388 */ /* 0x0209e40000000c00 */
.L_x_1911:
[----:B------:R-:W-:Y:S05]  /*d8b0*/  BSYNC B1 ;  /* 0x0000000000017941 */ /* 0x000fea0003800000 */
.L_x_1910:
        /* <DEDUP_REMOVED lines=48> */
.L_x_1917:
[----:B------:R-:W-:Y:S05]  /*dbc0*/  BSYNC B0 ;  /* 0x0000000000007941 */ /* 0x000fea0003800000 */
.L_x_1916:
[----:B-----5:R1:W-:Y:S02]  /*dbd0*/  STS.128 [R214+0x3800], R12 ;  /* 0x0038000cd6007388 */ /* 0x0203e40000000c00 */
.L_x_1915:
[----:B------:R-:W-:Y:S05]  /*dbe0*/  BSYNC B1 ;  /* 0x0000000000017941 */ /* 0x000fea0003800000 */
.L_x_1914:
        /* <DEDUP_REMOVED lines=47> */
.L_x_1919:
[----:B------:R-:W-:Y:S05]  /*dee0*/  BSYNC B0 ;  /* 0x0000000000007941 */ /* 0x000fea0003800000 */
.L_x_1918:
[----:B-----5:R1:W-:Y:S01]  /*def0*/  STS.128 [R214+0x5800], R12 ;  /* 0x0058000cd6007388 */ /* 0x0203e20000000c00 */
[----:B------:R-:W-:Y:S05]  /*df00*/  BRA `(.L_x_1909) ;  /* 0x00004e1000007947 */ /* 0x000fea0003800000 */
.L_x_1872:
        /* <DEDUP_REMOVED lines=90> */
.L_x_1925:
[----:B------:R-:W-:Y:S05]  /*e4b0*/  BSYNC B0 ;  /* 0x0000000000007941 */ /* 0x000fea0003800000 */
.L_x_1924:
[----:B-----5:R4:W-:Y:S02]  /*e4c0*/  STS.128 [R214], R32 ;  /* 0x00000020d6007388 */ /* 0x0209e40000000c00 */
.L_x_1923:
[----:B------:R-:W-:Y:S05]  /*e4d0*/  BSYNC B1 ;  /* 0x0000000000017941 */ /* 0x000fea0003800000 */
.L_x_1922:
        /* <DEDUP_REMOVED lines=87> */
.L_x_1929:
[----:B------:R-:W-:Y:S05]  /*ea50*/  BSYNC B0 ;  /* 0x0000000000007941 */ /* 0x000fea0003800000 */
.L_x_1928:
[----:B-----5:R1:W-:Y:S02]  /*ea60*/  STS.128 [R214+0x2000], R32 ;  /* 0x00200020d6007388 */ /* 0x0203e40000000c00 */
.L_x_1927:
[----:B------:R-:W-:Y:S05]  /*ea70*/  BSYNC B1 ;  /* 0x0000000000017941 */ /* 0x000fea0003800000 */
.L_x_1926:
        /* <DEDUP_REMOVED lines=86> */
.L_x_1931:
[----:B------:R-:W-:Y:S05]  /*efe0*/  BSYNC B0 ;  /* 0x0000000000007941 */ /* 0x000fea0003800000 */
.L_x_1930:
[----:B-----5:R4:W-:Y:S02]  /*eff0*/  STS.128 [R214+0x4000], R32 ;  /* 0x00400020d6007388 */ /* 0x0209e40000000c00 */
.L_x_1921:
[----:B------:R-:W-:Y:S05]  /*f000*/  BSYNC B2 ;  /* 0x0000000000027941 */ /* 0x000fea0003800000 */
.L_x_1920:
        /* <DEDUP_REMOVED lines=95> */
.L_x_1937:
[----:B------:R-:W-:Y:S05]  /*f600*/  BSYNC B0 ;  /* 0x0000000000007941 */ /* 0x000fea0003800000 */
.L_x_1936:
[----:B-----5:R4:W-:Y:S02]  /*f610*/  STS.128 [R214+0x800], R32 ;  /* 0x00080020d6007388 */ /* 0x0209e40000000c00 */
.L_x_1935:
[----:B------:R-:W-:Y:S05]  /*f620*/  BSYNC B1 ;  /* 0x0000000000017941 */ /* 0x000fea0003800000 */
.L_x_1934:
        /* <DEDUP_REMOVED lines=90> */
.L_x_1941:
[----:B------:R-:W-:Y:S05]  /*fbd0*/  BSYNC B0 ;  /* 0x0000000000007941 */ /* 0x000fea0003800000 */
.L_x_1940:
[----:B-----5:R4:W-:Y:S02]  /*fbe0*/  STS.128 [R214+0x2800], R32 ;  /* 0x00280020d6007388 */ /* 0x0209e40000000c00 */
.L_x_1939:
[----:B------:R-:W-:Y:S05]  /*fbf0*/  BSYNC B1 ;  /* 0x0000000000017941 */ /* 0x000fea0003800000 */
.L_x_1938:
        /* <DEDUP_REMOVED lines=89> */
.L_x_1943:
[----:B------:R-:W-:Y:S05]  /*10190*/  BSYNC B0 ;  /* 0x0000000000007941 */ /* 0x000fea0003800000 */
.L_x_1942:
[----:B-----5:R1:W-:Y:S02]  /*101a0*/  STS.128 [R214+0x4800], R28 ;  /* 0x0048001cd6007388 */ /* 0x0203e40000000c00 */
.L_x_1933:
[----:B------:R-:W-:Y:S05]  /*101b0*/  BSYNC B2 ;  /* 0x0000000000027941 */ /* 0x000fea0003800000 */
.L_x_1932:
        /* <DEDUP_REMOVED lines=96> */
.L_x_1949:
[----:B------:R-:W-:Y:S05]  /*107c0*/  BSYNC B0 ;  /* 0x0000000000007941 */ /* 0x000fea0003800000 */
.L_x_1948:
[----:B-----5:R1:W-:Y:S02]  /*107d0*/  STS.128 [R214+0x1000], R32 ;  /* 0x00100020d6007388 */ /* 0x0203e40000000c00 */
.L_x_1947:
[----:B------:R-:W-:Y:S05]  /*107e0*/  BSYNC B1 ;  /* 0x0000000000017941 */ /* 0x000fea0003800000 */
.L_x_1946:
        /* <DEDUP_REMOVED lines=90> */
.L_x_1953:
[----:B------:R-:W-:Y:S05]  /*10d90*/  BSYNC B0 ;  /* 0x0000000000007941 */ /* 0x000fea0003800000 */
.L_x_1952:
[----:B-----5:R4:W-:Y:S02]  /*10da0*/  STS.128 [R214+0x3000], R32 ;  /* 0x00300020d6007388 */ /* 0x0209e40000000c00 */
.L_x_1951:
[----:B------:R-:W-:Y:S05]  /*10db0*/  BSYNC B1 ;  /* 0x0000000000017941 */ /* 0x000fea0003800000 */
.L_x_1950:
        /* <DEDUP_REMOVED lines=89> */
.L_x_1955:
[----:B------:R-:W-:Y:S05]  /*11350*/  BSYNC B0 ;  /* 0x0000000000007941 */ /* 0x000fea0003800000 */
.L_x_1954:
[----:B-----5:R1:W-:Y:S02]  /*11360*/  STS.128 [R214+0x5000], R28 ;  /* 0x0050001cd6007388 */ /* 0x0203e40000000c00 */
.L_x_1945:
[----:B------:R-:W-:Y:S05]  /*11370*/  BSYNC B2 ;  /* 0x0000000000027941 */ /* 0x000fea0003800000 */
.L_x_1944:
        /* <DEDUP_REMOVED lines=95> */
.L_x_1959:
[----:B------:R-:W-:Y:S05]  /*11970*/  BSYNC B0 ;  /* 0x0000000000007941 */ /* 0x000fea0003800000 */
.L_x_1958:
[----:B-----5:R1:W-:Y:S02]  /*11980*/  STS.128 [R214+0x1800], R16 ;  /* 0x00180010d6007388 */ /* 0x0203e40000000c00 */
.L_x_1957:
[----:B------:R-:W-:Y:S05]  /*11990*/  BSYNC B1 ;  /* 0x0000000000017941 */ /* 0x000fea0003800000 */
.L_x_1956:
        /* <DEDUP_REMOVED lines=91> */
.L_x_1963:
[----:B------:R-:W-:Y:S05]  /*11f50*/  BSYNC B0 ;  /* 0x0000000000007941 */ /* 0x000fea0003800000 */
.L_x_1962:
[----:B-----5:R1:W-:Y:S02]  /*11f60*/  STS.128 [R214+0x3800], R16 ;  /* 0x00380010d6007388 */ /* 0x0203e40000000c00 */
.L_x_1961:
[----:B------:R-:W-:Y:S05]  /*11f70*/  BSYNC B1 ;  /* 0x0000000000017941 */ /* 0x000fea0003800000 */
.L_x_1960:
        /* <DEDUP_REMOVED lines=94> */
.L_x_1965:
[----:B------:R-:W-:Y:S05]  /*12560*/  BSYNC B0 ;  /* 0x0000000000007941 */ /* 0x000fea0003800000 */
.L_x_1964:
[----:B-----5:R1:W-:Y:S01]  /*12570*/  STS.128 [R214+0x5800], R12 ;  /* 0x0058000cd6007388 */ /* 0x0203e20000000c00 */
[----:B------:R-:W-:Y:S05]  /*12580*/  BRA `(.L_x_1909) ;  /* 0x0000079000007947 */ /* 0x000fea0003800000 */
.L_x_1871:
        /* <DEDUP_REMOVED lines=27> */
.L_x_1967:
[----:B------:R-:W-:Y:S05]  /*12740*/  BSYNC B0 ;  /* 0x0000000000007941 */ /* 0x000fea0003800000 */
.L_x_1966:
        /* <DEDUP_REMOVED lines=29> */
.L_x_1969:
[----:B------:R-:W-:Y:S05]  /*12920*/  BSYNC B0 ;  /* 0x0000000000007941 */ /* 0x000fea0003800000 */
.L_x_1968:
        /* <DEDUP_REMOVED lines=30> */
.L_x_1971:
[----:B------:R-:W-:Y:S05]  /*12b10*/  BSYNC B0 ;  /* 0x0000000000007941 */ /* 0x000fea0003800000 */
.L_x_1970:
        /* <DEDUP_REMOVED lines=32> */
.L_x_1909:
[----:B------:R-:W-:Y:S05]  /*12d20*/  BSYNC B3 ;  /* 0x0000000000037941 */ /* 0x000fea0003800000 */
.L_x_1870:
        /* <DEDUP_REMOVED lines=30> */
.L_x_1974:
[----:B------:R2:W-:Y:S02]  /*12f10*/  STS.128 [R214+0xa000], RZ ;  /* 0x00a000ffd6007388 */ /* 0x0005e40000000c00 */
.L_x_1973:
[----:B------:R-:W-:Y:S05]  /*12f20*/  BSYNC B0 ;  /* 0x0000000000007941 */ /* 0x000fea0003800000 */
.L_x_1972:
        /* <DEDUP_REMOVED lines=31> */
.L_x_1977:
[----:B------:R1:W-:Y:S02]  /*13120*/  STS.128 [R214+0xa800], RZ ;  /* 0x00a800ffd6007388 */ /* 0x0003e40000000c00 */
.L_x_1976:
[----:B------:R-:W-:Y:S05]  /*13130*/  BSYNC B0 ;  /* 0x0000000000007941 */ /* 0x000fea0003800000 */
.L_x_1975:
        /* <DEDUP_REMOVED lines=35> */
.L_x_1980:
[----:B------:R1:W-:Y:S02]  /*13370*/  STS.128 [R214+0xb000], RZ ;  /* 0x00b000ffd6007388 */ /* 0x0003e40000000c00 */
.L_x_1979:
[----:B------:R-:W-:Y:S05]  /*13380*/  BSYNC B0 ;  /* 0x0000000000007941 */ /* 0x000fea0003800000 */
.L_x_1978:
        /* <DEDUP_REMOVED lines=35> */
.L_x_1982:
[----:B------:R-:W-:Y:S05]  /*135c0*/  BSYNC B0 ;  /* 0x0000000000007941 */ /* 0x000fea0003800000 */
.L_x_1981:
        /* <DEDUP_REMOVED lines=37> */
.L_x_1985:
[----:B------:R1:W-:Y:S02]  /*13820*/  STS.128 [R214+0x10000], RZ ;  /* 0x010000ffd6007388 */ /* 0x0003e40000000c00 */
.L_x_1984:
[----:B------:R-:W-:Y:S05]  /*13830*/  BSYNC B0 ;  /* 0x0000000000007941 */ /* 0x000fea0003800000 */
.L_x_1983:
        /* <DEDUP_REMOVED lines=32> */
.L_x_1988:
[----:B------:R1:W-:Y:S02]  /*13a40*/  STS.128 [R214+0x10800], RZ ;  /* 0x010800ffd6007388 */ /* 0x0003e40000000c00 */
.L_x_1987:
[----:B------:R-:W-:Y:S05]  /*13a50*/  BSYNC B0 ;  /* 0x0000000000007941 */ /* 0x000fea0003800000 */
.L_x_1986:
        /* <DEDUP_REMOVED lines=36> */
.L_x_1991:
[----:B------:R1:W-:Y:S02]  /*13ca0*/  STS.128 [R214+0x11000], RZ ;  /* 0x011000ffd6007388 */ /* 0x0003e40000000c00 */
.L_x_1990:
[----:B------:R-:W-:Y:S05]  /*13cb0*/  BSYNC B0 ;  /* 0x0000000000007941 */ /* 0x000fea0003800000 */
.L_x_1989:
        /* <DEDUP_REMOVED lines=41> */
.L_x_1994:
[----:B------:R1:W-:Y:S02]  /*13f50*/  STS.128 [R214+0x11800], RZ ;  /* 0x011800ffd6007388 */ /* 0x0003e40000000c00 */
.L_x_1993:
[----:B------:R-:W-:Y:S05]  /*13f60*/  BSYNC B0 ;  /* 0x0000000000007941 */ /* 0x000fea0003800000 */
.L_x_1992:
        /* <DEDUP_REMOVED lines=19> */
[----:B------:R-:W-:Y:S01]  /*140a0*/  ISETP.GT.AND P6, PT, R218, R207, PT ;  /* 0x000000cfda00720c */ /* 0x000fe20003fc4270 */
[----:B------:R-:W-:Y:S01]  /*140b0*/  LDSM.16.M88.4 R88, [R201+0x2000] ;  /* 0x00200000c958783b */ /* 0x000fe20000000200 */
[----:B------:R-:W-:-:S02]  /*140c0*/  IADD3 R0, R205, 0x6000, RZ ;  /* 0x00006000cd007810 */ /* 0x000fc40007ffe0ff */
[----:B------:R-:W-:Y:S01]  /*140d0*/  IADD3 R203, R205, 0x6020, RZ ;  /* 0x00006020cdcb7810 */ /* 0x000fe20007ffe0ff */
[----:B------:R-:W1:Y:S01]  /*140e0*/  LDSM.16.M88.4 R12, [R205+0x6000] ;  /* 0x00600000cd0c783b */ /* 0x000e620000000200 */
        /* <DEDUP_REMOVED lines=10> */
[----:B------:R-:W-:Y:S01]  /*14190*/  IADD3 R0, R61, 0x1, R2 ;  /* 0x000000013d007810 */ /* 0x000fe20007ffe002 */
[----:B------:R-:W2:Y:S01]  /*141a0*/  LDSM.16.M88.4 R80, [R205+0x7800] ;  /* 0x00780000cd50783b */ /* 0x000ea20000000200 */
[----:B------:R-:W-:Y:S02]  /*141b0*/  IADD3 R193, R203, 0x1800, RZ ;  /* 0x00001800cbc17810 */ /* 0x000fe40007ffe0ff */
[----:B------:R-:W-:Y:S01]  /*141c0*/  IADD3 R0, R65, R0, -R210 ;  /* 0x0000000041007210 */ /* 0x000fe20007ffe8d2 */
[----:B------:R-:W2:Y:S01]  /*141d0*/  LDSM.16.M88.4 R8, [R203+0x800] ;  /* 0x00080000cb08783b */ /* 0x000ea20000000200 */
[----:B------:R-:W-:-:S02]  /*141e0*/  IADD3 R191, R203, 0x2000, RZ ;  /* 0x00002000cbbf7810 */ /* 0x000fc40007ffe0ff */
[----:B------:R-:W-:Y:S01]  /*141f0*/  IADD3 R0, R0, c[0x0][0x2e8], RZ ;  /* 0x0000ba0000007a10 */ /* 0x000fe20007ffe0ff */
[----:B------:R-:W2:Y:S01]  /*14200*/  LDSM.16.M88.4 R48, [R203+0x1000] ;  /* 0x00100000cb30783b */ /* 0x000ea20000000200 */
[C---:B------:R-:W-:Y:S02]  /*14210*/  IADD3 R190, R203.reuse, 0x2800, RZ ;  /* 0x00002800cbbe7810 */ /* 0x040fe40007ffe0ff */
[C---:B------:R-:W-:Y:S01]  /*14220*/  IADD3 R2, R0.reuse, 0x8, RZ ;  /* 0x0000000800027810 */ /* 0x040fe20007ffe0ff */
[----:B------:R-:W2:Y:S01]  /*14230*/  LDSM.16.M88.4 R20, [R199+0x6000] ;  /* 0x00600000c714783b */ /* 0x000ea20000000200 */
[-C--:B------:R-:W-:Y:S02]  /*14240*/  IMNMX R0, R0, R65.reuse, PT ;  /* 0x0000004100007217 */ /* 0x080fe40003800200 */
[----:B------:R-:W-:Y:S01]  /*14250*/  IMNMX R2, R2, R65, PT ;  /* 0x0000004102027217 */ /* 0x000fe20003800200 */
[----:B------:R-:W2:Y:S01]  /*14260*/  LDSM.16.M88.4 R36, [R203+0x1800] ;  /* 0x00180000cb24783b */ /* 0x000ea20000000200 */
[----:B------:R-:W-:-:S02]  /*14270*/  IADD3 R189, R203, 0x3000, RZ ;  /* 0x00003000cbbd7810 */ /* 0x000fc40007ffe0ff */
[C---:B------:R-:W-:Y:S01]  /*14280*/  IADD3 R188, R203.reuse, 0x3800, RZ ;  /* 0x00003800cbbc7810 */ /* 0x040fe20007ffe0ff */
[----:B------:R-:W2:Y:S01]  /*14290*/  LDSM.16.M88.4 R24, [R199+0x6800] ;  /* 0x00680000c718783b */ /* 0x000ea20000000200 */
[C---:B------:R-:W-:Y:S02]  /*142a0*/  IADD3 R187, R203.reuse, 0x4000, RZ ;  /* 0x00004000cbbb7810 */ /* 0x040fe40007ffe0ff */
[C---:B------:R-:W-:Y:S01]  /*142b0*/  IADD3 R186, R203.reuse, 0x4800, RZ ;  /* 0x00004800cbba7810 */ /* 0x040fe20007ffe0ff */
[C---:B-1----:R-:W-:Y:S01]  /*142c0*/  HMMA.16816.F32 R16, R56.reuse, R12, RZ ;  /* 0x0000000c3810723c */ /* 0x042fe200000018ff */
[----:B------:R-:W-:Y:S01]  /*142d0*/  LDSM.16.M88.4 R84, [R203+0x2000] ;  /* 0x00200000cb54783b */ /* 0x000fe20000000200 */
[C---:B------:R-:W-:Y:S02]  /*142e0*/  IADD3 R185, R203.reuse, 0x5000, RZ ;  /* 0x00005000cbb97810 */ /* 0x040fe40007ffe0ff */
[----:B------:R-:W-:Y:S01]  /*142f0*/  IADD3 R184, R203, 0x5800, RZ ;  /* 0x00005800cbb87810 */ /* 0x000fe20007ffe0ff */
[----:B------:R-:W-:Y:S03]  /*14300*/  LDSM.16.M88.4 R96, [R192+0x2800] ;  /* 0x00280000c060783b */ /* 0x000fe60000000200 */
[C---:B------:R-:W-:Y:S01]  /*14310*/  HMMA.16816.F32 R12, R56.reuse, R14, RZ ;  /* 0x0000000e380c723c */ /* 0x040fe200000018ff */
[----:B------:R-:W-:Y:S07]  /*14320*/  LDSM.16.M88.4 R92, [R205+0xa800] ;  /* 0x00a80000cd5c783b */ /* 0x000fee0000000200 */
        /* <DEDUP_REMOVED lines=167> */
[----:B------:R-:W-:Y:S02]  /*14da0*/  FMUL.FTZ R99, R99, c[0x0][0x2ec] ;  /* 0x0000bb0063637a20 */ /* 0x000fe40000410000 */
[----:B------:R-:W-:Y:S01]  /*14db0*/  FMUL.FTZ R72, R72, c[0x0][0x2ec] ;  /* 0x0000bb0048487a20 */ /* 0x000fe20000410000 */
[----:B------:R-:W1:Y:S01]  /*14dc0*/  MUFU.TANH R29, R29 ;  /* 0x0000001d001d7308 */ /* 0x000e620000002400 */
[----:B------:R-:W-:-:S02]  /*14dd0*/  FMUL.FTZ R73, R73, c[0x0][0x2ec] ;  /* 0x0000bb0049497a20 */ /* 0x000fc40000410000 */
[----:B------:R-:W-:Y:S02]  /*14de0*/  FMUL.FTZ R74, R74, c[0x0][0x2ec] ;  /* 0x0000bb004a4a7a20 */ /* 0x000fe40000410000 */
[----:B------:R-:W-:Y:S02]  /*14df0*/  FMUL.FTZ R75, R75, c[0x0][0x2ec] ;  /* 0x0000bb004b4b7a20 */ /* 0x000fe40000410000 */
[----:B------:R-:W-:Y:S01]  /*14e00*/  FMUL.FTZ R68, R68, c[0x0][0x2ec] ;  /* 0x0000bb0044447a20 */ /* 0x000fe20000410000 */
[----:B------:R-:W1:Y:S01]  /*14e10*/  MUFU.TANH R17, R17 ;  /* 0x0000001100117308 */ /* 0x000e620000002400 */
[----:B------:R-:W-:Y:S02]  /*14e20*/  FMUL.FTZ R69, R69, c[0x0][0x2ec] ;  /* 0x0000bb0045457a20 */ /* 0x000fe40000410000 */
[----:B------:R-:W-:Y:S02]  /*14e30*/  FMUL.FTZ R70, R70, c[0x0][0x2ec] ;  /* 0x0000bb0046467a20 */ /* 0x000fe40000410000 */
[----:B------:R-:W-:-:S02]  /*14e40*/  FMUL.FTZ R71, R71, c[0x0][0x2ec] ;  /* 0x0000bb0047477a20 */ /* 0x000fc40000410000 */
[----:B------:R-:W-:Y:S01]  /*14e50*/  FMUL.FTZ R80, R80, c[0x0][0x2ec] ;  /* 0x0000bb0050507a20 */ /* 0x000fe20000410000 */
[----:B------:R-:W1:Y:S01]  /*14e60*/  MUFU.TANH R31, R31 ;  /* 0x0000001f001f7308 */ /* 0x000e620000002400 */
[----:B------:R-:W-:Y:S02]  /*14e70*/  FMUL.FTZ R81, R81, c[0x0][0x2ec] ;  /* 0x0000bb0051517a20 */ /* 0x000fe40000410000 */
        /* <DEDUP_REMOVED lines=82> */
.L_x_1996:
[----:B------:R-:W-:-:S05]  /*153a0*/  IMAD.MOV.U32 R5, RZ, RZ, c[0x0][0x198] ;  /* 0x00006600ff057624 */ /* 0x000fca00078e00ff */
[----:B------:R-:W-:-:S04]  /*153b0*/  LEA R5, -R5, RZ, 0x6 ;  /* 0x000000ff05057211 */ /* 0x000fc800078e31ff */
[----:B------:R-:W-:Y:S02]  /*153c0*/  SHF.R.S32.HI R6, RZ, 0x1f, R5 ;  /* 0x0000001fff067819 */ /* 0x000fe40000011405 */
.L_x_1997:
        /* <DEDUP_REMOVED lines=112> */
.L_x_1995:
        /* <DEDUP_REMOVED lines=25> */
[----:B------:R-:W-:Y:S01]  /*15c60*/  LDSM.16.MT88.4 R64, [R196+0xe000] ;  /* 0x00e00000c440783b */ /* 0x000fe20000004200 */
[----:B------:R-:W-:Y:S02]  /*15c70*/  FSEL R24, R22, -INF , !P2 ;  /* 0xff80000016187808 */ /* 0x000fe40005000000 */
[----:B------:R-:W-:Y:S01]  /*15c80*/  FSEL R34, R51, -INF , !P5 ;  /* 0xff80000033227808 */ /* 0x000fe20006800000 */
[----:B-1----:R-:W-:Y:S01]  /*15c90*/  LDSM.16.MT88.4 R72, [R200+0x10000] ;  /* 0x01000000c848783b */ /* 0x002fe20000004200 */
        /* <DEDUP_REMOVED lines=419> */
.L_x_1999:
[----:B------:R-:W-:-:S05]  /*176d0*/  IMAD.MOV.U32 R9, RZ, RZ, c[0x0][0x1a0] ;  /* 0x00006800ff097624 */ /* 0x000fca00078e00ff */
[----:B------:R-:W-:-:S04]  /*176e0*/  LEA R9, -R9, RZ, 0x6 ;  /* 0x000000ff09097211 */ /* 0x000fc800078e31ff */
[----:B------:R-:W-:Y:S02]  /*176f0*/  SHF.R.S32.HI R6, RZ, 0x1f, R9 ;  /* 0x0000001fff067819 */ /* 0x000fe40000011409 */
.L_x_2000:
        /* <DEDUP_REMOVED lines=78> */
[C-C-:B------:R-:W-:Y:S02]  /*17be0*/  @P5 IMAD.X R5, R6.reuse, 0x1, R133.reuse, P2 ;  /* 0x0000000106055824 */ /* 0x140fe400010e0685 */
[----:B------:R-:W-:Y:S01]  /*17bf0*/  @P4 IMAD.X R133, R6, 0x1, R133, P0 ;  /* 0x0000000106854824 */ /* 0x000fe200000e0685 */
[----:B------:R-:W-:Y:S01]  /*17c00*/  @P1 LEA.HI.X R9, R9, R165, R6, 0x1, P6 ;  /* 0x000000a509091211 */ /* 0x000fe200030f0c06 */
[----:B------:R-:W-:Y:S01]  /*17c10*/  @!P1 STS.128 [R214+0xd000], RZ ;  /* 0x00d000ffd6009388 */ /* 0x000fe20000000c00 */
[----:B------:R-:W-:-:S02]  /*17c20*/  @P5 LEA R6, P2, R4, c[0x0][0x170], 0x1 ;  /* 0x00005c0004065a11 */ /* 0x000fc400078408ff */
[----:B------:R-:W-:Y:S01]  /*17c30*/  @P4 LEA R28, P0, R136, c[0x0][0x170], 0x1 ;  /* 0x00005c00881c4a11 */ /* 0x000fe200078008ff */
[----:B------:R-:W-:Y:S01]  /*17c40*/  @!PT LDS RZ, [RZ] ;  /* 0x00000000fffff984 */ /* 0x000fe20000000800 */
[----:B------:R-:W-:Y:S01]  /*17c50*/  @!PT LDS RZ, [RZ] ;  /* 0x00000000fffff984 */ /* 0x000fe20000000800 */
[----:B------:R-:W-:Y:S01]  /*17c60*/  @!PT LDS RZ, [RZ] ;  /* 0x00000000fffff984 */ /* 0x000fe20000000800 */
[----:B------:R3:W-:Y:S01]  /*17c70*/  @P5 LDGSTS.E.BYPASS.LTC128B.128 [R214+0xf000], [R14.64+0x80] ;  /* 0x0f0000800ed65fae */ /* 0x0007e2000b901d46 */
[----:B------:R-:W-:Y:S02]  /*17c80*/  @P5 LEA.HI.X R7, R4, c[0x0][0x174], R5, 0x1, P2 ;  /* 0x00005d0004075a11 */ /* 0x000fe400010f0c05 */
[----:B------:R-:W-:Y:S01]  /*17c90*/  @P4 LEA.HI.X R29, R136, c[0x0][0x174], R133, 0x1, P0 ;  /* 0x00005d00881d4a11 */ /* 0x000fe200000f0c85 */
        /* <DEDUP_REMOVED lines=22> */
[----:B----4-:R-:W4:Y:S04]  /*17e00*/  LDSM.16.M88.4 R16, [R205+0x6000] ;  /* 0x00600000cd10783b */ /* 0x010f280000000200 */
[----:B------:R-:W-:Y:S04]  /*17e10*/  LDSM.16.M88.4 R32, [R204] ;  /* 0x00000000cc20783b */ /* 0x000fe80000000200 */
[----:B---3--:R-:W-:Y:S04]  /*17e20*/  LDSM.16.M88.4 R12, [R203] ;  /* 0x00000000cb0c783b */ /* 0x008fe80000000200 */
[----:B------:R-:W3:Y:S04]  /*17e30*/  LDSM.16.M88.4 R140, [R205+0x6800] ;  /* 0x00680000cd8c783b */ /* 0x000ee80000000200 */
[----:B------:R-:W3:Y:S04]  /*17e40*/  LDSM.16.M88.4 R152, [R205+0x7000] ;  /* 0x00700000cd98783b */ /* 0x000ee80000000200 */
[----:B-1----:R-:W1:Y:S04]  /*17e50*/  LDSM.16.M88.4 R24, [R205+0x7800] ;  /* 0x00780000cd18783b */ /* 0x002e680000000200 */
[----:B-----5:R-:W-:Y:S04]  /*17e60*/  LDSM.16.M88.4 R8, [R202] ;  /* 0x00000000ca08783b */ /* 0x020fe80000000200 */
[----:B--2---:R-:W2:Y:S04]  /*17e70*/  LDSM.16.M88.4 R20, [R199+0x6000] ;  /* 0x00600000c714783b */ /* 0x004ea80000000200 */
[----:B------:R-:W5:Y:S04]  /*17e80*/  LDSM.16.M88.4 R148, [R195] ;  /* 0x00000000c394783b */ /* 0x000f680000000200 */
[----:B------:R-:W1:Y:S01]  /*17e90*/  LDSM.16.M88.4 R144, [R194] ;  /* 0x00000000c290783b */ /* 0x000e620000000200 */
[C---:B----4-:R-:W-:Y:S03]  /*17ea0*/  HMMA.16816.F32 R4, R168.reuse, R16, RZ ;  /* 0x00000010a804723c */ /* 0x050fe600000018ff */
[----:B------:R-:W4:Y:S04]  /*17eb0*/  LDSM.16.M88.4 R136, [R193] ;  /* 0x00000000c188783b */ /* 0x000f280000000200 */
        /* <DEDUP_REMOVED lines=13> */
[----:B-1----:R-:W-:Y:S08]  /*17f90*/  HMMA.16816.F32 R172, R168, R24, RZ ;  /* 0x00000018a8ac723c */ /* 0x002ff000000018ff */
[----:B------:R-:W-:Y:S01]  /*17fa0*/  HMMA.16816.F32 R16, R32, R14, R16 ;  /* 0x0000000e2010723c */ /* 0x000fe20000001810 */
[----:B------:R-:W-:Y:S07]  /*17fb0*/  LDSM.16.M88.4 R12, [R192] ;  /* 0x00000000c00c783b */ /* 0x000fee0000000200 */
[----:B------:R-:W-:Y:S01]  /*17fc0*/  HMMA.16816.F32 R168, R168, R26, RZ ;  /* 0x0000001aa8a8723c */ /* 0x000fe200000018ff */
[----:B------:R-:W1:Y:S07]  /*17fd0*/  LDSM.16.M88.4 R24, [R201] ;  /* 0x00000000c918783b */ /* 0x000e6e0000000200 */
[C---:B--2---:R-:W-:Y:S08]  /*17fe0*/  HMMA.16816.F32 R4, R8.reuse, R20, R4 ;  /* 0x000000140804723c */ /* 0x044ff00000001804 */
[----:B------:R-:W-:Y:S01]  /*17ff0*/  HMMA.16816.F32 R16, R8, R22, R16 ;  /* 0x000000160810723c */ /* 0x000fe20000001810 */
[----:B------:R-:W-:Y:S07]  /*18000*/  LDSM.16.M88.4 R20, [R205+0x8000] ;  /* 0x00800000cd14783b */ /* 0x000fee0000000200 */
[C---:B-----5:R-:W-:Y:S08]  /*18010*/  HMMA.16816.F32 R28, R32.reuse, R148, R28 ;  /* 0x00000094201c723c */ /* 0x060ff0000000181c */
[C---:B------:R-:W-:Y:S01]  /*18020*/  HMMA.16816.F32 R140, R32.reuse, R150, R140 ;  /* 0x00000096208c723c */ /* 0x040fe2000000188c */
[----:B------:R-:W-:Y:S07]  /*18030*/  LDSM.16.M88.4 R148, [R192+0x800] ;  /* 0x00080000c094783b */ /* 0x000fee0000000200 */
[C---:B------:R-:W-:Y:S08]  /*18040*/  HMMA.16816.F32 R156, R32.reuse, R144, R156 ;  /* 0x00000090209c723c */ /* 0x040ff0000000189c */
[C---:B------:R-:W-:Y:S01]  /*18050*/  HMMA.16816.F32 R152, R32.reuse, R146, R152 ;  /* 0x000000922098723c */ /* 0x040fe20000001898 */
[----:B------:R-:W-:Y:S07]  /*18060*/  LDSM.16.M88.4 R144, [R192+0x1000] ;  /* 0x00100000c090783b */ /* 0x000fee0000000200 */
[C---:B----4-:R-:W-:Y:S08]  /*18070*/  HMMA.16816.F32 R172, R32.reuse, R136, R172 ;  /* 0x0000008820ac723c */ /* 0x050ff000000018ac */
[----:B------:R-:W-:Y:S01]  /*18080*/  HMMA.16816.F32 R168, R32, R138, R168 ;  /* 0x0000008a20a8723c */ /* 0x000fe200000018a8 */
[----:B------:R-:W2:Y:S04]  /*18090*/  LDSM.16.M88.4 R32, [R206+0x2000] ;  /* 0x00200000ce20783b */ /* 0x000ea80000000200 */
[----:B------:R-:W-:Y:S03]  /*180a0*/  LDSM.16.M88.4 R136, [R192+0x1800] ;  /* 0x00180000c088783b */ /* 0x000fe60000000200 */
[C---:B-1----:R-:W-:Y:S08]  /*180b0*/  HMMA.16816.F32 R4, R24.reuse, R12, R4 ;  /* 0x0000000c1804723c */ /* 0x042ff00000001804 */
[----:B------:R-:W-:Y:S01]  /*180c0*/  HMMA.16816.F32 R16, R24, R14, R16 ;  /* 0x0000000e1810723c */ /* 0x000fe20000001810 */
[----:B------:R-:W-:Y:S07]  /*180d0*/  LDSM.16.M88.4 R12, [R204+0x2000] ;  /* 0x00200000cc0c783b */ /* 0x000fee0000000200 */
[C---:B------:R-:W-:Y:S08]  /*180e0*/  HMMA.16816.F32 R172, R8.reuse, R160, R172 ;  /* 0x000000a008ac723c */ /* 0x040ff000000018ac */
[C---:B------:R-:W-:Y:S01]  /*180f0*/  HMMA.16816.F32 R168, R8.reuse, R162, R168 ;  /* 0x000000a208a8723c */ /* 0x040fe200000018a8 */
[----:B------:R-:W1:Y:S07]  /*18100*/  LDSM.16.M88.4 R160, [R191] ;  /* 0x00000000bfa0783b */ /* 0x000e6e0000000200 */
        /* <DEDUP_REMOVED lines=16> */
[C---:B-1----:R-:W-:Y:S08]  /*18210*/  HMMA.16816.F32 R4, R12.reuse, R160, R4 ;  /* 0x000000a00c04723c */ /* 0x042ff00000001804 */
[----:B------:R-:W-:Y:S01]  /*18220*/  HMMA.16816.F32 R16, R12, R162, R16 ;  /* 0x000000a20c10723c */ /* 0x000fe20000001810 */
[----:B------:R-:W-:Y:S07]  /*18230*/  LDSM.16.M88.4 R160, [R188] ;  /* 0x00000000bca0783b */ /* 0x000fee0000000200 */
[C---:B------:R-:W-:Y:S08]  /*18240*/  HMMA.16816.F32 R172, R24.reuse, R136, R172 ;  /* 0x0000008818ac723c */ /* 0x040ff000000018ac */
[----:B------:R-:W-:Y:S01]  /*18250*/  HMMA.16816.F32 R168, R24, R138, R168 ;  /* 0x0000008a18a8723c */ /* 0x000fe200000018a8 */
[----:B------:R-:W1:Y:S04]  /*18260*/  LDSM.16.M88.4 R136, [R190] ;  /* 0x00000000be88783b */ /* 0x000e680000000200 */
[----:B------:R-:W1:Y:S03]  /*18270*/  LDSM.16.M88.4 R24, [R192+0x2000] ;  /* 0x00200000c018783b */ /* 0x000e660000000200 */
[C---:B---3--:R-:W-:Y:S08]  /*18280*/  HMMA.16816.F32 R28, R32.reuse, R8, R28 ;  /* 0x00000008201c723c */ /* 0x048ff0000000181c */
[----:B------:R-:W-:Y:S01]  /*18290*/  HMMA.16816.F32 R140, R32, R10, R140 ;  /* 0x0000000a208c723c */ /* 0x000fe2000000188c */
[----:B------:R-:W3:Y:S07]  /*182a0*/  LDSM.16.M88.4 R8, [R189] ;  /* 0x00000000bd08783b */ /* 0x000eee0000000200 */
[C---:B--2---:R-:W-:Y:S08]  /*182b0*/  HMMA.16816.F32 R4, R180.reuse, R20, R4 ;  /* 0x00000014b404723c */ /* 0x044ff00000001804 */
[----:B------:R-:W-:Y:S01]  /*182c0*/  HMMA.16816.F32 R16, R180, R22, R16 ;  /* 0x00000016b410723c */ /* 0x000fe20000001810 */
[----:B------:R-:W-:Y:S07]  /*182d0*/  LDSM.16.M88.4 R20, [R199+0x9000] ;  /* 0x00900000c714783b */ /* 0x000fee0000000200 */
        /* <DEDUP_REMOVED lines=10> */
[C---:B------:R-:W-:Y:S08]  /*18380*/  HMMA.16816.F32 R4, R164.reuse, R24, R4 ;  /* 0x00000018a404723c */ /* 0x040ff00000001804 */
[----:B------:R-:W-:Y:S01]  /*18390*/  HMMA.16816.F32 R16, R164, R26, R16 ;  /* 0x0000001aa410723c */ /* 0x000fe20000001810 */
[----:B------:R-:W-:Y:S07]  /*183a0*/  LDSM.16.M88.4 R24, [R202+0x4000] ;  /* 0x00400000ca18783b */ /* 0x000fee0000000200 */
[C---:B---3--:R-:W-:Y:S08]  /*183b0*/  HMMA.16816.F32 R156, R12.reuse, R8, R156 ;  /* 0x000000080c9c723c */ /* 0x048ff0000000189c */
[----:B------:R-:W-:Y:S01]  /*183c0*/  HMMA.16816.F32 R152, R12, R10, R152 ;  /* 0x0000000a0c98723c */ /* 0x000fe20000001898 */
[----:B------:R-:W1:Y:S07]  /*183d0*/  LDSM.16.M88.4 R8, [R192+0x2800] ;  /* 0x00280000c008783b */ /* 0x000e6e0000000200 */
[----:B------:R-:W-:Y:S08]  /*183e0*/  HMMA.16816.F32 R28, R180, R176, R28 ;  /* 0x000000b0b41c723c */ /* 0x000ff0000000181c */
[----:B--2---:R-:W-:Y:S08]  /*183f0*/  HMMA.16816.F32 R4, R148, R32, R4 ;  /* 0x000000209404723c */ /* 0x004ff00000001804 */
[----:B------:R-:W-:Y:S01]  /*18400*/  HMMA.16816.F32 R140, R180, R178, R140 ;  /* 0x000000b2b48c723c */ /* 0x000fe2000000188c */
[----:B------:R-:W-:Y:S07]  /*18410*/  LDSM.16.M88.4 R176, [R199+0x9800] ;  /* 0x00980000c7b0783b */ /* 0x000fee0000000200 */
[C---:B------:R-:W-:Y:S08]  /*18420*/  HMMA.16816.F32 R172, R12.reuse, R160, R172 ;  /* 0x000000a00cac723c */ /* 0x040ff000000018ac */
[----:B------:R-:W-:Y:S01]  /*18430*/  HMMA.16816.F32 R168, R12, R162, R168 ;  /* 0x000000a20ca8723c */ /* 0x000fe200000018a8 */
[----:B------:R-:W2:Y:S04]  /*18440*/  LDSM.16.M88.4 R160, [R192+0x3000] ;  /* 0x00300000c0a0783b */ /* 0x000ea80000000200 */
[----:B------:R-:W-:Y:S03]  /*18450*/  LDSM.16.M88.4 R12, [R201+0x4000] ;  /* 0x00400000c90c783b */ /* 0x000fe60000000200 */
[----:B------:R-:W-:Y:S01]  /*18460*/  HMMA.16816.F32 R16, R148, R34, R16 ;  /* 0x000000229410723c */ /* 0x000fe20000001810 */
[----:B------:R-:W-:Y:S07]  /*18470*/  LDSM.16.M88.4 R32, [R186] ;  /* 0x00000000ba20783b */ /* 0x000fee0000000200 */
[----:B------:R-:W-:Y:S08]  /*18480*/  HMMA.16816.F32 R156, R180, R20, R156 ;  /* 0x00000014b49c723c */ /* 0x000ff0000000189c */
[----:B-1----:R-:W-:Y:S08]  /*18490*/  HMMA.16816.F32 R28, R164, R8, R28 ;  /* 0x00000008a41c723c */ /* 0x002ff0000000181c */
[----:B------:R-:W-:Y:S08]  /*184a0*/  HMMA.16816.F32 R4, R136, R144, R4 ;  /* 0x000000908804723c */ /* 0x000ff00000001804 */
[----:B------:R-:W-:Y:S01]  /*184b0*/  HMMA.16816.F32 R140, R164, R10, R140 ;  /* 0x0000000aa48c723c */ /* 0x000fe2000000188c */
[----:B------:R-:W-:Y:S07]  /*184c0*/  LDSM.16.M88.4 R8, [R192+0x4000] ;  /* 0x00400000c008783b */ /* 0x000fee0000000200 */
[----:B------:R-:W-:Y:S01]  /*184d0*/  HMMA.16816.F32 R16, R136, R146, R16 ;  /* 0x000000928810723c */ /* 0x000fe20000001810 */
[----:B------:R-:W1:Y:S07]  /*184e0*/  LDSM.16.M88.4 R144, [R205+0xb000] ;  /* 0x00b00000cd90783b */ /* 0x000e6e0000000200 */
[----:B--2---:R-:W-:Y:S08]  /*184f0*/  HMMA.16816.F32 R156, R164, R160, R156 ;  /* 0x000000a0a49c723c */ /* 0x004ff0000000189c */
[----:B------:R-:W-:Y:S08]  /*18500*/  HMMA.16816.F32 R28, R148, R228, R28 ;  /* 0x000000e4941c723c */ /* 0x000ff0000000181c */
[----:B------:R-:W-:Y:S08]  /*18510*/  HMMA.16816.F32 R4, R24, R224, R4 ;  /* 0x000000e01804723c */ /* 0x000ff00000001804 */
[----:B------:R-:W-:Y:S08]  /*18520*/  HMMA.16816.F32 R140, R148, R230, R140 ;  /* 0x000000e6948c723c */ /* 0x000ff0000000188c */
[----:B------:R-:W-:Y:S01]  /*18530*/  HMMA.16816.F32 R16, R24, R226, R16 ;  /* 0x000000e21810723c */ /* 0x000fe20000001810 */
[----:B------:R-:W2:Y:S07]  /*18540*/  LDSM.16.M88.4 R224, [R185] ;  /* 0x00000000b9e0783b */ /* 0x000eae0000000200 */
[----:B------:R-:W-:Y:S01]  /*18550*/  HMMA.16816.F32 R152, R180, R22, R152 ;  /* 0x00000016b498723c */ /* 0x000fe20000001898 */
[----:B------:R-:W3:Y:S07]  /*18560*/  LDSM.16.M88.4 R20, [R199+0xa800] ;  /* 0x00a80000c714783b */ /* 0x000eee0000000200 */
[----:B-1----:R-:W-:Y:S08]  /*18570*/  HMMA.16816.F32 R156, R148, R144, R156 ;  /* 0x00000090949c723c */ /* 0x002ff0000000189c */
[----:B------:R-:W-:Y:S08]  /*18580*/  HMMA.16816.F32 R28, R136, R32, R28 ;  /* 0x00000020881c723c */ /* 0x000ff0000000181c */
[----:B------:R-:W-:Y:S08]  /*18590*/  HMMA.16816.F32 R4, R12, R8, R4 ;  /* 0x000000080c04723c */ /* 0x000ff00000001804 */
[----:B------:R-:W-:Y:S01]  /*185a0*/  HMMA.16816.F32 R140, R136, R34, R140 ;  /* 0x00000022888c723c */ /* 0x000fe2000000188c */
[----:B------:R-:W1:Y:S07]  /*185b0*/  LDSM.16.M88.4 R32, [R192+0x3800] ;  /* 0x00380000c020783b */ /* 0x000e6e0000000200 */
[----:B------:R-:W-:Y:S08]  /*185c0*/  HMMA.16816.F32 R172, R180, R176, R172 ;  /* 0x000000b0b4ac723c */ /* 0x000ff000000018ac */
[----:B------:R-:W-:Y:S01]  /*185d0*/  HMMA.16816.F32 R16, R12, R10, R16 ;  /* 0x0000000a0c10723c */ /* 0x000fe20000001810 */
[----:B------:R-:W4:Y:S01]  /*185e0*/  LDSM.16.M88.4 R8, [R199+0xb000] ;  /* 0x00b00000c708783b */ /* 0x000f220000000200 */
[----:B------:R-:W-:-:S02]  /*185f0*/  FMUL.FTZ R133, R4, c[0x0][0x2ec] ;  /* 0x0000bb0004857a20 */ /* 0x000fc40000410000 */
[----:B------:R-:W-:Y:S02]  /*18600*/  FMUL.FTZ R145, R5, c[0x0][0x2ec] ;  /* 0x0000bb0005917a20 */ /* 0x000fe40000410000 */
[----:B------:R-:W-:Y:S02]  /*18610*/  FMUL.FTZ R144, R6, c[0x0][0x2ec] ;  /* 0x0000bb0006907a20 */ /* 0x000fe40000410000 */
[----:B------:R-:W-:Y:S01]  /*18620*/  HMMA.16816.F32 R176, R180, R178, R168 ;  /* 0x000000b2b4b0723c */ /* 0x000fe200000018a8 */
[----:B------:R-:W5:Y:S01]  /*18630*/  LDSM.16.M88.4 R168, [R192+0x4800] ;  /* 0x00480000c0a8783b */ /* 0x000f620000000200 */
[----:B------:R-:W-:Y:S01]  /*18640*/  FMUL.FTZ R160, R7, c[0x0][0x2ec] ;  /* 0x0000bb0007a07a20 */ /* 0x000fe20000410000 */
[----:B------:R-:W-:Y:S02]  /*18650*/  MUFU.TANH R145, R145 ;  /* 0x0000009100917308 */ /* 0x000fe40000002400 */
[----:B------:R-:W4:Y:S03]  /*18660*/  LDSM.16.M88.4 R4, [R205+0xb800] ;  /* 0x00b80000cd04783b */ /* 0x000f260000000200 */
[----:B------:R-:W-:Y:S03]  /*18670*/  HMMA.16816.F32 R152, R164, R162, R152 ;  /* 0x000000a2a498723c */ /* 0x000fe60000001898 */
[----:B------:R-:W-:Y:S05]  /*18680*/  MUFU.TANH R160, R160 ;  /* 0x000000a000a07308 */ /* 0x000fea0000002400 */
[----:B--2---:R-:W-:Y:S01]  /*18690*/  HMMA.16816.F32 R156, R136, R224, R156 ;  /* 0x000000e0889c723c */ /* 0x004fe2000000189c */
[----:B------:R-:W-:-:S02]  /*186a0*/  FMUL.FTZ R161, R16, c[0x0][0x2ec] ;  /* 0x0000bb0010a17a20 */ /* 0x000fc40000410000 */
[----:B------:R-:W-:Y:S05]  /*186b0*/  MUFU.TANH R133, R133 ;  /* 0x0000008500857308 */ /* 0x000fea0000002400 */
[----:B---3--:R-:W-:Y:S03]  /*186c0*/  HMMA.16816.F32 R28, R24, R20, R28 ;  /* 0x00000014181c723c */ /* 0x008fe6000000181c */
[----:B------:R-:W2:Y:S05]  /*186d0*/  MUFU.TANH R161, R161 ;  /* 0x000000a100a17308 */ /* 0x000eaa0000002400 */
[----:B-1----:R-:W-:Y:S03]  /*186e0*/  HMMA.16816.F32 R172, R164, R32, R172 ;  /* 0x00000020a4ac723c */ /* 0x002fe600000018ac */
[----:B------:R-:W-:Y:S04]  /*186f0*/  MUFU.TANH R144, R144 ;  /* 0x0000009000907308 */ /* 0x000fe80000002400 */
[----:B------:R-:W-:Y:S01]  /*18700*/  FMUL.FTZ R32, R18, c[0x0][0x2ec] ;  /* 0x0000bb0012207a20 */ /* 0x000fe20000410000 */
[----:B------:R-:W-:Y:S05]  /*18710*/  HMMA.16816.F32 R152, R148, R146, R152 ;  /* 0x000000929498723c */ /* 0x000fea0000001898 */
[----:B------:R-:W1:Y:S02]  /*18720*/  MUFU.TANH R32, R32 ;  /* 0x0000002000207308 */ /* 0x000e640000002400 */
[----:B------:R-:W-:Y:S01]  /*18730*/  FMUL.FTZ R146, R17, c[0x0][0x2ec] ;  /* 0x0000bb0011927a20 */ /* 0x000fe20000410000 */
[----:B----4-:R-:W-:Y:S05]  /*18740*/  HMMA.16816.F32 R156, R24, R8, R156 ;  /* 0x00000008189c723c */ /* 0x010fea000000189c */
[----:B------:R-:W3:Y:S02]  /*18750*/  MUFU.TANH R146, R146 ;  /* 0x0000009200927308 */ /* 0x000ee40000002400 */
[----:B------:R-:W-:Y:S01]  /*18760*/  FMUL.FTZ R8, R19, c[0x0][0x2ec] ;  /* 0x0000bb0013087a20 */ /* 0x000fe20000410000 */
[----:B-----5:R-:W-:Y:S01]  /*18770*/  HMMA.16816.F32 R28, R12, R168, R28 ;  /* 0x000000a80c1c723c */ /* 0x020fe2000000181c */
[----:B------:R-:W4:Y:S04]  /*18780*/  LDSM.16.M88.4 R16, [R184] ;  /* 0x00000000b810783b */ /* 0x000f280000000200 */
[----:B------:R-:W5:Y:S03]  /*18790*/  MUFU.TANH R8, R8 ;  /* 0x0000000800087308 */ /* 0x000f660000002400 */
[----:B------:R-:W-:Y:S07]  /*187a0*/  HMMA.16816.F32 R176, R164, R34, R176 ;  /* 0x00000022a4b0723c */ /* 0x000fee00000018b0 */
[----:B------:R-:W-:Y:S01]  /*187b0*/  IMAD.MOV.U32 R164, RZ, RZ, R134 ;  /* 0x000000ffffa47224 */ /* 0x000fe200078e0086 */
[----:B------:R-:W-:Y:S01]  /*187c0*/  HMMA.16816.F32 R172, R148, R4, R172 ;  /* 0x0000000494ac723c */ /* 0x000fe200000018ac */
[----:B------:R-:W-:-:S07]  /*187d0*/  IMAD.MOV.U32 R165, RZ, RZ, R135 ;  /* 0x000000ffffa57224 */ /* 0x000fce00078e0087 */
[----:B------:R-:W-:Y:S01]  /*187e0*/  FMUL.FTZ R9, R28, c[0x0][0x2ec] ;  /* 0x0000bb001c097a20 */ /* 0x000fe20000410000 */
[----:B------:R-:W-:Y:S01]  /*187f0*/  HMMA.16816.F32 R152, R136, R226, R152 ;  /* 0x000000e28898723c */ /* 0x000fe20000001898 */
[----:B------:R-:W-:Y:S02]  /*18800*/  FMUL.FTZ R33, R29, c[0x0][0x2ec] ;  /* 0x0000bb001d217a20 */ /* 0x000fe40000410000 */
[----:B------:R-:W-:Y:S02]  /*18810*/  FMUL.FTZ R147, R30, c[0x0][0x2ec] ;  /* 0x0000bb001e937a20 */ /* 0x000fe40000410000 */
[----:B------:R-:W-:Y:S01]  /*18820*/  FMUL.FTZ R34, R31, c[0x0][0x2ec] ;  /* 0x0000bb001f227a20 */ /* 0x000fe20000410000 */
[----:B------:R-:W1:Y:S01]  /*18830*/  MUFU.TANH R9, R9 ;  /* 0x0000000900097308 */ /* 0x000e620000002400 */
[----:B------:R-:W1:Y:S01]  /*18840*/  LDSM.16.M88.4 R28, [R199+0xb800] ;  /* 0x00b80000c71c783b */ /* 0x000e620000000200 */
[----:B------:R-:W-:Y:S03]  /*18850*/  HMMA.16816.F32 R176, R148, R6, R176 ;  /* 0x0000000694b0723c */ /* 0x000fe600000018b0 */
[----:B------:R-:W-:Y:S03]  /*18860*/  LDSM.16.M88.4 R4, [R192+0x5800] ;  /* 0x00580000c004783b */ /* 0x000fe60000000200 */
[----:B------:R-:W1:Y:S02]  /*18870*/  MUFU.TANH R147, R147 ;  /* 0x0000009300937308 */ /* 0x000e640000002400 */
[----:B------:R-:W-:Y:S01]  /*18880*/  HMMA.16816.F32 R140, R24, R22, R140 ;  /* 0x00000016188c723c */ /* 0x000fe2000000188c */
[----:B------:R-:W2:Y:S01]  /*18890*/  LDSM.16.M88.4 R20, [R192+0x5000] ;  /* 0x00500000c014783b */ /* 0x000ea20000000200 */
[----:B------:R-:W-:-:S04]  /*188a0*/  DEPBAR.LE SB0, 0x0 ;  /* 0x000080000000791a */ /* 0x000fc80000000000 */
[----:B------:R-:W1:Y:S02]  /*188b0*/  MUFU.TANH R33, R33 ;  /* 0x0000002100217308 */ /* 0x000e640000002400 */
[C---:B----4-:R-:W-:Y:S01]  /*188c0*/  HMMA.16816.F32 R172, R136.reuse, R16, R172 ;  /* 0x0000001088ac723c */ /* 0x050fe200000018ac */
[----:B------:R-:W4:Y:S05]  /*188d0*/  S2R R17, SR_TID.X ;  /* 0x0000000000117919 */ /* 0x000f2a0000002100 */
[----:B------:R-:W1:Y:S02]  /*188e0*/  MUFU.TANH R34, R34 ;  /* 0x0000002200227308 */ /* 0x000e640000002400 */
[----:B------:R-:W-:Y:S08]  /*188f0*/  HMMA.16816.F32 R176, R136, R18, R176 ;  /* 0x0000001288b0723c */ /* 0x000ff000000018b0 */
[C---:B------:R-:W-:Y:S08]  /*18900*/  HMMA.16816.F32 R152, R24.reuse, R10, R152 ;  /* 0x0000000a1898723c */ /* 0x040ff00000001898 */
[----:B-1----:R-:W-:Y:S01]  /*18910*/  HMMA.16816.F32 R172, R24, R28, R172 ;  /* 0x0000001c18ac723c */ /* 0x002fe200000018ac */
[----:B----4-:R-:W-:-:S05]  /*18920*/  IMAD.SHL.U32 R17, R17, 0x2, RZ ;  /* 0x0000000211117824 */ /* 0x010fca00078e00ff */
[----:B------:R-:W-:Y:S02]  /*18930*/  LOP3.LUT R17, R17, 0x6, RZ, 0xc0, !PT ;  /* 0x0000000611117812 */ /* 0x000fe400078ec0ff */
[----:B------:R-:W-:Y:S03]  /*18940*/  HMMA.16816.F32 R140, R12, R170, R140 ;  /* 0x000000aa0c8c723c */ /* 0x000fe6000000188c */
[----:B------:R-:W-:-:S05]  /*18950*/  IMAD R17, R218, 0x40, R17 ;  /* 0x00000040da117824 */ /* 0x000fca00078e0211 */
[----:B--2---:R-:W-:Y:S01]  /*18960*/  HMMA.16816.F32 R156, R12, R20, R156 ;  /* 0x000000140c9c723c */ /* 0x004fe2000000189c */
[----:B------:R-:W-:-:S04]  /*18970*/  IADD3 R19, R17, 0x8, RZ ;  /* 0x0000000811137810 */ /* 0x000fc80007ffe0ff */
[C---:B------:R-:W-:Y:S02]  /*18980*/  ISETP.GE.AND P2, PT, R19.reuse, R0, PT ;  /* 0x000000001300720c */ /* 0x040fe40003f46270 */
[----:B------:R-:W-:Y:S01]  /*18990*/  ISETP.GE.AND P0, PT, R19, R2, PT ;  /* 0x000000021300720c */ /* 0x000fe20003f06270 */
[----:B------:R-:W-:Y:S01]  /*189a0*/  HMMA.16816.F32 R176, R24, R30, R176 ;  /* 0x0000001e18b0723c */ /* 0x000fe200000018b0 */
[----:B------:R-:W-:Y:S02]  /*189b0*/  IADD3 R19, R17, 0x9, RZ ;  /* 0x0000000911137810 */ /* 0x000fe40007ffe0ff */
[----:B------:R-:W-:-:S04]  /*189c0*/  FSEL R18, R161, -INF , !P2 ;  /* 0xff800000a1127808 */ /* 0x000fc80005000000 */
[----:B------:R-:W-:Y:S01]  /*189d0*/  IADD3 R25, R17, 0x18, RZ ;  /* 0x0000001811197810 */ /* 0x000fe20007ffe0ff */
[C---:B------:R-:W-:Y:S01]  /*189e0*/  HMMA.16816.F32 R152, R12.reuse, R22, R152 ;  /* 0x000000160c98723c */ /* 0x040fe20000001898 */
[----:B------:R-:W-:Y:S02]  /*189f0*/  FMUL.FTZ R20, R140, c[0x0][0x2ec] ;  /* 0x0000bb008c147a20 */ /* 0x000fe40000410000 */
[----:B------:R-:W-:Y:S02]  /*18a00*/  FMUL.FTZ R10, R141, c[0x0][0x2ec] ;  /* 0x0000bb008d0a7a20 */ /* 0x000fe40000410000 */
[----:B------:R-:W-:Y:S02]  /*18a10*/  FMUL.FTZ R11, R142, c[0x0][0x2ec] ;  /* 0x0000bb008e0b7a20 */ /* 0x000fe40000410000 */
[----:B------:R-:W-:Y:S01]  /*18a20*/  IADD3 R23, R17, 0x1, RZ ;  /* 0x0000000111177810 */ /* 0x000fe20007ffe0ff */
[C---:B------:R-:W-:Y:S01]  /*18a30*/  HMMA.16816.F32 R172, R12.reuse, R4, R172 ;  /* 0x000000040cac723c */ /* 0x040fe200000018ac */
[----:B------:R-:W-:Y:S01]  /*18a40*/  FMUL.FTZ R21, R143, c[0x0][0x2ec] ;  /* 0x0000bb008f157a20 */ /* 0x000fe20000410000 */
[----:B------:R-:W1:Y:S01]  /*18a50*/  MUFU.TANH R20, R20 ;  /* 0x0000001400147308 */ /* 0x000e620000002400 */
[C---:B------:R-:W-:Y:S01]  /*18a60*/  ISETP.GE.AND P6, PT, R23.reuse, R0, PT ;  /* 0x000000001700720c */ /* 0x040fe20003fc6270 */
[----:B------:R-:W-:Y:S01]  /*18a70*/  FMUL.FTZ R16, R156, c[0x0][0x2ec] ;  /* 0x0000bb009c107a20 */ /* 0x000fe20000410000 */
[----:B------:R-:W-:Y:S01]  /*18a80*/  ISETP.GE.AND P1, PT, R23, R2, PT ;  /* 0x000000021700720c */ /* 0x000fe20003f26270 */
[----:B------:R-:W-:Y:S01]  /*18a90*/  FMUL.FTZ R157, R157, c[0x0][0x2ec] ;  /* 0x0000bb009d9d7a20 */ /* 0x000fe20000410000 */
[----:B------:R-:W-:Y:S01]  /*18aa0*/  IADD3 R23, R17, 0x10, RZ ;  /* 0x0000001011177810 */ /* 0x000fe20007ffe0ff */
[----:B------:R-:W-:Y:S01]  /*18ab0*/  FMUL.FTZ R158, R158, c[0x0][0x2ec] ;  /* 0x0000bb009e9e7a20 */ /* 0x000fe20000410000 */
[----:B------:R-:W-:Y:S01]  /*18ac0*/  FSEL R4, R145, -INF , !P6 ;  /* 0xff80000091047808 */ /* 0x000fe20007000000 */
[----:B------:R-:W-:Y:S01]  /*18ad0*/  MUFU.TANH R10, R10 ;  /* 0x0000000a000a7308 */ /* 0x000fe20000002400 */
[----:B------:R-:W-:Y:S01]  /*18ae0*/  FSEL R5, R160, -INF , !P1 ;  /* 0xff800000a0057808 */ /* 0x000fe20004800000 */
[----:B------:R-:W-:Y:S01]  /*18af0*/  HMMA.16816.F32 R176, R12, R6, R176 ;  /* 0x000000060cb0723c */ /* 0x000fe200000018b0 */
[----:B------:R-:W-:Y:S01]  /*18b00*/  ISETP.GE.AND P6, PT, R19, R0, PT ;  /* 0x000000001300720c */ /* 0x000fe20003fc6270 */
[----:B------:R-:W-:Y:S01]  /*18b10*/  FMUL.FTZ R159, R159, c[0x0][0x2ec] ;  /* 0x0000bb009f9f7a20 */ /* 0x000fe20000410000 */
[----:B------:R-:W-:Y:S01]  /*18b20*/  ISETP.GE.AND P1, PT, R19, R2, PT ;  /* 0x000000021300720c */ /* 0x000fe20003f26270 */
[----:B------:R-:W-:Y:S01]  /*18b30*/  FMUL.FTZ R152, R152, c[0x0][0x2ec] ;  /* 0x0000bb0098987a20 */ /* 0x000fe20000410000 */
[----:B------:R-:W-:Y:S01]  /*18b40*/  FSEL R19, R32, -INF , !P0 ;  /* 0xff80000020137808 */ /* 0x000fe20004000000 */
[----:B------:R-:W2:Y:S01]  /*18b50*/  MUFU.TANH R11, R11 ;  /* 0x0000000b000b7308 */ /* 0x000ea20000002400 */
[----:B------:R-:W-:Y:S01]  /*18b60*/  ISETP.GE.AND P2, PT, R23, R0, PT ;  /* 0x000000001700720c */ /* 0x000fe20003f46270 */
[----:B------:R-:W-:Y:S01]  /*18b70*/  FMUL.FTZ R153, R153, c[0x0][0x2ec] ;  /* 0x0000bb0099997a20 */ /* 0x000fe20000410000 */
[----:B------:R-:W-:Y:S01]  /*18b80*/  ISETP.GE.AND P0, PT, R23, R2, PT ;  /* 0x000000021700720c */ /* 0x000fe20003f06270 */
[----:B------:R-:W-:Y:S01]  /*18b90*/  FMUL.FTZ R154, R154, c[0x0][0x2ec] ;  /* 0x0000bb009a9a7a20 */ /* 0x000fe20000410000 */
[----:B------:R-:W-:Y:S01]  /*18ba0*/  IADD3 R23, R17, 0x11, RZ ;  /* 0x0000001111177810 */ /* 0x000fe20007ffe0ff */
[----:B------:R-:W-:Y:S01]  /*18bb0*/  FMUL.FTZ R151, R174, c[0x0][0x2ec] ;  /* 0x0000bb00ae977a20 */ /* 0x000fe20000410000 */
[----:B---3--:R-:W-:Y:S01]  /*18bc0*/  FSEL R28, R146, -INF , !P6 ;  /* 0xff800000921c7808 */ /* 0x008fe20007000000 */
[----:B------:R-:W3:Y:S01]  /*18bd0*/  MUFU.TANH R21, R21 ;  /* 0x0000001500157308 */ /* 0x000ee20000002400 */
[----:B-----5:R-:W-:Y:S01]  /*18be0*/  FSEL R29, R8, -INF , !P1 ;  /* 0xff800000081d7808 */ /* 0x020fe20004800000 */
[----:B------:R-:W-:Y:S01]  /*18bf0*/  FMUL.FTZ R155, R155, c[0x0][0x2ec] ;  /* 0x0000bb009b9b7a20 */ /* 0x000fe20000410000 */
[----:B------:R-:W-:Y:S01]  /*18c00*/  ISETP.GE.AND P6, PT, R23, R0, PT ;  /* 0x000000001700720c */ /* 0x000fe20003fc6270 */
[----:B------:R-:W-:Y:S01]  /*18c10*/  FMUL.FTZ R137, R175, c[0x0][0x2ec] ;  /* 0x0000bb00af897a20 */ /* 0x000fe20000410000 */
[----:B------:R-:W-:-:S02]  /*18c20*/  ISETP.GE.AND P1, PT, R23, R2, PT ;  /* 0x000000021700720c */ /* 0x000fc40003f26270 */
[----:B------:R-:W-:Y:S01]  /*18c30*/  IADD3 R23, R17, 0x19, RZ ;  /* 0x0000001911177810 */ /* 0x000fe20007ffe0ff */
[----:B------:R-:W-:Y:S01]  /*18c40*/  MUFU.TANH R16, R16 ;  /* 0x0000001000107308 */ /* 0x000fe20000002400 */
[----:B------:R-:W-:Y:S01]  /*18c50*/  FSEL R26, R9, -INF , !P2 ;  /* 0xff800000091a7808 */ /* 0x000fe20005000000 */
[----:B------:R-:W-:Y:S01]  /*18c60*/  FMUL.FTZ R138, R176, c[0x0][0x2ec] ;  /* 0x0000bb00b08a7a20 */ /* 0x000fe20000410000 */
[----:B------:R-:W-:Y:S01]  /*18c70*/  FSEL R27, R147, -INF , !P0 ;  /* 0xff800000931b7808 */ /* 0x000fe20004000000 */
[----:B------:R-:W-:Y:S01]  /*18c80*/  FMUL.FTZ R139, R178, c[0x0][0x2ec] ;  /* 0x0000bb00b28b7a20 */ /* 0x000fe20000410000 */
[----:B------:R-:W-:Y:S01]  /*18c90*/  ISETP.GE.AND P2, PT, R25, R0, PT ;  /* 0x000000001900720c */ /* 0x000fe20003f46270 */
[----:B------:R-:W-:Y:S01]  /*18ca0*/  FMUL.FTZ R136, R177, c[0x0][0x2ec] ;  /* 0x0000bb00b1887a20 */ /* 0x000fe20000410000 */
[----:B------:R-:W-:Y:S01]  /*18cb0*/  ISETP.GE.AND P0, PT, R25, R2, PT ;  /* 0x000000021900720c */ /* 0x000fe20003f06270 */
[----:B------:R-:W-:Y:S01]  /*18cc0*/  MUFU.TANH R170, R157 ;  /* 0x0000009d00aa7308 */ /* 0x000fe20000002400 */
[----:B------:R-:W-:Y:S01]  /*18cd0*/  FSEL R22, R33, -INF , !P6 ;  /* 0xff80000021167808 */ /* 0x000fe20007000000 */
[----:B------:R-:W-:Y:S01]  /*18ce0*/  FMUL.FTZ R149, R179, c[0x0][0x2ec] ;  /* 0x0000bb00b3957a20 */ /* 0x000fe20000410000 */
[----:B------:R-:W-:-:S02]  /*18cf0*/  FSEL R25, R34, -INF , !P1 ;  /* 0xff80000022197808 */ /* 0x000fc40004800000 */
[C---:B------:R-:W-:Y:S02]  /*18d00*/  ISETP.GE.AND P6, PT, R23.reuse, R0, PT ;  /* 0x000000001700720c */ /* 0x040fe40003fc6270 */
[----:B------:R-:W-:Y:S01]  /*18d10*/  ISETP.GE.AND P1, PT, R23, R2, PT ;  /* 0x000000021700720c */ /* 0x000fe20003f26270 */
[----:B------:R-:W4:Y:S01]  /*18d20*/  MUFU.TANH R171, R158 ;  /* 0x0000009e00ab7308 */ /* 0x000f220000002400 */
[C---:B------:R-:W-:Y:S02]  /*18d30*/  IADD3 R9, R17.reuse, 0x20, RZ ;  /* 0x0000002011097810 */ /* 0x040fe40007ffe0ff */
[----:B------:R-:W-:Y:S02]  /*18d40*/  IADD3 R7, R17, 0x21, RZ ;  /* 0x0000002111077810 */ /* 0x000fe40007ffe0ff */
[----:B-1----:R-:W-:Y:S02]  /*18d50*/  FSEL R24, R20, -INF , !P2 ;  /* 0xff80000014187808 */ /* 0x002fe40005000000 */
[----:B--2---:R-:W-:Y:S01]  /*18d60*/  FSEL R23, R11, -INF , !P0 ;  /* 0xff8000000b177808 */ /* 0x004fe20004000000 */
[----:B------:R1:W-:Y:S01]  /*18d70*/  MUFU.TANH R168, R152 ;  /* 0x0000009800a87308 */ /* 0x0003e20000002400 */
[----:B------:R-:W-:-:S02]  /*18d80*/  FSEL R20, R10, -INF , !P6 ;  /* 0xff8000000a147808 */ /* 0x000fc40007000000 */
[----:B---3--:R-:W-:Y:S02]  /*18d90*/  FSEL R21, R21, -INF , !P1 ;  /* 0xff80000015157808 */ /* 0x008fe40004800000 */
[C---:B------:R-:W-:Y:S02]  /*18da0*/  ISETP.GE.AND P2, PT, R9.reuse, R0, PT ;  /* 0x000000000900720c */ /* 0x040fe40003f46270 */
[----:B------:R-:W-:Y:S01]  /*18db0*/  ISETP.GE.AND P0, PT, R9, R2, PT ;  /* 0x000000020900720c */ /* 0x000fe20003f06270 */
[----:B------:R-:W2:Y:S01]  /*18dc0*/  MUFU.TANH R166, R153 ;  /* 0x0000009900a67308 */ /* 0x000ea20000002400 */
[C---:B------:R-:W-:Y:S02]  /*18dd0*/  ISETP.GE.AND P6, PT, R7.reuse, R0, PT ;  /* 0x000000000700720c */ /* 0x040fe40003fc6270 */
[----:B------:R-:W-:Y:S02]  /*18de0*/  ISETP.GE.AND P1, PT, R7, R2, PT ;  /* 0x000000020700720c */ /* 0x000fe40003f26270 */
[----:B------:R-:W-:-:S02]  /*18df0*/  IADD3 R9, R17, 0x28, RZ ;  /* 0x0000002811097810 */ /* 0x000fc40007ffe0ff */
[----:B------:R-:W-:Y:S01]  /*18e00*/  IADD3 R7, R17, 0x29, RZ ;  /* 0x0000002911077810 */ /* 0x000fe20007ffe0ff */
[----:B-1----:R-:W-:Y:S01]  /*18e10*/  FMUL.FTZ R152, R173, c[0x0][0x2ec] ;  /* 0x0000bb00ad987a20 */ /* 0x002fe20000410000 */
[----:B------:R-:W1:Y:S01]  /*18e20*/  MUFU.TANH R169, R159 ;  /* 0x0000009f00a97308 */ /* 0x000e620000002400 */
[----:B----4-:R-:W-:Y:S02]  /*18e30*/  FSEL R171, R171, -INF , !P0 ;  /* 0xff800000abab7808 */ /* 0x010fe40004000000 */
[----:B------:R-:W-:Y:S02]  /*18e40*/  FSEL R170, R170, -INF , !P6 ;  /* 0xff800000aaaa7808 */ /* 0x000fe40007000000 */
[----:B------:R-:W-:Y:S02]  /*18e50*/  ISETP.GE.AND P0, PT, R9, R2, PT ;  /* 0x000000020900720c */ /* 0x000fe40003f06270 */
[----:B------:R-:W-:Y:S01]  /*18e60*/  ISETP.GE.AND P6, PT, R7, R0, PT ;  /* 0x000000000700720c */ /* 0x000fe20003fc6270 */
[----:B------:R-:W-:Y:S03]  /*18e70*/  MUFU.TANH R152, R152 ;  /* 0x0000009800987308 */ /* 0x000fe60000002400 */
[----:B--2---:R-:W-:-:S05]  /*18e80*/  FSEL R166, R166, -INF , !P6 ;  /* 0xff800000a6a67808 */ /* 0x004fca0007000000 */
[----:B------:R2:W3:Y:S01]  /*18e90*/  MUFU.TANH R167, R154 ;  /* 0x0000009a00a77308 */ /* 0x0004e20000002400 */
[----:B-1----:R-:W-:Y:S02]  /*18ea0*/  FSEL R169, R169, -INF , !P1 ;  /* 0xff800000a9a97808 */ /* 0x002fe40004800000 */
[----:B------:R-:W-:Y:S02]  /*18eb0*/  ISETP.GE.AND P1, PT, R7, R2, PT ;  /* 0x000000020700720c */ /* 0x000fe40003f26270 */
[----:B------:R-:W-:-:S03]  /*18ec0*/  IADD3 R7, R17, 0x30, RZ ;  /* 0x0000003011077810 */ /* 0x000fc60007ffe0ff */
[----:B------:R-:W1:Y:S01]  /*18ed0*/  MUFU.TANH R163, R155 ;  /* 0x0000009b00a37308 */ /* 0x000e620000002400 */
[----:B--2---:R-:W-:Y:S01]  /*18ee0*/  FMUL.FTZ R154, R172, c[0x0][0x2ec] ;  /* 0x0000bb00ac9a7a20 */ /* 0x004fe20000410000 */
[----:B------:R-:W-:-:S06]  /*18ef0*/  FSEL R172, R16, -INF , !P2 ;  /* 0xff80000010ac7808 */ /* 0x000fcc0005000000 */
[----:B------:R-:W-:Y:S01]  /*18f00*/  MUFU.TANH R151, R151 ;  /* 0x0000009700977308 */ /* 0x000fe20000002400 */
[-C--:B------:R-:W-:Y:S02]  /*18f10*/  ISETP.GE.AND P2, PT, R9, R0.reuse, PT ;  /* 0x000000000900720c */ /* 0x080fe40003f46270 */
[----:B------:R-:W-:Y:S02]  /*18f20*/  IADD3 R9, R17, 0x31, RZ ;  /* 0x0000003111097810 */ /* 0x000fe40007ffe0ff */
[----:B------:R-:W-:Y:S02]  /*18f30*/  FSEL R168, R168, -INF , !P2 ;  /* 0xff800000a8a87808 */ /* 0x000fe40005000000 */
[----:B------:R-:W-:Y:S01]  /*18f40*/  ISETP.GE.AND P6, PT, R9, R0, PT ;  /* 0x000000000900720c */ /* 0x000fe20003fc6270 */
[----:B------:R-:W2:Y:S01]  /*18f50*/  MUFU.TANH R154, R154 ;  /* 0x0000009a009a7308 */ /* 0x000ea20000002400 */
[----:B---3--:R-:W-:Y:S02]  /*18f60*/  FSEL R167, R167, -INF , !P0 ;  /* 0xff800000a7a77808 */ /* 0x008fe40004000000 */
[----:B------:R-:W-:-:S02]  /*18f70*/  FSEL R152, R152, -INF , !P6 ;  /* 0xff80000098987808 */ /* 0x000fc40007000000 */
[-C--:B------:R-:W-:Y:S02]  /*18f80*/  ISETP.GE.AND P6, PT, R17, R0.reuse, PT ;  /* 0x000000001100720c */ /* 0x080fe40003fc6270 */
[----:B------:R-:W-:Y:S01]  /*18f90*/  ISETP.GE.AND P2, PT, R7, R0, PT ;  /* 0x000000000700720c */ /* 0x000fe20003f46270 */
[----:B------:R-:W3:Y:S01]  /*18fa0*/  MUFU.TANH R137, R137 ;  /* 0x0000008900897308 */ /* 0x000ee20000002400 */
[----:B------:R-:W-:Y:S02]  /*18fb0*/  FSEL R133, R133, -INF , !P6 ;  /* 0xff80000085857808 */ /* 0x000fe40007000000 */
[----:B------:R-:W-:Y:S01]  /*18fc0*/  ISETP.GT.AND P6, PT, R218, R207, PT ;  /* 0x000000cfda00720c */ /* 0x000fe20003fc4270 */
[----:B------:R-:W-:Y:S01]  /*18fd0*/  BAR.SYNC.DEFER_BLOCKING 0x0 ;  /* 0x0000000000007b1d */ /* 0x000fe20000010000 */
[----:B------:R-:W-:Y:S02]  /*18fe0*/  ISETP.GE.AND P0, PT, R7, R2, PT ;  /* 0x000000020700720c */ /* 0x000fe40003f06270 */
[----:B------:R-:W-:-:S02]  /*18ff0*/  IADD3 R7, R17, 0x38, RZ ;  /* 0x0000003811077810 */ /* 0x000fc40007ffe0ff */
[----:B-1----:R-:W-:Y:S01]  /*19000*/  FSEL R163, R163, -INF , !P1 ;  /* 0xff800000a3a37808 */ /* 0x002fe20004800000 */
[----:B------:R-:W1:Y:S01]  /*19010*/  MUFU.TANH R138, R138 ;  /* 0x0000008a008a7308 */ /* 0x000e620000002400 */
[----:B--2---:R-:W-:Y:S02]  /*19020*/  FSEL R154, R154, -INF , !P2 ;  /* 0xff8000009a9a7808 */ /* 0x004fe40005000000 */
[----:B------:R-:W-:Y:S02]  /*19030*/  FSEL R151, R151, -INF , !P0 ;  /* 0xff80000097977808 */ /* 0x000fe40004000000 */
[----:B------:R-:W-:Y:S02]  /*19040*/  ISETP.GE.AND P1, PT, R9, R2, PT ;  /* 0x000000020900720c */ /* 0x000fe40003f26270 */
[C---:B------:R-:W-:Y:S01]  /*19050*/  ISETP.GE.AND P2, PT, R7.reuse, R0, PT ;  /* 0x000000000700720c */ /* 0x040fe20003f46270 */
[----:B------:R-:W2:Y:S01]  /*19060*/  MUFU.TANH R139, R139 ;  /* 0x0000008b008b7308 */ /* 0x000ea20000002400 */
[----:B------:R-:W-:-:S02]  /*19070*/  ISETP.GE.AND P0, PT, R7, R2, PT ;  /* 0x000000020700720c */ /* 0x000fc40003f06270 */
[----:B------:R-:W-:Y:S02]  /*19080*/  IADD3 R7, R17, 0x39, RZ ;  /* 0x0000003911077810 */ /* 0x000fe40007ffe0ff */
[----:B---3--:R-:W-:Y:S02]  /*19090*/  FSEL R137, R137, -INF , !P1 ;  /* 0xff80000089897808 */ /* 0x008fe40004800000 */
[----:B------:R-:W-:Y:S01]  /*190a0*/  ISETP.GE.AND P1, PT, R17, R2, PT ;  /* 0x000000021100720c */ /* 0x000fe20003f26270 */
[----:B------:R-:W3:Y:S01]  /*190b0*/  MUFU.TANH R136, R136 ;  /* 0x0000008800887308 */ /* 0x000ee20000002400 */
[----:B-1----:R-:W-:Y:S02]  /*190c0*/  FSEL R138, R138, -INF , !P2 ;  /* 0xff8000008a8a7808 */ /* 0x002fe40005000000 */
[----:B------:R-:W-:Y:S02]  /*190d0*/  ISETP.GE.AND P2, PT, R7, R0, PT ;  /* 0x000000000700720c */ /* 0x000fe40003f46270 */
[----:B------:R-:W-:-:S03]  /*190e0*/  FSEL R0, R144, -INF , !P1 ;  /* 0xff80000090007808 */ /* 0x000fc60004800000 */
[----:B------:R-:W1:Y:S01]  /*190f0*/  MUFU.TANH R149, R149 ;  /* 0x0000009500957308 */ /* 0x000e620000002400 */
[----:B--2---:R-:W-:Y:S02]  /*19100*/  FSEL R139, R139, -INF , !P0 ;  /* 0xff8000008b8b7808 */ /* 0x004fe40004000000 */
[----:B------:R-:W-:Y:S02]  /*19110*/  ISETP.GE.AND P0, PT, R7, R2, PT ;  /* 0x000000020700720c */ /* 0x000fe40003f06270 */
[----:B---3--:R-:W-:Y:S02]  /*19120*/  FSEL R136, R136, -INF , !P2 ;  /* 0xff80000088887808 */ /* 0x008fe40005000000 */
[----:B-1----:R-:W-:Y:S01]  /*19130*/  FSEL R149, R149, -INF , !P0 ;  /* 0xff80000095957808 */ /* 0x002fe20004000000 */
        /* <DEDUP_REMOVED lines=55> */
[----:B------:R-:W-:-:S05]  /*194b0*/  SHF.R.S32.HI R6, RZ, 0x1f, R8 ;  /* 0x0000001fff067819 */ /* 0x000fca0000011408 */
[----:B------:R-:W-:-:S04]  /*194c0*/  IMAD R7, R6, c[0x0][0x180], RZ ;  /* 0x0000600006077a24 */ /* 0x000fc800078e02ff */
[C---:B------:R-:W-:Y:S02]  /*194d0*/  IMAD R7, R8.reuse, c[0x0][0x184], R7 ;  /* 0x0000610008077a24 */ /* 0x040fe400078e0207 */
[----:B------:R-:W-:-:S04]  /*194e0*/  IMAD.WIDE.U32 R8, R8, c[0x0][0x180], R10 ;  /* 0x0000600008087a25 */ /* 0x000fc800078e000a */
[----:B------:R-:W-:Y:S01]  /*194f0*/  IMAD.IADD R10, R9, 0x1, R7 ;  /* 0x00000001090a7824 */ /* 0x000fe200078e0207 */
[----:B------:R-:W-:Y:S01]  /*19500*/  MOV R9, R8 ;  /* 0x0000000800097202 */ /* 0x000fe20000000f00 */
[----:B------:R-:W-:Y:S05]  /*19510*/  BRA `(.L_x_2003) ;  /* 0x0000003000007947 */ /* 0x000fea0003800000 */
.L_x_2002:
[----:B------:R-:W-:-:S05]  /*19520*/  IMAD.MOV.U32 R9, RZ, RZ, c[0x0][0x198] ;  /* 0x00006600ff097624 */ /* 0x000fca00078e00ff */
[----:B------:R-:W-:-:S04]  /*19530*/  LEA R9, -R9, RZ, 0x6 ;  /* 0x000000ff09097211 */ /* 0x000fc800078e31ff */
[----:B------:R-:W-:Y:S02]  /*19540*/  SHF.R.S32.HI R10, RZ, 0x1f, R9 ;  /* 0x0000001fff0a7819 */ /* 0x000fe40000011409 */
.L_x_2003:
        /* <DEDUP_REMOVED lines=17> */
[----:B------:R-:W-:Y:S01]  /*19660*/  @P4 IMAD.MOV.U32 R11, RZ, RZ, R17 ;  /* 0x000000ffff0b4224 */ /* 0x000fe200078e0011 */
[C---:B------:R-:W-:Y:S01]  /*19670*/  @P5 LEA R12, P1, R7.reuse, R216, 0x1 ;  /* 0x000000d8070c5211 */ /* 0x040fe200078208ff */
[----:B------:R-:W-:Y:S01]  /*19680*/  @!PT LDS RZ, [RZ] ;  /* 0x00000000fffff984 */ /* 0x000fe20000000800 */
[----:B------:R-:W-:Y:S01]  /*19690*/  @!PT LDS RZ, [RZ] ;  /* 0x00000000fffff984 */ /* 0x000fe20000000800 */
[----:B------:R-:W-:Y:S01]  /*196a0*/  @!PT LDS RZ, [RZ] ;  /* 0x00000000fffff984 */ /* 0x000fe20000000800 */
[----:B------:R1:W-:Y:S01]  /*196b0*/  @P5 LDGSTS.E.BYPASS.LTC128B.128 [R214+0x8000], [R16.64+0x80] ;  /* 0x0800008010d65fae */ /* 0x0003e2000b901d46 */
[C---:B------:R-:W-:Y:S02]  /*196c0*/  @P4 IADD3 R6, P0, R2.reuse, R9, RZ ;  /* 0x0000000902064210 */ /* 0x040fe40007f1e0ff */
[----:B------:R-:W-:Y:S01]  /*196d0*/  @P5 LEA.HI.X R13, R7, R217, R8, 0x1, P1 ;  /* 0x000000d9070d5211 */ /* 0x000fe200008f0c08 */
[----:B------:R1:W-:Y:S02]  /*196e0*/  @!P5 STS.128 [R214+0x8000], RZ ;  /* 0x008000ffd600d388 */ /* 0x0003e40000000c00 */
        /* <DEDUP_REMOVED lines=11> */
[--C-:B------:R-:W-:Y:S02]  /*197a0*/  @P4 LEA.HI.X R7, R9, R217, R10.reuse, 0x1, P0 ;  /* 0x000000d909074211 */ /* 0x100fe400000f0c0a */
        /* <DEDUP_REMOVED lines=61> */
.L_x_2001:
[----:B------:R-:W-:Y:S01]  /*19b80*/  FMNMX.FTZ R2, R3, R0, !PT ;  /* 0x0000000003027209 */ /* 0x000fe20007810000 */
[----:B-1----:R-:W-:Y:S01]  /*19b90*/  LDSM.16.MT88.4 R12, [R198+0xc000] ;  /* 0x00c00000c60c783b */ /* 0x002fe20000004200 */
        /* <DEDUP_REMOVED lines=34> */
[----:B-1----:R-:W-:-:S03]  /*19dc0*/  FMNMX.FTZ R2, R9, R2, !PT ;  /* 0x0000000209027209 */ /* 0x002fc60007810000 */
[----:B------:R-:W-:Y:S01]  /*19dd0*/  LDSM.16.MT88.4 R8, [R197+0xc000] ;  /* 0x00c00000c508783b */ /* 0x000fe20000004200 */
        /* <DEDUP_REMOVED lines=15> */
[----:B------:R-:W-:Y:S02]  /*19ed0*/  FFMA.FTZ R143, R4, c[0x0][0x23c], -R153 ;  /* 0x00008f00048f7a23 */ /* 0x000fe40000010899 */
[----:B------:R-:W-:Y:S01]  /*19ee0*/  FADD.FTZ R4, R132, -R5 ;  /* 0x8000000584047221 */ /* 0x000fe20000010000 */
[----:B------:R-:W-:Y:S01]  /*19ef0*/  MUFU.EX2 R2, R2 ;  /* 0x0000000200027308 */ /* 0x000fe20000000800 */
[--C-:B------:R-:W-:Y:S02]  /*19f00*/  FFMA.FTZ R140, R0, c[0x0][0x23c], -R150.reuse ;  /* 0x00008f00008c7a23 */ /* 0x100fe40000010896 */
[--C-:B------:R-:W-:Y:S02]  /*19f10*/  FFMA.FTZ R144, R133, c[0x0][0x23c], -R153.reuse ;  /* 0x00008f0085907a23 */ /* 0x100fe40000010899 */
[--C-:B------:R-:W-:Y:S01]  /*19f20*/  FFMA.FTZ R142, R18, c[0x0][0x23c], -R153.reuse ;  /* 0x00008f00128e7a23 */ /* 0x100fe20000010899 */
[----:B------:R-:W-:Y:S01]  /*19f30*/  LDSM.16.MT88.4 R132, [R198+0xc800] ;  /* 0x00c80000c684783b */ /* 0x000fe20000004200 */
[----:B------:R-:W-:Y:S01]  /*19f40*/  FFMA.FTZ R141, R28, c[0x0][0x23c], -R153 ;  /* 0x00008f001c8d7a23 */ /* 0x000fe20000010899 */
[----:B------:R-:W-:Y:S01]  /*19f50*/  MUFU.EX2 R143, R143 ;  /* 0x0000008f008f7308 */ /* 0x000fe20000000800 */
[----:B------:R-:W-:-:S02]  /*19f60*/  FFMA.FTZ R0, R19, c[0x0][0x23c], -R150 ;  /* 0x00008f0013007a23 */ /* 0x000fc40000010896 */
[----:B------:R-:W-:Y:S01]  /*19f70*/  FFMA.FTZ R147, R29, c[0x0][0x23c], -R150 ;  /* 0x00008f001d937a23 */ /* 0x000fe20000010896 */
[----:B------:R-:W1:Y:S01]  /*19f80*/  LDSM.16.MT88.4 R16, [R200+0xc000] ;  /* 0x00c00000c810783b */ /* 0x000e620000004200 */
[----:B------:R-:W-:Y:S02]  /*19f90*/  FMUL.FTZ R148, R4, c[0x0][0x23c] ;  /* 0x00008f0004947a20 */ /* 0x000fe40000410000 */
[----:B------:R-:W-:Y:S01]  /*19fa0*/  FMUL.FTZ R3, R6, c[0x0][0x23c] ;  /* 0x00008f0006037a20 */ /* 0x000fe20000410000 */
[----:B------:R-:W2:Y:S01]  /*19fb0*/  MUFU.EX2 R144, R144 ;  /* 0x0000009000907308 */ /* 0x000ea20000000800 */
[--C-:B------:R-:W-:Y:S01]  /*19fc0*/  FFMA.FTZ R155, R26, c[0x0][0x23c], -R153.reuse ;  /* 0x00008f001a9b7a23 */ /* 0x100fe20000010899 */
[----:B------:R-:W-:Y:S01]  /*19fd0*/  LDSM.16.MT88.4 R28, [R196+0xc800] ;  /* 0x00c80000c41c783b */ /* 0x000fe20000004200 */
[--C-:B------:R-:W-:Y:S02]  /*19fe0*/  FFMA.FTZ R156, R22, c[0x0][0x23c], -R153.reuse ;  /* 0x00008f00169c7a23 */ /* 0x100fe40000010899 */
[----:B------:R-:W-:-:S02]  /*19ff0*/  FFMA.FTZ R157, R24, c[0x0][0x23c], -R153 ;  /* 0x00008f00189d7a23 */ /* 0x000fc40000010899 */
[--C-:B------:R-:W-:Y:S01]  /*1a000*/  FFMA.FTZ R158, R20, c[0x0][0x23c], -R153.reuse ;  /* 0x00008f00149e7a23 */ /* 0x100fe20000010899 */
[----:B------:R-:W-:Y:S01]  /*1a010*/  MUFU.EX2 R142, R142 ;  /* 0x0000008e008e7308 */ /* 0x000fe20000000800 */
[--C-:B------:R-:W-:Y:S02]  /*1a020*/  FFMA.FTZ R159, R27, c[0x0][0x23c], -R150.reuse ;  /* 0x00008f001b9f7a23 */ /* 0x100fe40000010896 */
[--C-:B------:R-:W-:Y:S02]  /*1a030*/  FFMA.FTZ R162, R25, c[0x0][0x23c], -R150.reuse ;  /* 0x00008f0019a27a23 */ /* 0x100fe40000010896 */
[--C-:B------:R-:W-:Y:S01]  /*1a040*/  FFMA.FTZ R160, R23, c[0x0][0x23c], -R150.reuse ;  /* 0x00008f0017a07a23 */ /* 0x100fe20000010896 */
[----:B------:R-:W-:Y:S01]  /*1a050*/  LDSM.16.MT88.4 R24, [R200+0xe800] ;  /* 0x00e80000c818783b */ /* 0x000fe20000004200 */
[----:B------:R-:W-:Y:S01]  /*1a060*/  FFMA.FTZ R161, R21, c[0x0][0x23c], -R150 ;  /* 0x00008f0015a17a23 */ /* 0x000fe20000010896 */
[----:B------:R-:W3:Y:S01]  /*1a070*/  MUFU.EX2 R141, R141 ;  /* 0x0000008d008d7308 */ /* 0x000ee20000000800 */
[----:B--2---:R-:W-:Y:S01]  /*1a080*/  F2FP.PACK_AB R4, R143, R144 ;  /* 0x000000908f04723e */ /* 0x004fe200000000ff */
[----:B------:R-:W-:Y:S01]  /*1a090*/  LDSM.16.MT88.4 R20, [R198+0xe800] ;  /* 0x00e80000c614783b */ /* 0x000fe20000004200 */
[----:B------:R-:W-:-:S02]  /*1a0a0*/  FFMA.FTZ R173, R170, c[0x0][0x23c], -R153 ;  /* 0x00008f00aaad7a23 */ /* 0x000fc40000010899 */
[--C-:B------:R-:W-:Y:S02]  /*1a0b0*/  FFMA.FTZ R175, R166, c[0x0][0x23c], -R153.reuse ;  /* 0x00008f00a6af7a23 */ /* 0x100fe40000010899 */
[--C-:B------:R-:W-:Y:S01]  /*1a0c0*/  FFMA.FTZ R172, R172, c[0x0][0x23c], -R153.reuse ;  /* 0x00008f00acac7a23 */ /* 0x100fe20000010899 */
[----:B------:R-:W2:Y:S01]  /*1a0d0*/  MUFU.EX2 R140, R140 ;  /* 0x0000008c008c7308 */ /* 0x000ea20000000800 */
[----:B------:R-:W-:Y:S02]  /*1a0e0*/  FFMA.FTZ R168, R168, c[0x0][0x23c], -R153 ;  /* 0x00008f00a8a87a23 */ /* 0x000fe40000010899 */
[--C-:B------:R-:W-:Y:S02]  /*1a0f0*/  FFMA.FTZ R166, R171, c[0x0][0x23c], -R150.reuse ;  /* 0x00008f00aba67a23 */ /* 0x100fe40000010896 */
[--C-:B------:R-:W-:Y:S02]  /*1a100*/  FFMA.FTZ R169, R169, c[0x0][0x23c], -R150.reuse ;  /* 0x00008f00a9a97a23 */ /* 0x100fe40000010896 */
[--C-:B------:R-:W-:Y:S01]  /*1a110*/  FFMA.FTZ R167, R167, c[0x0][0x23c], -R150.reuse ;  /* 0x00008f00a7a77a23 */ /* 0x100fe20000010896 */
[----:B------:R-:W-:Y:S01]  /*1a120*/  MUFU.EX2 R0, R0 ;  /* 0x0000000000007308 */ /* 0x000fe20000000800 */
[----:B---3--:R-:W-:Y:S01]  /*1a130*/  F2FP.PACK_AB R6, R141, R142 ;  /* 0x0000008e8d06723e */ /* 0x008fe200000000ff */
[----:B------:R-:W-:-:S02]  /*1a140*/  FFMA.FTZ R170, R163, c[0x0][0x23c], -R150 ;  /* 0x00008f00a3aa7a23 */ /* 0x000fc40000010896 */
[--C-:B------:R-:W-:Y:S02]  /*1a150*/  FFMA.FTZ R163, R152, c[0x0][0x23c], -R153.reuse ;  /* 0x00008f0098a37a23 */ /* 0x100fe40000010899 */
[--C-:B------:R-:W-:Y:S02]  /*1a160*/  FFMA.FTZ R154, R154, c[0x0][0x23c], -R153.reuse ;  /* 0x00008f009a9a7a23 */ /* 0x100fe40000010899 */
[----:B------:R-:W3:Y:S01]  /*1a170*/  MUFU.EX2 R147, R147 ;  /* 0x0000009300937308 */ /* 0x000ee20000000800 */
[----:B--2---:R-:W-:Y:S01]  /*1a180*/  F2FP.PACK_AB R5, R2, R140 ;  /* 0x0000008c0205723e */ /* 0x004fe200000000ff */
[----:B------:R-:W-:Y:S02]  /*1a190*/  FFMA.FTZ R152, R138, c[0x0][0x23c], -R153 ;  /* 0x00008f008a987a23 */ /* 0x000fe40000010899 */
[--C-:B------:R-:W-:Y:S02]  /*1a1a0*/  FFMA.FTZ R151, R151, c[0x0][0x23c], -R150.reuse ;  /* 0x00008f0097977a23 */ /* 0x100fe40000010896 */
[----:B------:R-:W-:-:S02]  /*1a1b0*/  FFMA.FTZ R174, R137, c[0x0][0x23c], -R150 ;  /* 0x00008f0089ae7a23 */ /* 0x000fc40000010896 */
[----:B------:R-:W2:Y:S01]  /*1a1c0*/  MUFU.EX2 R148, R148 ;  /* 0x0000009400947308 */ /* 0x000ea20000000800 */
[--C-:B------:R-:W-:Y:S02]  /*1a1d0*/  FFMA.FTZ R171, R139, c[0x0][0x23c], -R150.reuse ;  /* 0x00008f008bab7a23 */ /* 0x100fe40000010896 */
[----:B------:R-:W-:Y:S02]  /*1a1e0*/  FFMA.FTZ R153, R136, c[0x0][0x23c], -R153 ;  /* 0x00008f0088997a23 */ /* 0x000fe40000010899 */
[----:B------:R-:W-:Y:S01]  /*1a1f0*/  FFMA.FTZ R150, R149, c[0x0][0x23c], -R150 ;  /* 0x00008f0095967a23 */ /* 0x000fe20000010896 */
[----:B------:R-:W-:Y:S02]  /*1a200*/  LDSM.16.MT88.4 R136, [R198+0xd800] ;  /* 0x00d80000c688783b */ /* 0x000fe40000004200 */
        /* <DEDUP_REMOVED lines=33> */
[----:B------:R-:W-:Y:S01]  /*1a420*/  FMUL.FTZ R109, R109, R148 ;  /* 0x000000946d6d7220 */ /* 0x000fe20000410000 */
[----:B------:R-:W1:Y:S01]  /*1a430*/  LDSM.16.MT88.4 R16, [R196+0xc000] ;  /* 0x00c00000c410783b */ /* 0x000e620000004200 */
        /* <DEDUP_REMOVED lines=30> */
[----:B-1----:R-:W-:Y:S01]  /*1a620*/  HMMA.16816.F32 R104, R4, R16, R104 ;  /* 0x000000100468723c */ /* 0x002fe20000001868 */
[----:B------:R-:W-:Y:S02]  /*1a630*/  FMUL.FTZ R45, R45, R148 ;  /* 0x000000942d2d7220 */ /* 0x000fe40000410000 */
[-C--:B------:R-:W-:Y:S01]  /*1a640*/  FMUL.FTZ R46, R46, R3.reuse ;  /* 0x000000032e2e7220 */ /* 0x080fe20000410000 */
[----:B------:R-:W-:Y:S01]  /*1a650*/  MUFU.EX2 R168, R168 ;  /* 0x000000a800a87308 */ /* 0x000fe20000000800 */
[----:B------:R-:W-:-:S02]  /*1a660*/  FMUL.FTZ R47, R47, R3 ;  /* 0x000000032f2f7220 */ /* 0x000fc40000410000 */
[-C--:B------:R-:W-:Y:S01]  /*1a670*/  FMUL.FTZ R48, R48, R148.reuse ;  /* 0x0000009430307220 */ /* 0x080fe20000410000 */
[C---:B------:R-:W-:Y:S01]  /*1a680*/  HMMA.16816.F32 R100, R4.reuse, R18, R100 ;  /* 0x000000120464723c */ /* 0x040fe20000001864 */
[-C--:B------:R-:W-:Y:S01]  /*1a690*/  FMUL.FTZ R49, R49, R148.reuse ;  /* 0x0000009431317220 */ /* 0x080fe20000410000 */
[----:B------:R-:W1:Y:S01]  /*1a6a0*/  LDSM.16.MT88.4 R16, [R197+0xe000] ;  /* 0x00e00000c510783b */ /* 0x000e620000004200 */
[-C--:B------:R-:W-:Y:S01]  /*1a6b0*/  FMUL.FTZ R50, R50, R3.reuse ;  /* 0x0000000332327220 */ /* 0x080fe20000410000 */
[----:B------:R-:W-:Y:S01]  /*1a6c0*/  MUFU.EX2 R175, R175 ;  /* 0x000000af00af7308 */ /* 0x000fe20000000800 */
[----:B------:R-:W-:Y:S02]  /*1a6d0*/  FMUL.FTZ R51, R51, R3 ;  /* 0x0000000333337220 */ /* 0x000fe40000410000 */
[-C--:B------:R-:W-:Y:S01]  /*1a6e0*/  FMUL.FTZ R60, R60, R148.reuse ;  /* 0x000000943c3c7220 */ /* 0x080fe20000410000 */
[----:B-----5:R-:W-:Y:S01]  /*1a6f0*/  HMMA.16816.F32 R44, R4, R8, R44 ;  /* 0x00000008042c723c */ /* 0x020fe2000000182c */
[----:B------:R-:W-:-:S02]  /*1a700*/  FMUL.FTZ R61, R61, R148 ;  /* 0x000000943d3d7220 */ /* 0x000fc40000410000 */
[-C--:B------:R-:W-:Y:S01]  /*1a710*/  FMUL.FTZ R62, R62, R3.reuse ;  /* 0x000000033e3e7220 */ /* 0x080fe20000410000 */
[----:B------:R-:W5:Y:S01]  /*1a720*/  MUFU.EX2 R166, R166 ;  /* 0x000000a600a67308 */ /* 0x000f620000000800 */
[-C--:B------:R-:W-:Y:S02]  /*1a730*/  FMUL.FTZ R63, R63, R3.reuse ;  /* 0x000000033f3f7220 */ /* 0x080fe40000410000 */
[-C--:B------:R-:W-:Y:S01]  /*1a740*/  FMUL.FTZ R64, R64, R148.reuse ;  /* 0x0000009440407220 */ /* 0x080fe20000410000 */
[----:B------:R-:W-:Y:S01]  /*1a750*/  HMMA.16816.F32 R48, R4, R10, R48 ;  /* 0x0000000a0430723c */ /* 0x000fe20000001830 */
[----:B------:R-:W2:Y:S01]  /*1a760*/  LDSM.16.MT88.4 R8, [R200+0x10000] ;  /* 0x01000000c808783b */ /* 0x000ea20000004200 */
        /* <DEDUP_REMOVED lines=15> */
[----:B------:R-:W2:Y:S01]  /*1a860*/  MUFU.EX2 R170, R170 ;  /* 0x000000aa00aa7308 */ /* 0x000ea20000000800 */
        /* <DEDUP_REMOVED lines=12> */
[----:B------:R-:W1:Y:S01]  /*1a930*/  MUFU.EX2 R163, R163 ;  /* 0x000000a300a37308 */ /* 0x000e620000000800 */
[----:B------:R-:W-:Y:S02]  /*1a940*/  FMUL.FTZ R75, R75, R3 ;  /* 0x000000034b4b7220 */ /* 0x000fe40000410000 */
[-C--:B------:R-:W-:Y:S01]  /*1a950*/  FMUL.FTZ R84, R84, R148.reuse ;  /* 0x0000009454547220 */ /* 0x080fe20000410000 */
[----:B--2---:R-:W-:Y:S01]  /*1a960*/  HMMA.16816.F32 R68, R4, R8, R68 ;  /* 0x000000080444723c */ /* 0x004fe20000001844 */
[----:B------:R-:W-:-:S02]  /*1a970*/  FMUL.FTZ R85, R85, R148 ;  /* 0x0000009455557220 */ /* 0x000fc40000410000 */
[-C--:B------:R-:W-:Y:S01]  /*1a980*/  FMUL.FTZ R86, R86, R3.reuse ;  /* 0x0000000356567220 */ /* 0x080fe20000410000 */
[----:B------:R-:W-:Y:S01]  /*1a990*/  MUFU.EX2 R152, R152 ;  /* 0x0000009800987308 */ /* 0x000fe20000000800 */
[-C--:B------:R-:W-:Y:S02]  /*1a9a0*/  FMUL.FTZ R87, R87, R3.reuse ;  /* 0x0000000357577220 */ /* 0x080fe40000410000 */
[-C--:B------:R-:W-:Y:S01]  /*1a9b0*/  FMUL.FTZ R88, R88, R148.reuse ;  /* 0x0000009458587220 */ /* 0x080fe20000410000 */
[----:B------:R-:W-:Y:S01]  /*1a9c0*/  HMMA.16816.F32 R72, R4, R10, R72 ;  /* 0x0000000a0448723c */ /* 0x000fe20000001848 */
[----:B------:R-:W2:Y:S01]  /*1a9d0*/  LDSM.16.MT88.4 R8, [R196+0x10000] ;  /* 0x01000000c408783b */ /* 0x000ea20000004200 */
        /* <DEDUP_REMOVED lines=29> */
[-C--:B------:R-:W-:Y:S02]  /*1abb0*/  FMUL.FTZ R99, R99, R3.reuse ;  /* 0x0000000363637220 */ /* 0x080fe40000410000 */
[----:B------:R-:W-:Y:S01]  /*1abc0*/  FFMA.FTZ R144, R221, R148, R144 ;  /* 0x00000094dd907223 */ /* 0x000fe20000010090 */
[----:B--2---:R-:W-:Y:S01]  /*1abd0*/  HMMA.16816.F32 R92, R4, R8, R92 ;  /* 0x00000008045c723c */ /* 0x004fe2000000185c */
        /* <DEDUP_REMOVED lines=22> */
[----:B-----5:R-:W-:Y:S01]  /*1ad40*/  FADD.FTZ R0, R166, R161 ;  /* 0x000000a1a6007221 */ /* 0x020fe20000010000 */
[----:B------:R-:W-:Y:S01]  /*1ad50*/  HMMA.16816.F32 R124, R4, R14, R124 ;  /* 0x0000000e047c723c */ /* 0x000fe2000000187c */
[----:B------:R-:W2:Y:S02]  /*1ad60*/  LDSM.16.MT88.4 R12, [R200+0x10800] ;  /* 0x01080000c80c783b */ /* 0x000ea40000004200 */
[----:B------:R-:W-:-:S05]  /*1ad70*/  FADD.FTZ R0, R169, R0 ;  /* 0x00000000a9007221 */ /* 0x000fca0000010000 */
        /* <DEDUP_REMOVED lines=30> */
[C---:B-1----:R-:W-:Y:S08]  /*1af60*/  HMMA.16816.F32 R92, R4.reuse, R16, R92 ;  /* 0x00000010045c723c */ /* 0x042ff0000000185c */
[----:B------:R-:W-:Y:S01]  /*1af70*/  HMMA.16816.F32 R96, R4, R18, R96 ;  /* 0x000000120460723c */ /* 0x000fe20000001860 */
[----:B------:R-:W1:Y:S06]  /*1af80*/  LDSM.16.MT88.4 R16, [R197+0xf000] ;  /* 0x00f00000c510783b */ /* 0x000e6c0000004200 */
        /* <DEDUP_REMOVED lines=10> */
[----:B--2---:R-:W-:Y:S01]  /*1b030*/  HMMA.16816.F32 R128, R4, R12, R128 ;  /* 0x0000000c0480723c */ /* 0x004fe20000001880 */
[----:B------:R-:W-:-:S07]  /*1b040*/  FADD.FTZ R175, R175, R168 ;  /* 0x000000a8afaf7221 */ /* 0x000fce0000010000 */
[C---:B------:R-:W-:Y:S01]  /*1b050*/  HMMA.16816.F32 R124, R4.reuse, R14, R124 ;  /* 0x0000000e047c723c */ /* 0x040fe2000000187c */
[----:B------:R-:W2:Y:S07]  /*1b060*/  LDSM.16.MT88.4 R12, [R196+0xf000] ;  /* 0x00f00000c40c783b */ /* 0x000eae0000004200 */
[C---:B-----5:R-:W-:Y:S08]  /*1b070*/  HMMA.16816.F32 R120, R4.reuse, R8, R120 ;  /* 0x000000080478723c */ /* 0x060ff00000001878 */
[C---:B------:R-:W-:Y:S01]  /*1b080*/  HMMA.16816.F32 R116, R4.reuse, R10, R116 ;  /* 0x0000000a0474723c */ /* 0x040fe20000001874 */
[----:B------:R-:W4:Y:S07]  /*1b090*/  LDSM.16.MT88.4 R8, [R200+0x11000] ;  /* 0x01100000c808783b */ /* 0x000f2e0000004200 */
[C---:B---3--:R-:W-:Y:S08]  /*1b0a0*/  HMMA.16816.F32 R36, R4.reuse, R24, R36 ;  /* 0x000000180424723c */ /* 0x048ff00000001824 */
[C---:B------:R-:W-:Y:S01]  /*1b0b0*/  HMMA.16816.F32 R40, R4.reuse, R26, R40 ;  /* 0x0000001a0428723c */ /* 0x040fe20000001828 */
[----:B------:R-:W3:Y:S07]  /*1b0c0*/  LDSM.16.MT88.4 R24, [R198+0x11000] ;  /* 0x01100000c618783b */ /* 0x000eee0000004200 */
[C---:B-1----:R-:W-:Y:S08]  /*1b0d0*/  HMMA.16816.F32 R52, R4.reuse, R16, R52 ;  /* 0x000000100434723c */ /* 0x042ff00000001834 */
[C---:B--2---:R-:W-:Y:S08]  /*1b0e0*/  HMMA.16816.F32 R60, R4.reuse, R12, R60 ;  /* 0x0000000c043c723c */ /* 0x044ff0000000183c */
        /* <DEDUP_REMOVED lines=66> */
.L_x_1998:
        /* <DEDUP_REMOVED lines=13> */
.L_x_2008:
        /* <DEDUP_REMOVED lines=65> */
.L_x_2005:
[C---:B------:R-:W-:Y:S02]  /*1b9f0*/  LOP3.LUT P5, RZ, R215.reuse, 0x1, RZ, 0xc0, !PT ;  /* 0x00000001d7ff7812 */ /* 0x040fe400078ac0ff */
[CC--:B------:R-:W-:Y:S02]  /*1ba00*/  LEA R2, P1, R4.reuse, R164.reuse, 0x1 ;  /* 0x000000a404027211 */ /* 0x0c0fe400078208ff */
[----:B------:R-:W-:Y:S02]  /*1ba10*/  IADD3 R7, P0, R4, UR7, RZ ;  /* 0x0000000704077c10 */ /* 0x000fe4000ff1e0ff */
[C---:B------:R-:W-:Y:S02]  /*1ba20*/  LOP3.LUT P4, RZ, R215.reuse, 0x2, RZ, 0xc0, !PT ;  /* 0x00000002d7ff7812 */ /* 0x040fe4000788c0ff */
[----:B------:R-:W-:Y:S02]  /*1ba30*/  IADD3.X R6, R208, R3, RZ, P0, !PT ;  /* 0x00000003d0067210 */ /* 0x000fe400007fe4ff */
[-C--:B------:R-:W-:Y:S02]  /*1ba40*/  LEA.HI.X R3, R4, R165.reuse, R3, 0x1, P1 ;  /* 0x000000a504037211 */ /* 0x080fe400008f0c03 */
[----:B------:R-:W-:Y:S02]  /*1ba50*/  LOP3.LUT P2, RZ, R215, 0x4, RZ, 0xc0, !PT ;  /* 0x00000004d7ff7812 */ /* 0x000fe4000784c0ff */
[CC--:B------:R-:W-:Y:S01]  /*1ba60*/  @P5 LEA R14, P6, R7.reuse, R164.reuse, 0x1 ;  /* 0x000000a4070e5211 */ /* 0x0c0fe200078c08ff */
[----:B------:R-:W-:Y:S01]  /*1ba70*/  @!PT LDS RZ, [RZ] ;  /* 0x00000000fffff984 */ /* 0x000fe20000000800 */
[----:B------:R-:W-:Y:S01]  /*1ba80*/  @!PT LDS RZ, [RZ] ;  /* 0x00000000fffff984 */ /* 0x000fe20000000800 */
[----:B------:R-:W-:Y:S01]  /*1ba90*/  @!PT LDS RZ, [RZ] ;  /* 0x00000000fffff984 */ /* 0x000fe20000000800 */
[----:B------:R1:W-:Y:S01]  /*1baa0*/  @P5 LDGSTS.E.BYPASS.LTC128B.128 [R214+0xc000], [R2.64] ;  /* 0x0c00000002d65fae */ /* 0x0003e2000b901d48 */
[C---:B------:R-:W-:Y:S02]  /*1bab0*/  IADD3 R5, P0, R7.reuse, UR7, RZ ;  /* 0x0000000707057c10 */ /* 0x040fe4000ff1e0ff */
[CCC-:B------:R-:W-:Y:S02]  /*1bac0*/  @P5 LEA.HI.X R15, R7.reuse, R165.reuse, R6.reuse, 0x1, P6 ;  /* 0x000000a5070f5211 */ /* 0x1c0fe400030f0c06 */
[C---:B------:R-:W-:Y:S01]  /*1bad0*/  @P4 LEA R10, P1, R7.reuse, R164, 0x1 ;  /* 0x000000a4070a4211 */ /* 0x040fe200078208ff */
[----:B------:R-:W-:Y:S01]  /*1bae0*/  @!P5 STS.128 [R214+0xc000], RZ ;  /* 0x00c000ffd600d388 */ /* 0x000fe20000000c00 */
[C---:B------:R-:W-:Y:S02]  /*1baf0*/  IADD3.X R4, R208.reuse, R6, RZ, P0, !PT ;  /* 0x00000006d0047210 */ /* 0x040fe400007fe4ff */
[CCC-:B------:R-:W-:Y:S02]  /*1bb00*/  @P4 LEA.HI.X R11, R7.reuse, R165.reuse, R6.reuse, 0x1, P1 ;  /* 0x000000a5070b4211 */ /* 0x1c0fe400008f0c06 */
[-C--:B------:R-:W-:Y:S01]  /*1bb10*/  @P2 LEA R8, P0, R7, R164.reuse, 0x1 ;  /* 0x000000a407082211 */ /* 0x080fe200078008ff */
[----:B------:R-:W-:Y:S01]  /*1bb20*/  @!PT LDS RZ, [RZ] ;  /* 0x00000000fffff984 */ /* 0x000fe20000000800 */
[----:B------:R-:W-:Y:S01]  /*1bb30*/  @!PT LDS RZ, [RZ] ;  /* 0x00000000fffff984 */ /* 0x000fe20000000800 */
[----:B------:R-:W-:Y:S01]  /*1bb40*/  @!PT LDS RZ, [RZ] ;  /* 0x00000000fffff984 */ /* 0x000fe20000000800 */
[----:B------:R1:W-:Y:S01]  /*1bb50*/  @P4 LDGSTS.E.BYPASS.LTC128B.128 [R214+0xe000], [R2.64+0x80] ;  /* 0x0e00008002d64fae */ /* 0x0003e2000b901d48 */
[-C--:B------:R-:W-:Y:S02]  /*1bb60*/  @P5 LEA R12, P6, R5, R164.reuse, 0x1 ;  /* 0x000000a4050c5211 */ /* 0x080fe400078c08ff */
[-C--:B------:R-:W-:Y:S02]  /*1bb70*/  @P2 LEA.HI.X R9, R7, R165.reuse, R6, 0x1, P0 ;  /* 0x000000a507092211 */ /* 0x080fe400000f0c06 */
[CCC-:B------:R-:W-:Y:S01]  /*1bb80*/  @P5 LEA.HI.X R13, R5.reuse, R165.reuse, R4.reuse, 0x1, P6 ;  /* 0x000000a5050d5211 */ /* 0x1c0fe200030f0c04 */
[----:B------:R-:W-:Y:S01]  /*1bb90*/  @!P4 STS.128 [R214+0xe000], RZ ;  /* 0x00e000ffd600c388 */ /* 0x000fe20000000c00 */
[CC--:B------:R-:W-:Y:S02]  /*1bba0*/  @P4 LEA R16, P1, R5.reuse, R164.reuse, 0x1 ;  /* 0x000000a405104211 */ /* 0x0c0fe400078208ff */
[C---:B------:R-:W-:Y:S02]  /*1bbb0*/  @P2 LEA R20, P0, R5.reuse, R164, 0x1 ;  /* 0x000000a405142211 */ /* 0x040fe400078008ff */
[CCC-:B------:R-:W-:Y:S01]  /*1bbc0*/  @P4 LEA.HI.X R17, R5.reuse, R165.reuse, R4.reuse, 0x1, P1 ;  /* 0x000000a505114211 */ /* 0x1c0fe200008f0c04 */
[----:B------:R-:W-:Y:S01]  /*1bbd0*/  @!PT LDS RZ, [RZ] ;  /* 0x00000000fffff984 */ /* 0x000fe20000000800 */
[----:B------:R-:W-:Y:S01]  /*1bbe0*/  @!PT LDS RZ, [RZ] ;  /* 0x00000000fffff984 */ /* 0x000fe20000000800 */
[----:B------:R-:W-:Y:S01]  /*1bbf0*/  @!PT LDS RZ, [RZ] ;  /* 0x00000000fffff984 */ /* 0x000fe20000000800 */
[----:B------:R1:W-:Y:S01]  /*1bc00*/  @P2 LDGSTS.E.BYPASS.LTC128B.128 [R214+0x10000], [R2.64+0x100] ;  /* 0x1000010002d62fae */ /* 0x0003e2000b901d48 */
[CC--:B------:R-:W-:Y:S02]  /*1bc10*/  @P2 LEA.HI.X R21, R5.reuse, R165.reuse, R4, 0x1, P0 ;  /* 0x000000a505152211 */ /* 0x0c0fe400000f0c04 */
[----:B------:R-:W-:Y:S03]  /*1bc20*/  IADD3 R6, P6, R5, UR7, RZ ;  /* 0x0000000705067c10 */ /* 0x000fe6000ffde0ff */
        /* <DEDUP_REMOVED lines=13> */
[----:B------:R-:W-:Y:S01]  /*1bd00*/  ISETP.GT.AND P0, PT, R218, R207, PT ;  /* 0x000000cfda00720c */ /* 0x000fe20003f04270 */
        /* <DEDUP_REMOVED lines=178> */
[C---:B------:R-:W-:Y:S07]  /*1c830*/  HMMA.16816.F32 R4, R160.reuse, R164, R4 ;  /* 0x000000a4a004723c */ /* 0x040fee0000001804 */
[----:B------:R-:W-:Y:S01]  /*1c840*/  MOV R164, R2 ;  /* 0x0000000200a47202 */ /* 0x000fe20000000f00 */
[C---:B------:R-:W-:Y:S04]  /*1c850*/  HMMA.16816.F32 R8, R160.reuse, R166, R8 ;  /* 0x000000a6a008723c */ /* 0x040fe80000001808 */
[----:B------:R-:W-:Y:S04]  /*1c860*/  MOV R165, R3 ;  /* 0x0000000300a57202 */ /* 0x000fe80000000f00 */
        /* <DEDUP_REMOVED lines=53> */
[----:B------:R-:W-:Y:S08]  /*1cbc0*/  HMMA.16816.F32 R32, R168, R10, R32 ;  /* 0x0000000aa820723c */ /* 0x000ff00000001820 */
[----:B------:R3:W1:Y:S08]  /*1cbd0*/  MUFU.TANH R234, R15 ;  /* 0x0000000f00ea7308 */ /* 0x0006700000002400 */
        /* <DEDUP_REMOVED lines=75> */
[-C--:B-1----:R-:W-:Y:S02]  /*1d090*/  LEA.HI.X.SX32 R13, R7, R213.reuse, 0x2, P1 ;  /* 0x000000d5070d7211 */ /* 0x082fe400008f16ff */
        /* <DEDUP_REMOVED lines=18> */
.L_x_2007:
[CC--:B---3--:R-:W-:Y:S02]  /*1d1c0*/  LEA R14, P1, R6.reuse, R216.reuse, 0x1 ;  /* 0x000000d8060e7211 */ /* 0x0c8fe400078208ff */
        /* <DEDUP_REMOVED lines=88> */
.L_x_2006:
        /* <DEDUP_REMOVED lines=59> */
[----:B------:R-:W-:Y:S01]  /*1db00*/  ISETP.GT.AND P0, PT, R218, R207, PT ;  /* 0x000000cfda00720c */ /* 0x000fe20003f04270 */
        /* <DEDUP_REMOVED lines=44> */
[C---:B------:R-:W-:Y:S02]  /*1ddd0*/  FMUL.FTZ R36, R2.reuse, R36 ;  /* 0x0000002402247220 */ /* 0x040fe40000410000 */
[----:B------:R-:W-:Y:S02]  /*1dde0*/  FMUL.FTZ R37, R2, R37 ;  /* 0x0000002502257220 */ /* 0x000fe40000410000 */
[----:B------:R-:W-:Y:S01]  /*1ddf0*/  MUFU.EX2 R167, R167 ;  /* 0x000000a700a77308 */ /* 0x000fe20000000800 */
[C---:B------:R-:W-:Y:S02]  /*1de00*/  FMUL.FTZ R38, R0.reuse, R38 ;  /* 0x0000002600267220 */ /* 0x040fe40000410000 */
[----:B------:R-:W-:Y:S02]  /*1de10*/  FMUL.FTZ R39, R0, R39 ;  /* 0x0000002700277220 */ /* 0x000fe40000410000 */
        /* <DEDUP_REMOVED lines=37> */
[C---:B------:R-:W-:Y:S03]  /*1e070*/  HMMA.16816.F32 R12, R128.reuse, R20, R12 ;  /* 0x00000014800c723c */ /* 0x040fe6000000180c */
[C---:B------:R-:W-:Y:S02]  /*1e080*/  FMUL.FTZ R62, R0.reuse, R62 ;  /* 0x0000003e003e7220 */ /* 0x040fe40000410000 */
        /* <DEDUP_REMOVED lines=36> */
[--C-:B------:R-:W-:Y:S02]  /*1e2d0*/  FFMA.FTZ R174, R174, c[0x0][0x23c], -R147.reuse ;  /* 0x00008f00aeae7a23 */ /* 0x100fe40000010893 */
[----:B------:R-:W-:Y:S01]  /*1e2e0*/  FFMA.FTZ R175, R236, c[0x0][0x23c], -R147 ;  /* 0x00008f00ecaf7a23 */ /* 0x000fe20000010893 */
[C---:B---3--:R-:W-:Y:S03]  /*1e2f0*/  HMMA.16816.F32 R44, R128.reuse, R104, R44 ;  /* 0x00000068802c723c */ /* 0x048fe6000000182c */
[----:B------:R-:W-:Y:S01]  /*1e300*/  MUFU.EX2 R174, R174 ;  /* 0x000000ae00ae7308 */ /* 0x000fe20000000800 */
[--C-:B------:R-:W-:Y:S02]  /*1e310*/  FFMA.FTZ R176, R176, c[0x0][0x23c], -R145.reuse ;  /* 0x00008f00b0b07a23 */ /* 0x100fe40000010891 */
[----:B------:R-:W-:Y:S02]  /*1e320*/  FFMA.FTZ R177, R234, c[0x0][0x23c], -R145 ;  /* 0x00008f00eab17a23 */ /* 0x000fe40000010891 */
[----:B------:R-:W-:Y:S01]  /*1e330*/  FFMA.FTZ R179, R232, c[0x0][0x23c], -R147 ;  /* 0x00008f00e8b37a23 */ /* 0x000fe20000010893 */
[C---:B------:R-:W-:Y:S01]  /*1e340*/  HMMA.16816.F32 R48, R128.reuse, R106, R48 ;  /* 0x0000006a8030723c */ /* 0x040fe20000001830 */
[----:B------:R-:W1:Y:S03]  /*1e350*/  LDSM.16.MT88.4 R104, [R200+0x10000] ;  /* 0x01000000c868783b */ /* 0x000e660000004200 */
[----:B------:R-:W2:Y:S01]  /*1e360*/  MUFU.EX2 R175, R175 ;  /* 0x000000af00af7308 */ /* 0x000ea20000000800 */
[----:B------:R-:W-:Y:S02]  /*1e370*/  FFMA.FTZ R232, R148, c[0x0][0x23c], -R145 ;  /* 0x00008f0094e87a23 */ /* 0x000fe40000010891 */
[----:B------:R-:W-:Y:S01]  /*1e380*/  FFMA.FTZ R178, R178, c[0x0][0x23c], -R147 ;  /* 0x00008f00b2b27a23 */ /* 0x000fe20000010893 */
[C---:B------:R-:W-:Y:S01]  /*1e390*/  HMMA.16816.F32 R52, R128.reuse, R100, R52 ;  /* 0x000000648034723c */ /* 0x040fe20000001834 */
[----:B------:R-:W-:Y:S03]  /*1e3a0*/  LDSM.16.MT88.4 R148, [R198+0xf800] ;  /* 0x00f80000c694783b */ /* 0x000fe60000004200 */
[--C-:B------:R-:W-:Y:S02]  /*1e3b0*/  FFMA.FTZ R180, R180, c[0x0][0x23c], -R145.reuse ;  /* 0x00008f00b4b47a23 */ /* 0x100fe40000010891 */
[----:B------:R-:W-:Y:S01]  /*1e3c0*/  MUFU.EX2 R176, R176 ;  /* 0x000000b000b07308 */ /* 0x000fe20000000800 */
[----:B------:R-:W-:Y:S01]  /*1e3d0*/  FFMA.FTZ R181, R230, c[0x0][0x23c], -R145 ;  /* 0x00008f00e6b57a23 */ /* 0x000fe20000010891 */
[C---:B------:R-:W-:Y:S01]  /*1e3e0*/  HMMA.16816.F32 R56, R128.reuse, R102, R56 ;  /* 0x000000668038723c */ /* 0x040fe20000001838 */
[----:B------:R-:W3:Y:S03]  /*1e3f0*/  LDSM.16.MT88.4 R100, [R198+0x10000] ;  /* 0x01000000c664783b */ /* 0x000ee60000004200 */
[--C-:B------:R-:W-:Y:S02]  /*1e400*/  FFMA.FTZ R230, R154, c[0x0][0x23c], -R147.reuse ;  /* 0x00008f009ae67a23 */ /* 0x100fe40000010893 */
[C---:B------:R-:W-:Y:S02]  /*1e410*/  FMUL.FTZ R88, R2.reuse, R88 ;  /* 0x0000005802587220 */ /* 0x040fe40000410000 */
[----:B------:R-:W4:Y:S01]  /*1e420*/  MUFU.EX2 R177, R177 ;  /* 0x000000b100b17308 */ /* 0x000f220000000800 */
[C---:B------:R-:W-:Y:S01]  /*1e430*/  HMMA.16816.F32 R60, R128.reuse, R108, R60 ;  /* 0x0000006c803c723c */ /* 0x040fe2000000183c */
[----:B------:R-:W-:Y:S02]  /*1e440*/  LDSM.16.MT88.4 R152, [R197+0xf800] ;  /* 0x00f80000c598783b */ /* 0x000fe40000004200 */
[----:B------:R-:W-:Y:S02]  /*1e450*/  FMUL.FTZ R89, R2, R89 ;  /* 0x0000005902597220 */ /* 0x000fe40000410000 */
[C---:B------:R-:W-:Y:S03]  /*1e460*/  FMUL.FTZ R90, R0.reuse, R90 ;  /* 0x0000005a005a7220 */ /* 0x040fe60000410000 */
[C---:B------:R-:W-:Y:S01]  /*1e470*/  HMMA.16816.F32 R64, R128.reuse, R110, R64 ;  /* 0x0000006e8040723c */ /* 0x040fe20000001840 */
[----:B------:R-:W5:Y:S01]  /*1e480*/  LDSM.16.MT88.4 R108, [R197+0x10000] ;  /* 0x01000000c56c783b */ /* 0x000f620000004200 */
[----:B------:R-:W-:Y:S02]  /*1e490*/  MUFU.EX2 R179, R179 ;  /* 0x000000b300b37308 */ /* 0x000fe40000000800 */
[----:B------:R-:W-:Y:S02]  /*1e4a0*/  FMUL.FTZ R91, R0, R91 ;  /* 0x0000005b005b7220 */ /* 0x000fe40000410000 */
[C---:B------:R-:W-:Y:S02]  /*1e4b0*/  FMUL.FTZ R92, R2.reuse, R92 ;  /* 0x0000005c025c7220 */ /* 0x040fe40000410000 */
[----:B------:R-:W-:Y:S01]  /*1e4c0*/  FMUL.FTZ R93, R2, R93 ;  /* 0x0000005d025d7220 */ /* 0x000fe20000410000 */
[C---:B-1----:R-:W-:Y:S03]  /*1e4d0*/  HMMA.16816.F32 R68, R128.reuse, R104, R68 ;  /* 0x000000688044723c */ /* 0x042fe60000001844 */
[C---:B------:R-:W-:Y:S01]  /*1e4e0*/  FMUL.FTZ R94, R0.reuse, R94 ;  /* 0x0000005e005e7220 */ /* 0x040fe20000410000 */
[----:B------:R-:W1:Y:S01]  /*1e4f0*/  MUFU.EX2 R178, R178 ;  /* 0x000000b200b27308 */ /* 0x000e620000000800 */
[----:B------:R-:W-:Y:S02]  /*1e500*/  FMUL.FTZ R95, R0, R95 ;  /* 0x0000005f005f7220 */ /* 0x000fe40000410000 */
[C---:B------:R-:W-:Y:S01]  /*1e510*/  FMUL.FTZ R96, R2.reuse, R96 ;  /* 0x0000006002607220 */ /* 0x040fe20000410000 */
[C---:B------:R-:W-:Y:S01]  /*1e520*/  HMMA.16816.F32 R72, R128.reuse, R106, R72 ;  /* 0x0000006a8048723c */ /* 0x040fe20000001848 */
[----:B------:R-:W1:Y:S03]  /*1e530*/  LDSM.16.MT88.4 R104, [R196+0x10000] ;  /* 0x01000000c468783b */ /* 0x000e660000004200 */
[C---:B------:R-:W-:Y:S02]  /*1e540*/  FMUL.FTZ R76, R2.reuse, R76 ;  /* 0x0000004c024c7220 */ /* 0x040fe40000410000 */
[----:B------:R-:W-:Y:S01]  /*1e550*/  FMUL.FTZ R77, R2, R77 ;  /* 0x0000004d024d7220 */ /* 0x000fe20000410000 */
[----:B------:R-:W-:Y:S01]  /*1e560*/  MUFU.EX2 R180, R180 ;  /* 0x000000b400b47308 */ /* 0x000fe20000000800 */
[C---:B------:R-:W-:Y:S04]  /*1e570*/  FMUL.FTZ R78, R0.reuse, R78 ;  /* 0x0000004e004e7220 */ /* 0x040fe80000410000 */
[----:B------:R-:W-:Y:S02]  /*1e580*/  FMUL.FTZ R79, R0, R79 ;  /* 0x0000004f004f7220 */ /* 0x000fe40000410000 */
[----:B------:R-:W-:Y:S02]  /*1e590*/  FMUL.FTZ R97, R2, R97 ;  /* 0x0000006102617220 */ /* 0x000fe40000410000 */
[C---:B------:R-:W-:Y:S01]  /*1e5a0*/  FMUL.FTZ R98, R0.reuse, R98 ;  /* 0x0000006200627220 */ /* 0x040fe20000410000 */
[----:B------:R-:W1:Y:S01]  /*1e5b0*/  MUFU.EX2 R181, R181 ;  /* 0x000000b500b57308 */ /* 0x000e620000000800 */
[----:B------:R-:W-:Y:S01]  /*1e5c0*/  FMUL.FTZ R99, R0, R99 ;  /* 0x0000006300637220 */ /* 0x000fe20000410000 */
[C---:B---3--:R-:W-:Y:S03]  /*1e5d0*/  HMMA.16816.F32 R76, R128.reuse, R100, R76 ;  /* 0x00000064804c723c */ /* 0x048fe6000000184c */
[C---:B------:R-:W-:Y:S02]  /*1e5e0*/  FMUL.FTZ R80, R2.reuse, R80 ;  /* 0x0000005002507220 */ /* 0x040fe40000410000 */
[----:B------:R-:W-:Y:S02]  /*1e5f0*/  FMUL.FTZ R81, R2, R81 ;  /* 0x0000005102517220 */ /* 0x000fe40000410000 */
[C---:B------:R-:W-:Y:S01]  /*1e600*/  FMUL.FTZ R82, R0.reuse, R82 ;  /* 0x0000005200527220 */ /* 0x040fe20000410000 */
[----:B--2---:R-:W-:Y:S01]  /*1e610*/  F2FP.PACK_AB R100, R175, R174 ;  /* 0x000000aeaf64723e */ /* 0x004fe200000000ff */
[----:B------:R-:W-:Y:S01]  /*1e620*/  FMUL.FTZ R83, R0, R83 ;  /* 0x0000005300537220 */ /* 0x000fe20000410000 */
[----:B------:R-:W2:Y:S02]  /*1e630*/  MUFU.EX2 R230, R230 ;  /* 0x000000e600e67308 */ /* 0x000ea40000000800 */
[----:B----4-:R-:W-:Y:S01]  /*1e640*/  F2FP.PACK_AB R101, R177, R176 ;  /* 0x000000b0b165723e */ /* 0x010fe200000000ff */
[--C-:B------:R-:W-:Y:S02]  /*1e650*/  FFMA.FTZ R183, R226, c[0x0][0x23c], -R147.reuse ;  /* 0x00008f00e2b77a23 */ /* 0x100fe40000010893 */
[----:B------:R-:W-:Y:S01]  /*1e660*/  FFMA.FTZ R226, R228, c[0x0][0x23c], -R147 ;  /* 0x00008f00e4e27a23 */ /* 0x000fe20000010893 */
[C---:B------:R-:W-:Y:S03]  /*1e670*/  HMMA.16816.F32 R80, R128.reuse, R102, R80 ;  /* 0x000000668050723c */ /* 0x040fe60000001850 */
[--C-:B------:R-:W-:Y:S01]  /*1e680*/  FFMA.FTZ R228, R156, c[0x0][0x23c], -R145.reuse ;  /* 0x00008f009ce47a23 */ /* 0x100fe20000010891 */
[----:B------:R-:W-:Y:S01]  /*1e690*/  MUFU.EX2 R183, R183 ;  /* 0x000000b700b77308 */ /* 0x000fe20000000800 */
[----:B------:R-:W-:Y:S01]  /*1e6a0*/  LDSM.16.MT88.4 R156, [R196+0xf800] ;  /* 0x00f80000c49c783b */ /* 0x000fe20000004200 */
[----:B------:R-:W-:Y:S01]  /*1e6b0*/  FFMA.FTZ R223, R224, c[0x0][0x23c], -R145 ;  /* 0x00008f00e0df7a23 */ /* 0x000fe20000010891 */
[----:B-1----:R-:W-:Y:S01]  /*1e6c0*/  F2FP.PACK_AB R102, R178, R179 ;  /* 0x000000b3b266723e */ /* 0x002fe200000000ff */
[C---:B-----5:R-:W-:Y:S04]  /*1e6d0*/  HMMA.16816.F32 R84, R128.reuse, R108, R84 ;  /* 0x0000006c8054723c */ /* 0x060fe80000001854 */
[--C-:B------:R-:W-:Y:S01]  /*1e6e0*/  FFMA.FTZ R224, R162, c[0x0][0x23c], -R147.reuse ;  /* 0x00008f00a2e07a23 */ /* 0x100fe20000010893 */
[----:B------:R-:W-:Y:S01]  /*1e6f0*/  F2FP.PACK_AB R103, R181, R180 ;  /* 0x000000b4b567723e */ /* 0x000fe200000000ff */
[----:B------:R-:W-:Y:S01]  /*1e700*/  LDSM.16.MT88.4 R160, [R200+0x11800] ;  /* 0x01180000c8a0783b */ /* 0x000fe20000004200 */
[----:B------:R-:W-:Y:S01]  /*1e710*/  FFMA.FTZ R147, R144, c[0x0][0x23c], -R147 ;  /* 0x00008f0090937a23 */ /* 0x000fe20000010893 */
[C---:B------:R-:W-:Y:S01]  /*1e720*/  HMMA.16816.F32 R88, R128.reuse, R110, R88 ;  /* 0x0000006e8058723c */ /* 0x040fe20000001858 */
[----:B------:R-:W-:Y:S03]  /*1e730*/  MUFU.EX2 R226, R226 ;  /* 0x000000e200e27308 */ /* 0x000fe60000000800 */
[--C-:B------:R-:W-:Y:S02]  /*1e740*/  FFMA.FTZ R182, R182, c[0x0][0x23c], -R145.reuse ;  /* 0x00008f00b6b67a23 */ /* 0x100fe40000010891 */
[----:B------:R-:W1:Y:S01]  /*1e750*/  LDSM.16.MT88.4 R108, [R198+0xc800] ;  /* 0x00c80000c66c783b */ /* 0x000e620000004200 */
[--C-:B------:R-:W-:Y:S01]  /*1e760*/  FFMA.FTZ R134, R134, c[0x0][0x23c], -R145.reuse ;  /* 0x00008f0086867a23 */ /* 0x100fe20000010891 */
[C---:B------:R-:W-:Y:S03]  /*1e770*/  HMMA.16816.F32 R92, R128.reuse, R104, R92 ;  /* 0x00000068805c723c */ /* 0x040fe6000000185c */
[----:B------:R-:W-:Y:S01]  /*1e780*/  MUFU.EX2 R234, R147 ;  /* 0x0000009300ea7308 */ /* 0x000fe20000000800 */
[----:B------:R-:W-:Y:S02]  /*1e790*/  FFMA.FTZ R145, R133, c[0x0][0x23c], -R145 ;  /* 0x00008f0085917a23 */ /* 0x000fe40000010891 */
[----:B------:R-:W-:Y:S02]  /*1e7a0*/  FFMA.FTZ R173, R2, R221, R173 ;  /* 0x000000dd02ad7223 */ /* 0x000fe400000100ad */
[----:B------:R-:W-:Y:S01]  /*1e7b0*/  HMMA.16816.F32 R96, R128, R106, R96 ;  /* 0x0000006a8060723c */ /* 0x000fe20000001860 */
[----:B------:R-:W3:Y:S03]  /*1e7c0*/  LDSM.16.MT88.4 R104, [R196+0xe800] ;  /* 0x00e80000c468783b */ /* 0x000ee60000004200 */
[----:B------:R-:W-:Y:S01]  /*1e7d0*/  FFMA.FTZ R169, R0, R219, R169 ;  /* 0x000000db00a97223 */ /* 0x000fe200000100a9 */
[----:B------:R4:W-:Y:S01]  /*1e7e0*/  MUFU.EX2 R133, R145 ;  /* 0x0000009100857308 */ /* 0x0009e20000000800 */
[----:B------:R-:W-:Y:S02]  /*1e7f0*/  FADD.FTZ R172, R172, R173 ;  /* 0x000000adacac7221 */ /* 0x000fe40000010000 */
[C---:B------:R-:W-:Y:S05]  /*1e800*/  HMMA.16816.F32 R4, R100.reuse, R112, R4 ;  /* 0x000000706404723c */ /* 0x040fea0000001804 */
[----:B------:R-:W-:Y:S02]  /*1e810*/  FADD.FTZ R168, R168, R169 ;  /* 0x000000a9a8a87221 */ /* 0x000fe40000010000 */
[----:B------:R-:W-:Y:S01]  /*1e820*/  MUFU.EX2 R223, R223 ;  /* 0x000000df00df7308 */ /* 0x000fe20000000800 */
[C---:B------:R-:W-:Y:S01]  /*1e830*/  HMMA.16816.F32 R8, R100.reuse, R114, R8 ;  /* 0x000000726408723c */ /* 0x040fe20000001808 */
[----:B------:R-:W-:Y:S08]  /*1e840*/  LDSM.16.MT88.4 R112, [R198+0x10800] ;  /* 0x01080000c670783b */ /* 0x000ff00000004200 */
[----:B------:R-:W-:Y:S01]  /*1e850*/  MUFU.EX2 R182, R182 ;  /* 0x000000b600b67308 */ /* 0x000fe20000000800 */
[----:B----4-:R-:W-:Y:S01]  /*1e860*/  LDSM.16.MT88.4 R144, [R200+0xf800] ;  /* 0x00f80000c890783b */ /* 0x010fe20000004200 */
[C---:B-1----:R-:W-:Y:S08]  /*1e870*/  HMMA.16816.F32 R12, R100.reuse, R108, R12 ;  /* 0x0000006c640c723c */ /* 0x042ff0000000180c */
[----:B------:R-:W-:Y:S01]  /*1e880*/  MUFU.EX2 R224, R224 ;  /* 0x000000e000e07308 */ /* 0x000fe20000000800 */
[C---:B------:R-:W-:Y:S01]  /*1e890*/  HMMA.16816.F32 R16, R100.reuse, R110, R16 ;  /* 0x0000006e6410723c */ /* 0x040fe20000001810 */
[----:B------:R-:W1:Y:S08]  /*1e8a0*/  LDSM.16.MT88.4 R108, [R200+0x10800] ;  /* 0x01080000c86c783b */ /* 0x000e700000004200 */
[----:B------:R-:W-:Y:S01]  /*1e8b0*/  MUFU.EX2 R228, R228 ;  /* 0x000000e400e47308 */ /* 0x000fe20000000800 */
[C---:B------:R-:W-:Y:S08]  /*1e8c0*/  HMMA.16816.F32 R20, R100.reuse, R116, R20 ;  /* 0x000000746414723c */ /* 0x040ff00000001814 */
[C---:B------:R-:W-:Y:S01]  /*1e8d0*/  HMMA.16816.F32 R24, R100.reuse, R118, R24 ;  /* 0x000000766418723c */ /* 0x040fe20000001818 */
[----:B------:R-:W-:Y:S01]  /*1e8e0*/  LDSM.16.MT88.4 R116, [R196+0x10800] ;  /* 0x01080000c474783b */ /* 0x000fe20000004200 */
[----:B------:R-:W4:Y:S06]  /*1e8f0*/  MUFU.EX2 R232, R232 ;  /* 0x000000e800e87308 */ /* 0x000f2c0000000800 */
[C---:B------:R-:W-:Y:S04]  /*1e900*/  HMMA.16816.F32 R28, R100.reuse, R120, R28 ;  /* 0x00000078641c723c */ /* 0x040fe8000000181c */
[----:B------:R-:W5:Y:S04]  /*1e910*/  MUFU.EX2 R134, R134 ;  /* 0x0000008600867308 */ /* 0x000f680000000800 */
[C---:B------:R-:W-:Y:S01]  /*1e920*/  HMMA.16816.F32 R32, R100.reuse, R122, R32 ;  /* 0x0000007a6420723c */ /* 0x040fe20000001820 */
[----:B------:R-:W-:Y:S07]  /*1e930*/  LDSM.16.MT88.4 R120, [R198+0xd000] ;  /* 0x00d00000c678783b */ /* 0x000fee0000004200 */
[C---:B------:R-:W-:Y:S08]  /*1e940*/  HMMA.16816.F32 R36, R100.reuse, R124, R36 ;  /* 0x0000007c6424723c */ /* 0x040ff00000001824 */
[C---:B------:R-:W-:Y:S01]  /*1e950*/  HMMA.16816.F32 R40, R100.reuse, R126, R40 ;  /* 0x0000007e6428723c */ /* 0x040fe20000001828 */
[----:B------:R-:W-:Y:S07]  /*1e960*/  LDSM.16.MT88.4 R124, [R196+0xd000] ;  /* 0x00d00000c47c783b */ /* 0x000fee0000004200 */
[C---:B------:R-:W-:Y:S07]  /*1e970*/  HMMA.16816.F32 R44, R100.reuse, R136, R44 ;  /* 0x00000088642c723c */ /* 0x040fee000000182c */
[----:B--2---:R-:W-:Y:S01]  /*1e980*/  F2FP.PACK_AB R136, R230, R229 ;  /* 0x000000e5e688723e */ /* 0x004fe200000000ff */
[C---:B------:R-:W-:Y:S04]  /*1e990*/  HMMA.16816.F32 R48, R100.reuse, R138, R48 ;  /* 0x0000008a6430723c */ /* 0x040fe80000001830 */
[----:B----4-:R-:W-:Y:S03]  /*1e9a0*/  F2FP.PACK_AB R137, R232, R231 ;  /* 0x000000e7e889723e */ /* 0x010fe600000000ff */
[----:B------:R-:W-:Y:S01]  /*1e9b0*/  F2FP.PACK_AB R138, R234, R233 ;  /* 0x000000e9ea8a723e */ /* 0x000fe200000000ff */
[C---:B------:R-:W-:Y:S04]  /*1e9c0*/  HMMA.16816.F32 R52, R100.reuse, R140, R52 ;  /* 0x0000008c6434723c */ /* 0x040fe80000001834 */
[----:B-----5:R-:W-:Y:S04]  /*1e9d0*/  F2FP.PACK_AB R139, R133, R134 ;  /* 0x00000086858b723e */ /* 0x020fe800000000ff */
[C---:B------:R-:W-:Y:S01]  /*1e9e0*/  HMMA.16816.F32 R56, R100.reuse, R142, R56 ;  /* 0x0000008e6438723c */ /* 0x040fe20000001838 */
[----:B------:R-:W-:Y:S07]  /*1e9f0*/  LDSM.16.MT88.4 R140, [R196+0xd800] ;  /* 0x00d80000c48c783b */ /* 0x000fee0000004200 */
[C---:B---3--:R-:W-:Y:S08]  /*1ea00*/  HMMA.16816.F32 R60, R100.reuse, R104, R60 ;  /* 0x00000068643c723c */ /* 0x048ff0000000183c */
[C---:B------:R-:W-:Y:S01]  /*1ea10*/  HMMA.16816.F32 R64, R100.reuse, R106, R64 ;  /* 0x0000006a6440723c */ /* 0x040fe20000001840 */
[----:B------:R-:W2:Y:S07]  /*1ea20*/  LDSM.16.MT88.4 R104, [R197+0x10800] ;  /* 0x01080000c568783b */ /* 0x000eae0000004200 */
[C---:B-1----:R-:W-:Y:S08]  /*1ea30*/  HMMA.16816.F32 R68, R100.reuse, R108, R68 ;  /* 0x0000006c6444723c */ /* 0x042ff00000001844 */
[C---:B------:R-:W-:Y:S01]  /*1ea40*/  HMMA.16816.F32 R72, R100.reuse, R110, R72 ;  /* 0x0000006e6448723c */ /* 0x040fe20000001848 */
[----:B------:R-:W1:Y:S07]  /*1ea50*/  LDSM.16.MT88.4 R108, [R200+0xd000] ;  /* 0x00d00000c86c783b */ /* 0x000e6e0000004200 */
[C---:B------:R-:W-:Y:S08]  /*1ea60*/  HMMA.16816.F32 R76, R100.reuse, R112, R76 ;  /* 0x00000070644c723c */ /* 0x040ff0000000184c */
[C---:B------:R-:W-:Y:S01]  /*1ea70*/  HMMA.16816.F32 R80, R100.reuse, R114, R80 ;  /* 0x000000726450723c */ /* 0x040fe20000001850 */
[----:B------:R-:W3:Y:S07]  /*1ea80*/  LDSM.16.MT88.4 R112, [R197+0xd000] ;  /* 0x00d00000c570783b */ /* 0x000eee0000004200 */
[C---:B--2---:R-:W-:Y:S08]  /*1ea90*/  HMMA.16816.F32 R84, R100.reuse, R104, R84 ;  /* 0x000000686454723c */ /* 0x044ff00000001854 */
[C---:B------:R-:W-:Y:S01]  /*1eaa0*/  HMMA.16816.F32 R88, R100.reuse, R106, R88 ;  /* 0x0000006a6458723c */ /* 0x040fe20000001858 */
[----:B------:R-:W2:Y:S07]  /*1eab0*/  LDSM.16.MT88.4 R104, [R200+0xf000] ;  /* 0x00f00000c868783b */ /* 0x000eae0000004200 */
[C---:B------:R-:W-:Y:S08]  /*1eac0*/  HMMA.16816.F32 R92, R100.reuse, R116, R92 ;  /* 0x00000074645c723c */ /* 0x040ff0000000185c */
[----:B------:R-:W-:Y:S01]  /*1ead0*/  HMMA.16816.F32 R96, R100, R118, R96 ;  /* 0x000000766460723c */ /* 0x000fe20000001860 */
[----:B------:R-:W4:Y:S06]  /*1eae0*/  LDSM.16.MT88.4 R116, [R198+0xf000] ;  /* 0x00f00000c674783b */ /* 0x000f2c0000004200 */
[----:B------:R-:W-:Y:S02]  /*1eaf0*/  F2FP.PACK_AB R100, R226, R183 ;  /* 0x000000b7e264723e */ /* 0x000fe400000000ff */
[----:B------:R-:W-:Y:S03]  /*1eb00*/  F2FP.PACK_AB R101, R182, R223 ;  /* 0x000000dfb665723e */ /* 0x000fe600000000ff */
[----:B------:R-:W-:Y:S02]  /*1eb10*/  F2FP.PACK_AB R102, R225, R224 ;  /* 0x000000e0e166723e */ /* 0x000fe400000000ff */
[----:B------:R-:W-:Y:S07]  /*1eb20*/  F2FP.PACK_AB R103, R228, R227 ;  /* 0x000000e3e467723e */ /* 0x000fee00000000ff */
[C---:B-1----:R-:W-:Y:S08]  /*1eb30*/  HMMA.16816.F32 R4, R100.reuse, R108, R4 ;  /* 0x0000006c6404723c */ /* 0x042ff00000001804 */
[C---:B------:R-:W-:Y:S01]  /*1eb40*/  HMMA.16816.F32 R8, R100.reuse, R110, R8 ;  /* 0x0000006e6408723c */ /* 0x040fe20000001808 */
[----:B------:R-:W1:Y:S07]  /*1eb50*/  LDSM.16.MT88.4 R108, [R197+0xf000] ;  /* 0x00f00000c56c783b */ /* 0x000e6e0000004200 */
        /* <DEDUP_REMOVED lines=8> */
[C---:B--2---:R-:W-:Y:S08]  /*1ebe0*/  HMMA.16816.F32 R36, R100.reuse, R104, R36 ;  /* 0x000000686424723c */ /* 0x044ff00000001824 */
[C---:B------:R-:W-:Y:S01]  /*1ebf0*/  HMMA.16816.F32 R40, R100.reuse, R106, R40 ;  /* 0x0000006a6428723c */ /* 0x040fe20000001828 */
[----:B------:R-:W2:Y:S07]  /*1ec00*/  LDSM.16.MT88.4 R104, [R200+0x11000] ;  /* 0x01100000c868783b */ /* 0x000eae0000004200 */
[C---:B----4-:R-:W-:Y:S08]  /*1ec10*/  HMMA.16816.F32 R44, R100.reuse, R116, R44 ;  /* 0x00000074642c723c */ /* 0x050ff0000000182c */
[C---:B------:R-:W-:Y:S01]  /*1ec20*/  HMMA.16816.F32 R48, R100.reuse, R118, R48 ;  /* 0x000000766430723c */ /* 0x040fe20000001830 */
[----:B------:R-:W4:Y:S07]  /*1ec30*/  LDSM.16.MT88.4 R116, [R198+0x11000] ;  /* 0x01100000c674783b */ /* 0x000f2e0000004200 */
        /* <DEDUP_REMOVED lines=8> */
[----:B------:R-:W-:Y:S07]  /*1ecc0*/  LDSM.16.MT88.4 R104, [R197+0xd800] ;  /* 0x00d80000c568783b */ /* 0x000fee0000004200 */
[C---:B----4-:R-:W-:Y:S08]  /*1ecd0*/  HMMA.16816.F32 R76, R100.reuse, R116, R76 ;  /* 0x00000074644c723c */ /* 0x050ff0000000184c */
[C---:B------:R-:W-:Y:S01]  /*1ece0*/  HMMA.16816.F32 R80, R100.reuse, R118, R80 ;  /* 0x000000766450723c */ /* 0x040fe20000001850 */
[----:B------:R-:W2:Y:S07]  /*1ecf0*/  LDSM.16.MT88.4 R116, [R198+0xd800] ;  /* 0x00d80000c674783b */ /* 0x000eae0000004200 */
[C---:B-1----:R-:W-:Y:S08]  /*1ed00*/  HMMA.16816.F32 R84, R100.reuse, R108, R84 ;  /* 0x0000006c6454723c */ /* 0x042ff00000001854 */
[C---:B------:R-:W-:Y:S08]  /*1ed10*/  HMMA.16816.F32 R88, R100.reuse, R110, R88 ;  /* 0x0000006e6458723c */ /* 0x040ff00000001858 */
[C---:B---3--:R-:W-:Y:S08]  /*1ed20*/  HMMA.16816.F32 R92, R100.reuse, R112, R92 ;  /* 0x00000070645c723c */ /* 0x048ff0000000185c */
[----:B------:R-:W-:Y:S08]  /*1ed30*/  HMMA.16816.F32 R96, R100, R114, R96 ;  /* 0x000000726460723c */ /* 0x000ff00000001860 */
[C---:B------:R-:W-:Y:S01]  /*1ed40*/  HMMA.16816.F32 R128, R136.reuse, R124, R4 ;  /* 0x0000007c8880723c */ /* 0x040fe20000001804 */
[----:B------:R-:W1:Y:S07]  /*1ed50*/  LDSM.16.MT88.4 R4, [R198+0x11800] ;  /* 0x01180000c604783b */ /* 0x000e6e0000004200 */
[C---:B------:R-:W-:Y:S01]  /*1ed60*/  HMMA.16816.F32 R124, R136.reuse, R126, R8 ;  /* 0x0000007e887c723c */ /* 0x040fe20000001808 */
[----:B------:R-:W3:Y:S07]  /*1ed70*/  LDSM.16.MT88.4 R8, [R197+0x11800] ;  /* 0x01180000c508783b */ /* 0x000eee0000004200 */
[C---:B--2---:R-:W-:Y:S01]  /*1ed80*/  HMMA.16816.F32 R120, R136.reuse, R116, R12 ;  /* 0x000000748878723c */ /* 0x044fe2000000180c */
[----:B------:R-:W2:Y:S07]  /*1ed90*/  LDSM.16.MT88.4 R12, [R196+0x11800] ;  /* 0x01180000c40c783b */ /* 0x000eae0000004200 */
        /* <DEDUP_REMOVED lines=31> */
[C---:B--2---:R-:W-:Y:S03]  /*1ef90*/  HMMA.16816.F32 R92, R136.reuse, R12, R92 ;  /* 0x0000000c885c723c */ /* 0x044fe6000000185c */
[----:B------:R-:W-:Y:S02]  /*1efa0*/  FADD.FTZ R5, R183, R178 ;  /* 0x000000b2b7057221 */ /* 0x000fe40000010000 */
[----:B------:R-:W-:Y:S02]  /*1efb0*/  FADD.FTZ R223, R223, R0 ;  /* 0x00000000dfdf7221 */ /* 0x000fe40000010000 */
[----:B------:R-:W-:Y:S01]  /*1efc0*/  FADD.FTZ R5, R226, R5 ;  /* 0x00000005e2057221 */ /* 0x000fe20000010000 */
[----:B------:R-:W-:Y:S04]  /*1efd0*/  HMMA.16816.F32 R96, R136, R14, R96 ;  /* 0x0000000e8860723c */ /* 0x000fe80000001860 */
[----:B------:R-:W-:Y:S02]  /*1efe0*/  FADD.FTZ R182, R182, R223 ;  /* 0x000000dfb6b67221 */ /* 0x000fe40000010000 */
[----:B------:R-:W-:Y:S02]  /*1eff0*/  FADD.FTZ R0, R224, R5 ;  /* 0x00000005e0007221 */ /* 0x000fe40000010000 */
[----:B------:R-:W-:Y:S04]  /*1f000*/  FADD.FTZ R227, R227, R182 ;  /* 0x000000b6e3e37221 */ /* 0x000fe80000010000 */
[----:B------:R-:W-:Y:S02]  /*1f010*/  FADD.FTZ R0, R225, R0 ;  /* 0x00000000e1007221 */ /* 0x000fe40000010000 */
[----:B------:R-:W-:Y:S02]  /*1f020*/  FADD.FTZ R228, R228, R227 ;  /* 0x000000e3e4e47221 */ /* 0x000fe40000010000 */
[----:B------:R-:W-:Y:S01]  /*1f030*/  FADD.FTZ R229, R229, R0 ;  /* 0x00000000e5e57221 */ /* 0x000fe20000010000 */
[----:B------:R-:W-:Y:S01]  /*1f040*/  MOV R0, R3 ;  /* 0x0000000300007202 */ /* 0x000fe20000000f00 */
[----:B------:R-:W-:Y:S02]  /*1f050*/  FADD.FTZ R231, R231, R228 ;  /* 0x000000e4e7e77221 */ /* 0x000fe40000010000 */
[----:B------:R-:W-:Y:S02]  /*1f060*/  FADD.FTZ R230, R230, R229 ;  /* 0x000000e5e6e67221 */ /* 0x000fe40000010000 */
[----:B------:R-:W-:Y:S02]  /*1f070*/  FADD.FTZ R231, R232, R231 ;  /* 0x000000e7e8e77221 */ /* 0x000fe40000010000 */
[----:B------:R-:W-:Y:S02]  /*1f080*/  FADD.FTZ R221, R233, R230 ;  /* 0x000000e6e9dd7221 */ /* 0x000fe40000010000 */
[----:B------:R-:W-:Y:S02]  /*1f090*/  FADD.FTZ R134, R134, R231 ;  /* 0x000000e786867221 */ /* 0x000fe40000010000 */
[----:B------:R-:W-:Y:S02]  /*1f0a0*/  FADD.FTZ R221, R234, R221 ;  /* 0x000000ddeadd7221 */ /* 0x000fe40000010000 */
[----:B------:R-:W-:Y:S01]  /*1f0b0*/  FADD.FTZ R219, R133, R134 ;  /* 0x0000008685db7221 */ /* 0x000fe20000010000 */
[----:B------:R-:W-:-:S05]  /*1f0c0*/  @P0 BRA `(.L_x_2008) ;  /* 0xffffc51000000947 */ /* 0x000fca000383ffff */
.L_x_2004:
        /* <DEDUP_REMOVED lines=281> */
.L_x_2010:
[----:B--23--:R-:W-:Y:S05]  /*20260*/  BSYNC B0 ;  /* 0x0000000000007941 */ /* 0x00cfea0003800000 */
.L_x_2009:
        /* <DEDUP_REMOVED lines=19> */
.L_x_2012:
[----:B------:R-:W-:Y:S05]  /*203a0*/  BSYNC B0 ;  /* 0x0000000000007941 */ /* 0x000fea0003800000 */
.L_x_2011:
        /* <DEDUP_REMOVED lines=11> */
.L_x_2014:
[----:B------:R-:W-:Y:S05]  /*20460*/  BSYNC B0 ;  /* 0x0000000000007941 */ /* 0x000fea0003800000 */
.L_x_2013:
        /* <DEDUP_REMOVED lines=11> */
.L_x_2016:
[----:B------:R-:W-:Y:S05]  /*20520*/  BSYNC B0 ;  /* 0x0000000000007941 */ /* 0x000fea0003800000 */
.L_x_2015:
        /* <DEDUP_REMOVED lines=11> */
.L_x_2018:
[----:B------:R-:W-:Y:S05]  /*205e0*/  BSYNC B0 ;  /* 0x0000000000007941 */ /* 0x000fea0003800000 */
.L_x_2017:
        /* <DEDUP_REMOVED lines=11> */
.L_x_2020:
[----:B------:R-:W-:Y:S05]  /*206a0*/  BSYNC B0 ;  /* 0x0000000000007941 */ /* 0x000fea0003800000 */
.L_x_2019:
        /* <DEDUP_REMOVED lines=11> */
.L_x_2022:
[----:B------:R-:W-:Y:S05]  /*20760*/  BSYNC B0 ;  /* 0x0000000000007941 */ /* 0x000fea0003800000 */
.L_x_2021:
        /* <DEDUP_REMOVED lines=11> */
.L_x_2024:
[----:B------:R-:W-:Y:S05]  /*20820*/  BSYNC B0 ;  /* 0x0000000000007941 */ /* 0x000fea0003800000 */
.L_x_2023:
        /* <DEDUP_REMOVED lines=12> */
.L_x_2025:
        /* <DEDUP_REMOVED lines=9> */
.L_x_4105:


//--------------------- .text._ZN5flash24flash_fwd_splitkv_kernelI23Flash_fwd_kernel_traitsILi192ELi64ELi64ELi4ELb0ELb0EN7cutlass6half_tE19Flash_kernel_traitsILi192ELi64ELi64ELi4ES3_EELb1ELb0ELb0ELb0ELb1ELb0ELb0ELb0EEEvNS_16Flash_fwd_paramsE --------------------------
	.section	.text._ZN5flash24flash_fwd_splitkv_kernelI23Flash_fwd_kernel_traitsILi192ELi64ELi64ELi4ELb0ELb0EN7cutlass6half_tE19Flash_kernel_traitsILi192ELi64ELi64ELi4ES3_EELb1ELb0ELb0ELb0ELb1ELb0ELb0ELb0EEEvNS_16Flash_fwd_paramsE,"ax",@progbits
	.sectioninfo	@"SHI_REGISTERS=226"
	.align	128
        .global         _ZN5flash24flash_fwd_splitkv_kernelI23Flash_fwd_kernel_traitsILi192ELi64ELi64ELi4ELb0ELb0EN7cutlass6half_tE19Flash_kernel_traitsILi192ELi64ELi64ELi4ES3_EELb1ELb0ELb0ELb0ELb1ELb0ELb0ELb0EEEvNS_16Flash_fwd_paramsE
        .type           _ZN5flash24flash_fwd_splitkv_kernelI23Flash_fwd_kernel_traitsILi192ELi64ELi64ELi4ELb0ELb0EN7cutlass6half_tE19Flash_kernel_traitsILi192ELi64ELi64ELi4ES3_EELb1ELb0ELb0ELb0ELb1ELb0ELb0ELb0EEEvNS_16Flash_fwd_paramsE,@function
        .size           _ZN5flash24flash_fwd_splitkv_kernelI23Flash_fwd_kernel_traitsILi192ELi64ELi64ELi4ELb0ELb0EN7cutlass6half_tE19Flash_kernel_traitsILi192ELi64ELi64ELi4ES3_EELb1ELb0ELb0ELb0ELb1ELb0ELb0ELb0EEEvNS_16Flash_fwd_paramsE,(.L_x_4106 - _ZN5flash24flash_fwd_splitkv_kernelI23Flash_fwd_kernel_traitsILi192ELi64ELi64ELi4ELb0ELb0EN7cutlass6half_tE19Flash_kernel_traitsILi192ELi64ELi64ELi4ES3_EELb1ELb0ELb0ELb0ELb1ELb0ELb0ELb0EEEvNS_16Flash_fwd_paramsE)
        .other          _ZN5flash24flash_fwd_splitkv_kernelI23Flash_fwd_kernel_traitsILi192ELi64ELi64ELi4ELb0ELb0EN7cutlass6half_tE19Flash_kernel_traitsILi192ELi64ELi64ELi4ES3_EELb1ELb0ELb0ELb0ELb1ELb0ELb0ELb0EEEvNS_16Flash_fwd_paramsE,@"STO_CUDA_ENTRY STV_DEFAULT"
_ZN5flash24flash_fwd_splitkv_kernelI23Flash_fwd_kernel_traitsILi192ELi64ELi64ELi4ELb0ELb0EN7cutlass6half_tE19Flash_kernel_traitsILi192ELi64ELi64ELi4ES3_EELb1ELb0ELb0ELb0ELb1ELb0ELb0ELb0EEEvNS_16Flash_fwd_paramsE:
.text._ZN5flash24flash_fwd_splitkv_kernelI23Flash_fwd_kernel_traitsILi192ELi64ELi64ELi4ELb0ELb0EN7cutlass6half_tE19Flash_kernel_traitsILi192ELi64ELi64ELi4ES3_EELb1ELb0ELb0ELb0ELb1ELb0ELb0ELb0EEEvNS_16Flash_fwd_paramsE:
        /* <DEDUP_REMOVED lines=24> */
[----:B------:R-:W4:Y:S04]  /*0180*/  S2R R28, SR_CTAID.Z ;  /* 0x00000000001c7919 */ /* 0x000f280000002700 */
[----:B------:R-:W1:Y:S01]  /*0190*/  S2R R86, SR_TID.X ;  /* 0x0000000000567919 */ /* 0x000e620000002100 */
[----:B------:R-:W-:Y:S01]  /*01a0*/  ISETP.NE.AND.EX P0, PT, RZ, c[0x0][0x24c], PT, P0 ;  /* 0x00009300ff007a0c */ /* 0x000fe20003f05300 */
[----:B--2---:R-:W-:-:S02]  /*01b0*/  @P2 IMAD.IADD R90, R3, 0x1, -R202 ;  /* 0x00000001035a2824 */ /* 0x004fc400078e0aca */
[----:B------:R-:W-:-:S10]  /*01c0*/  @!P2 IMAD.MOV.U32 R90, RZ, RZ, c[0x0][0x214] ;  /* 0x00008500ff5aa624 */ /* 0x000fd400078e00ff */
[----:B------:R-:W-:Y:S05]  /*01d0*/  @!P0 BRA `(.L_x_2026) ;  /* 0x0000004000008947 */ /* 0x000fea0003800000 */
[----:B-1-34-:R-:W2:Y:S02]  /*01e0*/  @P3 LDG.E R0, [R6.64+0x4] ;  /* 0x0000040606003981 */ /* 0x01aea4000c1e1900 */
[----:B--2--5:R-:W-:-:S06]  /*01f0*/  @P3 IADD3 R0, R0, -R9, RZ ;  /* 0x8000000900003210 */ /* 0x024fcc0007ffe0ff */
[----:B------:R1:W5:Y:S01]  /*0200*/  @!P3 LDG.E R0, [R6.64] ;  /* 0x000000060600b981 */ /* 0x000362000c1e1900 */
[----:B------:R-:W-:Y:S05]  /*0210*/  BRA `(.L_x_2027) ;  /* 0x0000001000007947 */ /* 0x000fea0003800000 */
.L_x_2026:
[----:B-1-34-:R-:W-:Y:S02]  /*0220*/  MOV R0, c[0x0][0x218] ;  /* 0x0000860000007a02 */ /* 0x01afe40000000f00 */
.L_x_2027:
[----:B------:R-:W-:-:S04]  /*0230*/  ISETP.NE.U32.AND P2, PT, RZ, c[0x0][0x258], PT ;  /* 0x00009600ff007a0c */ /* 0x000fc80003f45070 */
[----:B------:R-:W-:-:S13]  /*0240*/  ISETP.NE.AND.EX P2, PT, RZ, c[0x0][0x25c], PT, P2 ;  /* 0x00009700ff007a0c */ /* 0x000fda0003f45320 */
[----:B-1----:R-:W-:-:S05]  /*0250*/  @P2 IMAD.WIDE R6, R13, R4, c[0x0][0x258] ;  /* 0x000096000d062625 */ /* 0x002fca00078e0204 */
        /* <DEDUP_REMOVED lines=9> */
[----:B------:R-:W-:Y:S01]  /*02f0*/  ULDC UR5, c[0x0][0x218] ;  /* 0x0000860000057ab9 */ /* 0x000fe20000000800 */
[----:B------:R-:W-:Y:S01]  /*0300*/  IADD3 R3, -R90, 0x7f, R89 ;  /* 0x0000007f5a037810 */ /* 0x000fe20007ffe159 */
[----:B------:R-:W-:Y:S01]  /*0310*/  UIADD3 UR5, UR5, 0x3f, URZ ;  /* 0x0000003f05057890 */ /* 0x000fe2000fffe03f */
[----:B------:R-:W-:Y:S02]  /*0320*/  IADD3 R6, R84, 0x3f, RZ ;  /* 0x0000003f54067810 */ /* 0x000fe40007ffe0ff */
[----:B------:R-:W-:Y:S01]  /*0330*/  IADD3 R3, R3, c[0x0][0x2e8], R84 ;  /* 0x0000ba0003037a10 */ /* 0x000fe20007ffe054 */
[----:B------:R-:W-:Y:S01]  /*0340*/  USHF.R.S32.HI UR4, URZ, 0x1f, UR5 ;  /* 0x0000001f3f047899 */ /* 0x000fe20008011405 */
[----:B------:R-:W-:Y:S02]  /*0350*/  SHF.R.S32.HI R5, RZ, 0x1f, R6 ;  /* 0x0000001fff057819 */ /* 0x000fe40000011406 */
[----:B------:R-:W-:Y:S01]  /*0360*/  SHF.R.S32.HI R0, RZ, 0x1f, R3 ;  /* 0x0000001fff007819 */ /* 0x000fe20000011403 */
[----:B------:R-:W-:Y:S01]  /*0370*/  ULEA.HI UR4, UR4, UR5, URZ, 0x6 ;  /* 0x0000000504047291 */ /* 0x000fe2000f8f303f */
[----:B------:R-:W-:-:S02]  /*0380*/  LEA.HI R5, R5, R6, RZ, 0x6 ;  /* 0x0000000605057211 */ /* 0x000fc400078f30ff */
[----:B------:R-:W-:Y:S01]  /*0390*/  LEA.HI R0, R0, R3, RZ, 0x6 ;  /* 0x0000000300007211 */ /* 0x000fe200078f30ff */
[----:B------:R-:W-:Y:S01]  /*03a0*/  USHF.R.S32.HI UR4, URZ, 0x6, UR4 ;  /* 0x000000063f047899 */ /* 0x000fe20008011404 */
[----:B------:R-:W-:Y:S02]  /*03b0*/  SHF.R.S32.HI R5, RZ, 0x6, R5 ;  /* 0x00000006ff057819 */ /* 0x000fe40000011405 */
[----:B------:R-:W-:-:S03]  /*03c0*/  SHF.R.S32.HI R0, RZ, 0x6, R0 ;  /* 0x00000006ff007819 */ /* 0x000fc60000011400 */
[----:B------:R-:W-:-:S04]  /*03d0*/  IMNMX R5, R5, UR4, PT ;  /* 0x0000000405057c17 */ /* 0x000fc8000b800200 */
[----:B------:R-:W-:-:S04]  /*03e0*/  IMNMX R133, R5, R0, PT ;  /* 0x0000000005857217 */ /* 0x000fc80003800200 */
[----:B------:R-:W-:-:S13]  /*03f0*/  ISETP.GT.AND P0, PT, R133, RZ, PT ;  /* 0x000000ff8500720c */ /* 0x000fda0003f04270 */
[----:B------:R-:W-:Y:S05]  /*0400*/  @P0 BRA `(.L_x_2028) ;  /* 0x0000075000000947 */ /* 0x000fea0003800000 */
[----:B------:R-:W-:Y:S01]  /*0410*/  ISETP.NE.AND P0, PT, R202, -0x1, PT ;  /* 0xffffffffca00780c */ /* 0x000fe20003f05270 */
[----:B------:R-:W-:Y:S01]  /*0420*/  BSSY B0, `(.L_x_2029) ;  /* 0x000002b000007945 */ /* 0x000fe20003800000 */
[----:B------:R-:W-:Y:S02]  /*0430*/  SHF.R.S32.HI R3, RZ, 0x1f, R86 ;  /* 0x0000001fff037819 */ /* 0x000fe40000011456 */
[----:B------:R-:W-:Y:S02]  /*0440*/  SHF.R.S32.HI R0, RZ, 0x1f, R89 ;  /* 0x0000001fff007819 */ /* 0x000fe40000011459 */
[----:B------:R-:W-:Y:S02]  /*0450*/  LEA.HI R2, R3, R86, RZ, 0x3 ;  /* 0x0000005603027211 */ /* 0x000fe400078f18ff */
[----:B------:R-:W-:Y:S01]  /*0460*/  IADD3 R90, -R89, R90, RZ ;  /* 0x0000005a595a7210 */ /* 0x000fe20007ffe1ff */
[----:B------:R-:W-:Y:S01]  /*0470*/  IMAD R0, R0, c[0x0][0x1e8], RZ ;  /* 0x00007a0000007a24 */ /* 0x000fe200078e02ff */
[----:B------:R-:W-:-:S03]  /*0480*/  LOP3.LUT R3, R2, 0x1ffffff8, RZ, 0xc0, !PT ;  /* 0x1ffffff802037812 */ /* 0x000fc600078ec0ff */
[----:B------:R-:W-:Y:S01]  /*0490*/  @!P0 SHF.R.S32.HI R8, RZ, 0x1f, R13 ;  /* 0x0000001fff088819 */ /* 0x000fe2000001140d */
[----:B------:R-:W-:-:S04]  /*04a0*/  @P0 IMAD.WIDE.U32 R6, R202, c[0x0][0x1e8], RZ ;  /* 0x00007a00ca060a25 */ /* 0x000fc800078e00ff */
[----:B------:R-:W-:Y:S02]  /*04b0*/  IMAD.IADD R4, R86, 0x1, -R3 ;  /* 0x0000000156047824 */ /* 0x000fe400078e0a03 */
[----:B------:R-:W-:Y:S02]  /*04c0*/  @!P0 IMAD R8, R8, c[0x0][0x1e0], RZ ;  /* 0x0000780008088a24 */ /* 0x000fe400078e02ff */
[----:B------:R-:W-:Y:S02]  /*04d0*/  IMAD.SHL.U32 R4, R4, 0x8, RZ ;  /* 0x0000000804047824 */ /* 0x000fe400078e00ff */
[----:B------:R-:W-:-:S03]  /*04e0*/  @!P0 IMAD.WIDE.U32 R10, R13, c[0x0][0x1e0], RZ ;  /* 0x000078000d0a8a25 */ /* 0x000fc600078e00ff */
[----:B------:R-:W-:Y:S01]  /*04f0*/  SHF.R.S32.HI R5, RZ, 0x1f, R4 ;  /* 0x0000001fff057819 */ /* 0x000fe20000011404 */
[----:B------:R-:W-:Y:S01]  /*0500*/  @!P0 IMAD R3, R13, c[0x0][0x1e4], R8 ;  /* 0x000079000d038a24 */ /* 0x000fe200078e0208 */
[----:B------:R-:W-:Y:S01]  /*0510*/  @!P0 MOV R6, R10 ;  /* 0x0000000a00068202 */ /* 0x000fe20000000f00 */
[----:B------:R-:W-:Y:S02]  /*0520*/  @P0 IMAD R202, R202, c[0x0][0x1ec], R7 ;  /* 0x00007b00caca0a24 */ /* 0x000fe400078e0207 */
[----:B------:R-:W-:Y:S01]  /*0530*/  @!P0 IMAD.IADD R202, R11, 0x1, R3 ;  /* 0x000000010bca8824 */ /* 0x000fe200078e0203 */
[----:B------:R-:W-:Y:S01]  /*0540*/  SHF.R.S32.HI R3, RZ, 0x1f, R28 ;  /* 0x0000001fff037819 */ /* 0x000fe2000001141c */
[----:B------:R-:W-:-:S04]  /*0550*/  IMAD.WIDE.U32 R4, R89, c[0x0][0x1e8], R4 ;  /* 0x00007a0059047a25 */ /* 0x000fc800078e0004 */
[----:B------:R-:W-:Y:S01]  /*0560*/  IMAD R7, R89, c[0x0][0x1ec], R0 ;  /* 0x00007b0059077a24 */ /* 0x000fe200078e0200 */
[----:B------:R-:W-:Y:S01]  /*0570*/  IADD3 R6, P0, R6, R4, RZ ;  /* 0x0000000406067210 */ /* 0x000fe20007f1e0ff */
[----:B------:R-:W-:Y:S01]  /*0580*/  IMAD R9, R3, c[0x0][0x1f0], RZ ;  /* 0x00007c0003097a24 */ /* 0x000fe200078e02ff */
[----:B------:R-:W-:Y:S01]  /*0590*/  SHF.R.S32.HI R3, RZ, 0x3, R2 ;  /* 0x00000003ff037819 */ /* 0x000fe20000011402 */
[----:B------:R-:W-:Y:S01]  /*05a0*/  IMAD R0, R13, c[0x0][0x1c0], R28 ;  /* 0x000070000d007a24 */ /* 0x000fe200078e021c */
[----:B------:R-:W-:Y:S01]  /*05b0*/  IADD3.X R7, R202, R5, R7, P0, !PT ;  /* 0x00000005ca077210 */ /* 0x000fe200007fe407 */
[----:B------:R-:W-:Y:S01]  /*05c0*/  IMAD R9, R28, c[0x0][0x1f4], R9 ;  /* 0x00007d001c097a24 */ /* 0x000fe200078e0209 */
[----:B------:R-:W-:Y:S01]  /*05d0*/  ISETP.GE.AND P0, PT, R3, R90, PT ;  /* 0x0000005a0300720c */ /* 0x000fe20003f06270 */
[----:B------:R-:W-:Y:S01]  /*05e0*/  IMAD R89, R0, c[0x0][0x214], R89 ;  /* 0x0000850000597a24 */ /* 0x000fe200078e0259 */
[----:B------:R-:W-:Y:S01]  /*05f0*/  SHF.R.S32.HI R2, RZ, 0x1f, R3 ;  /* 0x0000001fff027819 */ /* 0x000fe20000011403 */
[----:B------:R-:W-:-:S05]  /*0600*/  IMAD.WIDE.U32 R28, R28, c[0x0][0x1f0], R6 ;  /* 0x00007c001c1c7a25 */ /* 0x000fca00078e0006 */
[----:B------:R-:W-:-:S05]  /*0610*/  IADD3 R13, R29, R9, RZ ;  /* 0x000000091d0d7210 */ /* 0x000fca0007ffe0ff */
[----:B------:R-:W-:Y:S05]  /*0620*/  @P0 BRA `(.L_x_2030) ;  /* 0x000000a000000947 */ /* 0x000fea0003800000 */
[----:B------:R-:W-:Y:S01]  /*0630*/  MOV R12, R28 ;  /* 0x0000001c000c7202 */ /* 0x000fe20000000f00 */
[----:B------:R-:W-:-:S04]  /*0640*/  IMAD R0, R2, c[0x0][0x1e8], RZ ;  /* 0x00007a0002007a24 */ /* 0x000fc800078e02ff */
[----:B------:R-:W-:-:S04]  /*0650*/  IMAD.WIDE.U32 R4, R3, c[0x0][0x1e8], R12 ;  /* 0x00007a0003047a25 */ /* 0x000fc800078e000c */
[----:B------:R-:W-:Y:S01]  /*0660*/  IMAD R0, R3, c[0x0][0x1ec], R0 ;  /* 0x00007b0003007a24 */ /* 0x000fe200078e0200 */
[----:B------:R-:W-:-:S04]  /*0670*/  LEA R6, P0, R4, c[0x0][0x1d0], 0x1 ;  /* 0x0000740004067a11 */ /* 0x000fc800078008ff */
[----:B------:R-:W-:-:S04]  /*0680*/  IADD3 R0, R5, R0, RZ ;  /* 0x0000000005007210 */ /* 0x000fc80007ffe0ff */
[----:B------:R-:W-:-:S05]  /*0690*/  LEA.HI.X R7, R4, c[0x0][0x1d4], R0, 0x1, P0 ;  /* 0x0000750004077a11 */ /* 0x000fca00000f0c00 */
[----:B------:R1:W-:Y:S04]  /*06a0*/  STG.E.128 [R6.64], RZ ;  /* 0x000000ff06007986 */ /* 0x0003e8000c101d06 */
[----:B------:R1:W-:Y:S04]  /*06b0*/  STG.E.128 [R6.64+0x80], RZ ;  /* 0x000080ff06007986 */ /* 0x0003e8000c101d06 */
[----:B------:R1:W-:Y:S02]  /*06c0*/  STG.E.128 [R6.64+0x100], RZ ;  /* 0x000100ff06007986 */ /* 0x0003e4000c101d06 */
.L_x_2030:
[----:B------:R-:W-:Y:S05]  /*06d0*/  BSYNC B0 ;  /* 0x0000000000007941 */ /* 0x000fea0003800000 */
.L_x_2029:
[----:B------:R-:W-:Y:S01]  /*06e0*/  IADD3 R9, R3, 0x10, RZ ;  /* 0x0000001003097810 */ /* 0x000fe20007ffe0ff */
[----:B------:R-:W-:Y:S03]  /*06f0*/  BSSY B0, `(.L_x_2031) ;  /* 0x0000010000007945 */ /* 0x000fe60003800000 */
[----:B------:R-:W-:-:S13]  /*0700*/  ISETP.GE.AND P0, PT, R9, R90, PT ;  /* 0x0000005a0900720c */ /* 0x000fda0003f06270 */
[----:B------:R-:W-:Y:S05]  /*0710*/  @P0 BRA `(.L_x_2032) ;  /* 0x000000d000000947 */ /* 0x000fea0003800000 */
[----:B------:R-:W-:Y:S01]  /*0720*/  IADD3 R5, P0, R3, 0x10, RZ ;  /* 0x0000001003057810 */ /* 0x000fe20007f1e0ff */
[----:B-1----:R-:W-:Y:S01]  /*0730*/  IMAD.MOV.U32 R6, RZ, RZ, R28 ;  /* 0x000000ffff067224 */ /* 0x002fe200078e001c */
[----:B------:R-:W-:-:S03]  /*0740*/  MOV R7, R13 ;  /* 0x0000000d00077202 */ /* 0x000fc60000000f00 */
[----:B------:R-:W-:Y:S02]  /*0750*/  IMAD.X R0, RZ, RZ, R2, P0 ;  /* 0x000000ffff007224 */ /* 0x000fe400000e0602 */
[----:B------:R-:W-:-:S04]  /*0760*/  IMAD.WIDE.U32 R6, R5, c[0x0][0x1e8], R6 ;  /* 0x00007a0005067a25 */ /* 0x000fc800078e0006 */
[----:B------:R-:W-:Y:S01]  /*0770*/  IMAD R0, R0, c[0x0][0x1e8], RZ ;  /* 0x00007a0000007a24 */ /* 0x000fe200078e02ff */
[----:B------:R-:W-:-:S03]  /*0780*/  LEA R4, P0, R6, c[0x0][0x1d0], 0x1 ;  /* 0x0000740006047a11 */ /* 0x000fc600078008ff */
[----:B------:R-:W-:-:S05]  /*0790*/  IMAD R0, R5, c[0x0][0x1ec], R0 ;  /* 0x00007b0005007a24 */ /* 0x000fca00078e0200 */
[----:B------:R-:W-:-:S04]  /*07a0*/  IADD3 R5, R7, R0, RZ ;  /* 0x0000000007057210 */ /* 0x000fc80007ffe0ff */
[----:B------:R-:W-:-:S05]  /*07b0*/  LEA.HI.X R5, R6, c[0x0][0x1d4], R5, 0x1, P0 ;  /* 0x0000750006057a11 */ /* 0x000fca00000f0c05 */
[----:B------:R1:W-:Y:S04]  /*07c0*/  STG.E.128 [R4.64], RZ ;  /* 0x000000ff04007986 */ /* 0x0003e8000c101d06 */
[----:B------:R1:W-:Y:S04]  /*07d0*/  STG.E.128 [R4.64+0x80], RZ ;  /* 0x000080ff04007986 */ /* 0x0003e8000c101d06 */
[----:B------:R1:W-:Y:S02]  /*07e0*/  STG.E.128 [R4.64+0x100], RZ ;  /* 0x000100ff04007986 */ /* 0x0003e4000c101d06 */
.L_x_2032:
[----:B------:R-:W-:Y:S05]  /*07f0*/  BSYNC B0 ;  /* 0x0000000000007941 */ /* 0x000fea0003800000 */
.L_x_2031:
[----:B-1----:R-:W-:Y:S01]  /*0800*/  IADD3 R7, R3, 0x20, RZ ;  /* 0x0000002003077810 */ /* 0x002fe20007ffe0ff */
[----:B------:R-:W-:Y:S03]  /*0810*/  BSSY B0, `(.L_x_2033) ;  /* 0x0000010000007945 */ /* 0x000fe60003800000 */
[----:B------:R-:W-:-:S13]  /*0820*/  ISETP.GE.AND P0, PT, R7, R90, PT ;  /* 0x0000005a0700720c */ /* 0x000fda0003f06270 */
[----:B------:R-:W-:Y:S05]  /*0830*/  @P0 BRA `(.L_x_2034) ;  /* 0x000000d000000947 */ /* 0x000fea0003800000 */
[----:B------:R-:W-:Y:S01]  /*0840*/  IADD3 R5, P0, R3, 0x20, RZ ;  /* 0x0000002003057810 */ /* 0x000fe20007f1e0ff */
[----:B------:R-:W-:Y:S01]  /*0850*/  IMAD.MOV.U32 R10, RZ, RZ, R28 ;  /* 0x000000ffff0a7224 */ /* 0x000fe200078e001c */
        /* <DEDUP_REMOVED lines=11> */
.L_x_2034:
[----:B------:R-:W-:Y:S05]  /*0910*/  BSYNC B0 ;  /* 0x0000000000007941 */ /* 0x000fea0003800000 */
.L_x_2033:
[----:B------:R-:W-:Y:S01]  /*0920*/  IADD3 R11, R3, 0x30, RZ ;  /* 0x00000030030b7810 */ /* 0x000fe20007ffe0ff */
[----:B------:R-:W-:Y:S03]  /*0930*/  BSSY B0, `(.L_x_2035) ;  /* 0x000000f000007945 */ /* 0x000fe60003800000 */
[----:B------:R-:W-:-:S13]  /*0940*/  ISETP.GE.AND P0, PT, R11, R90, PT ;  /* 0x0000005a0b00720c */ /* 0x000fda0003f06270 */
[----:B------:R-:W-:Y:S05]  /*0950*/  @P0 BRA `(.L_x_2036) ;  /* 0x000000c000000947 */ /* 0x000fea0003800000 */
[----:B-1----:R-:W-:Y:S02]  /*0960*/  IADD3 R5, P0, R3, 0x30, RZ ;  /* 0x0000003003057810 */ /* 0x002fe40007f1e0ff */
[----:B------:R-:W-:Y:S02]  /*0970*/  MOV R12, R28 ;  /* 0x0000001c000c7202 */ /* 0x000fe40000000f00 */
[----:B------:R-:W-:-:S03]  /*0980*/  IADD3.X R0, RZ, R2, RZ, P0, !PT ;  /* 0x00000002ff007210 */ /* 0x000fc600007fe4ff */
        /* <DEDUP_REMOVED lines=9> */
.L_x_2036:
[----:B------:R-:W-:Y:S05]  /*0a20*/  BSYNC B0 ;  /* 0x0000000000007941 */ /* 0x000fea0003800000 */
.L_x_2035:
[----:B------:R-:W-:-:S04]  /*0a30*/  LOP3.LUT P4, RZ, R86, 0x7, RZ, 0xc0, !PT ;  /* 0x0000000756ff7812 */ /* 0x000fc8000788c0ff */
[-C--:B------:R-:W-:Y:S02]  /*0a40*/  ISETP.GE.OR P3, PT, R3, R90.reuse, P4 ;  /* 0x0000005a0300720c */ /* 0x080fe40002766670 */
[-C--:B------:R-:W-:Y:S02]  /*0a50*/  ISETP.GE.OR P2, PT, R9, R90.reuse, P4 ;  /* 0x0000005a0900720c */ /* 0x080fe40002746670 */
[-C--:B------:R-:W-:Y:S02]  /*0a60*/  ISETP.GE.OR P1, PT, R7, R90.reuse, P4 ;  /* 0x0000005a0700720c */ /* 0x080fe40002726670 */
[----:B------:R-:W-:Y:S02]  /*0a70*/  IADD3 R3, P0, R89, R3, RZ ;  /* 0x0000000359037210 */ /* 0x000fe40007f1e0ff */
[----:B------:R-:W-:Y:S02]  /*0a80*/  ISETP.GE.OR P4, PT, R11, R90, P4 ;  /* 0x0000005a0b00720c */ /* 0x000fe40002786670 */
[----:B------:R-:W-:-:S02]  /*0a90*/  LEA.HI.X.SX32 R2, R89, R2, 0x1, P0 ;  /* 0x0000000259027211 */ /* 0x000fc400000f0eff */
[----:B-1----:R-:W-:-:S04]  /*0aa0*/  LEA R4, P0, R3, c[0x0][0x200], 0x2 ;  /* 0x0000800003047a11 */ /* 0x002fc800078010ff */
[----:B------:R-:W-:Y:S01]  /*0ab0*/  LEA.HI.X R5, R3, c[0x0][0x204], R2, 0x2, P0 ;  /* 0x0000810003057a11 */ /* 0x000fe200000f1402 */
[----:B------:R-:W-:Y:S02]  /*0ac0*/  @!P3 IMAD.MOV.U32 R3, RZ, RZ, 0x7f800000 ;  /* 0x7f800000ff03b424 */ /* 0x000fe400078e00ff */
[----:B------:R-:W-:Y:S02]  /*0ad0*/  @!P2 IMAD.MOV.U32 R2, RZ, RZ, 0x7f800000 ;  /* 0x7f800000ff02a424 */ /* 0x000fe400078e00ff */
[----:B------:R-:W-:Y:S01]  /*0ae0*/  @!P1 IMAD.MOV.U32 R0, RZ, RZ, 0x7f800000 ;  /* 0x7f800000ff009424 */ /* 0x000fe200078e00ff */
[----:B------:R1:W-:Y:S04]  /*0af0*/  @!P3 STG.E [R4.64], R3 ;  /* 0x000000030400b986 */ /* 0x0003e8000c101906 */
[----:B------:R1:W-:Y:S04]  /*0b00*/  @!P2 STG.E [R4.64+0x40], R2 ;  /* 0x000040020400a986 */ /* 0x0003e8000c101906 */
[----:B------:R1:W-:Y:S01]  /*0b10*/  @!P1 STG.E [R4.64+0x80], R0 ;  /* 0x0000800004009986 */ /* 0x0003e2000c101906 */
[----:B------:R-:W-:Y:S05]  /*0b20*/  @P4 EXIT ;  /* 0x000000000000494d */ /* 0x000fea0003800000 */
[----:B-1----:R-:W-:-:S05]  /*0b30*/  MOV R3, 0x7f800000 ;  /* 0x7f80000000037802 */ /* 0x002fca0000000f00 */
[----:B------:R-:W-:Y:S01]  /*0b40*/  STG.E [R4.64+0xc0], R3 ;  /* 0x0000c00304007986 */ /* 0x000fe2000c101906 */
[----:B------:R-:W-:Y:S05]  /*0b50*/  EXIT ;  /* 0x000000000000794d */ /* 0x000fea0003800000 */
.L_x_2028:
[----:B------:R-:W-:Y:S01]  /*0b60*/  ISETP.NE.U32.AND P2, PT, RZ, c[0x0][0x2c0], PT ;  /* 0x0000b000ff007a0c */ /* 0x000fe20003f45070 */
[----:B------:R-:W-:Y:S01]  /*0b70*/  IMAD.MOV.U32 R0, RZ, RZ, R13 ;  /* 0x000000ffff007224 */ /* 0x000fe200078e000d */
[----:B------:R-:W-:Y:S02]  /*0b80*/  ISETP.NE.U32.AND P0, PT, RZ, c[0x0][0x2b8], PT ;  /* 0x0000ae00ff007a0c */ /* 0x000fe40003f05070 */
[----:B------:R-:W-:Y:S02]  /*0b90*/  ISETP.NE.AND.EX P2, PT, RZ, c[0x0][0x2c4], PT, P2 ;  /* 0x0000b100ff007a0c */ /* 0x000fe40003f45320 */
[----:B------:R-:W-:-:S11]  /*0ba0*/  ISETP.NE.AND.EX P0, PT, RZ, c[0x0][0x2bc], PT, P0 ;  /* 0x0000af00ff007a0c */ /* 0x000fd60003f05300 */
[----:B------:R-:W-:Y:S02]  /*0bb0*/  @P2 SHF.R.S32.HI R6, RZ, 0x1f, R13 ;  /* 0x0000001fff062819 */ /* 0x000fe4000001140d */
        /* <DEDUP_REMOVED lines=9> */
[----:B------:R-:W-:Y:S02]  /*0c50*/  @P2 SHF.L.U64.HI R3, R4, 0x2, R3 ;  /* 0x0000000204032819 */ /* 0x000fe40000010203 */
[----:B------:R-:W-:Y:S02]  /*0c60*/  IABS R4, c[0x0][0x2d0] ;  /* 0x0000b40000047a13 */ /* 0x000fe40000000000 */
[----:B------:R-:W-:Y:S02]  /*0c70*/  @P2 IADD3.X R207, R3, c[0x0][0x2c4], RZ, P1, !PT ;  /* 0x0000b10003cf2a10 */ /* 0x000fe40000ffe4ff */
[----:B------:R-:W-:-:S04]  /*0c80*/  @P2 ISETP.NE.U32.AND P1, PT, R206, RZ, PT ;  /* 0x000000ffce00220c */ /* 0x000fc80003f25070 */
[----:B------:R-:W-:-:S13]  /*0c90*/  @P2 ISETP.NE.AND.EX P0, PT, R207, RZ, PT, P1 ;  /* 0x000000ffcf00220c */ /* 0x000fda0003f05310 */
[----:B------:R-:W-:Y:S05]  /*0ca0*/  @!P0 BRA `(.L_x_2037) ;  /* 0x0000047000008947 */ /* 0x000fea0003800000 */
[----:B-1----:R-:W1:Y:S01]  /*0cb0*/  I2F.RP R5, R4 ;  /* 0x0000000400057306 */ /* 0x002e620000209400 */
        /* <DEDUP_REMOVED lines=70> */
.L_x_2037:
        /* <DEDUP_REMOVED lines=17> */
.L_x_2039:
[----:B------:R-:W-:Y:S02]  /*1230*/  IABS R7, c[0x0][0x1c8] ;  /* 0x0000720000077a13 */ /* 0x000fe40000000000 */
[----:B------:R-:W-:Y:S02]  /*1240*/  MOV R15, R3 ;  /* 0x00000003000f7202 */ /* 0x000fe40000000f00 */
[----:B------:R-:W1:Y:S08]  /*1250*/  I2F.RP R14, R7 ;  /* 0x00000007000e7306 */ /* 0x000e700000209400 */
[----:B-1----:R-:W1:Y:S02]  /*1260*/  MUFU.RCP R10, R14 ;  /* 0x0000000e000a7308 */ /* 0x002e640000001000 */
[----:B-1----:R-:W-:Y:S01]  /*1270*/  IADD3 R10, R10, 0xffffffe, RZ ;  /* 0x0ffffffe0a0a7810 */ /* 0x002fe20007ffe0ff */
[----:B------:R-:W-:-:S02]  /*1280*/  IMAD.MOV.U32 R14, RZ, RZ, R8 ;  /* 0x000000ffff0e7224 */ /* 0x000fc400078e0008 */
[----:B------:R-:W-:-:S03]  /*1290*/  @P4 IMAD.IADD R8, R2, 0x1, R9 ;  /* 0x0000000102084824 */ /* 0x000fc600078e0209 */
[----:B------:R-:W1:Y:S01]  /*12a0*/  F2I.FTZ.U32.TRUNC.NTZ R11, R10 ;  /* 0x0000000a000b7305 */ /* 0x000e62000021f000 */
[----:B------:R-:W-:-:S04]  /*12b0*/  @P4 IMAD.WIDE.U32 R16, R8, c[0x0][0x1a0], RZ ;  /* 0x0000680008104a25 */ /* 0x000fc800078e00ff */
[----:B------:R-:W-:Y:S02]  /*12c0*/  @P4 IMAD R8, R8, c[0x0][0x1a4], R17 ;  /* 0x0000690008084a24 */ /* 0x000fe400078e0211 */
[----:B-1----:R-:W-:Y:S02]  /*12d0*/  IMAD.MOV R5, RZ, RZ, -R11 ;  /* 0x000000ffff057224 */ /* 0x002fe400078e0a0b */
        /* <DEDUP_REMOVED lines=39> */
.L_x_2038:
[----:B------:R-:W-:Y:S01]  /*1550*/  ISETP.NE.AND P1, PT, R202, -0x1, PT ;  /* 0xffffffffca00780c */ /* 0x000fe20003f25270 */
[----:B------:R-:W-:Y:S01]  /*1560*/  IMAD.IADD R199, R90, 0x1, -R89 ;  /* 0x000000015ac77824 */ /* 0x000fe200078e0a59 */
[----:B------:R-:W-:Y:S01]  /*1570*/  SHF.R.S32.HI R87, RZ, 0x1f, R86 ;  /* 0x0000001fff577819 */ /* 0x000fe20000011456 */
[----:B------:R-:W-:Y:S01]  /*1580*/  IMAD R11, R11, c[0x0][0x1b8], RZ ;  /* 0x00006e000b0b7a24 */ /* 0x000fe200078e02ff */
[----:B------:R-:W-:Y:S01]  /*1590*/  IADD3 R203, R133, -0x1, RZ ;  /* 0xffffffff85cb7810 */ /* 0x000fe20007ffe0ff */
[----:B------:R-:W-:Y:S01]  /*15a0*/  IMAD.SHL.U32 R216, R86, 0x2, RZ ;  /* 0x0000000256d87824 */ /* 0x000fe200078e00ff */
[----:B------:R-:W-:Y:S01]  /*15b0*/  LEA.HI R14, R87, R86, RZ, 0x3 ;  /* 0x00000056570e7211 */ /* 0x000fe200078f18ff */
[----:B------:R-:W-:-:S03]  /*15c0*/  IMAD R11, R12, c[0x0][0x1bc], R11 ;  /* 0x00006f000c0b7a24 */ /* 0x000fc600078e020b */
[----:B------:R-:W-:Y:S02]  /*15d0*/  LOP3.LUT R3, R14, 0xfffffff8, RZ, 0xc0, !PT ;  /* 0xfffffff80e037812 */ /* 0x000fe400078ec0ff */
[----:B------:R-:W-:Y:S01]  /*15e0*/  SHF.R.S32.HI R14, RZ, 0x3, R14 ;  /* 0x00000003ff0e7819 */ /* 0x000fe2000001140e */
[----:B------:R-:W-:Y:S01]  /*15f0*/  @!P1 IMAD.WIDE.U32 R22, R13, c[0x0][0x178], RZ ;  /* 0x00005e000d169a25 */ /* 0x000fe200078e00ff */
[----:B------:R-:W-:Y:S02]  /*1600*/  @!P1 SHF.R.S32.HI R2, RZ, 0x1f, R13 ;  /* 0x0000001fff029819 */ /* 0x000fe4000001140d */
[----:B------:R-:W-:Y:S01]  /*1610*/  SHF.R.S32.HI R15, RZ, 0x1f, R14 ;  /* 0x0000001fff0f7819 */ /* 0x000fe2000001140e */
[----:B-----5:R-:W-:Y:S01]  /*1620*/  IMAD.IADD R0, R86, 0x1, -R3 ;  /* 0x0000000156007824 */ /* 0x020fe200078e0a03 */
[----:B------:R-:W-:Y:S01]  /*1630*/  SHF.R.S32.HI R3, RZ, 0x1f, R28 ;  /* 0x0000001fff037819 */ /* 0x000fe2000001141c */
[----:B------:R-:W-:Y:S01]  /*1640*/  @!P1 IMAD R2, R2, c[0x0][0x178], RZ ;  /* 0x00005e0002029a24 */ /* 0x000fe200078e02ff */
[----:B------:R-:W-:Y:S01]  /*1650*/  LOP3.LUT R216, R216, 0x6, RZ, 0xc0, !PT ;  /* 0x00000006d8d87812 */ /* 0x000fe200078ec0ff */
[----:B------:R-:W-:-:S02]  /*1660*/  IMAD.SHL.U32 R10, R14, 0x40, RZ ;  /* 0x000000400e0a7824 */ /* 0x000fc400078e00ff */
[----:B------:R-:W-:-:S03]  /*1670*/  @P1 IMAD.WIDE.U32 R18, R202, c[0x0][0x190], RZ ;  /* 0x00006400ca121a25 */ /* 0x000fc600078e00ff */
[----:B------:R-:W-:Y:S01]  /*1680*/  LOP3.LUT R10, R10, 0x1c0, RZ, 0xc0, !PT ;  /* 0x000001c00a0a7812 */ /* 0x000fe200078ec0ff */
[----:B------:R-:W-:Y:S02]  /*1690*/  @!P1 IMAD R2, R13, c[0x0][0x17c], R2 ;  /* 0x00005f000d029a24 */ /* 0x000fe400078e0202 */
[----:B------:R-:W-:Y:S01]  /*16a0*/  @!P1 IMAD.MOV.U32 R18, RZ, RZ, R22 ;  /* 0x000000ffff129224 */ /* 0x000fe200078e0016 */
[----:B------:R-:W-:Y:S01]  /*16b0*/  SHF.R.U32.HI R205, RZ, 0x3, R10 ;  /* 0x00000003ffcd7819 */ /* 0x000fe2000001160a */
[----:B------:R-:W-:Y:S02]  /*16c0*/  IMAD.SHL.U32 R13, R0, 0x8, RZ ;  /* 0x00000008000d7824 */ /* 0x000fe400078e00ff */
[----:B------:R-:W-:Y:S02]  /*16d0*/  @P1 IMAD R9, R202, c[0x0][0x194], R19 ;  /* 0x00006500ca091a24 */ /* 0x000fe400078e0213 */
[----:B------:R-:W-:Y:S01]  /*16e0*/  @!P1 IMAD.IADD R9, R23, 0x1, R2 ;  /* 0x0000000117099824 */ /* 0x000fe200078e0202 */
[----:B------:R-:W-:Y:S01]  /*16f0*/  IADD3 R16, P2, R13, R16, RZ ;  /* 0x000000100d107210 */ /* 0x000fe20007f5e0ff */
[----:B------:R-:W-:Y:S01]  /*1700*/  IMAD R3, R3, c[0x0][0x1a8], RZ ;  /* 0x00006a0003037a24 */ /* 0x000fe200078e02ff */
[----:B------:R-:W-:Y:S01]  /*1710*/  LOP3.LUT R2, R10, 0x38, R13, 0xf8, !PT ;  /* 0x000000380a027812 */ /* 0x000fe200078ef80d */
[----:B------:R-:W-:Y:S01]  /*1720*/  IMAD.WIDE R32, R33, 0x40, R14 ;  /* 0x0000004021207825 */ /* 0x000fe200078e020e */
[----:B------:R-:W-:-:S02]  /*1730*/  IADD3 R20, P3, R13, R20, RZ ;  /* 0x000000140d147210 */ /* 0x000fc40007f7e0ff */
[----:B------:R-:W-:Y:S01]  /*1740*/  IADD3 R18, P1, R13, R18, RZ ;  /* 0x000000120d127210 */ /* 0x000fe20007f3e0ff */
[----:B------:R-:W-:Y:S01]  /*1750*/  IMAD R26, R28, c[0x0][0x1ac], R3 ;  /* 0x00006b001c1a7a24 */ /* 0x000fe200078e0203 */
[----:B------:R-:W-:Y:S01]  /*1760*/  SHF.R.S32.HI R13, RZ, 0x1f, R13 ;  /* 0x0000001fff0d7819 */ /* 0x000fe2000001140d */
[----:B------:R-:W-:Y:S01]  /*1770*/  IMAD R135, R15, c[0x0][0x198], RZ ;  /* 0x000066000f877a24 */ /* 0x000fe200078e02ff */
[----:B------:R-:W-:Y:S02]  /*1780*/  IADD3 R10, R14, 0x10, RZ ;  /* 0x000000100e0a7810 */ /* 0x000fe40007ffe0ff */
[----:B------:R-:W-:Y:S01]  /*1790*/  LOP3.LUT R205, R2, R205, RZ, 0x3c, !PT ;  /* 0x000000cd02cd7212 */ /* 0x000fe200078e3cff */
[C---:B------:R-:W-:Y:S01]  /*17a0*/  IMAD.X R17, R13.reuse, 0x1, R8, P2 ;  /* 0x000000010d117824 */ /* 0x040fe200010e0608 */
[C---:B------:R-:W-:Y:S01]  /*17b0*/  IADD3 R8, R14.reuse, 0x20, RZ ;  /* 0x000000200e087810 */ /* 0x040fe20007ffe0ff */
[C---:B------:R-:W-:Y:S01]  /*17c0*/  IMAD.X R19, R13.reuse, 0x1, R9, P1 ;  /* 0x000000010d137824 */ /* 0x040fe200008e0609 */
[----:B------:R-:W-:Y:S01]  /*17d0*/  IADD3 R146, P1, R14, R7, RZ ;  /* 0x000000070e927210 */ /* 0x000fe20007f3e0ff */
[----:B------:R-:W-:Y:S01]  /*17e0*/  IMAD.X R21, R13, 0x1, R6, P3 ;  /* 0x000000010d157824 */ /* 0x000fe200018e0606 */
[-C--:B------:R-:W-:Y:S01]  /*17f0*/  ISETP.GE.AND P5, PT, R8, R199.reuse, PT ;  /* 0x000000c70800720c */ /* 0x080fe20003fa6270 */
[----:B------:R-:W-:Y:S01]  /*1800*/  IMAD.WIDE.U32 R28, R28, c[0x0][0x1a8], R18 ;  /* 0x00006a001c1c7a25 */ /* 0x000fe200078e0012 */
[----:B------:R-:W-:-:S02]  /*1810*/  ISETP.GE.AND P2, PT, R10, R199, PT ;  /* 0x000000c70a00720c */ /* 0x000fc40003f46270 */
[C---:B------:R-:W-:Y:S01]  /*1820*/  IADD3 R6, R14.reuse, 0x30, RZ ;  /* 0x000000300e067810 */ /* 0x040fe20007ffe0ff */
[----:B------:R-:W-:Y:S01]  /*1830*/  IMAD.X R5, R15, 0x1, R5, P1 ;  /* 0x000000010f057824 */ /* 0x000fe200008e0605 */
[CC--:B------:R-:W-:Y:S01]  /*1840*/  ISETP.GE.AND P1, PT, R14.reuse, R199.reuse, PT ;  /* 0x000000c70e00720c */ /* 0x0c0fe20003f26270 */
[----:B------:R-:W-:Y:S01]  /*1850*/  IMAD.WIDE.U32 R20, R14, c[0x0][0x198], R20 ;  /* 0x000066000e147a25 */ /* 0x000fe200078e0014 */
[----:B------:R-:W-:Y:S02]  /*1860*/  ISETP.GE.AND P4, PT, R6, R199, PT ;  /* 0x000000c70600720c */ /* 0x000fe40003f86270 */
[----:B------:R-:W-:Y:S01]  /*1870*/  LEA.HI R2, R87, R86, RZ, 0x6 ;  /* 0x0000005657027211 */ /* 0x000fe200078f30ff */
[----:B------:R-:W-:Y:S02]  /*1880*/  IMAD.MOV.U32 R134, RZ, RZ, R20 ;  /* 0x000000ffff867224 */ /* 0x000fe400078e0014 */
[C---:B------:R-:W-:Y:S01]  /*1890*/  @!P5 IADD3 R18, P6, R32.reuse, 0x20, RZ ;  /* 0x000000202012d810 */ /* 0x040fe20007fde0ff */
[----:B------:R-:W-:Y:S01]  /*18a0*/  IMAD.IADD R27, R29, 0x1, R26 ;  /* 0x000000011d1b7824 */ /* 0x000fe200078e021a */
[----:B------:R-:W-:Y:S01]  /*18b0*/  @!P2 IADD3 R20, P3, R32, 0x10, RZ ;  /* 0x000000102014a810 */ /* 0x000fe20007f7e0ff */
[----:B------:R-:W-:-:S02]  /*18c0*/  @!P5 IMAD.MOV.U32 R24, RZ, RZ, R28 ;  /* 0x000000ffff18d224 */ /* 0x000fc400078e001c */
[--C-:B------:R-:W-:Y:S02]  /*18d0*/  @!P5 IMAD.X R13, RZ, RZ, R33.reuse, P6 ;  /* 0x000000ffff0dd224 */ /* 0x100fe400030e0621 */
[----:B------:R-:W-:Y:S02]  /*18e0*/  @!P1 IMAD R3, R33, c[0x0][0x190], RZ ;  /* 0x0000640021039a24 */ /* 0x000fe400078e02ff */
[----:B------:R-:W-:Y:S02]  /*18f0*/  @!P1 IMAD.MOV.U32 R26, RZ, RZ, R28 ;  /* 0x000000ffff1a9224 */ /* 0x000fe400078e001c */
[----:B------:R-:W-:Y:S01]  /*1900*/  @!P2 IMAD.X R9, RZ, RZ, R33, P3 ;  /* 0x000000ffff09a224 */ /* 0x000fe200018e0621 */
[----:B------:R-:W-:Y:S01]  /*1910*/  @!P4 IADD3 R7, P3, R32, 0x30, RZ ;  /* 0x000000302007c810 */ /* 0x000fe20007f7e0ff */
[--C-:B------:R-:W-:Y:S02]  /*1920*/  @!P2 IMAD.MOV.U32 R31, RZ, RZ, R27.reuse ;  /* 0x000000ffff1fa224 */ /* 0x100fe400078e001b */
[----:B------:R-:W-:-:S02]  /*1930*/  @!P5 IMAD.MOV.U32 R25, RZ, RZ, R27 ;  /* 0x000000ffff19d224 */ /* 0x000fc400078e001b */
[----:B------:R-:W-:Y:S02]  /*1940*/  @!P4 IMAD.MOV.U32 R29, RZ, RZ, R27 ;  /* 0x000000ffff1dc224 */ /* 0x000fe400078e001b */
[----:B------:R-:W-:Y:S02]  /*1950*/  @!P5 IMAD R13, R13, c[0x0][0x190], RZ ;  /* 0x000064000d0dda24 */ /* 0x000fe400078e02ff */
[C---:B------:R-:W-:Y:S02]  /*1960*/  @!P1 IMAD R3, R32.reuse, c[0x0][0x194], R3 ;  /* 0x0000650020039a24 */ /* 0x040fe400078e0203 */
[----:B------:R-:W-:-:S04]  /*1970*/  @!P1 IMAD.WIDE.U32 R26, R32, c[0x0][0x190], R26 ;  /* 0x00006400201a9a25 */ /* 0x000fc800078e001a */
[C---:B------:R-:W-:Y:S02]  /*1980*/  @!P5 IMAD R13, R18.reuse, c[0x0][0x194], R13 ;  /* 0x00006500120dda24 */ /* 0x040fe400078e020d */
[----:B------:R-:W-:Y:S02]  /*1990*/  @!P4 IMAD.X R22, RZ, RZ, R33, P3 ;  /* 0x000000ffff16c224 */ /* 0x000fe400018e0621 */
[----:B------:R-:W-:Y:S01]  /*19a0*/  @!P5 IMAD.WIDE.U32 R18, R18, c[0x0][0x190], R24 ;  /* 0x000064001212da25 */ /* 0x000fe200078e0018 */
[----:B------:R-:W-:-:S03]  /*19b0*/  @!P1 LEA R24, P3, R26, c[0x0][0x160], 0x1 ;  /* 0x000058001a189a11 */ /* 0x000fc600078608ff */
[----:B------:R-:W-:Y:S02]  /*19c0*/  @!P1 IMAD.IADD R3, R27, 0x1, R3 ;  /* 0x000000011b039824 */ /* 0x000fe400078e0203 */
[----:B------:R-:W-:Y:S02]  /*19d0*/  IMAD.SHL.U32 R2, R2, 0x8, RZ ;  /* 0x0000000802027824 */ /* 0x000fe400078e00ff */
[----:B------:R-:W-:Y:S01]  /*19e0*/  IMAD R135, R14, c[0x0][0x19c], R135 ;  /* 0x000067000e877a24 */ /* 0x000fe200078e0287 */
[----:B------:R-:W-:Y:S01]  /*19f0*/  @!P1 LEA.HI.X R25, R26, c[0x0][0x164], R3, 0x1, P3 ;  /* 0x000059001a199a11 */ /* 0x000fe200018f0c03 */
[----:B------:R-:W-:Y:S01]  /*1a00*/  @!P2 IMAD R9, R9, c[0x0][0x190], RZ ;  /* 0x000064000909aa24 */ /* 0x000fe200078e02ff */
[----:B------:R-:W-:Y:S01]  /*1a10*/  LOP3.LUT R205, R205, 0xfffffe00, R2, 0xf8, !PT ;  /* 0xfffffe00cdcd7812 */ /* 0x000fe200078ef802 */
[----:B------:R-:W-:Y:S01]  /*1a20*/  @!P2 IMAD.MOV.U32 R30, RZ, RZ, R28 ;  /* 0x000000ffff1ea224 */ /* 0x000fe200078e001c */
[----:B------:R-:W-:Y:S01]  /*1a30*/  @!P5 LEA R26, P3, R18, c[0x0][0x160], 0x1 ;  /* 0x00005800121ada11 */ /* 0x000fe200078608ff */
[----:B------:R-:W-:-:S02]  /*1a40*/  @!P4 IMAD R22, R22, c[0x0][0x190], RZ ;  /* 0x000064001616ca24 */ /* 0x000fc400078e02ff */
[----:B------:R-:W-:Y:S02]  /*1a50*/  IMAD.SHL.U32 R3, R203, 0x40, RZ ;  /* 0x00000040cb037824 */ /* 0x000fe400078e00ff */
[----:B------:R-:W-:Y:S02]  /*1a60*/  IMAD.IADD R135, R21, 0x1, R135 ;  /* 0x0000000115877824 */ /* 0x000fe400078e0287 */
[C---:B------:R-:W-:Y:S02]  /*1a70*/  @!P2 IMAD R2, R20.reuse, c[0x0][0x194], R9 ;  /* 0x000065001402aa24 */ /* 0x040fe400078e0209 */
[----:B------:R-:W-:-:S04]  /*1a80*/  @!P2 IMAD.WIDE.U32 R20, R20, c[0x0][0x190], R30 ;  /* 0x000064001414aa25 */ /* 0x000fc800078e001e */
[C---:B------:R-:W-:Y:S02]  /*1a90*/  @!P4 IMAD R9, R7.reuse, c[0x0][0x194], R22 ;  /* 0x000065000709ca24 */ /* 0x040fe400078e0216 */
[----:B------:R-:W-:Y:S01]  /*1aa0*/  @!P4 IMAD.WIDE.U32 R22, R7, c[0x0][0x190], R28 ;  /* 0x000064000716ca25 */ /* 0x000fe200078e001c */
[----:B------:R-:W-:-:S03]  /*1ab0*/  @!P2 LEA R28, P6, R20, c[0x0][0x160], 0x1 ;  /* 0x00005800141caa11 */ /* 0x000fc600078c08ff */
[----:B------:R-:W-:Y:S02]  /*1ac0*/  @!P5 IMAD.IADD R13, R19, 0x1, R13 ;  /* 0x00000001130dd824 */ /* 0x000fe400078e020d */
[----:B------:R-:W-:Y:S02]  /*1ad0*/  IMAD.IADD R7, R84, 0x1, -R3 ;  /* 0x0000000154077824 */ /* 0x000fe400078e0a03 */
[----:B------:R-:W-:Y:S01]  /*1ae0*/  @!P2 IMAD.IADD R2, R21, 0x1, R2 ;  /* 0x000000011502a824 */ /* 0x000fe200078e0202 */
[----:B------:R-:W-:Y:S01]  /*1af0*/  @!P5 LEA.HI.X R27, R18, c[0x0][0x164], R13, 0x1, P3 ;  /* 0x00005900121bda11 */ /* 0x000fe200018f0c0d */
[----:B------:R-:W-:Y:S01]  /*1b00*/  IMAD.SHL.U32 R205, R205, 0x2, RZ ;  /* 0x00000002cdcd7824 */ /* 0x000fe200078e00ff */
[----:B------:R-:W-:Y:S01]  /*1b10*/  ISETP.GE.AND P3, PT, R10, R7, PT ;  /* 0x000000070a00720c */ /* 0x000fe20003f66270 */
[----:B------:R-:W-:Y:S01]  /*1b20*/  @!P4 IMAD.IADD R9, R23, 0x1, R9 ;  /* 0x000000011709c824 */ /* 0x000fe200078e0209 */
[----:B------:R-:W-:Y:S01]  /*1b30*/  @!P2 LEA.HI.X R29, R20, c[0x0][0x164], R2, 0x1, P6 ;  /* 0x00005900141daa11 */ /* 0x000fe200030f0c02 */
[----:B------:R-:W-:Y:S01]  /*1b40*/  IMAD.MOV.U32 R2, RZ, RZ, c[0x0][0x198] ;  /* 0x00006600ff027624 */ /* 0x000fe200078e00ff */
[----:B------:R-:W-:Y:S01]  /*1b50*/  @!P4 LEA R20, P6, R22, c[0x0][0x160], 0x1 ;  /* 0x000058001614ca11 */ /* 0x000fe200078c08ff */
[----:B------:R-:W-:Y:S01]  /*1b60*/  @!PT LDS RZ, [RZ] ;  /* 0x00000000fffff984 */ /* 0x000fe20000000800 */
[----:B------:R-:W-:Y:S01]  /*1b70*/  @!PT LDS RZ, [RZ] ;  /* 0x00000000fffff984 */ /* 0x000fe20000000800 */
[----:B------:R-:W-:Y:S01]  /*1b80*/  @!PT LDS RZ, [RZ] ;  /* 0x00000000fffff984 */ /* 0x000fe20000000800 */
[----:B------:R1:W-:Y:S01]  /*1b90*/  @!P1 LDGSTS.E.BYPASS.LTC128B.128 [R205], [R24.64] ;  /* 0x0000000018cd9fae */ /* 0x0003e2000b901d46 */
[----:B------:R-:W-:-:S02]  /*1ba0*/  IMAD.MOV.U32 R13, RZ, RZ, c[0x0][0x19c] ;  /* 0x00006700ff0d7624 */ /* 0x000fc400078e00ff */
[----:B------:R-:W-:Y:S01]  /*1bb0*/  @!P4 LEA.HI.X R21, R22, c[0x0][0x164], R9, 0x1, P6 ;  /* 0x000059001615ca11 */ /* 0x000fe200030f0c09 */
[----:B------:R1:W-:Y:S01]  /*1bc0*/  @!P1 LDGSTS.E.BYPASS.LTC128B.128 [R205+0x2000], [R24.64+0x80] ;  /* 0x0200008018cd9fae */ /* 0x0003e2000b901d46 */
[-C--:B------:R-:W-:Y:S01]  /*1bd0*/  ISETP.GE.AND P6, PT, R14, R7.reuse, PT ;  /* 0x000000070e00720c */ /* 0x080fe20003fc6270 */
[----:B------:R-:W-:Y:S02]  /*1be0*/  IMAD.WIDE.U32 R16, R12, c[0x0][0x1b8], R16 ;  /* 0x00006e000c107a25 */ /* 0x000fe400078e0010 */
[----:B------:R1:W-:Y:S01]  /*1bf0*/  @!P1 LDGSTS.E.BYPASS.LTC128B.128 [R205+0x4000], [R24.64+0x100] ;  /* 0x0400010018cd9fae */ /* 0x0003e2000b901d46 */
[----:B------:R-:W-:Y:S01]  /*1c00*/  ISETP.GE.AND P1, PT, R8, R7, PT ;  /* 0x000000070800720c */ /* 0x000fe20003f26270 */
[----:B------:R-:W-:Y:S02]  /*1c10*/  IMAD.IADD R17, R17, 0x1, R11 ;  /* 0x0000000111117824 */ /* 0x000fe400078e020b */
[----:B------:R2:W-:Y:S01]  /*1c20*/  @!P2 LDGSTS.E.BYPASS.LTC128B.128 [R205+0x800], [R28.64] ;  /* 0x008000001ccdafae */ /* 0x0005e2000b901d46 */
[----:B------:R-:W-:-:S03]  /*1c30*/  IMAD R5, R5, c[0x0][0x1a0], RZ ;  /* 0x0000680005057a24 */ /* 0x000fc600078e02ff */
[----:B------:R2:W-:Y:S04]  /*1c40*/  @!P2 LDGSTS.E.BYPASS.LTC128B.128 [R205+0x2800], [R28.64+0x80] ;  /* 0x028000801ccdafae */ /* 0x0005e8000b901d46 */
[----:B------:R2:W-:Y:S01]  /*1c50*/  @!P2 LDGSTS.E.BYPASS.LTC128B.128 [R205+0x4800], [R28.64+0x100] ;  /* 0x048001001ccdafae */ /* 0x0005e2000b901d46 */
[----:B------:R-:W-:-:S03]  /*1c60*/  @!P3 LEA R15, P2, R2, R134, 0x4 ;  /* 0x00000086020fb211 */ /* 0x000fc600078420ff */
[----:B------:R3:W-:Y:S01]  /*1c70*/  @!P5 LDGSTS.E.BYPASS.LTC128B.128 [R205+0x1000], [R26.64] ;  /* 0x010000001acddfae */ /* 0x0007e2000b901d46 */
[C---:B------:R-:W-:Y:S02]  /*1c80*/  @!P3 LEA.HI.X R18, R2.reuse, R135, R13, 0x4, P2 ;  /* 0x000000870212b211 */ /* 0x040fe400010f240d */
[C---:B------:R-:W-:Y:S01]  /*1c90*/  @!P3 LEA R22, P2, R15.reuse, c[0x0][0x168], 0x1 ;  /* 0x00005a000f16ba11 */ /* 0x040fe200078408ff */
[----:B------:R3:W-:Y:S03]  /*1ca0*/  @!P5 LDGSTS.E.BYPASS.LTC128B.128 [R205+0x3000], [R26.64+0x80] ;  /* 0x030000801acddfae */ /* 0x0007e6000b901d46 */
[----:B------:R-:W-:Y:S01]  /*1cb0*/  @!P3 LEA.HI.X R23, R15, c[0x0][0x16c], R18, 0x1, P2 ;  /* 0x00005b000f17ba11 */ /* 0x000fe200010f0c12 */
[----:B------:R3:W-:Y:S01]  /*1cc0*/  @!P5 LDGSTS.E.BYPASS.LTC128B.128 [R205+0x5000], [R26.64+0x100] ;  /* 0x050001001acddfae */ /* 0x0007e2000b901d46 */
[----:B------:R-:W-:Y:S01]  /*1cd0*/  IMAD.SHL.U32 R18, R13, 0x20, RZ ;  /* 0x000000200d127824 */ /* 0x000fe200078e00ff */
[CC--:B------:R-:W-:Y:S01]  /*1ce0*/  LEA.HI R15, R87.reuse, R86.reuse, RZ, 0x4 ;  /* 0x00000056570f7211 */ /* 0x0c0fe200078f20ff */
[----:B-1----:R-:W-:Y:S01]  /*1cf0*/  IMAD.WIDE.U32 R24, R2, 0x20, RZ ;  /* 0x0000002002187825 */ /* 0x002fe200078e00ff */
[----:B------:R1:W-:Y:S01]  /*1d00*/  @!P4 LDGSTS.E.BYPASS.LTC128B.128 [R205+0x1800], [R20.64] ;  /* 0x0180000014cdcfae */ /* 0x0003e2000b901d46 */
[----:B------:R-:W-:-:S03]  /*1d10*/  LEA.HI R87, R87, R86, RZ, 0x5 ;  /* 0x0000005657577211 */ /* 0x000fc600078f28ff */
[C---:B------:R-:W-:Y:S01]  /*1d20*/  @!P1 IADD3 R9, P2, R134.reuse, R24, RZ ;  /* 0x0000001886099210 */ /* 0x040fe20007f5e0ff */
[----:B------:R1:W-:Y:S01]  /*1d30*/  @!P4 LDGSTS.E.BYPASS.LTC128B.128 [R205+0x3800], [R20.64+0x80] ;  /* 0x0380008014cdcfae */ /* 0x0003e2000b901d46 */
[----:B------:R-:W-:Y:S02]  /*1d40*/  SHF.R.S32.HI R88, RZ, 0x5, R87 ;  /* 0x00000005ff587819 */ /* 0x000fe40000011457 */
[----:B------:R-:W-:Y:S01]  /*1d50*/  @!P1 IADD3.X R18, R135, R25, R18, P2, !PT ;  /* 0x0000001987129210 */ /* 0x000fe200017fe412 */
[----:B------:R1:W-:Y:S01]  /*1d60*/  @!P4 LDGSTS.E.BYPASS.LTC128B.128 [R205+0x5800], [R20.64+0x100] ;  /* 0x0580010014cdcfae */ /* 0x0003e2000b901d46 */
[----:B------:R-:W-:Y:S02]  /*1d70*/  @!P1 LEA R24, P2, R9, c[0x0][0x168], 0x1 ;  /* 0x00005a0009189a11 */ /* 0x000fe400078408ff */
[----:B--2---:R-:W-:Y:S02]  /*1d80*/  @!P6 LEA R28, P5, R134, c[0x0][0x168], 0x1 ;  /* 0x00005a00861cea11 */ /* 0x004fe400078a08ff */
[----:B------:R-:W-:-:S02]  /*1d90*/  ISETP.GE.AND P4, PT, R8, R7, PT ;  /* 0x000000070800720c */ /* 0x000fc40003f86270 */
[----:B------:R-:W-:Y:S02]  /*1da0*/  @!P6 LEA.HI.X R29, R134, c[0x0][0x16c], R135, 0x1, P5 ;  /* 0x00005b00861dea11 */ /* 0x000fe400028f0c87 */
[----:B------:R-:W-:Y:S02]  /*1db0*/  ISETP.GE.AND P5, PT, R10, R7, PT ;  /* 0x000000070a00720c */ /* 0x000fe40003fa6270 */
[----:B------:R-:W-:Y:S01]  /*1dc0*/  SHF.R.S32.HI R10, RZ, 0x4, R15 ;  /* 0x00000004ff0a7819 */ /* 0x000fe2000001140f */
[----:B------:R2:W-:Y:S01]  /*1dd0*/  @!P6 LDGSTS.E.BYPASS.LTC128B.128 [R205+0x6000], [R28.64] ;  /* 0x060000001ccdefae */ /* 0x0005e2000b901d46 */
[----:B------:R-:W-:Y:S02]  /*1de0*/  @!P1 LEA.HI.X R25, R9, c[0x0][0x16c], R18, 0x1, P2 ;  /* 0x00005b0009199a11 */ /* 0x000fe400010f0c12 */
[C---:B------:R-:W-:Y:S01]  /*1df0*/  LEA.HI R8, R15.reuse, R10, RZ, 0x1 ;  /* 0x0000000a0f087211 */ /* 0x040fe200078f08ff */
[----:B------:R2:W-:Y:S01]  /*1e00*/  @!P6 LDGSTS.E.BYPASS.LTC128B.128 [R205+0x8000], [R28.64+0x80] ;  /* 0x080000801ccdefae */ /* 0x0005e2000b901d46 */
[----:B------:R-:W-:-:S02]  /*1e10*/  LOP3.LUT R15, R15, 0xfffffff0, RZ, 0xc0, !PT ;  /* 0xfffffff00f0f7812 */ /* 0x000fc400078ec0ff */
[-C--:B------:R-:W-:Y:S01]  /*1e20*/  ISETP.GE.AND P2, PT, R6, R7.reuse, PT ;  /* 0x000000070600720c */ /* 0x080fe20003f46270 */
[----:B------:R2:W-:Y:S01]  /*1e30*/  @!P6 LDGSTS.E.BYPASS.LTC128B.128 [R205+0xa000], [R28.64+0x100] ;  /* 0x0a0001001ccdefae */ /* 0x0005e2000b901d46 */
[----:B------:R-:W-:Y:S01]  /*1e40*/  LOP3.LUT R9, R8, 0xfffffffe, RZ, 0xc0, !PT ;  /* 0xfffffffe08097812 */ /* 0x000fe200078ec0ff */
[----:B------:R-:W-:Y:S01]  /*1e50*/  IMAD.IADD R15, R86, 0x1, -R15 ;  /* 0x00000001560f7824 */ /* 0x000fe200078e0a0f */
[----:B------:R-:W-:Y:S01]  /*1e60*/  ISETP.GE.AND P6, PT, R14, R7, PT ;  /* 0x000000070e00720c */ /* 0x000fe20003fc6270 */
[----:B------:R1:W-:Y:S01]  /*1e70*/  @!P3 LDGSTS.E.BYPASS.LTC128B.128 [R205+0x6800], [R22.64] ;  /* 0x0680000016cdbfae */ /* 0x0003e2000b901d46 */
[----:B------:R-:W-:Y:S01]  /*1e80*/  LOP3.LUT R87, R87, 0xffffffe0, RZ, 0xc0, !PT ;  /* 0xffffffe057577812 */ /* 0x000fe200078ec0ff */
[----:B------:R-:W-:Y:S01]  /*1e90*/  IMAD.IADD R10, R10, 0x1, -R9 ;  /* 0x000000010a0a7824 */ /* 0x000fe200078e0a09 */
[----:B------:R-:W-:Y:S01]  /*1ea0*/  SHF.R.S32.HI R8, RZ, 0x1f, R15 ;  /* 0x0000001fff087819 */ /* 0x000fe2000001140f */
[----:B------:R1:W-:Y:S01]  /*1eb0*/  @!P3 LDGSTS.E.BYPASS.LTC128B.128 [R205+0x8800], [R22.64+0x80] ;  /* 0x0880008016cdbfae */ /* 0x0003e2000b901d46 */
[----:B------:R-:W-:-:S02]  /*1ec0*/  IMAD.SHL.U32 R9, R14, 0x8, RZ ;  /* 0x000000080e097824 */ /* 0x000fc400078e00ff */
[----:B------:R-:W-:Y:S01]  /*1ed0*/  LEA.HI R8, R8, R15, RZ, 0x3 ;  /* 0x0000000f08087211 */ /* 0x000fe200078f18ff */
[----:B------:R-:W-:Y:S01]  /*1ee0*/  @!P2 IMAD R13, R13, 0x30, RZ ;  /* 0x000000300d0da824 */ /* 0x000fe200078e02ff */
[----:B------:R1:W-:Y:S01]  /*1ef0*/  @!P3 LDGSTS.E.BYPASS.LTC128B.128 [R205+0xa800], [R22.64+0x100] ;  /* 0x0a80010016cdbfae */ /* 0x0003e2000b901d46 */
[----:B------:R-:W-:Y:S01]  /*1f00*/  @!P2 IMAD.WIDE.U32 R18, R2, 0x30, R134 ;  /* 0x000000300212a825 */ /* 0x000fe200078e0086 */
[----:B------:R-:W-:Y:S02]  /*1f10*/  LOP3.LUT R12, R8, 0xfffffff8, RZ, 0xc0, !PT ;  /* 0xfffffff8080c7812 */ /* 0x000fe400078ec0ff */
[----:B------:R3:W-:Y:S01]  /*1f20*/  @!P1 LDGSTS.E.BYPASS.LTC128B.128 [R205+0x7000], [R24.64] ;  /* 0x0700000018cd9fae */ /* 0x0007e2000b901d46 */
[----:B------:R-:W-:Y:S01]  /*1f30*/  @!P2 IMAD.IADD R11, R19, 0x1, R13 ;  /* 0x00000001130ba824 */ /* 0x000fe200078e020d */
[----:B------:R-:W-:Y:S01]  /*1f40*/  ISETP.GE.AND P3, PT, R6, R7, PT ;  /* 0x000000070600720c */ /* 0x000fe20003f66270 */
[----:B------:R-:W-:Y:S01]  /*1f50*/  IMAD.IADD R7, R15, 0x1, -R12 ;  /* 0x000000010f077824 */ /* 0x000fe200078e0a0c */
[----:B------:R3:W-:Y:S01]  /*1f60*/  @!P1 LDGSTS.E.BYPASS.LTC128B.128 [R205+0x9000], [R24.64+0x80] ;  /* 0x0900008018cd9fae */ /* 0x0007e2000b901d46 */
[----:B------:R-:W-:-:S02]  /*1f70*/  IMAD.SHL.U32 R6, R0, 0x40, RZ ;  /* 0x0000004000067824 */ /* 0x000fc400078e00ff */
[----:B------:R-:W-:Y:S01]  /*1f80*/  IMAD.SHL.U32 R85, R8, 0x40, RZ ;  /* 0x0000004008557824 */ /* 0x000fe200078e00ff */
[----:B------:R3:W-:Y:S01]  /*1f90*/  @!P1 LDGSTS.E.BYPASS.LTC128B.128 [R205+0xb000], [R24.64+0x100] ;  /* 0x0b00010018cd9fae */ /* 0x0007e2000b901d46 */
[----:B------:R-:W-:Y:S02]  /*1fa0*/  @!P2 LEA R14, P1, R18, c[0x0][0x168], 0x1 ;  /* 0x00005a00120eaa11 */ /* 0x000fe400078208ff */
[----:B------:R-:W-:Y:S02]  /*1fb0*/  LOP3.LUT R6, R6, 0x1c0, RZ, 0xc0, !PT ;  /* 0x000001c006067812 */ /* 0x000fe400078ec0ff */
[----:B------:R-:W-:Y:S01]  /*1fc0*/  @!P2 LEA.HI.X R15, R18, c[0x0][0x16c], R11, 0x1, P1 ;  /* 0x00005b00120faa11 */ /* 0x000fe200008f0c0b */
[----:B------:R-:W-:Y:S01]  /*1fd0*/  IMAD R11, R146, c[0x0][0x1a4], R5 ;  /* 0x00006900920b7a24 */ /* 0x000fe200078e0205 */
[----:B------:R-:W-:Y:S01]  /*1fe0*/  LOP3.LUT R9, R6, 0x8, R9, 0xf8, !PT ;  /* 0x0000000806097812 */ /* 0x000fe200078ef809 */
[----:B------:R-:W-:Y:S01]  /*1ff0*/  IMAD.WIDE.U32 R146, R146, c[0x0][0x1a0], R16 ;  /* 0x0000680092927a25 */ /* 0x000fe200078e0010 */
[----:B------:R-:W-:Y:S01]  /*2000*/  SHF.R.U32.HI R6, RZ, 0x3, R6 ;  /* 0x00000003ff067819 */ /* 0x000fe20000011606 */
[----:B------:R4:W-:Y:S01]  /*2010*/  @!P2 LDGSTS.E.BYPASS.LTC128B.128 [R205+0x7800], [R14.64] ;  /* 0x078000000ecdafae */ /* 0x0009e2000b901d46 */
[----:B------:R-:W-:Y:S01]  /*2020*/  LOP3.LUT R85, R85, 0xfffffe00, RZ, 0xc0, !PT ;  /* 0xfffffe0055557812 */ /* 0x000fe200078ec0ff */
[----:B------:R-:W-:Y:S01]  /*2030*/  IMAD.MOV.U32 R5, RZ, RZ, 0x20 ;  /* 0x00000020ff057424 */ /* 0x000fe200078e00ff */
[----:B------:R-:W-:Y:S01]  /*2040*/  LOP3.LUT R9, R9, R6, RZ, 0x3c, !PT ;  /* 0x0000000609097212 */ /* 0x000fe200078e3cff */
[----:B------:R4:W-:Y:S01]  /*2050*/  @!P2 LDGSTS.E.BYPASS.LTC128B.128 [R205+0x9800], [R14.64+0x80] ;  /* 0x098000800ecdafae */ /* 0x0009e2000b901d46 */
[----:B------:R-:W-:Y:S01]  /*2060*/  IMAD.SHL.U32 R6, R7, 0x40, RZ ;  /* 0x0000004007067824 */ /* 0x000fe200078e00ff */
[----:B------:R-:W-:Y:S01]  /*2070*/  LEA R200, P1, R146, c[0x0][0x170], 0x1 ;  /* 0x00005c0092c87a11 */ /* 0x000fe200078208ff */
[----:B------:R-:W-:Y:S01]  /*2080*/  IMAD.IADD R144, R147, 0x1, R11 ;  /* 0x0000000193907824 */ /* 0x000fe200078e020b */
[----:B------:R4:W-:Y:S01]  /*2090*/  @!P2 LDGSTS.E.BYPASS.LTC128B.128 [R205+0xb800], [R14.64+0x100] ;  /* 0x0b8001000ecdafae */ /* 0x0009e2000b901d46 */
[----:B------:R-:W-:Y:S01]  /*20a0*/  IMAD R197, R10, 0x200, R9 ;  /* 0x000002000ac57824 */ /* 0x000fe200078e0209 */
[----:B------:R-:W-:Y:S01]  /*20b0*/  LOP3.LUT R6, R6, 0x1c0, RZ, 0xc0, !PT ;  /* 0x000001c006067812 */ /* 0x000fe200078ec0ff */
[----:B------:R-:W-:Y:S01]  /*20c0*/  IMAD.SHL.U32 R9, R10, 0x8, RZ ;  /* 0x000000080a097824 */ /* 0x000fe200078e00ff */
[----:B------:R-:W0:Y:S01]  /*20d0*/  LDGDEPBAR ;  /* 0x00000000000079af */ /* 0x000e220000000000 */
[----:B------:R-:W-:Y:S01]  /*20e0*/  @!P4 IMAD.MOV.U32 R11, RZ, RZ, c[0x0][0x1a0] ;  /* 0x00006800ff0bc624 */ /* 0x000fe200078e00ff */
[----:B------:R-:W-:Y:S01]  /*20f0*/  LEA.HI.X R201, R146, c[0x0][0x174], R144, 0x1, P1 ;  /* 0x00005d0092c97a11 */ /* 0x000fe200008f0c90 */
[----:B------:R-:W-:Y:S01]  /*2100*/  IMAD R12, R5, c[0x0][0x1a4], RZ ;  /* 0x00006900050c7a24 */ /* 0x000fe200078e02ff */
[----:B------:R-:W-:Y:S01]  /*2110*/  LOP3.LUT R9, R6, 0x8, R9, 0xf8, !PT ;  /* 0x0000000806097812 */ /* 0x000fe200078ef809 */
[----:B------:R-:W-:Y:S01]  /*2120*/  @!P4 IMAD.MOV.U32 R10, RZ, RZ, c[0x0][0x1a4] ;  /* 0x00006900ff0ac624 */ /* 0x000fe200078e00ff */
[----:B------:R-:W-:Y:S01]  /*2130*/  SHF.R.U32.HI R6, RZ, 0x3, R6 ;  /* 0x00000003ff067819 */ /* 0x000fe20000011606 */
[----:B------:R-:W-:-:S02]  /*2140*/  @!P3 IMAD.MOV.U32 R18, RZ, RZ, c[0x0][0x1a0] ;  /* 0x00006800ff12b624 */ /* 0x000fc400078e00ff */
[----:B------:R-:W-:Y:S01]  /*2150*/  IMAD.SHL.U32 R197, R197, 0x2, RZ ;  /* 0x00000002c5c57824 */ /* 0x000fe200078e00ff */
[----:B------:R-:W-:Y:S01]  /*2160*/  LOP3.LUT R6, R9, R6, RZ, 0x3c, !PT ;  /* 0x0000000609067212 */ /* 0x000fe200078e3cff */
[----:B------:R-:W-:Y:S02]  /*2170*/  @!P3 IMAD.MOV.U32 R9, RZ, RZ, c[0x0][0x1a4] ;  /* 0x00006900ff09b624 */ /* 0x000fe400078e00ff */
[----:B------:R-:W-:Y:S01]  /*2180*/  @!P3 IMAD.WIDE.U32 R18, R18, 0x60, R200 ;  /* 0x000000601212b825 */ /* 0x000fe200078e00c8 */
[----:B------:R-:W-:-:S03]  /*2190*/  IADD3 R195, R197, 0x6020, RZ ;  /* 0x00006020c5c37810 */ /* 0x000fc60007ffe0ff */
[----:B------:R-:W-:Y:S02]  /*21a0*/  @!P3 IMAD R9, R9, 0x60, RZ ;  /* 0x000000600909b824 */ /* 0x000fe400078e02ff */
[----:B------:R-:W-:Y:S02]  /*21b0*/  @!P3 IMAD.MOV.U32 R8, RZ, RZ, R18 ;  /* 0x000000ffff08b224 */ /* 0x000fe400078e0012 */
[----:B------:R-:W-:Y:S02]  /*21c0*/  @!P3 IMAD.IADD R9, R19, 0x1, R9 ;  /* 0x000000011309b824 */ /* 0x000fe400078e0209 */
[----:B----4-:R-:W-:Y:S01]  /*21d0*/  IMAD.WIDE.U32 R14, R5, c[0x0][0x1a0], RZ ;  /* 0x00006800050e7a25 */ /* 0x010fe200078e00ff */
[----:B------:R-:W-:-:S04]  /*21e0*/  DEPBAR.LE SB0, 0x0 ;  /* 0x000080000000791a */ /* 0x000fc80000000000 */
[----:B------:R-:W-:Y:S01]  /*21f0*/  BAR.SYNC.DEFER_BLOCKING 0x0 ;  /* 0x0000000000007b1d */ /* 0x000fe20000010000 */
[----:B------:R-:W-:Y:S02]  /*2200*/  @!P5 IADD3 R16, P2, R200, R14, RZ ;  /* 0x0000000ec810d210 */ /* 0x000fe40007f5e0ff */
[----:B------:R-:W-:Y:S02]  /*2210*/  @!P4 LEA R14, P1, R11, R200, 0x6 ;  /* 0x000000c80b0ec211 */ /* 0x000fe400078230ff */
[----:B------:R-:W-:Y:S02]  /*2220*/  @!P5 IADD3.X R17, R201, R15, R12, P2, !PT ;  /* 0x0000000fc911d210 */ /* 0x000fe400017fe40c */
[----:B------:R-:W-:Y:S01]  /*2230*/  @!P4 LEA.HI.X R15, R11, R201, R10, 0x6, P1 ;  /* 0x000000c90b0fc211 */ /* 0x000fe200008f340a */
[----:B------:R-:W-:-:S04]  /*2240*/  IMAD R11, R88, 0x400, R85 ;  /* 0x00000400580b7824 */ /* 0x000fc800078e0255 */
[----:B------:R-:W-:-:S04]  /*2250*/  IMAD.IADD R198, R6, 0x1, R11 ;  /* 0x0000000106c67824 */ /* 0x000fc800078e020b */
[----:B------:R-:W-:Y:S01]  /*2260*/  IMAD.SHL.U32 R198, R198, 0x2, RZ ;  /* 0x00000002c6c67824 */ /* 0x000fe200078e00ff */
[----:B------:R-:W-:Y:S01]  /*2270*/  R2P PR, R7, 0x6 ;  /* 0x0000000607007804 */ /* 0x000fe20000000000 */
[----:B------:R-:W-:-:S04]  /*2280*/  IMAD.MOV.U32 R7, RZ, RZ, 0x10 ;  /* 0x00000010ff077424 */ /* 0x000fc800078e00ff */
[----:B------:R-:W-:Y:S01]  /*2290*/  SEL R5, R5, 0xffffffe0, !P2 ;  /* 0xffffffe005057807 */ /* 0x000fe20005000000 */
[----:B------:R-:W-:Y:S01]  /*22a0*/  @P6 STS.128 [R205+0xc000], RZ ;  /* 0x00c000ffcd006388 */ /* 0x000fe20000000c00 */
[----:B------:R-:W-:Y:S02]  /*22b0*/  SEL R7, R7, 0xfffffff0, !P1 ;  /* 0xfffffff007077807 */ /* 0x000fe40004800000 */
[----:B------:R-:W-:Y:S01]  /*22c0*/  R2P PR, R0, 0x6 ;  /* 0x0000000600007804 */ /* 0x000fe20000000000 */
[----:B------:R-:W-:Y:S01]  /*22d0*/  @P6 STS.128 [R205+0xe000], RZ ;  /* 0x00e000ffcd006388 */ /* 0x000fe20000000c00 */
[----:B------:R-:W-:Y:S01]  /*22e0*/  IADD3 R0, R197, 0x6000, RZ ;  /* 0x00006000c5007810 */ /* 0x000fe20007ffe0ff */
[--C-:B------:R-:W-:Y:S02]  /*22f0*/  IMAD R196, R7, 0x2, R198.reuse ;  /* 0x0000000207c47824 */ /* 0x100fe400078e02c6 */
[----:B------:R-:W-:Y:S01]  /*2300*/  @P6 STS.128 [R205+0x10000], RZ ;  /* 0x010000ffcd006388 */ /* 0x000fe20000000c00 */
[----:B------:R-:W-:-:S02]  /*2310*/  IMAD R194, R5, 0x2, R198 ;  /* 0x0000000205c27824 */ /* 0x000fc400078e02c6 */
[----:B------:R-:W-:Y:S01]  /*2320*/  IMAD R193, R5, 0x2, R196 ;  /* 0x0000000205c17824 */ /* 0x000fe200078e02c4 */
[----:B------:R-:W-:Y:S01]  /*2330*/  @!PT LDS RZ, [RZ] ;  /* 0x00000000fffff984 */ /* 0x000fe20000000800 */
[----:B------:R-:W-:Y:S01]  /*2340*/  @!PT LDS RZ, [RZ] ;  /* 0x00000000fffff984 */ /* 0x000fe20000000800 */
[----:B------:R-:W-:Y:S01]  /*2350*/  @!PT LDS RZ, [RZ] ;  /* 0x00000000fffff984 */ /* 0x000fe20000000800 */
[----:B------:R4:W-:Y:S04]  /*2360*/  @!P6 LDGSTS.E.BYPASS.LTC128B.128 [R205+0xc000], [R200.64] ;  /* 0x0c000000c8cdefae */ /* 0x0009e8000b901d46 */
[----:B------:R4:W-:Y:S01]  /*2370*/  @!P6 LDGSTS.E.BYPASS.LTC128B.128 [R205+0xe000], [R200.64+0x80] ;  /* 0x0e000080c8cdefae */ /* 0x0009e2000b901d46 */
[----:B------:R-:W-:Y:S01]  /*2380*/  @P1 IADD3 R195, R0, -0x20, RZ ;  /* 0xffffffe000c31810 */ /* 0x000fe20007ffe0ff */
[----:B------:R-:W-:Y:S02]  /*2390*/  IMAD.MOV.U32 R0, RZ, RZ, 0x40 ;  /* 0x00000040ff007424 */ /* 0x000fe400078e00ff */
[----:B------:R4:W-:Y:S01]  /*23a0*/  @!P6 LDGSTS.E.BYPASS.LTC128B.128 [R205+0x10000], [R200.64+0x100] ;  /* 0x10000100c8cdefae */ /* 0x0009e2000b901d46 */
[----:B------:R-:W-:-:S02]  /*23b0*/  IADD3 R187, R195, 0x800, RZ ;  /* 0x00000800c3bb7810 */ /* 0x000fc40007ffe0ff */
[----:B------:R-:W-:Y:S01]  /*23c0*/  SEL R0, R0, 0xffffffc0, !P2 ;  /* 0xffffffc000007807 */ /* 0x000fe20005000000 */
[----:B------:R-:W-:Y:S01]  /*23d0*/  @P5 STS.128 [R205+0xc800], RZ ;  /* 0x00c800ffcd005388 */ /* 0x000fe20000000c00 */
[C---:B------:R-:W-:Y:S02]  /*23e0*/  IADD3 R186, R195.reuse, 0x1000, RZ ;  /* 0x00001000c3ba7810 */ /* 0x040fe40007ffe0ff */
[----:B------:R-:W-:Y:S01]  /*23f0*/  IADD3 R185, R195, 0x1800, RZ ;  /* 0x00001800c3b97810 */ /* 0x000fe20007ffe0ff */
[----:B------:R-:W-:Y:S01]  /*2400*/  @P5 STS.128 [R205+0xe800], RZ ;  /* 0x00e800ffcd005388 */ /* 0x000fe20000000c00 */
[----:B------:R-:W-:Y:S01]  /*2410*/  IMAD.IADD R191, R197, 0x1, R0 ;  /* 0x00000001c5bf7824 */ /* 0x000fe200078e0200 */
[C---:B------:R-:W-:Y:S01]  /*2420*/  IADD3 R183, R195.reuse, 0x2000, RZ ;  /* 0x00002000c3b77810 */ /* 0x040fe20007ffe0ff */
[----:B------:R-:W-:Y:S01]  /*2430*/  IMAD.IADD R184, R0, 0x1, R195 ;  /* 0x0000000100b87824 */ /* 0x000fe200078e02c3 */
[----:B------:R-:W-:Y:S01]  /*2440*/  @P5 STS.128 [R205+0x10800], RZ ;  /* 0x010800ffcd005388 */ /* 0x000fe20000000c00 */
[----:B------:R-:W-:Y:S01]  /*2450*/  IMAD.IADD R0, R86, 0x1, -R87 ;  /* 0x0000000156007824 */ /* 0x000fe200078e0a57 */
[----:B------:R-:W-:-:S02]  /*2460*/  IADD3 R182, R195, 0x2800, RZ ;  /* 0x00002800c3b67810 */ /* 0x000fc40007ffe0ff */
[----:B------:R-:W-:Y:S01]  /*2470*/  @!PT LDS RZ, [RZ] ;  /* 0x00000000fffff984 */ /* 0x000fe20000000800 */
[----:B------:R-:W-:Y:S01]  /*2480*/  @!PT LDS RZ, [RZ] ;  /* 0x00000000fffff984 */ /* 0x000fe20000000800 */
[----:B------:R-:W-:Y:S01]  /*2490*/  @!PT LDS RZ, [RZ] ;  /* 0x00000000fffff984 */ /* 0x000fe20000000800 */
[----:B------:R1:W-:Y:S01]  /*24a0*/  @!P5 LDGSTS.E.BYPASS.LTC128B.128 [R205+0xc800], [R16.64] ;  /* 0x0c80000010cddfae */ /* 0x0003e2000b901d46 */
[C---:B------:R-:W-:Y:S02]  /*24b0*/  IADD3 R181, R195.reuse, 0x3000, RZ ;  /* 0x00003000c3b57810 */ /* 0x040fe40007ffe0ff */
[C---:B------:R-:W-:Y:S01]  /*24c0*/  IADD3 R180, R195.reuse, 0x3800, RZ ;  /* 0x00003800c3b47810 */ /* 0x040fe20007ffe0ff */
[----:B------:R1:W-:Y:S01]  /*24d0*/  @!P5 LDGSTS.E.BYPASS.LTC128B.128 [R205+0xe800], [R16.64+0x80] ;  /* 0x0e80008010cddfae */ /* 0x0003e2000b901d46 */
[C---:B------:R-:W-:Y:S02]  /*24e0*/  IADD3 R179, R195.reuse, 0x4000, RZ ;  /* 0x00004000c3b37810 */ /* 0x040fe40007ffe0ff */
[C---:B------:R-:W-:Y:S01]  /*24f0*/  IADD3 R178, R195.reuse, 0x4800, RZ ;  /* 0x00004800c3b27810 */ /* 0x040fe20007ffe0ff */
[----:B------:R1:W-:Y:S01]  /*2500*/  @!P5 LDGSTS.E.BYPASS.LTC128B.128 [R205+0x10800], [R16.64+0x100] ;  /* 0x1080010010cddfae */ /* 0x0003e2000b901d46 */
[C---:B------:R-:W-:Y:S02]  /*2510*/  IADD3 R177, R195.reuse, 0x5000, RZ ;  /* 0x00005000c3b17810 */ /* 0x040fe40007ffe0ff */
[----:B------:R-:W-:Y:S01]  /*2520*/  IADD3 R176, R195, 0x5800, RZ ;  /* 0x00005800c3b07810 */ /* 0x000fe20007ffe0ff */
[----:B------:R-:W-:Y:S04]  /*2530*/  @P4 STS.128 [R205+0xd000], RZ ;  /* 0x00d000ffcd004388 */ /* 0x000fe80000000c00 */
[----:B------:R-:W-:Y:S04]  /*2540*/  @P4 STS.128 [R205+0xf000], RZ ;  /* 0x00f000ffcd004388 */ /* 0x000fe80000000c00 */
[----:B------:R-:W-:Y:S04]  /*2550*/  @P4 STS.128 [R205+0x11000], RZ ;  /* 0x011000ffcd004388 */ /* 0x000fe80000000c00 */
[----:B------:R-:W-:Y:S01]  /*2560*/  @!PT LDS RZ, [RZ] ;  /* 0x00000000fffff984 */ /* 0x000fe20000000800 */
[----:B------:R-:W-:Y:S01]  /*2570*/  @!PT LDS RZ, [RZ] ;  /* 0x00000000fffff984 */ /* 0x000fe20000000800 */
[----:B------:R-:W-:Y:S01]  /*2580*/  @!PT LDS RZ, [RZ] ;  /* 0x00000000fffff984 */ /* 0x000fe20000000800 */
[----:B------:R1:W-:Y:S04]  /*2590*/  @!P4 LDGSTS.E.BYPASS.LTC128B.128 [R205+0xd000], [R14.64] ;  /* 0x0d0000000ecdcfae */ /* 0x0003e8000b901d46 */
[----:B------:R1:W-:Y:S04]  /*25a0*/  @!P4 LDGSTS.E.BYPASS.LTC128B.128 [R205+0xf000], [R14.64+0x80] ;  /* 0x0f0000800ecdcfae */ /* 0x0003e8000b901d46 */
[----:B------:R1:W-:Y:S04]  /*25b0*/  @!P4 LDGSTS.E.BYPASS.LTC128B.128 [R205+0x11000], [R14.64+0x100] ;  /* 0x110001000ecdcfae */ /* 0x0003e8000b901d46 */
        /* <DEDUP_REMOVED lines=9> */
[----:B---3--:R-:W-:Y:S04]  /*2650*/  LDSM.16.M88.4 R24, [R198] ;  /* 0x00000000c618783b */ /* 0x008fe80000000200 */
[----:B------:R-:W3:Y:S04]  /*2660*/  LDSM.16.M88.4 R60, [R197+0x6800] ;  /* 0x00680000c53c783b */ /* 0x000ee80000000200 */
[----:B-1----:R-:W1:Y:S04]  /*2670*/  LDSM.16.M88.4 R16, [R197+0x6000] ;  /* 0x00600000c510783b */ /* 0x002e680000000200 */
[----:B------:R-:W1:Y:S04]  /*2680*/  LDSM.16.M88.4 R52, [R197+0x7000] ;  /* 0x00700000c534783b */ /* 0x000e680000000200 */
[----:B------:R-:W-:Y:S04]  /*2690*/  LDSM.16.M88.4 R40, [R196] ;  /* 0x00000000c428783b */ /* 0x000fe80000000200 */
[----:B------:R-:W-:Y:S04]  /*26a0*/  LDSM.16.M88.4 R32, [R197+0x7800] ;  /* 0x00780000c520783b */ /* 0x000fe80000000200 */
[----:B--2---:R-:W2:Y:S04]  /*26b0*/  LDSM.16.M88.4 R8, [R195+0x800] ;  /* 0x00080000c308783b */ /* 0x004ea80000000200 */
[----:B------:R-:W2:Y:S04]  /*26c0*/  LDSM.16.M88.4 R28, [R195] ;  /* 0x00000000c31c783b */ /* 0x000ea80000000200 */
[----:B------:R-:W2:Y:S04]  /*26d0*/  LDSM.16.M88.4 R12, [R195+0x1000] ;  /* 0x00100000c30c783b */ /* 0x000ea80000000200 */
[----:B------:R-:W2:Y:S04]  /*26e0*/  LDSM.16.M88.4 R72, [R195+0x1800] ;  /* 0x00180000c348783b */ /* 0x000ea80000000200 */
[----:B------:R-:W-:Y:S01]  /*26f0*/  LDSM.16.M88.4 R44, [R194] ;  /* 0x00000000c22c783b */ /* 0x000fe20000000200 */
[C---:B---3--:R-:W-:Y:S03]  /*2700*/  HMMA.16816.F32 R64, R24.reuse, R60, RZ ;  /* 0x0000003c1840723c */ /* 0x048fe600000018ff */
[----:B------:R-:W3:Y:S04]  /*2710*/  LDSM.16.M88.4 R36, [R191+0x6000] ;  /* 0x00600000bf24783b */ /* 0x000ee80000000200 */
[----:B------:R-:W-:Y:S01]  /*2720*/  LDSM.16.M88.4 R68, [R193] ;  /* 0x00000000c144783b */ /* 0x000fe20000000200 */
[C---:B------:R-:W-:Y:S03]  /*2730*/  HMMA.16816.F32 R60, R24.reuse, R62, RZ ;  /* 0x0000003e183c723c */ /* 0x040fe600000018ff */
[----:B------:R-:W-:Y:S04]  /*2740*/  LDSM.16.M88.4 R76, [R195+0x2800] ;  /* 0x00280000c34c783b */ /* 0x000fe80000000200 */
[----:B------:R-:W-:Y:S01]  /*2750*/  LDSM.16.M88.4 R80, [R193+0x2000] ;  /* 0x00200000c150783b */ /* 0x000fe20000000200 */
[C---:B-1----:R-:W-:Y:S03]  /*2760*/  HMMA.16816.F32 R20, R24.reuse, R16, RZ ;  /* 0x000000101814723c */ /* 0x042fe600000018ff */
[----:B------:R-:W0:Y:S05]  /*2770*/  LDGDEPBAR ;  /* 0x00000000000079af */ /* 0x000e2a0000000000 */
[C---:B------:R-:W-:Y:S08]  /*2780*/  HMMA.16816.F32 R16, R24.reuse, R18, RZ ;  /* 0x000000121810723c */ /* 0x040ff000000018ff */
[C---:B------:R-:W-:Y:S08]  /*2790*/  HMMA.16816.F32 R56, R24.reuse, R52, RZ ;  /* 0x000000341838723c */ /* 0x040ff000000018ff */
[----:B------:R-:W-:Y:S08]  /*27a0*/  HMMA.16816.F32 R52, R24, R54, RZ ;  /* 0x000000361834723c */ /* 0x000ff000000018ff */
[C---:B--2---:R-:W-:Y:S08]  /*27b0*/  HMMA.16816.F32 R64, R40.reuse, R8, R64 ;  /* 0x000000082840723c */ /* 0x044ff00000001840 */
[----:B------:R-:W-:Y:S01]  /*27c0*/  HMMA.16816.F32 R60, R40, R10, R60 ;  /* 0x0000000a283c723c */ /* 0x000fe2000000183c */
[----:B------:R-:W1:Y:S07]  /*27d0*/  LDSM.16.M88.4 R8, [R191+0x7000] ;  /* 0x00700000bf08783b */ /* 0x000e6e0000000200 */
[C---:B------:R-:W-:Y:S08]  /*27e0*/  HMMA.16816.F32 R48, R24.reuse, R32, RZ ;  /* 0x000000201830723c */ /* 0x040ff000000018ff */
[----:B------:R-:W-:Y:S01]  /*27f0*/  HMMA.16816.F32 R24, R24, R34, RZ ;  /* 0x000000221818723c */ /* 0x000fe200000018ff */
[----:B------:R-:W2:Y:S07]  /*2800*/  LDSM.16.M88.4 R32, [R191+0x6800] ;  /* 0x00680000bf20783b */ /* 0x000eae0000000200 */
[C---:B------:R-:W-:Y:S08]  /*2810*/  HMMA.16816.F32 R20, R40.reuse, R28, R20 ;  /* 0x0000001c2814723c */ /* 0x040ff00000001814 */
[C---:B------:R-:W-:Y:S01]  /*2820*/  HMMA.16816.F32 R16, R40.reuse, R30, R16 ;  /* 0x0000001e2810723c */ /* 0x040fe20000001810 */
[----:B------:R-:W1:Y:S07]  /*2830*/  LDSM.16.M88.4 R28, [R191+0x7800] ;  /* 0x00780000bf1c783b */ /* 0x000e6e0000000200 */
[C---:B------:R-:W-:Y:S08]  /*2840*/  HMMA.16816.F32 R56, R40.reuse, R12, R56 ;  /* 0x0000000c2838723c */ /* 0x040ff00000001838 */
[C---:B------:R-:W-:Y:S01]  /*2850*/  HMMA.16816.F32 R52, R40.reuse, R14, R52 ;  /* 0x0000000e2834723c */ /* 0x040fe20000001834 */
[----:B------:R-:W2:Y:S07]  /*2860*/  LDSM.16.M88.4 R12, [R184] ;  /* 0x00000000b80c783b */ /* 0x000eae0000000200 */
[C---:B------:R-:W-:Y:S08]  /*2870*/  HMMA.16816.F32 R48, R40.reuse, R72, R48 ;  /* 0x000000482830723c */ /* 0x040ff00000001830 */
[----:B------:R-:W-:Y:S01]  /*2880*/  HMMA.16816.F32 R24, R40, R74, R24 ;  /* 0x0000004a2818723c */ /* 0x000fe20000001818 */
[----:B------:R-:W4:Y:S04]  /*2890*/  LDSM.16.M88.4 R40, [R184+0x800] ;  /* 0x00080000b828783b */ /* 0x000f280000000200 */
[----:B------:R-:W-:Y:S03]  /*28a0*/  LDSM.16.M88.4 R72, [R184+0x1800] ;  /* 0x00180000b848783b */ /* 0x000fe60000000200 */
[C---:B---3--:R-:W-:Y:S08]  /*28b0*/  HMMA.16816.F32 R20, R44.reuse, R36, R20 ;  /* 0x000000242c14723c */ /* 0x048ff00000001814 */
[C---:B------:R-:W-:Y:S01]  /*28c0*/  HMMA.16816.F32 R16, R44.reuse, R38, R16 ;  /* 0x000000262c10723c */ /* 0x040fe20000001810 */
[----:B------:R-:W-:Y:S07]  /*28d0*/  LDSM.16.M88.4 R36, [R197+0x8000] ;  /* 0x00800000c524783b */ /* 0x000fee0000000200 */
[C---:B-1----:R-:W-:Y:S08]  /*28e0*/  HMMA.16816.F32 R56, R44.reuse, R8, R56 ;  /* 0x000000082c38723c */ /* 0x042ff00000001838 */
[C---:B------:R-:W-:Y:S01]  /*28f0*/  HMMA.16816.F32 R52, R44.reuse, R10, R52 ;  /* 0x0000000a2c34723c */ /* 0x040fe20000001834 */
[----:B------:R-:W1:Y:S07]  /*2900*/  LDSM.16.M88.4 R8, [R184+0x1000] ;  /* 0x00100000b808783b */ /* 0x000e6e0000000200 */
[C---:B--2---:R-:W-:Y:S08]  /*2910*/  HMMA.16816.F32 R64, R44.reuse, R32, R64 ;  /* 0x000000202c40723c */ /* 0x044ff00000001840 */
[C---:B------:R-:W-:Y:S01]  /*2920*/  HMMA.16816.F32 R60, R44.reuse, R34, R60 ;  /* 0x000000222c3c723c */ /* 0x040fe2000000183c */
[----:B------:R-:W-:Y:S07]  /*2930*/  LDSM.16.M88.4 R32, [R197+0x8800] ;  /* 0x00880000c520783b */ /* 0x000fee0000000200 */
[C---:B------:R-:W-:Y:S08]  /*2940*/  HMMA.16816.F32 R48, R44.reuse, R28, R48 ;  /* 0x0000001c2c30723c */ /* 0x040ff00000001830 */
[----:B------:R-:W-:Y:S01]  /*2950*/  HMMA.16816.F32 R44, R44, R30, R24 ;  /* 0x0000001e2c2c723c */ /* 0x000fe20000001818 */
[----:B------:R-:W2:Y:S04]  /*2960*/  LDSM.16.M88.4 R24, [R198+0x2000] ;  /* 0x00200000c618783b */ /* 0x000ea80000000200 */
[----:B------:R-:W-:Y:S03]  /*2970*/  LDSM.16.M88.4 R28, [R197+0x9800] ;  /* 0x00980000c51c783b */ /* 0x000fe60000000200 */
[C---:B------:R-:W-:Y:S08]  /*2980*/  HMMA.16816.F32 R20, R68.reuse, R12, R20 ;  /* 0x0000000c4414723c */ /* 0x040ff00000001814 */
[C---:B------:R-:W-:Y:S01]  /*2990*/  HMMA.16816.F32 R16, R68.reuse, R14, R16 ;  /* 0x0000000e4410723c */ /* 0x040fe20000001810 */
[----:B------:R-:W3:Y:S07]  /*29a0*/  LDSM.16.M88.4 R12, [R197+0x9000] ;  /* 0x00900000c50c783b */ /* 0x000eee0000000200 */
[C---:B----4-:R-:W-:Y:S08]  /*29b0*/  HMMA.16816.F32 R64, R68.reuse, R40, R64 ;  /* 0x000000284440723c */ /* 0x050ff00000001840 */
[C---:B------:R-:W-:Y:S01]  /*29c0*/  HMMA.16816.F32 R60, R68.reuse, R42, R60 ;  /* 0x0000002a443c723c */ /* 0x040fe2000000183c */
[----:B------:R-:W-:Y:S07]  /*29d0*/  LDSM.16.M88.4 R40, [R196+0x2000] ;  /* 0x00200000c428783b */ /* 0x000fee0000000200 */
[C---:B-1----:R-:W-:Y:S08]  /*29e0*/  HMMA.16816.F32 R56, R68.reuse, R8, R56 ;  /* 0x000000084438723c */ /* 0x042ff00000001838 */
[C---:B------:R-:W-:Y:S01]  /*29f0*/  HMMA.16816.F32 R52, R68.reuse, R10, R52 ;  /* 0x0000000a4434723c */ /* 0x040fe20000001834 */
[----:B------:R-:W1:Y:S07]  /*2a00*/  LDSM.16.M88.4 R8, [R195+0x2000] ;  /* 0x00200000c308783b */ /* 0x000e6e0000000200 */
[C---:B------:R-:W-:Y:S08]  /*2a10*/  HMMA.16816.F32 R48, R68.reuse, R72, R48 ;  /* 0x000000484430723c */ /* 0x040ff00000001830 */
[----:B------:R-:W-:Y:S01]  /*2a20*/  HMMA.16816.F32 R44, R68, R74, R44 ;  /* 0x0000004a442c723c */ /* 0x000fe2000000182c */
[----:B------:R-:W4:Y:S04]  /*2a30*/  LDSM.16.M88.4 R68, [R195+0x3800] ;  /* 0x00380000c344783b */ /* 0x000f280000000200 */
[----:B------:R-:W1:Y:S03]  /*2a40*/  LDSM.16.M88.4 R72, [R195+0x3000] ;  /* 0x00300000c348783b */ /* 0x000e660000000200 */
[C---:B--2---:R-:W-:Y:S08]  /*2a50*/  HMMA.16816.F32 R20, R24.reuse, R36, R20 ;  /* 0x000000241814723c */ /* 0x044ff00000001814 */
[C---:B------:R-:W-:Y:S01]  /*2a60*/  HMMA.16816.F32 R16, R24.reuse, R38, R16 ;  /* 0x000000261810723c */ /* 0x040fe20000001810 */
[----:B------:R-:W-:Y:S07]  /*2a70*/  LDSM.16.M88.4 R36, [R191+0x8000] ;  /* 0x00800000bf24783b */ /* 0x000fee0000000200 */
[C---:B---3--:R-:W-:Y:S08]  /*2a80*/  HMMA.16816.F32 R56, R24.reuse, R12, R56 ;  /* 0x0000000c1838723c */ /* 0x048ff00000001838 */
[C---:B------:R-:W-:Y:S01]  /*2a90*/  HMMA.16816.F32 R52, R24.reuse, R14, R52 ;  /* 0x0000000e1834723c */ /* 0x040fe20000001834 */
[----:B------:R-:W2:Y:S07]  /*2aa0*/  LDSM.16.M88.4 R12, [R194+0x2000] ;  /* 0x00200000c20c783b */ /* 0x000eae0000000200 */
[C---:B------:R-:W-:Y:S08]  /*2ab0*/  HMMA.16816.F32 R48, R24.reuse, R28, R48 ;  /* 0x0000001c1830723c */ /* 0x040ff00000001830 */
[C---:B------:R-:W-:Y:S08]  /*2ac0*/  HMMA.16816.F32 R64, R24.reuse, R32, R64 ;  /* 0x000000201840723c */ /* 0x040ff00000001840 */
[C---:B------:R-:W-:Y:S01]  /*2ad0*/  HMMA.16816.F32 R60, R24.reuse, R34, R60 ;  /* 0x00000022183c723c */ /* 0x040fe2000000183c */
[----:B------:R-:W-:Y:S07]  /*2ae0*/  LDSM.16.M88.4 R32, [R191+0x8800] ;  /* 0x00880000bf20783b */ /* 0x000fee0000000200 */
[----:B------:R-:W-:Y:S01]  /*2af0*/  HMMA.16816.F32 R44, R24, R30, R44 ;  /* 0x0000001e182c723c */ /* 0x000fe2000000182c */
[----:B------:R-:W3:Y:S04]  /*2b00*/  LDSM.16.M88.4 R24, [R191+0x9800] ;  /* 0x00980000bf18783b */ /* 0x000ee80000000200 */
[----:B------:R-:W2:Y:S03]  /*2b10*/  LDSM.16.M88.4 R28, [R191+0x9000] ;  /* 0x00900000bf1c783b */ /* 0x000ea60000000200 */
[C---:B-1----:R-:W-:Y:S08]  /*2b20*/  HMMA.16816.F32 R20, R40.reuse, R8, R20 ;  /* 0x000000082814723c */ /* 0x042ff00000001814 */
[C---:B------:R-:W-:Y:S01]  /*2b30*/  HMMA.16816.F32 R16, R40.reuse, R10, R16 ;  /* 0x0000000a2810723c */ /* 0x040fe20000001810 */
[----:B------:R-:W1:Y:S07]  /*2b40*/  LDSM.16.M88.4 R8, [R184+0x2000] ;  /* 0x00200000b808783b */ /* 0x000e6e0000000200 */
[C---:B----4-:R-:W-:Y:S08]  /*2b50*/  HMMA.16816.F32 R48, R40.reuse, R68, R48 ;  /* 0x000000442830723c */ /* 0x050ff00000001830 */
[C---:B------:R-:W-:Y:S08]  /*2b60*/  HMMA.16816.F32 R64, R40.reuse, R76, R64 ;  /* 0x0000004c2840723c */ /* 0x040ff00000001840 */
[C---:B------:R-:W-:Y:S01]  /*2b70*/  HMMA.16816.F32 R60, R40.reuse, R78, R60 ;  /* 0x0000004e283c723c */ /* 0x040fe2000000183c */
[----:B------:R-:W-:Y:S07]  /*2b80*/  LDSM.16.M88.4 R76, [R184+0x2800] ;  /* 0x00280000b84c783b */ /* 0x000fee0000000200 */
[C---:B------:R-:W-:Y:S01]  /*2b90*/  HMMA.16816.F32 R44, R40.reuse, R70, R44 ;  /* 0x00000046282c723c */ /* 0x040fe2000000182c */
[----:B------:R-:W4:Y:S07]  /*2ba0*/  LDSM.16.M88.4 R68, [R184+0x3800] ;  /* 0x00380000b844783b */ /* 0x000f2e0000000200 */
        /* <DEDUP_REMOVED lines=8> */
[C---:B------:R-:W-:Y:S08]  /*2c30*/  HMMA.16816.F32 R64, R12.reuse, R32, R64 ;  /* 0x000000200c40723c */ /* 0x040ff00000001840 */
[C---:B------:R-:W-:Y:S01]  /*2c40*/  HMMA.16816.F32 R60, R12.reuse, R34, R60 ;  /* 0x000000220c3c723c */ /* 0x040fe2000000183c */
[----:B------:R-:W3:Y:S07]  /*2c50*/  LDSM.16.M88.4 R32, [R197+0xa800] ;  /* 0x00a80000c520783b */ /* 0x000eee0000000200 */
[C---:B------:R-:W-:Y:S01]  /*2c60*/  HMMA.16816.F32 R44, R12.reuse, R26, R44 ;  /* 0x0000001a0c2c723c */ /* 0x040fe2000000182c */
[----:B------:R-:W2:Y:S07]  /*2c70*/  LDSM.16.M88.4 R24, [R197+0xb800] ;  /* 0x00b80000c518783b */ /* 0x000eae0000000200 */
[C---:B------:R-:W-:Y:S08]  /*2c80*/  HMMA.16816.F32 R56, R12.reuse, R28, R56 ;  /* 0x0000001c0c38723c */ /* 0x040ff00000001838 */
[----:B------:R-:W-:Y:S01]  /*2c90*/  HMMA.16816.F32 R52, R12, R30, R52 ;  /* 0x0000001e0c34723c */ /* 0x000fe20000001834 */
[----:B------:R-:W2:Y:S04]  /*2ca0*/  LDSM.16.M88.4 R28, [R197+0xb000] ;  /* 0x00b00000c51c783b */ /* 0x000ea80000000200 */
[----:B------:R-:W-:Y:S03]  /*2cb0*/  LDSM.16.M88.4 R12, [R196+0x4000] ;  /* 0x00400000c40c783b */ /* 0x000fe60000000200 */
[C---:B-1----:R-:W-:Y:S08]  /*2cc0*/  HMMA.16816.F32 R20, R80.reuse, R8, R20 ;  /* 0x000000085014723c */ /* 0x042ff00000001814 */
[C---:B------:R-:W-:Y:S01]  /*2cd0*/  HMMA.16816.F32 R16, R80.reuse, R10, R16 ;  /* 0x0000000a5010723c */ /* 0x040fe20000001810 */
[----:B------:R-:W1:Y:S07]  /*2ce0*/  LDSM.16.M88.4 R8, [R195+0x4000] ;  /* 0x00400000c308783b */ /* 0x000e6e0000000200 */
[C---:B----4-:R-:W-:Y:S08]  /*2cf0*/  HMMA.16816.F32 R48, R80.reuse, R68, R48 ;  /* 0x000000445030723c */ /* 0x050ff00000001830 */
[C---:B------:R-:W-:Y:S08]  /*2d00*/  HMMA.16816.F32 R64, R80.reuse, R76, R64 ;  /* 0x0000004c5040723c */ /* 0x040ff00000001840 */
[C---:B------:R-:W-:Y:S08]  /*2d10*/  HMMA.16816.F32 R60, R80.reuse, R78, R60 ;  /* 0x0000004e503c723c */ /* 0x040ff0000000183c */
[C---:B------:R-:W-:Y:S01]  /*2d20*/  HMMA.16816.F32 R68, R80.reuse, R70, R44 ;  /* 0x000000465044723c */ /* 0x040fe2000000182c */
[----:B------:R-:W4:Y:S07]  /*2d30*/  LDSM.16.M88.4 R44, [R195+0x4800] ;  /* 0x00480000c32c783b */ /* 0x000f2e0000000200 */
[C---:B------:R-:W-:Y:S08]  /*2d40*/  HMMA.16816.F32 R56, R80.reuse, R72, R56 ;  /* 0x000000485038723c */ /* 0x040ff00000001838 */
[----:B------:R-:W-:Y:S08]  /*2d50*/  HMMA.16816.F32 R52, R80, R74, R52 ;  /* 0x0000004a5034723c */ /* 0x000ff00000001834 */
[C---:B--2---:R-:W-:Y:S08]  /*2d60*/  HMMA.16816.F32 R20, R40.reuse, R36, R20 ;  /* 0x000000242814723c */ /* 0x044ff00000001814 */
[C---:B------:R-:W-:Y:S01]  /*2d70*/  HMMA.16816.F32 R16, R40.reuse, R38, R16 ;  /* 0x000000262810723c */ /* 0x040fe20000001810 */
[----:B------:R-:W2:Y:S07]  /*2d80*/  LDSM.16.M88.4 R36, [R195+0x5000] ;  /* 0x00500000c324783b */ /* 0x000eae0000000200 */
[C---:B---3--:R-:W-:Y:S08]  /*2d90*/  HMMA.16816.F32 R64, R40.reuse, R32, R64 ;  /* 0x000000202840723c */ /* 0x048ff00000001840 */
[C---:B------:R-:W-:Y:S01]  /*2da0*/  HMMA.16816.F32 R60, R40.reuse, R34, R60 ;  /* 0x00000022283c723c */ /* 0x040fe2000000183c */
[----:B------:R-:W-:Y:S07]  /*2db0*/  LDSM.16.M88.4 R32, [R191+0xa000] ;  /* 0x00a00000bf20783b */ /* 0x000fee0000000200 */
[C---:B------:R-:W-:Y:S08]  /*2dc0*/  HMMA.16816.F32 R48, R40.reuse, R24, R48 ;  /* 0x000000182830723c */ /* 0x040ff00000001830 */
[C---:B------:R-:W-:Y:S01]  /*2dd0*/  HMMA.16816.F32 R68, R40.reuse, R26, R68 ;  /* 0x0000001a2844723c */ /* 0x040fe20000001844 */
[----:B------:R-:W3:Y:S07]  /*2de0*/  LDSM.16.M88.4 R24, [R195+0x5800] ;  /* 0x00580000c318783b */ /* 0x000eee0000000200 */
[C---:B------:R-:W-:Y:S08]  /*2df0*/  HMMA.16816.F32 R56, R40.reuse, R28, R56 ;  /* 0x0000001c2838723c */ /* 0x040ff00000001838 */
[----:B------:R-:W-:Y:S01]  /*2e00*/  HMMA.16816.F32 R52, R40, R30, R52 ;  /* 0x0000001e2834723c */ /* 0x000fe20000001834 */
[----:B------:R-:W-:Y:S04]  /*2e10*/  LDSM.16.M88.4 R28, [R191+0xa800] ;  /* 0x00a80000bf1c783b */ /* 0x000fe80000000200 */
[----:B------:R-:W-:Y:S03]  /*2e20*/  LDSM.16.M88.4 R40, [R191+0xb000] ;  /* 0x00b00000bf28783b */ /* 0x000fe60000000200 */
[C---:B-1----:R-:W-:Y:S08]  /*2e30*/  HMMA.16816.F32 R20, R12.reuse, R8, R20 ;  /* 0x000000080c14723c */ /* 0x042ff00000001814 */
[C---:B------:R-:W-:Y:S01]  /*2e40*/  HMMA.16816.F32 R16, R12.reuse, R10, R16 ;  /* 0x0000000a0c10723c */ /* 0x040fe20000001810 */
[----:B------:R-:W1:Y:S07]  /*2e50*/  LDSM.16.M88.4 R8, [R194+0x4000] ;  /* 0x00400000c208783b */ /* 0x000e6e0000000200 */
[C---:B----4-:R-:W-:Y:S08]  /*2e60*/  HMMA.16816.F32 R64, R12.reuse, R44, R64 ;  /* 0x0000002c0c40723c */ /* 0x050ff00000001840 */
[C---:B------:R-:W-:Y:S01]  /*2e70*/  HMMA.16816.F32 R60, R12.reuse, R46, R60 ;  /* 0x0000002e0c3c723c */ /* 0x040fe2000000183c */
[----:B------:R-:W4:Y:S07]  /*2e80*/  LDSM.16.M88.4 R44, [R191+0xb800] ;  /* 0x00b80000bf2c783b */ /* 0x000f2e0000000200 */
[C---:B--2---:R-:W-:Y:S08]  /*2e90*/  HMMA.16816.F32 R56, R12.reuse, R36, R56 ;  /* 0x000000240c38723c */ /* 0x044ff00000001838 */
[C---:B------:R-:W-:Y:S01]  /*2ea0*/  HMMA.16816.F32 R72, R12.reuse, R38, R52 ;  /* 0x000000260c48723c */ /* 0x040fe20000001834 */
[----:B------:R-:W-:Y:S04]  /*2eb0*/  LDSM.16.M88.4 R36, [R193+0x4000] ;  /* 0x00400000c124783b */ /* 0x000fe80000000200 */
[----:B------:R-:W2:Y:S03]  /*2ec0*/  LDSM.16.M88.4 R52, [R184+0x4000] ;  /* 0x00400000b834783b */ /* 0x000ea60000000200 */
[C---:B---3--:R-:W-:Y:S07]  /*2ed0*/  HMMA.16816.F32 R48, R12.reuse, R24, R48 ;  /* 0x000000180c30723c */ /* 0x048fee0000001830 */
[----:B------:R-:W-:Y:S01]  /*2ee0*/  SHF.R.S32.HI R25, RZ, 0x1f, R0 ;  /* 0x0000001fff197819 */ /* 0x000fe20000011400 */
[----:B------:R-:W-:Y:S01]  /*2ef0*/  HMMA.16816.F32 R68, R12, R26, R68 ;  /* 0x0000001a0c44723c */ /* 0x000fe20000001844 */
[----:B------:R-:W3:Y:S02]  /*2f00*/  LDSM.16.M88.4 R12, [R184+0x4800] ;  /* 0x00480000b80c783b */ /* 0x000ee40000000200 */
[----:B------:R-:W-:-:S02]  /*2f10*/  LEA.HI R0, R25, R0, RZ, 0x2 ;  /* 0x0000000019007211 */ /* 0x000fc400078f10ff */
[----:B------:R-:W2:Y:S02]  /*2f20*/  LDSM.16.M88.4 R24, [R184+0x5000] ;  /* 0x00500000b818783b */ /* 0x000ea40000000200 */
[----:B------:R-:W-:Y:S01]  /*2f30*/  SHF.R.S32.HI R0, RZ, 0x2, R0 ;  /* 0x00000002ff007819 */ /* 0x000fe20000011400 */
[C---:B-1----:R-:W-:Y:S07]  /*2f40*/  HMMA.16816.F32 R64, R8.reuse, R28, R64 ;  /* 0x0000001c0840723c */ /* 0x042fee0000001840 */
[----:B------:R-:W-:Y:S01]  /*2f50*/  IMAD R29, R88, 0x10, R89 ;  /* 0x00000010581d7824 */ /* 0x000fe200078e0259 */
[----:B------:R-:W-:Y:S04]  /*2f60*/  HMMA.16816.F32 R20, R8, R32, R20 ;  /* 0x000000200814723c */ /* 0x000fe80000001814 */
[----:B------:R-:W-:Y:S01]  /*2f70*/  IADD3 R29, R29, 0x1, R0 ;  /* 0x000000011d1d7810 */ /* 0x000fe20007ffe000 */
[----:B------:R-:W-:-:S02]  /*2f80*/  IMAD.IADD R0, R85, 0x1, R6 ;  /* 0x0000000155007824 */ /* 0x000fc400078e0206 */
[----:B------:R-:W-:Y:S01]  /*2f90*/  IMAD.IADD R33, R3, 0x1, R216 ;  /* 0x0000000103217824 */ /* 0x000fe200078e02d8 */
[----:B------:R-:W-:Y:S01]  /*2fa0*/  IADD3 R29, R84, R29, -R90 ;  /* 0x0000001d541d7210 */ /* 0x000fe20007ffe85a */
[----:B------:R-:W-:Y:S03]  /*2fb0*/  HMMA.16816.F32 R16, R8, R34, R16 ;  /* 0x000000220810723c */ /* 0x000fe60000001810 */
[----:B------:R-:W-:-:S04]  /*2fc0*/  IADD3 R29, R29, c[0x0][0x2e8], RZ ;  /* 0x0000ba001d1d7a10 */ /* 0x000fc80007ffe0ff */
[----:B------:R-:W-:Y:S01]  /*2fd0*/  IMNMX R210, R29, R84, PT ;  /* 0x000000541dd27217 */ /* 0x000fe20003800200 */
[C---:B------:R-:W-:Y:S07]  /*2fe0*/  HMMA.16816.F32 R60, R8.reuse, R30, R60 ;  /* 0x0000001e083c723c */ /* 0x040fee000000183c */
[----:B------:R-:W-:Y:S01]  /*2ff0*/  IADD3 R31, R33, 0x8, RZ ;  /* 0x00000008211f7810 */ /* 0x000fe20007ffe0ff */
[----:B------:R-:W-:Y:S03]  /*3000*/  HMMA.16816.F32 R56, R8, R40, R56 ;  /* 0x000000280838723c */ /* 0x000fe60000001838 */
[----:B------:R-:W-:-:S05]  /*3010*/  ISETP.GE.AND P1, PT, R31, R210, PT ;  /* 0x000000d21f00720c */ /* 0x000fca0003f26270 */
[C---:B------:R-:W-:Y:S08]  /*3020*/  HMMA.16816.F32 R72, R8.reuse, R42, R72 ;  /* 0x0000002a0848723c */ /* 0x040ff00000001848 */
[C---:B----4-:R-:W-:Y:S08]  /*3030*/  HMMA.16816.F32 R48, R8.reuse, R44, R48 ;  /* 0x0000002c0830723c */ /* 0x050ff00000001830 */
[----:B------:R-:W-:Y:S07]  /*3040*/  HMMA.16816.F32 R68, R8, R46, R68 ;  /* 0x0000002e0844723c */ /* 0x000fee0000001844 */
[----:B------:R-:W-:Y:S01]  /*3050*/  IADD3 R9, R29, 0x8, RZ ;  /* 0x000000081d097810 */ /* 0x000fe20007ffe0ff */
[----:B--2---:R-:W-:Y:S01]  /*3060*/  HMMA.16816.F32 R20, R36, R52, R20 ;  /* 0x000000342414723c */ /* 0x004fe20000001814 */
[----:B------:R-:W-:-:S02]  /*3070*/  IADD3 R29, R33, 0x1, RZ ;  /* 0x00000001211d7810 */ /* 0x000fc40007ffe0ff */
[----:B------:R-:W-:Y:S02]  /*3080*/  IMNMX R204, R9, R84, PT ;  /* 0x0000005409cc7217 */ /* 0x000fe40003800200 */
[----:B------:R-:W1:Y:S01]  /*3090*/  LDSM.16.M88.4 R8, [R184+0x5800] ;  /* 0x00580000b808783b */ /* 0x000e620000000200 */
[----:B------:R-:W-:Y:S01]  /*30a0*/  ISETP.GE.AND P3, PT, R29, R210, PT ;  /* 0x000000d21d00720c */ /* 0x000fe20003f66270 */
[----:B------:R-:W-:-:S04]  /*30b0*/  DEPBAR.LE SB0, 0x0 ;  /* 0x000080000000791a */ /* 0x000fc80000000000 */
[----:B------:R-:W-:Y:S01]  /*30c0*/  HMMA.16816.F32 R16, R36, R54, R16 ;  /* 0x000000362410723c */ /* 0x000fe20000001810 */
[-C--:B------:R-:W-:Y:S02]  /*30d0*/  ISETP.GE.AND P2, PT, R31, R204.reuse, PT ;  /* 0x000000cc1f00720c */ /* 0x080fe40003f46270 */
[----:B------:R-:W-:-:S05]  /*30e0*/  ISETP.GE.AND P6, PT, R29, R204, PT ;  /* 0x000000cc1d00720c */ /* 0x000fca0003fc6270 */
[C---:B---3--:R-:W-:Y:S05]  /*30f0*/  HMMA.16816.F32 R64, R36.reuse, R12, R64 ;  /* 0x0000000c2440723c */ /* 0x048fea0000001840 */
[----:B------:R-:W-:Y:S02]  /*3100*/  FSEL R31, R21, -INF , !P3 ;  /* 0xff800000151f7808 */ /* 0x000fe40005800000 */
[----:B------:R-:W-:Y:S01]  /*3110*/  IADD3 R13, R33, 0x9, RZ ;  /* 0x00000009210d7810 */ /* 0x000fe20007ffe0ff */
[----:B------:R-:W-:Y:S03]  /*3120*/  HMMA.16816.F32 R60, R36, R14, R60 ;  /* 0x0000000e243c723c */ /* 0x000fe6000000183c */
[----:B------:R-:W-:-:S02]  /*3130*/  ISETP.GE.AND P4, PT, R13, R210, PT ;  /* 0x000000d20d00720c */ /* 0x000fc40003f86270 */
[----:B------:R-:W-:Y:S02]  /*3140*/  ISETP.GE.AND P5, PT, R13, R204, PT ;  /* 0x000000cc0d00720c */ /* 0x000fe40003fa6270 */
[C---:B------:R-:W-:Y:S01]  /*3150*/  IADD3 R13, R33.reuse, 0x10, RZ ;  /* 0x00000010210d7810 */ /* 0x040fe20007ffe0ff */
[C---:B------:R-:W-:Y:S01]  /*3160*/  HMMA.16816.F32 R56, R36.reuse, R24, R56 ;  /* 0x000000182438723c */ /* 0x040fe20000001838 */
[----:B------:R-:W-:Y:S02]  /*3170*/  IADD3 R15, R33, 0x11, RZ ;  /* 0x00000011210f7810 */ /* 0x000fe40007ffe0ff */
[----:B------:R-:W-:Y:S02]  /*3180*/  FSEL R29, R16, -INF , !P1 ;  /* 0xff800000101d7808 */ /* 0x000fe40004800000 */
[C---:B------:R-:W-:Y:S02]  /*3190*/  ISETP.GE.AND P3, PT, R13.reuse, R210, PT ;  /* 0x000000d20d00720c */ /* 0x040fe40003f66270 */
[----:B------:R-:W-:Y:S01]  /*31a0*/  ISETP.GE.AND P1, PT, R13, R204, PT ;  /* 0x000000cc0d00720c */ /* 0x000fe20003f26270 */
[----:B------:R-:W-:Y:S01]  /*31b0*/  HMMA.16816.F32 R72, R36, R26, R72 ;  /* 0x0000001a2448723c */ /* 0x000fe20000001848 */
[----:B------:R-:W-:-:S02]  /*31c0*/  FSEL R18, R18, -INF , !P2 ;  /* 0xff80000012127808 */ /* 0x000fc40005000000 */
[----:B------:R-:W-:Y:S02]  /*31d0*/  FSEL R21, R17, -INF , !P4 ;  /* 0xff80000011157808 */ /* 0x000fe40006000000 */
[----:B------:R-:W-:Y:S02]  /*31e0*/  IADD3 R13, R33, 0x18, RZ ;  /* 0x00000018210d7810 */ /* 0x000fe40007ffe0ff */
[C---:B------:R-:W-:Y:S01]  /*31f0*/  ISETP.GE.AND P2, PT, R15.reuse, R210, PT ;  /* 0x000000d20f00720c */ /* 0x040fe20003f46270 */
[----:B-1----:R-:W-:Y:S01]  /*3200*/  HMMA.16816.F32 R48, R36, R8, R48 ;  /* 0x000000082430723c */ /* 0x002fe20000001830 */
[----:B------:R-:W-:Y:S02]  /*3210*/  ISETP.GE.AND P4, PT, R15, R204, PT ;  /* 0x000000cc0f00720c */ /* 0x000fe40003f86270 */
[----:B------:R-:W-:Y:S02]  /*3220*/  FSEL R6, R19, -INF , !P5 ;  /* 0xff80000013067808 */ /* 0x000fe40006800000 */
[----:B------:R-:W-:-:S02]  /*3230*/  IADD3 R15, R33, 0x19, RZ ;  /* 0x00000019210f7810 */ /* 0x000fc40007ffe0ff */
[----:B------:R-:W-:Y:S01]  /*3240*/  FSEL R19, R64, -INF , !P3 ;  /* 0xff80000040137808 */ /* 0x000fe20005800000 */
[----:B------:R-:W-:Y:S01]  /*3250*/  HMMA.16816.F32 R68, R36, R10, R68 ;  /* 0x0000000a2444723c */ /* 0x000fe20000001844 */
[C---:B------:R-:W-:Y:S02]  /*3260*/  ISETP.GE.AND P5, PT, R13.reuse, R210, PT ;  /* 0x000000d20d00720c */ /* 0x040fe40003fa6270 */
[----:B------:R-:W-:Y:S02]  /*3270*/  ISETP.GE.AND P3, PT, R13, R204, PT ;  /* 0x000000cc0d00720c */ /* 0x000fe40003f66270 */
[----:B------:R-:W-:Y:S02]  /*3280*/  FSEL R14, R66, -INF , !P1 ;  /* 0xff800000420e7808 */ /* 0x000fe40004800000 */
[----:B------:R-:W-:Y:S02]  /*3290*/  IADD3 R13, R33, 0x20, RZ ;  /* 0x00000020210d7810 */ /* 0x000fe40007ffe0ff */
[----:B------:R-:W-:-:S02]  /*32a0*/  ISETP.GE.AND P1, PT, R15, R210, PT ;  /* 0x000000d20f00720c */ /* 0x000fc40003f26270 */
[----:B------:R-:W-:Y:S02]  /*32b0*/  FSEL R17, R65, -INF , !P2 ;  /* 0xff80000041117808 */ /* 0x000fe40005000000 */
[----:B------:R-:W-:Y:S02]  /*32c0*/  ISETP.GE.AND P2, PT, R15, R204, PT ;  /* 0x000000cc0f00720c */ /* 0x000fe40003f46270 */
[----:B------:R-:W-:Y:S02]  /*32d0*/  IADD3 R25, R33, 0x21, RZ ;  /* 0x0000002121197810 */ /* 0x000fe40007ffe0ff */
[----:B------:R-:W-:Y:S02]  /*32e0*/  FSEL R16, R67, -INF , !P4 ;  /* 0xff80000043107808 */ /* 0x000fe40006000000 */
[----:B------:R-:W-:Y:S02]  /*32f0*/  FSEL R15, R60, -INF , !P5 ;  /* 0xff8000003c0f7808 */ /* 0x000fe40006800000 */
[----:B------:R-:W-:-:S02]  /*3300*/  ISETP.GE.AND P4, PT, R13, R210, PT ;  /* 0x000000d20d00720c */ /* 0x000fc40003f86270 */
[-C--:B------:R-:W-:Y:S02]  /*3310*/  ISETP.GE.AND P5, PT, R13, R204.reuse, PT ;  /* 0x000000cc0d00720c */ /* 0x080fe40003fa6270 */
[----:B------:R-:W-:Y:S02]  /*3320*/  FSEL R13, R61, -INF , !P1 ;  /* 0xff8000003d0d7808 */ /* 0x000fe40004800000 */
[----:B------:R-:W-:Y:S02]  /*3330*/  ISETP.GE.AND P1, PT, R25, R204, PT ;  /* 0x000000cc1900720c */ /* 0x000fe40003f26270 */
[----:B------:R-:W-:Y:S02]  /*3340*/  IADD3 R9, R33, 0x30, RZ ;  /* 0x0000003021097810 */ /* 0x000fe40007ffe0ff */
[----:B------:R-:W-:Y:S02]  /*3350*/  FSEL R12, R62, -INF , !P3 ;  /* 0xff8000003e0c7808 */ /* 0x000fe40005800000 */
[----:B------:R-:W-:-:S02]  /*3360*/  ISETP.GE.AND P3, PT, R25, R210, PT ;  /* 0x000000d21900720c */ /* 0x000fc40003f66270 */
[----:B------:R-:W-:Y:S02]  /*3370*/  IADD3 R25, R33, 0x28, RZ ;  /* 0x0000002821197810 */ /* 0x000fe40007ffe0ff */
[----:B------:R-:W-:Y:S02]  /*3380*/  FSEL R214, R59, -INF , !P1 ;  /* 0xff8000003bd67808 */ /* 0x000fe40004800000 */
[-C--:B------:R-:W-:Y:S02]  /*3390*/  ISETP.GE.AND P1, PT, R9, R210.reuse, PT ;  /* 0x000000d20900720c */ /* 0x080fe40003f26270 */
[----:B------:R-:W-:Y:S02]  /*33a0*/  FSEL R8, R63, -INF , !P2 ;  /* 0xff8000003f087808 */ /* 0x000fe40005000000 */
[----:B------:R-:W-:Y:S02]  /*33b0*/  FSEL R171, R56, -INF , !P4 ;  /* 0xff80000038ab7808 */ /* 0x000fe40006000000 */
[----:B------:R-:W-:-:S02]  /*33c0*/  ISETP.GE.AND P2, PT, R25, R210, PT ;  /* 0x000000d21900720c */ /* 0x000fc40003f46270 */
[----:B------:R-:W-:Y:S02]  /*33d0*/  ISETP.GE.AND P4, PT, R25, R204, PT ;  /* 0x000000cc1900720c */ /* 0x000fe40003f86270 */
[C---:B------:R-:W-:Y:S02]  /*33e0*/  IADD3 R27, R33.reuse, 0x29, RZ ;  /* 0x00000029211b7810 */ /* 0x040fe40007ffe0ff */
[----:B------:R-:W-:Y:S02]  /*33f0*/  IADD3 R11, R33, 0x31, RZ ;  /* 0x00000031210b7810 */ /* 0x000fe40007ffe0ff */
[----:B------:R-:W-:Y:S01]  /*3400*/  FSEL R175, R48, -INF , !P1 ;  /* 0xff80000030af7808 */ /* 0x000fe20004800000 */
[----:B------:R-:W-:Y:S01]  /*3410*/  BAR.SYNC.DEFER_BLOCKING 0x0 ;  /* 0x0000000000007b1d */ /* 0x000fe20000010000 */
[----:B------:R-:W-:Y:S02]  /*3420*/  ISETP.GT.AND P1, PT, R133, 0x1, PT ;  /* 0x000000018500780c */ /* 0x000fe40003f24270 */
[----:B------:R-:W-:-:S02]  /*3430*/  FSEL R168, R58, -INF , !P5 ;  /* 0xff8000003aa87808 */ /* 0x000fc40006800000 */
[----:B------:R-:W-:Y:S02]  /*3440*/  FSEL R165, R57, -INF , !P3 ;  /* 0xff80000039a57808 */ /* 0x000fe40005800000 */
[----:B------:R-:W-:Y:S02]  /*3450*/  FSEL R163, R72, -INF , !P2 ;  /* 0xff80000048a37808 */ /* 0x000fe40005000000 */
[----:B------:R-:W-:Y:S02]  /*3460*/  FSEL R170, R74, -INF , !P4 ;  /* 0xff8000004aaa7808 */ /* 0x000fe40006000000 */
[C---:B------:R-:W-:Y:S02]  /*3470*/  ISETP.GE.AND P5, PT, R27.reuse, R210, PT ;  /* 0x000000d21b00720c */ /* 0x040fe40003fa6270 */
[-C--:B------:R-:W-:Y:S02]  /*3480*/  ISETP.GE.AND P3, PT, R27, R204.reuse, PT ;  /* 0x000000cc1b00720c */ /* 0x080fe40003f66270 */
[----:B------:R-:W-:-:S02]  /*3490*/  ISETP.GE.AND P2, PT, R9, R204, PT ;  /* 0x000000cc0900720c */ /* 0x000fc40003f46270 */
[----:B------:R-:W-:Y:S02]  /*34a0*/  ISETP.GE.AND P4, PT, R11, R210, PT ;  /* 0x000000d20b00720c */ /* 0x000fe40003f86270 */
[----:B------:R-:W-:Y:S02]  /*34b0*/  IADD3 R9, R33, 0x38, RZ ;  /* 0x0000003821097810 */ /* 0x000fe40007ffe0ff */
[----:B------:R-:W-:Y:S02]  /*34c0*/  FSEL R169, R73, -INF , !P5 ;  /* 0xff80000049a97808 */ /* 0x000fe40006800000 */
[----:B------:R-:W-:Y:S02]  /*34d0*/  FSEL R212, R75, -INF , !P3 ;  /* 0xff8000004bd47808 */ /* 0x000fe40005800000 */
[----:B------:R-:W-:Y:S02]  /*34e0*/  FSEL R10, R23, -INF , !P6 ;  /* 0xff800000170a7808 */ /* 0x000fe40007000000 */
[----:B------:R-:W-:-:S02]  /*34f0*/  FSEL R172, R50, -INF , !P2 ;  /* 0xff80000032ac7808 */ /* 0x000fc40005000000 */
[----:B------:R-:W-:Y:S02]  /*3500*/  FSEL R173, R49, -INF , !P4 ;  /* 0xff80000031ad7808 */ /* 0x000fe40006000000 */
[----:B------:R-:W-:Y:S02]  /*3510*/  ISETP.GE.AND P5, PT, R11, R204, PT ;  /* 0x000000cc0b00720c */ /* 0x000fe40003fa6270 */
[C---:B------:R-:W-:Y:S02]  /*3520*/  ISETP.GE.AND P6, PT, R9.reuse, R210, PT ;  /* 0x000000d20900720c */ /* 0x040fe40003fc6270 */
[----:B------:R-:W-:Y:S02]  /*3530*/  ISETP.GE.AND P3, PT, R9, R204, PT ;  /* 0x000000cc0900720c */ /* 0x000fe40003f66270 */
[C---:B------:R-:W-:Y:S02]  /*3540*/  ISETP.GE.AND P2, PT, R33.reuse, R210, PT ;  /* 0x000000d22100720c */ /* 0x040fe40003f46270 */
[----:B------:R-:W-:-:S02]  /*3550*/  ISETP.GE.AND P4, PT, R33, R204, PT ;  /* 0x000000cc2100720c */ /* 0x000fc40003f86270 */
[----:B------:R-:W-:Y:S02]  /*3560*/  IADD3 R9, R33, 0x39, RZ ;  /* 0x0000003921097810 */ /* 0x000fe40007ffe0ff */
[----:B------:R-:W-:Y:S02]  /*3570*/  FSEL R142, R51, -INF , !P5 ;  /* 0xff800000338e7808 */ /* 0x000fe40006800000 */
[----:B------:R-:W-:Y:S02]  /*3580*/  FSEL R20, R20, -INF , !P2 ;  /* 0xff80000014147808 */ /* 0x000fe40005000000 */
[----:B------:R-:W-:Y:S02]  /*3590*/  FSEL R22, R22, -INF , !P4 ;  /* 0xff80000016167808 */ /* 0x000fe40006000000 */
[C---:B------:R-:W-:Y:S02]  /*35a0*/  ISETP.GE.AND P5, PT, R9.reuse, R210, PT ;  /* 0x000000d20900720c */ /* 0x040fe40003fa6270 */
[----:B------:R-:W-:-:S02]  /*35b0*/  ISETP.GE.AND P2, PT, R9, R204, PT ;  /* 0x000000cc0900720c */ /* 0x000fc40003f46270 */
[----:B------:R-:W-:Y:S02]  /*35c0*/  @!P1 LEA R208, P4, R134, c[0x0][0x168], 0x1 ;  /* 0x00005a0086d09a11 */ /* 0x000fe400078808ff */
[----:B------:R-:W-:Y:S02]  /*35d0*/  FSEL R143, R68, -INF , !P6 ;  /* 0xff800000448f7808 */ /* 0x000fe40007000000 */
[----:B------:R-:W-:Y:S02]  /*35e0*/  FSEL R140, R70, -INF , !P3 ;  /* 0xff800000468c7808 */ /* 0x000fe40005800000 */
[----:B------:R-:W-:Y:S02]  /*35f0*/  FSEL R141, R69, -INF , !P5 ;  /* 0xff800000458d7808 */ /* 0x000fe40006800000 */
[----:B------:R-:W-:Y:S02]  /*3600*/  FSEL R166, R71, -INF , !P2 ;  /* 0xff80000047a67808 */ /* 0x000fe40005000000 */
[----:B------:R-:W-:Y:S01]  /*3610*/  @!P1 LEA.HI.X R209, R134, c[0x0][0x16c], R135, 0x1, P4 ;  /* 0x00005b0086d19a11 */ /* 0x000fe200020f0c87 */
[----:B------:R-:W-:Y:S05]  /*3620*/  @!P1 BRA `(.L_x_2040) ;  /* 0x0000059000009947 */ /* 0x000fea0003800000 */
[----:B------:R-:W-:Y:S05]  /*3630*/  @!P0 BRA `(.L_x_2041) ;  /* 0x0000039000008947 */ /* 0x000fea0003800000 */
[----:B------:R-:W1:Y:S01]  /*3640*/  I2F.RP R9, R4 ;  /* 0x0000000400097306 */ /* 0x000e620000209400 */
[----:B------:R-:W-:-:S02]  /*3650*/  IADD3 R26, R3, -0x40, RZ ;  /* 0xffffffc0031a7810 */ /* 0x000fc40007ffe0ff */
[----:B------:R-:W-:Y:S02]  /*3660*/  IABS R24, R3 ;  /* 0x0000000300187213 */ /* 0x000fe40000000000 */
[----:B------:R-:W-:Y:S02]  /*3670*/  IABS R11, R26 ;  /* 0x0000001a000b7213 */ /* 0x000fe40000000000 */
[----:B------:R-:W-:Y:S02]  /*3680*/  LOP3.LUT R3, R3, c[0x0][0x2d0], RZ, 0x3c, !PT ;  /* 0x0000b40003037a12 */ /* 0x000fe400078e3cff */
[----:B------:R-:W-:Y:S02]  /*3690*/  LOP3.LUT R26, R26, c[0x0][0x2d0], RZ, 0x3c, !PT ;  /* 0x0000b4001a1a7a12 */ /* 0x000fe400078e3cff */
        /* <DEDUP_REMOVED lines=15> */
[----:B------:R-:W-:Y:S02]  /*3790*/  LOP3.LUT R11, RZ, c[0x0][0x2d0], RZ, 0x33, !PT ;  /* 0x0000b400ff0b7a12 */ /* 0x000fe400078e33ff */
        /* <DEDUP_REMOVED lines=29> */
[----:B------:R-:W-:-:S04]  /*3970*/  SHF.R.S32.HI R4, RZ, 0x1f, R9 ;  /* 0x0000001fff047819 */ /* 0x000fc80000011409 */
[----:B------:R-:W-:Y:S01]  /*3980*/  MOV R3, R26 ;  /* 0x0000001a00037202 */ /* 0x000fe20000000f00 */
[----:B------:R-:W-:-:S04]  /*3990*/  IMAD R4, R4, c[0x0][0x180], RZ ;  /* 0x0000600004047a24 */ /* 0x000fc800078e02ff */
[----:B------:R-:W-:-:S04]  /*39a0*/  IMAD R4, R9, c[0x0][0x184], R4 ;  /* 0x0000610009047a24 */ /* 0x000fc800078e0204 */
[----:B------:R-:W-:Y:S01]  /*39b0*/  IMAD.IADD R4, R27, 0x1, R4 ;  /* 0x000000011b047824 */ /* 0x000fe200078e0204 */
[----:B------:R-:W-:Y:S05]  /*39c0*/  BRA `(.L_x_2042) ;  /* 0x0000002000007947 */ /* 0x000fea0003800000 */
.L_x_2041:
[----:B------:R-:W-:-:S04]  /*39d0*/  LEA R3, -R2, RZ, 0x6 ;  /* 0x000000ff02037211 */ /* 0x000fc800078e31ff */
[----:B------:R-:W-:Y:S02]  /*39e0*/  SHF.R.S32.HI R4, RZ, 0x1f, R3 ;  /* 0x0000001fff047819 */ /* 0x000fe40000011403 */
.L_x_2042:
[----:B------:R-:W-:Y:S01]  /*39f0*/  IADD3 R134, P1, R3, R134, RZ ;  /* 0x0000008603867210 */ /* 0x000fe20007f3e0ff */
[----:B------:R-:W-:Y:S02]  /*3a00*/  IMAD.MOV.U32 R3, RZ, RZ, 0x5 ;  /* 0x00000005ff037424 */ /* 0x000fe400078e00ff */
[----:B------:R-:W-:Y:S01]  /*3a10*/  IMAD.SHL.U32 R9, R2, 0x20, RZ ;  /* 0x0000002002097824 */ /* 0x000fe200078e00ff */
[----:B------:R-:W-:Y:S01]  /*3a20*/  LEA R208, P2, R134, c[0x0][0x168], 0x1 ;  /* 0x00005a0086d07a11 */ /* 0x000fe200078408ff */
[----:B------:R-:W-:Y:S01]  /*3a30*/  IMAD.X R135, R4, 0x1, R135, P1 ;  /* 0x0000000104877824 */ /* 0x000fe200008e0687 */
[----:B------:R-:W-:Y:S02]  /*3a40*/  SHF.L.U64.HI R3, R2, R3, c[0x0][0x19c] ;  /* 0x0000670002037619 */ /* 0x000fe40000010203 */
[----:B------:R-:W-:Y:S02]  /*3a50*/  IADD3 R26, P1, R9, R208, RZ ;  /* 0x000000d0091a7210 */ /* 0x000fe40007f3e0ff */
[----:B------:R-:W-:-:S02]  /*3a60*/  LEA.HI.X R209, R134, c[0x0][0x16c], R135, 0x1, P2 ;  /* 0x00005b0086d17a11 */ /* 0x000fc400010f0c87 */
[----:B------:R-:W-:-:S03]  /*3a70*/  IADD3 R24, P2, R9, R26, RZ ;  /* 0x0000001a09187210 */ /* 0x000fc60007f5e0ff */
[----:B------:R-:W-:Y:S01]  /*3a80*/  IMAD.X R27, R3, 0x1, R209, P1 ;  /* 0x00000001031b7824 */ /* 0x000fe200008e06d1 */
[----:B------:R-:W-:Y:S01]  /*3a90*/  IADD3 R32, P1, R9, R24, RZ ;  /* 0x0000001809207210 */ /* 0x000fe20007f3e0ff */
[----:B------:R-:W-:Y:S01]  /*3aa0*/  @!PT LDS RZ, [RZ] ;  /* 0x00000000fffff984 */ /* 0x000fe20000000800 */
[----:B------:R-:W-:Y:S01]  /*3ab0*/  @!PT LDS RZ, [RZ] ;  /* 0x00000000fffff984 */ /* 0x000fe20000000800 */
[----:B------:R-:W-:Y:S01]  /*3ac0*/  @!PT LDS RZ, [RZ] ;  /* 0x00000000fffff984 */ /* 0x000fe20000000800 */
[----:B------:R1:W-:Y:S02]  /*3ad0*/  LDGSTS.E.BYPASS.LTC128B.128 [R205+0x6000], [R208.64] ;  /* 0x06000000d0cd7fae */ /* 0x0003e4000b901d46 */
[C---:B------:R-:W-:Y:S02]  /*3ae0*/  IMAD.X R25, R3.reuse, 0x1, R27, P2 ;  /* 0x0000000103197824 */ /* 0x040fe400010e061b */
[----:B------:R1:W-:Y:S02]  /*3af0*/  LDGSTS.E.BYPASS.LTC128B.128 [R205+0x8000], [R208.64+0x80] ;  /* 0x08000080d0cd7fae */ /* 0x0003e4000b901d46 */
[----:B------:R-:W-:Y:S02]  /*3b00*/  IMAD.X R33, R3, 0x1, R25, P1 ;  /* 0x0000000103217824 */ /* 0x000fe400008e0619 */
[----:B------:R1:W-:Y:S04]  /*3b10*/  LDGSTS.E.BYPASS.LTC128B.128 [R205+0xa000], [R208.64+0x100] ;  /* 0x0a000100d0cd7fae */ /* 0x0003e8000b901d46 */
[----:B------:R1:W-:Y:S04]  /*3b20*/  LDGSTS.E.BYPASS.LTC128B.128 [R205+0x6800], [R26.64] ;  /* 0x068000001acd7fae */ /* 0x0003e8000b901d46 */
[----:B------:R1:W-:Y:S04]  /*3b30*/  LDGSTS.E.BYPASS.LTC128B.128 [R205+0x8800], [R26.64+0x80] ;  /* 0x088000801acd7fae */ /* 0x0003e8000b901d46 */
[----:B------:R1:W-:Y:S04]  /*3b40*/  LDGSTS.E.BYPASS.LTC128B.128 [R205+0xa800], [R26.64+0x100] ;  /* 0x0a8001001acd7fae */ /* 0x0003e8000b901d46 */
[----:B------:R1:W-:Y:S04]  /*3b50*/  LDGSTS.E.BYPASS.LTC128B.128 [R205+0x7000], [R24.64] ;  /* 0x0700000018cd7fae */ /* 0x0003e8000b901d46 */
[----:B------:R1:W-:Y:S04]  /*3b60*/  LDGSTS.E.BYPASS.LTC128B.128 [R205+0x9000], [R24.64+0x80] ;  /* 0x0900008018cd7fae */ /* 0x0003e8000b901d46 */
[----:B------:R1:W-:Y:S04]  /*3b70*/  LDGSTS.E.BYPASS.LTC128B.128 [R205+0xb000], [R24.64+0x100] ;  /* 0x0b00010018cd7fae */ /* 0x0003e8000b901d46 */
[----:B------:R1:W-:Y:S04]  /*3b80*/  LDGSTS.E.BYPASS.LTC128B.128 [R205+0x7800], [R32.64] ;  /* 0x0780000020cd7fae */ /* 0x0003e8000b901d46 */
[----:B------:R1:W-:Y:S04]  /*3b90*/  LDGSTS.E.BYPASS.LTC128B.128 [R205+0x9800], [R32.64+0x80] ;  /* 0x0980008020cd7fae */ /* 0x0003e8000b901d46 */
[----:B------:R1:W-:Y:S04]  /*3ba0*/  LDGSTS.E.BYPASS.LTC128B.128 [R205+0xb800], [R32.64+0x100] ;  /* 0x0b80010020cd7fae */ /* 0x0003e8000b901d46 */
[----:B------:R-:W0:Y:S02]  /*3bb0*/  LDGDEPBAR ;  /* 0x00000000000079af */ /* 0x000e240000000000 */
.L_x_2040:
[----:B-1----:R-:W-:Y:S02]  /*3bc0*/  FMNMX.FTZ R24, R20, R31, !PT ;  /* 0x0000001f14187209 */ /* 0x002fe40007810000 */
        /* <DEDUP_REMOVED lines=29> */
[----:B------:R-:W-:Y:S01]  /*3da0*/  SHF.L.U32 R192, R0, 0x1, RZ ;  /* 0x0000000100c07819 */ /* 0x000fe200000006ff */
[----:B------:R-:W1:Y:S03]  /*3db0*/  SHFL.BFLY PT, R9, R24, 0x2, 0x1f ;  /* 0x0c401f0018097f89 */ /* 0x000e6600000e0000 */
[-C--:B------:R-:W-:Y:S01]  /*3dc0*/  LEA R189, R5, R192.reuse, 0x1 ;  /* 0x000000c005bd7211 */ /* 0x080fe200078e08ff */
[----:B------:R-:W2:Y:S01]  /*3dd0*/  SHFL.BFLY PT, R4, R11, 0x2, 0x1f ;  /* 0x0c401f000b047f89 */ /* 0x000ea200000e0000 */
[----:B------:R-:W-:-:S03]  /*3de0*/  LEA R190, R7, R192, 0x1 ;  /* 0x000000c007be7211 */ /* 0x000fc600078e08ff */
[----:B------:R-:W-:Y:S01]  /*3df0*/  LDSM.16.MT88.4 R68, [R192+0xe000] ;  /* 0x00e00000c044783b */ /* 0x000fe20000004200 */
[----:B------:R-:W-:-:S03]  /*3e00*/  LEA R188, R5, R190, 0x1 ;  /* 0x000000be05bc7211 */ /* 0x000fc600078e08ff */
[----:B------:R-:W-:Y:S04]  /*3e10*/  LDSM.16.MT88.4 R84, [R189+0xe000] ;  /* 0x00e00000bd54783b */ /* 0x000fe80000004200 */
[----:B------:R-:W-:Y:S04]  /*3e20*/  LDSM.16.MT88.4 R36, [R192+0xc000] ;  /* 0x00c00000c024783b */ /* 0x000fe80000004200 */
[----:B------:R-:W-:Y:S01]  /*3e30*/  LDSM.16.MT88.4 R44, [R190+0xc000] ;  /* 0x00c00000be2c783b */ /* 0x000fe20000004200 */
[----:B-1----:R-:W-:-:S03]  /*3e40*/  FMNMX.FTZ R9, R24, R9, !PT ;  /* 0x0000000918097209 */ /* 0x002fc60007810000 */
[----:B------:R-:W-:Y:S01]  /*3e50*/  LDSM.16.MT88.4 R52, [R189+0xc000] ;  /* 0x00c00000bd34783b */ /* 0x000fe20000004200 */
[----:B--2---:R-:W-:-:S03]  /*3e60*/  FMNMX.FTZ R4, R11, R4, !PT ;  /* 0x000000040b047209 */ /* 0x004fc60007810000 */
[----:B------:R-:W1:Y:S04]  /*3e70*/  SHFL.BFLY PT, R132, R9, 0x1, 0x1f ;  /* 0x0c201f0009847f89 */ /* 0x000e6800000e0000 */
[----:B------:R-:W2:Y:S04]  /*3e80*/  SHFL.BFLY PT, R3, R4, 0x1, 0x1f ;  /* 0x0c201f0004037f89 */ /* 0x000ea800000e0000 */
[----:B------:R-:W3:Y:S04]  /*3e90*/  LDSM.16.MT88.4 R60, [R188+0xc000] ;  /* 0x00c00000bc3c783b */ /* 0x000ee80000004200 */
[----:B------:R-:W4:Y:S04]  /*3ea0*/  LDSM.16.MT88.4 R76, [R190+0xe000] ;  /* 0x00e00000be4c783b */ /* 0x000f280000004200 */
[----:B------:R-:W5:Y:S04]  /*3eb0*/  LDSM.16.MT88.4 R92, [R188+0xe000] ;  /* 0x00e00000bc5c783b */ /* 0x000f680000004200 */
[----:B------:R-:W3:Y:S01]  /*3ec0*/  LDSM.16.MT88.4 R100, [R192+0x10000] ;  /* 0x01000000c064783b */ /* 0x000ee20000004200 */
[----:B-1----:R-:W-:-:S03]  /*3ed0*/  FMNMX.FTZ R132, R9, R132, !PT ;  /* 0x0000008409847209 */ /* 0x002fc60007810000 */
[----:B------:R-:W1:Y:S01]  /*3ee0*/  LDSM.16.MT88.4 R124, [R190+0x10000] ;  /* 0x01000000be7c783b */ /* 0x000e620000004200 */
[----:B--2---:R-:W-:Y:S01]  /*3ef0*/  FMNMX.FTZ R3, R4, R3, !PT ;  /* 0x0000000304037209 */ /* 0x004fe20007810000 */
[C---:B------:R-:W-:Y:S01]  /*3f00*/  FMUL.FTZ R174, R132.reuse, c[0x0][0x23c] ;  /* 0x00008f0084ae7a20 */ /* 0x040fe20000410000 */
[----:B------:R-:W-:Y:S01]  /*3f10*/  FSETP.NEU.FTZ.AND P1, PT, R132, -INF , PT ;  /* 0xff8000008400780b */ /* 0x000fe20003f3d000 */
[----:B------:R-:W2:Y:S02]  /*3f20*/  LDSM.16.MT88.4 R112, [R189+0x10000] ;  /* 0x01000000bd70783b */ /* 0x000ea40000004200 */
[C---:B------:R-:W-:Y:S01]  /*3f30*/  FMUL.FTZ R167, R3.reuse, c[0x0][0x23c] ;  /* 0x00008f0003a77a20 */ /* 0x040fe20000410000 */
[----:B------:R-:W-:Y:S01]  /*3f40*/  FSEL R174, R174, RZ, P1 ;  /* 0x000000ffaeae7208 */ /* 0x000fe20000800000 */
[----:B------:R-:W-:Y:S01]  /*3f50*/  LDSM.16.MT88.4 R136, [R190+0xc800] ;  /* 0x00c80000be88783b */ /* 0x000fe20000004200 */
[----:B------:R-:W-:-:S03]  /*3f60*/  FSETP.NEU.FTZ.AND P1, PT, R3, -INF , PT ;  /* 0xff8000000300780b */ /* 0x000fc60003f3d000 */
[--C-:B------:R-:W-:Y:S01]  /*3f70*/  FFMA.FTZ R158, R20, c[0x0][0x23c], -R174.reuse ;  /* 0x00008f00149e7a23 */ /* 0x100fe200000108ae */
[----:B------:R-:W-:Y:S01]  /*3f80*/  FSEL R167, R167, RZ, P1 ;  /* 0x000000ffa7a77208 */ /* 0x000fe20000800000 */
[--C-:B------:R-:W-:Y:S01]  /*3f90*/  FFMA.FTZ R157, R31, c[0x0][0x23c], -R174.reuse ;  /* 0x00008f001f9d7a23 */ /* 0x100fe200000108ae */
[----:B------:R-:W-:Y:S01]  /*3fa0*/  LDSM.16.MT88.4 R32, [R189+0xc800] ;  /* 0x00c80000bd20783b */ /* 0x000fe20000004200 */
[--C-:B------:R-:W-:Y:S01]  /*3fb0*/  FFMA.FTZ R156, R29, c[0x0][0x23c], -R174.reuse ;  /* 0x00008f001d9c7a23 */ /* 0x100fe200000108ae */
[----:B------:R-:W-:Y:S01]  /*3fc0*/  ISETP.GE.AND P1, PT, R133, 0x2, PT ;  /* 0x000000028500780c */ /* 0x000fe20003f26270 */
[----:B------:R-:W-:Y:S01]  /*3fd0*/  FFMA.FTZ R151, R21, c[0x0][0x23c], -R174 ;  /* 0x00008f0015977a23 */ /* 0x000fe200000108ae */
[----:B------:R-:W-:Y:S01]  /*3fe0*/  MUFU.EX2 R158, R158 ;  /* 0x0000009e009e7308 */ /* 0x000fe20000000800 */
[--C-:B------:R-:W-:Y:S01]  /*3ff0*/  FFMA.FTZ R159, R22, c[0x0][0x23c], -R167.reuse ;  /* 0x00008f00169f7a23 */ /* 0x100fe200000108a7 */
[----:B------:R-:W-:Y:S01]  /*4000*/  LDSM.16.MT88.4 R28, [R188+0xc800] ;  /* 0x00c80000bc1c783b */ /* 0x000fe20000004200 */
[----:B------:R-:W-:-:S02]  /*4010*/  FFMA.FTZ R160, R10, c[0x0][0x23c], -R167 ;  /* 0x00008f000aa07a23 */ /* 0x000fc400000108a7 */
[--C-:B------:R-:W-:Y:S01]  /*4020*/  FFMA.FTZ R161, R18, c[0x0][0x23c], -R167.reuse ;  /* 0x00008f0012a17a23 */ /* 0x100fe200000108a7 */
[----:B------:R-:W-:Y:S01]  /*4030*/  LDSM.16.MT88.4 R20, [R192+0xc800] ;  /* 0x00c80000c014783b */ /* 0x000fe20000004200 */
[--C-:B------:R-:W-:Y:S01]  /*4040*/  FFMA.FTZ R152, R6, c[0x0][0x23c], -R167.reuse ;  /* 0x00008f0006987a23 */ /* 0x100fe200000108a7 */
[----:B------:R-:W1:Y:S01]  /*4050*/  MUFU.EX2 R157, R157 ;  /* 0x0000009d009d7308 */ /* 0x000e620000000800 */
[--C-:B------:R-:W-:Y:S01]  /*4060*/  FFMA.FTZ R154, R19, c[0x0][0x23c], -R174.reuse ;  /* 0x00008f00139a7a23 */ /* 0x100fe200000108ae */
[----:B------:R-:W2:Y:S01]  /*4070*/  LDSM.16.MT88.4 R4, [R188+0x10000] ;  /* 0x01000000bc04783b */ /* 0x000ea20000004200 */
[--C-:B------:R-:W-:Y:S02]  /*4080*/  FFMA.FTZ R149, R17, c[0x0][0x23c], -R174.reuse ;  /* 0x00008f0011957a23 */ /* 0x100fe400000108ae */
[--C-:B------:R-:W-:Y:S01]  /*4090*/  FFMA.FTZ R148, R16, c[0x0][0x23c], -R167.reuse ;  /* 0x00008f0010947a23 */ /* 0x100fe200000108a7 */
[----:B------:R-:W-:Y:S01]  /*40a0*/  LDSM.16.MT88.4 R24, [R190+0xe800] ;  /* 0x00e80000be18783b */ /* 0x000fe20000004200 */
[----:B------:R-:W-:Y:S01]  /*40b0*/  FFMA.FTZ R0, R8, c[0x0][0x23c], -R167 ;  /* 0x00008f0008007a23 */ /* 0x000fe200000108a7 */
[----:B------:R-:W-:Y:S01]  /*40c0*/  MUFU.EX2 R156, R156 ;  /* 0x0000009c009c7308 */ /* 0x000fe20000000800 */
[--C-:B------:R-:W-:Y:S01]  /*40d0*/  FFMA.FTZ R150, R15, c[0x0][0x23c], -R174.reuse ;  /* 0x00008f000f967a23 */ /* 0x100fe200000108ae */
[----:B------:R-:W2:Y:S01]  /*40e0*/  LDSM.16.MT88.4 R8, [R192+0xe800] ;  /* 0x00e80000c008783b */ /* 0x000ea20000004200 */
[----:B------:R-:W-:-:S02]  /*40f0*/  FFMA.FTZ R145, R13, c[0x0][0x23c], -R174 ;  /* 0x00008f000d917a23 */ /* 0x000fc400000108ae */
[--C-:B------:R-:W-:Y:S01]  /*4100*/  FFMA.FTZ R155, R14, c[0x0][0x23c], -R167.reuse ;  /* 0x00008f000e9b7a23 */ /* 0x100fe200000108a7 */
[----:B------:R-:W2:Y:S01]  /*4110*/  LDSM.16.MT88.4 R16, [R189+0xe800] ;  /* 0x00e80000bd10783b */ /* 0x000ea20000004200 */
[----:B------:R-:W-:Y:S01]  /*4120*/  FFMA.FTZ R153, R12, c[0x0][0x23c], -R167 ;  /* 0x00008f000c997a23 */ /* 0x000fe200000108a7 */
[----:B------:R-:W3:Y:S01]  /*4130*/  MUFU.EX2 R151, R151 ;  /* 0x0000009700977308 */ /* 0x000ee20000000800 */
[----:B-1----:R-:W-:Y:S01]  /*4140*/  F2FP.PACK_AB R116, R157, R158 ;  /* 0x0000009e9d74723e */ /* 0x002fe200000000ff */
[----:B------:R-:W1:Y:S01]  /*4150*/  LDSM.16.MT88.4 R12, [R188+0xe800] ;  /* 0x00e80000bc0c783b */ /* 0x000e620000004200 */
        /* <DEDUP_REMOVED lines=13> */
[----:B------:R-:W-:Y:S01]  /*4230*/  MUFU.EX2 R161, R161 ;  /* 0x000000a100a17308 */ /* 0x000fe20000000800 */
[--C-:B------:R-:W-:Y:S02]  /*4240*/  FFMA.FTZ R173, R143, c[0x0][0x23c], -R174.reuse ;  /* 0x00008f008fad7a23 */ /* 0x100fe400000108ae */
[----:B------:R-:W-:Y:S02]  /*4250*/  FFMA.FTZ R174, R141, c[0x0][0x23c], -R174 ;  /* 0x00008f008dae7a23 */ /* 0x000fe400000108ae */
[--C-:B------:R-:W-:Y:S02]  /*4260*/  FFMA.FTZ R172, R172, c[0x0][0x23c], -R167.reuse ;  /* 0x00008f00acac7a23 */ /* 0x100fe400000108a7 */
[--C-:B------:R-:W-:Y:S01]  /*4270*/  FFMA.FTZ R211, R142, c[0x0][0x23c], -R167.reuse ;  /* 0x00008f008ed37a23 */ /* 0x100fe200000108a7 */
[----:B------:R-:W3:Y:S01]  /*4280*/  MUFU.EX2 R152, R152 ;  /* 0x0000009800987308 */ /* 0x000ee20000000800 */
[----:B----4-:R-:W-:Y:S01]  /*4290*/  F2FP.PACK_AB R117, R160, R159 ;  /* 0x0000009fa075723e */ /* 0x010fe200000000ff */
        /* <DEDUP_REMOVED lines=8> */
[----:B---3--:R-:W-:Y:S01]  /*4320*/  F2FP.PACK_AB R119, R152, R161 ;  /* 0x000000a19877723e */ /* 0x008fe200000000ff */
[----:B------:R-:W3:Y:S01]  /*4330*/  MUFU.EX2 R149, R149 ;  /* 0x0000009500957308 */ /* 0x000ee20000000800 */
        /* <DEDUP_REMOVED lines=20> */
[C---:B-----5:R-:W-:Y:S02]  /*4480*/  HMMA.16816.F32 R88, R116.reuse, R92, RZ ;  /* 0x0000005c7458723c */ /* 0x060fe400000018ff */
[----:B------:R-:W-:Y:S06]  /*4490*/  MUFU.EX2 R164, R164 ;  /* 0x000000a400a47308 */ /* 0x000fec0000000800 */
[C---:B------:R-:W-:Y:S02]  /*44a0*/  HMMA.16816.F32 R96, R116.reuse, R100, RZ ;  /* 0x000000647460723c */ /* 0x040fe400000018ff */
[----:B------:R-:W-:Y:S06]  /*44b0*/  MUFU.EX2 R168, R168 ;  /* 0x000000a800a87308 */ /* 0x000fec0000000800 */
[C---:B------:R-:W-:Y:S02]  /*44c0*/  HMMA.16816.F32 R104, R116.reuse, R124, RZ ;  /* 0x0000007c7468723c */ /* 0x040fe400000018ff */
[----:B------:R-:W5:Y:S06]  /*44d0*/  MUFU.EX2 R169, R169 ;  /* 0x000000a900a97308 */ /* 0x000f6c0000000800 */
[C---:B--2---:R-:W-:Y:S02]  /*44e0*/  HMMA.16816.F32 R108, R116.reuse, R112, RZ ;  /* 0x00000070746c723c */ /* 0x044fe400000018ff */
[----:B------:R-:W-:Y:S06]  /*44f0*/  MUFU.EX2 R170, R170 ;  /* 0x000000aa00aa7308 */ /* 0x000fec0000000800 */
[C---:B------:R-:W-:Y:S02]  /*4500*/  HMMA.16816.F32 R36, R116.reuse, R38, RZ ;  /* 0x000000267424723c */ /* 0x040fe400000018ff */
[----:B------:R-:W2:Y:S06]  /*4510*/  MUFU.EX2 R171, R171 ;  /* 0x000000ab00ab7308 */ /* 0x000eac0000000800 */
[C---:B------:R-:W-:Y:S02]  /*4520*/  HMMA.16816.F32 R44, R116.reuse, R46, RZ ;  /* 0x0000002e742c723c */ /* 0x040fe400000018ff */
[----:B------:R-:W-:Y:S06]  /*4530*/  MUFU.EX2 R175, R175 ;  /* 0x000000af00af7308 */ /* 0x000fec0000000800 */
[C---:B------:R-:W-:Y:S02]  /*4540*/  HMMA.16816.F32 R52, R116.reuse, R54, RZ ;  /* 0x000000367434723c */ /* 0x040fe400000018ff */
[----:B------:R-:W1:Y:S06]  /*4550*/  MUFU.EX2 R212, R212 ;  /* 0x000000d400d47308 */ /* 0x000e6c0000000800 */
[C---:B------:R-:W-:Y:S02]  /*4560*/  HMMA.16816.F32 R60, R116.reuse, R62, RZ ;  /* 0x0000003e743c723c */ /* 0x040fe400000018ff */
[----:B------:R-:W-:Y:S06]  /*4570*/  MUFU.EX2 R173, R173 ;  /* 0x000000ad00ad7308 */ /* 0x000fec0000000800 */
[C---:B------:R-:W-:Y:S02]  /*4580*/  HMMA.16816.F32 R76, R116.reuse, R78, RZ ;  /* 0x0000004e744c723c */ /* 0x040fe400000018ff */
[----:B------:R-:W-:Y:S06]  /*4590*/  MUFU.EX2 R174, R174 ;  /* 0x000000ae00ae7308 */ /* 0x000fec0000000800 */
        /* <DEDUP_REMOVED lines=9> */
[----:B---3--:R-:W-:Y:S01]  /*4630*/  F2FP.PACK_AB R4, R149, R154 ;  /* 0x0000009a9504723e */ /* 0x008fe200000000ff */
[----:B------:R-:W-:Y:S01]  /*4640*/  HMMA.16816.F32 R116, R116, R6, RZ ;  /* 0x000000067474723c */ /* 0x000fe200000018ff */
[----:B----4-:R-:W-:Y:S01]  /*4650*/  F2FP.PACK_AB R5, R148, R155 ;  /* 0x0000009b9405723e */ /* 0x010fe200000000ff */
[----:B------:R-:W-:-:S02]  /*4660*/  FADD.FTZ R154, R154, R151 ;  /* 0x000000979a9a7221 */ /* 0x000fc40000010000 */
[----:B------:R-:W-:Y:S02]  /*4670*/  FADD.FTZ R155, R155, R152 ;  /* 0x000000989b9b7221 */ /* 0x000fe40000010000 */
[----:B------:R-:W-:Y:S01]  /*4680*/  FADD.FTZ R149, R149, R154 ;  /* 0x0000009a95957221 */ /* 0x000fe20000010000 */
[----:B------:R-:W-:Y:S01]  /*4690*/  F2FP.PACK_AB R6, R145, R150 ;  /* 0x000000969106723e */ /* 0x000fe200000000ff */
[----:B------:R-:W-:Y:S01]  /*46a0*/  FADD.FTZ R148, R148, R155 ;  /* 0x0000009b94947221 */ /* 0x000fe20000010000 */
[----:B-1----:R-:W-:Y:S01]  /*46b0*/  F2FP.PACK_AB R7, R0, R153 ;  /* 0x000000990007723e */ /* 0x002fe200000000ff */
        /* <DEDUP_REMOVED lines=13> */
[C---:B------:R-:W-:Y:S08]  /*4790*/  HMMA.16816.F32 R88, R4.reuse, R12, R88 ;  /* 0x0000000c0458723c */ /* 0x040ff00000001858 */
        /* <DEDUP_REMOVED lines=76> */
[C---:B------:R-:W-:Y:S01]  /*4c60*/  F2FP.PACK_AB R5, R211.reuse, R172 ;  /* 0x000000acd305723e */ /* 0x040fe200000000ff */
        /* <DEDUP_REMOVED lines=100> */
.L_x_2044:
[----:B------:R-:W-:-:S05]  /*52b0*/  IMAD.MOV.U32 R9, RZ, RZ, c[0x0][0x1a0] ;  /* 0x00006800ff097624 */ /* 0x000fca00078e00ff */
[----:B------:R-:W-:-:S04]  /*52c0*/  LEA R9, -R9, RZ, 0x6 ;  /* 0x000000ff09097211 */ /* 0x000fc800078e31ff */
[----:B------:R-:W-:Y:S02]  /*52d0*/  SHF.R.S32.HI R8, RZ, 0x1f, R9 ;  /* 0x0000001fff087819 */ /* 0x000fe40000011409 */
.L_x_2045:
[C---:B------:R-:W-:Y:S01]  /*52e0*/  LEA R200, P2, R9.reuse, R200, 0x1 ;  /* 0x000000c809c87211 */ /* 0x040fe200078408ff */
[----:B------:R-:W-:Y:S01]  /*52f0*/  IMAD.MOV.U32 R4, RZ, RZ, c[0x0][0x1a0] ;  /* 0x00006800ff047624 */ /* 0x000fe200078e00ff */
[CC--:B------:R-:W-:Y:S01]  /*5300*/  IADD3 R6, P1, R9.reuse, R146.reuse, RZ ;  /* 0x0000009209067210 */ /* 0x0c0fe20007f3e0ff */
[----:B------:R-:W-:Y:S01]  /*5310*/  IMAD.MOV.U32 R7, RZ, RZ, c[0x0][0x1a4] ;  /* 0x00006900ff077624 */ /* 0x000fe200078e00ff */
[----:B------:R-:W-:Y:S01]  /*5320*/  LEA.HI.X R201, R9, R201, R8, 0x1, P2 ;  /* 0x000000c909c97211 */ /* 0x000fe200010f0c08 */
[----:B------:R-:W-:Y:S01]  /*5330*/  IMAD.MOV.U32 R211, RZ, RZ, 0x5 ;  /* 0x00000005ffd37424 */ /* 0x000fe200078e00ff */
[----:B------:R-:W-:Y:S01]  /*5340*/  LEA R9, P2, R4, R9, 0x4 ;  /* 0x0000000904097211 */ /* 0x000fe200078420ff */
[----:B------:R-:W-:Y:S01]  /*5350*/  IMAD.X R5, R8, 0x1, R144, P1 ;  /* 0x0000000108057824 */ /* 0x000fe200008e0690 */
[----:B------:R-:W-:Y:S01]  /*5360*/  LEA R10, P3, R6, c[0x0][0x170], 0x1 ;  /* 0x00005c00060a7a11 */ /* 0x000fe200078608ff */
[----:B------:R-:W-:Y:S01]  /*5370*/  @!PT LDS RZ, [RZ] ;  /* 0x00000000fffff984 */ /* 0x000fe20000000800 */
[----:B------:R-:W-:Y:S01]  /*5380*/  @!PT LDS RZ, [RZ] ;  /* 0x00000000fffff984 */ /* 0x000fe20000000800 */
[----:B------:R-:W-:Y:S01]  /*5390*/  @!PT LDS RZ, [RZ] ;  /* 0x00000000fffff984 */ /* 0x000fe20000000800 */
[----:B------:R1:W-:Y:S01]  /*53a0*/  LDGSTS.E.BYPASS.LTC128B.128 [R205+0xc000], [R200.64] ;  /* 0x0c000000c8cd7fae */ /* 0x0003e2000b901d46 */
[----:B------:R-:W-:-:S02]  /*53b0*/  IADD3 R9, P1, R9, R146, RZ ;  /* 0x0000009209097210 */ /* 0x000fc40007f3e0ff */
[----:B------:R-:W-:Y:S02]  /*53c0*/  LEA.HI.X R7, R4, R8, R7, 0x4, P2 ;  /* 0x0000000804077211 */ /* 0x000fe400010f2407 */
[----:B------:R-:W-:Y:S01]  /*53d0*/  LEA.HI.X R11, R6, c[0x0][0x174], R5, 0x1, P3 ;  /* 0x00005d00060b7a11 */ /* 0x000fe200018f0c05 */
[C---:B------:R-:W-:Y:S01]  /*53e0*/  IMAD.SHL.U32 R5, R4.reuse, 0x20, RZ ;  /* 0x0000002004057824 */ /* 0x040fe200078e00ff */
[----:B------:R-:W-:Y:S01]  /*53f0*/  SHF.L.U64.HI R4, R4, R211, c[0x0][0x1a4] ;  /* 0x0000690004047619 */ /* 0x000fe200000102d3 */
[----:B------:R-:W-:Y:S01]  /*5400*/  IMAD.X R144, R7, 0x1, R144, P1 ;  /* 0x0000000107907824 */ /* 0x000fe200008e0690 */
[----:B------:R-:W-:Y:S01]  /*5410*/  LEA R6, P1, R9, c[0x0][0x170], 0x1 ;  /* 0x00005c0009067a11 */ /* 0x000fe200078208ff */
[----:B------:R2:W-:Y:S01]  /*5420*/  LDGSTS.E.BYPASS.LTC128B.128 [R205+0xe000], [R10.64+0x80] ;  /* 0x0e0000800acd7fae */ /* 0x0005e2000b901d46 */
[----:B------:R-:W-:Y:S02]  /*5430*/  IADD3 R8, P2, R5, R200, RZ ;  /* 0x000000c805087210 */ /* 0x000fe40007f5e0ff */
[----:B------:R-:W-:Y:S01]  /*5440*/  LEA.HI.X R7, R9, c[0x0][0x174], R144, 0x1, P1 ;  /* 0x00005d0009077a11 */ /* 0x000fe200008f0c90 */
[----:B------:R2:W-:Y:S01]  /*5450*/  LDGSTS.E.BYPASS.LTC128B.128 [R205+0x10000], [R10.64+0x100] ;  /* 0x100001000acd7fae */ /* 0x0005e2000b901d46 */
[-C--:B------:R-:W-:Y:S01]  /*5460*/  IADD3 R12, P1, R8, R5.reuse, RZ ;  /* 0x00000005080c7210 */ /* 0x080fe20007f3e0ff */
[----:B------:R-:W-:Y:S01]  /*5470*/  IMAD.X R9, R4, 0x1, R201, P2 ;  /* 0x0000000104097824 */ /* 0x000fe200010e06c9 */
[----:B------:R-:W-:-:S02]  /*5480*/  IADD3 R18, P3, R6, R5, RZ ;  /* 0x0000000506127210 */ /* 0x000fc40007f7e0ff */
[-C--:B------:R-:W-:Y:S01]  /*5490*/  IADD3 R16, P2, R12, R5.reuse, RZ ;  /* 0x000000050c107210 */ /* 0x080fe20007f5e0ff */
[--C-:B------:R-:W-:Y:S01]  /*54a0*/  IMAD.X R13, R9, 0x1, R4.reuse, P1 ;  /* 0x00000001090d7824 */ /* 0x100fe200008e0604 */
[----:B------:R-:W-:Y:S01]  /*54b0*/  IADD3 R20, P1, R18, R5, RZ ;  /* 0x0000000512147210 */ /* 0x000fe20007f3e0ff */
[--C-:B------:R-:W-:Y:S01]  /*54c0*/  IMAD.X R19, R7, 0x1, R4.reuse, P3 ;  /* 0x0000000107137824 */ /* 0x100fe200018e0604 */
[----:B------:R2:W-:Y:S01]  /*54d0*/  LDGSTS.E.BYPASS.LTC128B.128 [R205+0xc800], [R8.64] ;  /* 0x0c80000008cd7fae */ /* 0x0005e2000b901d46 */
[--C-:B------:R-:W-:Y:S02]  /*54e0*/  IMAD.X R17, R13, 0x1, R4.reuse, P2 ;  /* 0x000000010d117824 */ /* 0x100fe400010e0604 */
[----:B------:R-:W-:Y:S01]  /*54f0*/  IMAD.X R21, R19, 0x1, R4, P1 ;  /* 0x0000000113157824 */ /* 0x000fe200008e0604 */
[----:B------:R3:W-:Y:S01]  /*5500*/  LDGSTS.E.BYPASS.LTC128B.128 [R205+0xe800], [R6.64+0x80] ;  /* 0x0e80008006cd7fae */ /* 0x0007e2000b901d46 */
[----:B------:R-:W-:-:S03]  /*5510*/  ISETP.GE.AND P1, PT, R133, 0x3, PT ;  /* 0x000000038500780c */ /* 0x000fc60003f26270 */
[----:B------:R3:W-:Y:S04]  /*5520*/  LDGSTS.E.BYPASS.LTC128B.128 [R205+0x10800], [R6.64+0x100] ;  /* 0x1080010006cd7fae */ /* 0x0007e8000b901d46 */
[----:B------:R4:W-:Y:S04]  /*5530*/  LDGSTS.E.BYPASS.LTC128B.128 [R205+0xd000], [R12.64] ;  /* 0x0d0000000ccd7fae */ /* 0x0009e8000b901d46 */
[----:B------:R5:W-:Y:S04]  /*5540*/  LDGSTS.E.BYPASS.LTC128B.128 [R205+0xf000], [R18.64+0x80] ;  /* 0x0f00008012cd7fae */ /* 0x000be8000b901d46 */
[----:B------:R5:W-:Y:S04]  /*5550*/  LDGSTS.E.BYPASS.LTC128B.128 [R205+0x11000], [R18.64+0x100] ;  /* 0x1100010012cd7fae */ /* 0x000be8000b901d46 */
[----:B------:R5:W-:Y:S04]  /*5560*/  LDGSTS.E.BYPASS.LTC128B.128 [R205+0xd800], [R16.64] ;  /* 0x0d80000010cd7fae */ /* 0x000be8000b901d46 */
[----:B------:R1:W-:Y:S04]  /*5570*/  LDGSTS.E.BYPASS.LTC128B.128 [R205+0xf800], [R20.64+0x80] ;  /* 0x0f80008014cd7fae */ /* 0x0003e8000b901d46 */
[----:B------:R1:W-:Y:S04]  /*5580*/  LDGSTS.E.BYPASS.LTC128B.128 [R205+0x11800], [R20.64+0x100] ;  /* 0x1180010014cd7fae */ /* 0x0003e8000b901d46 */
[----:B------:R-:W-:Y:S04]  /*5590*/  LDSM.16.M88.4 R172, [R198] ;  /* 0x00000000c6ac783b */ /* 0x000fe80000000200 */
[----:B------:R-:W1:Y:S04]  /*55a0*/  LDSM.16.M88.4 R28, [R197+0x7000] ;  /* 0x00700000c51c783b */ /* 0x000e680000000200 */
[----:B------:R-:W1:Y:S04]  /*55b0*/  LDSM.16.M88.4 R144, [R197+0x6000] ;  /* 0x00600000c590783b */ /* 0x000e680000000200 */
[----:B------:R-:W1:Y:S04]  /*55c0*/  LDSM.16.M88.4 R136, [R197+0x6800] ;  /* 0x00680000c588783b */ /* 0x000e680000000200 */
[----:B------:R-:W-:Y:S04]  /*55d0*/  LDSM.16.M88.4 R212, [R196] ;  /* 0x00000000c4d4783b */ /* 0x000fe80000000200 */
[----:B---3--:R-:W3:Y:S04]  /*55e0*/  LDSM.16.M88.4 R4, [R186] ;  /* 0x00000000ba04783b */ /* 0x008ee80000000200 */
[----:B------:R-:W3:Y:S04]  /*55f0*/  LDSM.16.M88.4 R156, [R197+0x7800] ;  /* 0x00780000c59c783b */ /* 0x000ee80000000200 */
[----:B----4-:R-:W4:Y:S04]  /*5600*/  LDSM.16.M88.4 R12, [R195] ;  /* 0x00000000c30c783b */ /* 0x010f280000000200 */
[----:B--2---:R-:W2:Y:S04]  /*5610*/  LDSM.16.M88.4 R8, [R187] ;  /* 0x00000000bb08783b */ /* 0x004ea80000000200 */
[----:B------:R-:W-:Y:S04]  /*5620*/  LDSM.16.M88.4 R164, [R194] ;  /* 0x00000000c2a4783b */ /* 0x000fe80000000200 */
[----:B-----5:R-:W5:Y:S01]  /*5630*/  LDSM.16.M88.4 R16, [R191+0x7000] ;  /* 0x00700000bf10783b */ /* 0x020f620000000200 */
[C---:B-1----:R-:W-:Y:S03]  /*5640*/  HMMA.16816.F32 R32, R172.reuse, R28, RZ ;  /* 0x0000001cac20723c */ /* 0x042fe600000018ff */
[----:B------:R-:W1:Y:S04]  /*5650*/  LDSM.16.M88.4 R220, [R185] ;  /* 0x00000000b9dc783b */ /* 0x000e680000000200 */
[----:B------:R-:W1:Y:S01]  /*5660*/  LDSM.16.M88.4 R152, [R191+0x6000] ;  /* 0x00600000bf98783b */ /* 0x000e620000000200 */
[C---:B------:R-:W-:Y:S03]  /*5670*/  HMMA.16816.F32 R28, R172.reuse, R30, RZ ;  /* 0x0000001eac1c723c */ /* 0x040fe600000018ff */
[----:B------:R-:W1:Y:S04]  /*5680*/  LDSM.16.M88.4 R20, [R191+0x6800] ;  /* 0x00680000bf14783b */ /* 0x000e680000000200 */
[----:B------:R-:W-:Y:S01]  /*5690*/  LDSM.16.M88.4 R168, [R191+0x7800] ;  /* 0x00780000bfa8783b */ /* 0x000fe20000000200 */
[C---:B------:R-:W-:Y:S03]  /*56a0*/  HMMA.16816.F32 R148, R172.reuse, R144, RZ ;  /* 0x00000090ac94723c */ /* 0x040fe600000018ff */
[----:B------:R-:W-:Y:S04]  /*56b0*/  LDSM.16.M88.4 R160, [R184+0x1800] ;  /* 0x00180000b8a0783b */ /* 0x000fe80000000200 */
[----:B------:R-:W0:Y:S01]  /*56c0*/  LDGDEPBAR ;  /* 0x00000000000079af */ /* 0x000e220000000000 */
[C---:B------:R-:W-:Y:S08]  /*56d0*/  HMMA.16816.F32 R140, R172.reuse, R136, RZ ;  /* 0x00000088ac8c723c */ /* 0x040ff000000018ff */
[C---:B------:R-:W-:Y:S08]  /*56e0*/  HMMA.16816.F32 R144, R172.reuse, R146, RZ ;  /* 0x00000092ac90723c */ /* 0x040ff000000018ff */
[----:B------:R-:W-:Y:S08]  /*56f0*/  HMMA.16816.F32 R136, R172, R138, RZ ;  /* 0x0000008aac88723c */ /* 0x000ff000000018ff */
[C---:B---3--:R-:W-:Y:S08]  /*5700*/  HMMA.16816.F32 R32, R212.reuse, R4, R32 ;  /* 0x00000004d420723c */ /* 0x048ff00000001820 */
[----:B------:R-:W-:Y:S01]  /*5710*/  HMMA.16816.F32 R28, R212, R6, R28 ;  /* 0x00000006d41c723c */ /* 0x000fe2000000181c */
[----:B------:R-:W-:Y:S07]  /*5720*/  LDSM.16.M88.4 R4, [R184+0x1000] ;  /* 0x00100000b804783b */ /* 0x000fee0000000200 */
[C---:B------:R-:W-:Y:S08]  /*5730*/  HMMA.16816.F32 R24, R172.reuse, R156, RZ ;  /* 0x0000009cac18723c */ /* 0x040ff000000018ff */
[----:B------:R-:W-:Y:S01]  /*5740*/  HMMA.16816.F32 R172, R172, R158, RZ ;  /* 0x0000009eacac723c */ /* 0x000fe200000018ff */
[----:B------:R-:W3:Y:S07]  /*5750*/  LDSM.16.M88.4 R156, [R193] ;  /* 0x00000000c19c783b */ /* 0x000eee0000000200 */
[C---:B----4-:R-:W-:Y:S08]  /*5760*/  HMMA.16816.F32 R148, R212.reuse, R12, R148 ;  /* 0x0000000cd494723c */ /* 0x050ff00000001894 */
[C---:B------:R-:W-:Y:S01]  /*5770*/  HMMA.16816.F32 R144, R212.reuse, R14, R144 ;  /* 0x0000000ed490723c */ /* 0x040fe20000001890 */
[----:B------:R-:W4:Y:S07]  /*5780*/  LDSM.16.M88.4 R12, [R184] ;  /* 0x00000000b80c783b */ /* 0x000f2e0000000200 */
[C---:B--2---:R-:W-:Y:S08]  /*5790*/  HMMA.16816.F32 R140, R212.reuse, R8, R140 ;  /* 0x00000008d48c723c */ /* 0x044ff0000000188c */
[----:B------:R-:W-:Y:S01]  /*57a0*/  HMMA.16816.F32 R136, R212, R10, R136 ;  /* 0x0000000ad488723c */ /* 0x000fe20000001888 */
[----:B------:R-:W2:Y:S07]  /*57b0*/  LDSM.16.M88.4 R8, [R184+0x800] ;  /* 0x00080000b808783b */ /* 0x000eae0000000200 */
[C---:B-----5:R-:W-:Y:S08]  /*57c0*/  HMMA.16816.F32 R32, R164.reuse, R16, R32 ;  /* 0x00000010a420723c */ /* 0x060ff00000001820 */
[----:B------:R-:W-:Y:S01]  /*57d0*/  HMMA.16816.F32 R28, R164, R18, R28 ;  /* 0x00000012a41c723c */ /* 0x000fe2000000181c */
[----:B------:R-:W-:Y:S07]  /*57e0*/  LDSM.16.M88.4 R16, [R197+0x9000] ;  /* 0x00900000c510783b */ /* 0x000fee0000000200 */
[C---:B-1----:R-:W-:Y:S08]  /*57f0*/  HMMA.16816.F32 R24, R212.reuse, R220, R24 ;  /* 0x000000dcd418723c */ /* 0x042ff00000001818 */
[----:B------:R-:W-:Y:S01]  /*5800*/  HMMA.16816.F32 R172, R212, R222, R172 ;  /* 0x000000ded4ac723c */ /* 0x000fe200000018ac */
[----:B------:R-:W1:Y:S04]  /*5810*/  LDSM.16.M88.4 R212, [R198+0x2000] ;  /* 0x00200000c6d4783b */ /* 0x000e680000000200 */
[----:B------:R-:W-:Y:S03]  /*5820*/  LDSM.16.M88.4 R220, [R197+0x9800] ;  /* 0x00980000c5dc783b */ /* 0x000fe60000000200 */
[C---:B------:R-:W-:Y:S08]  /*5830*/  HMMA.16816.F32 R148, R164.reuse, R152, R148 ;  /* 0x00000098a494723c */ /* 0x040ff00000001894 */
[C---:B------:R-:W-:Y:S01]  /*5840*/  HMMA.16816.F32 R144, R164.reuse, R154, R144 ;  /* 0x0000009aa490723c */ /* 0x040fe20000001890 */
[----:B------:R-:W5:Y:S07]  /*5850*/  LDSM.16.M88.4 R152, [R197+0x8000] ;  /* 0x00800000c598783b */ /* 0x000f6e0000000200 */
[C---:B------:R-:W-:Y:S08]  /*5860*/  HMMA.16816.F32 R140, R164.reuse, R20, R140 ;  /* 0x00000014a48c723c */ /* 0x040ff0000000188c */
[----:B------:R-:W-:Y:S01]  /*5870*/  HMMA.16816.F32 R136, R164, R22, R136 ;  /* 0x00000016a488723c */ /* 0x000fe20000001888 */
[----:B------:R-:W1:Y:S07]  /*5880*/  LDSM.16.M88.4 R20, [R197+0x8800] ;  /* 0x00880000c514783b */ /* 0x000e6e0000000200 */
[C---:B---3--:R-:W-:Y:S08]  /*5890*/  HMMA.16816.F32 R32, R156.reuse, R4, R32 ;  /* 0x000000049c20723c */ /* 0x048ff00000001820 */
[----:B------:R-:W-:Y:S01]  /*58a0*/  HMMA.16816.F32 R28, R156, R6, R28 ;  /* 0x000000069c1c723c */ /* 0x000fe2000000181c */
[----:B------:R-:W-:Y:S07]  /*58b0*/  LDSM.16.M88.4 R4, [R181] ;  /* 0x00000000b504783b */ /* 0x000fee0000000200 */
[C---:B------:R-:W-:Y:S08]  /*58c0*/  HMMA.16816.F32 R24, R164.reuse, R168, R24 ;  /* 0x000000a8a418723c */ /* 0x040ff00000001818 */
[----:B------:R-:W-:Y:S01]  /*58d0*/  HMMA.16816.F32 R172, R164, R170, R172 ;  /* 0x000000aaa4ac723c */ /* 0x000fe200000018ac */
[----:B------:R-:W3:Y:S04]  /*58e0*/  LDSM.16.M88.4 R164, [R196+0x2000] ;  /* 0x00200000c4a4783b */ /* 0x000ee80000000200 */
[----:B------:R-:W-:Y:S03]  /*58f0*/  LDSM.16.M88.4 R168, [R180] ;  /* 0x00000000b4a8783b */ /* 0x000fe60000000200 */
[C---:B----4-:R-:W-:Y:S08]  /*5900*/  HMMA.16816.F32 R148, R156.reuse, R12, R148 ;  /* 0x0000000c9c94723c */ /* 0x050ff00000001894 */
[C---:B------:R-:W-:Y:S01]  /*5910*/  HMMA.16816.F32 R144, R156.reuse, R14, R144 ;  /* 0x0000000e9c90723c */ /* 0x040fe20000001890 */
[----:B------:R-:W-:Y:S07]  /*5920*/  LDSM.16.M88.4 R12, [R183] ;  /* 0x00000000b70c783b */ /* 0x000fee0000000200 */
[C---:B--2---:R-:W-:Y:S08]  /*5930*/  HMMA.16816.F32 R140, R156.reuse, R8, R140 ;  /* 0x000000089c8c723c */ /* 0x044ff0000000188c */
[----:B------:R-:W-:Y:S01]  /*5940*/  HMMA.16816.F32 R136, R156, R10, R136 ;  /* 0x0000000a9c88723c */ /* 0x000fe20000001888 */
[----:B------:R-:W2:Y:S07]  /*5950*/  LDSM.16.M88.4 R8, [R182] ;  /* 0x00000000b608783b */ /* 0x000eae0000000200 */
[C---:B-1----:R-:W-:Y:S08]  /*5960*/  HMMA.16816.F32 R32, R212.reuse, R16, R32 ;  /* 0x00000010d420723c */ /* 0x042ff00000001820 */
[----:B------:R-:W-:Y:S01]  /*5970*/  HMMA.16816.F32 R28, R212, R18, R28 ;  /* 0x00000012d41c723c */ /* 0x000fe2000000181c */
[----:B------:R-:W-:Y:S07]  /*5980*/  LDSM.16.M88.4 R16, [R194+0x2000] ;  /* 0x00200000c210783b */ /* 0x000fee0000000200 */
[C---:B------:R-:W-:Y:S08]  /*5990*/  HMMA.16816.F32 R24, R156.reuse, R160, R24 ;  /* 0x000000a09c18723c */ /* 0x040ff00000001818 */
[----:B------:R-:W-:Y:S01]  /*59a0*/  HMMA.16816.F32 R172, R156, R162, R172 ;  /* 0x000000a29cac723c */ /* 0x000fe200000018ac */
[----:B------:R-:W-:Y:S04]  /*59b0*/  LDSM.16.M88.4 R156, [R191+0x8800] ;  /* 0x00880000bf9c783b */ /* 0x000fe80000000200 */
[----:B------:R-:W-:Y:S03]  /*59c0*/  LDSM.16.M88.4 R160, [R191+0x8000] ;  /* 0x00800000bfa0783b */ /* 0x000fe60000000200 */
[C---:B-----5:R-:W-:Y:S08]  /*59d0*/  HMMA.16816.F32 R148, R212.reuse, R152, R148 ;  /* 0x00000098d494723c */ /* 0x060ff00000001894 */
[C---:B------:R-:W-:Y:S01]  /*59e0*/  HMMA.16816.F32 R144, R212.reuse, R154, R144 ;  /* 0x0000009ad490723c */ /* 0x040fe20000001890 */
[----:B------:R-:W1:Y:S07]  /*59f0*/  LDSM.16.M88.4 R152, [R191+0x9000] ;  /* 0x00900000bf98783b */ /* 0x000e6e0000000200 */
[C---:B------:R-:W-:Y:S08]  /*5a00*/  HMMA.16816.F32 R140, R212.reuse, R20, R140 ;  /* 0x00000014d48c723c */ /* 0x040ff0000000188c */
[----:B------:R-:W-:Y:S01]  /*5a10*/  HMMA.16816.F32 R136, R212, R22, R136 ;  /* 0x00000016d488723c */ /* 0x000fe20000001888 */
[----:B------:R-:W-:Y:S07]  /*5a20*/  LDSM.16.M88.4 R20, [R191+0x9800] ;  /* 0x00980000bf14783b */ /* 0x000fee0000000200 */
[C---:B---3--:R-:W-:Y:S08]  /*5a30*/  HMMA.16816.F32 R32, R164.reuse, R4, R32 ;  /* 0x00000004a420723c */ /* 0x048ff00000001820 */
[----:B------:R-:W-:Y:S01]  /*5a40*/  HMMA.16816.F32 R28, R164, R6, R28 ;  /* 0x00000006a41c723c */ /* 0x000fe2000000181c */
[----:B------:R-:W-:Y:S07]  /*5a50*/  LDSM.16.M88.4 R4, [R184+0x3000] ;  /* 0x00300000b804783b */ /* 0x000fee0000000200 */
[C---:B------:R-:W-:Y:S08]  /*5a60*/  HMMA.16816.F32 R24, R212.reuse, R220, R24 ;  /* 0x000000dcd418723c */ /* 0x040ff00000001818 */
[----:B------:R-:W-:Y:S01]  /*5a70*/  HMMA.16816.F32 R172, R212, R222, R172 ;  /* 0x000000ded4ac723c */ /* 0x000fe200000018ac */
[----:B------:R-:W3:Y:S04]  /*5a80*/  LDSM.16.M88.4 R212, [R193+0x2000] ;  /* 0x00200000c1d4783b */ /* 0x000ee80000000200 */
[----:B------:R-:W-:Y:S03]  /*5a90*/  LDSM.16.M88.4 R220, [R184+0x3800] ;  /* 0x00380000b8dc783b */ /* 0x000fe60000000200 */
[C---:B--2---:R-:W-:Y:S08]  /*5aa0*/  HMMA.16816.F32 R140, R164.reuse, R8, R140 ;  /* 0x00000008a48c723c */ /* 0x044ff0000000188c */
[C---:B------:R-:W-:Y:S01]  /*5ab0*/  HMMA.16816.F32 R136, R164.reuse, R10, R136 ;  /* 0x0000000aa488723c */ /* 0x040fe20000001888 */
[----:B------:R-:W2:Y:S07]  /*5ac0*/  LDSM.16.M88.4 R8, [R184+0x2800] ;  /* 0x00280000b808783b */ /* 0x000eae0000000200 */
[C---:B------:R-:W-:Y:S08]  /*5ad0*/  HMMA.16816.F32 R144, R164.reuse, R14, R144 ;  /* 0x0000000ea490723c */ /* 0x040ff00000001890 */
[----:B------:R-:W-:Y:S01]  /*5ae0*/  HMMA.16816.F32 R148, R164, R12, R148 ;  /* 0x0000000ca494723c */ /* 0x000fe20000001894 */
[----:B------:R-:W4:Y:S07]  /*5af0*/  LDSM.16.M88.4 R12, [R184+0x2000] ;  /* 0x00200000b80c783b */ /* 0x000f2e0000000200 */
[C---:B-1----:R-:W-:Y:S08]  /*5b00*/  HMMA.16816.F32 R32, R16.reuse, R152, R32 ;  /* 0x000000981020723c */ /* 0x042ff00000001820 */
[----:B------:R-:W-:Y:S01]  /*5b10*/  HMMA.16816.F32 R28, R16, R154, R28 ;  /* 0x0000009a101c723c */ /* 0x000fe2000000181c */
[----:B------:R-:W-:Y:S07]  /*5b20*/  LDSM.16.M88.4 R152, [R197+0xb800] ;  /* 0x00b80000c598783b */ /* 0x000fee0000000200 */
[C---:B------:R-:W-:Y:S08]  /*5b30*/  HMMA.16816.F32 R24, R164.reuse, R168, R24 ;  /* 0x000000a8a418723c */ /* 0x040ff00000001818 */
[----:B------:R-:W-:Y:S01]  /*5b40*/  HMMA.16816.F32 R172, R164, R170, R172 ;  /* 0x000000aaa4ac723c */ /* 0x000fe200000018ac */
[----:B------:R-:W-:Y:S04]  /*5b50*/  LDSM.16.M88.4 R168, [R198+0x4000] ;  /* 0x00400000c6a8783b */ /* 0x000fe80000000200 */
[----:B------:R-:W-:Y:S03]  /*5b60*/  LDSM.16.M88.4 R164, [R197+0xa000] ;  /* 0x00a00000c5a4783b */ /* 0x000fe60000000200 */
[C---:B------:R-:W-:Y:S08]  /*5b70*/  HMMA.16816.F32 R140, R16.reuse, R156, R140 ;  /* 0x0000009c108c723c */ /* 0x040ff0000000188c */
[C---:B------:R-:W-:Y:S01]  /*5b80*/  HMMA.16816.F32 R136, R16.reuse, R158, R136 ;  /* 0x0000009e1088723c */ /* 0x040fe20000001888 */
[----:B------:R-:W1:Y:S07]  /*5b90*/  LDSM.16.M88.4 R156, [R197+0xb000] ;  /* 0x00b00000c59c783b */ /* 0x000e6e0000000200 */
[C---:B------:R-:W-:Y:S08]  /*5ba0*/  HMMA.16816.F32 R144, R16.reuse, R162, R144 ;  /* 0x000000a21090723c */ /* 0x040ff00000001890 */
[----:B------:R-:W-:Y:S01]  /*5bb0*/  HMMA.16816.F32 R148, R16, R160, R148 ;  /* 0x000000a01094723c */ /* 0x000fe20000001894 */
[----:B------:R-:W5:Y:S07]  /*5bc0*/  LDSM.16.M88.4 R160, [R197+0xa800] ;  /* 0x00a80000c5a0783b */ /* 0x000f6e0000000200 */
[C---:B---3--:R-:W-:Y:S08]  /*5bd0*/  HMMA.16816.F32 R32, R212.reuse, R4, R32 ;  /* 0x00000004d420723c */ /* 0x048ff00000001820 */
[----:B------:R-:W-:Y:S01]  /*5be0*/  HMMA.16816.F32 R28, R212, R6, R28 ;  /* 0x00000006d41c723c */ /* 0x000fe2000000181c */
[----:B------:R-:W-:Y:S07]  /*5bf0*/  LDSM.16.M88.4 R4, [R176] ;  /* 0x00000000b004783b */ /* 0x000fee0000000200 */
[C---:B------:R-:W-:Y:S08]  /*5c00*/  HMMA.16816.F32 R24, R16.reuse, R20, R24 ;  /* 0x000000141018723c */ /* 0x040ff00000001818 */
[----:B------:R-:W-:Y:S01]  /*5c10*/  HMMA.16816.F32 R172, R16, R22, R172 ;  /* 0x0000001610ac723c */ /* 0x000fe200000018ac */
[----:B------:R-:W-:Y:S04]  /*5c20*/  LDSM.16.M88.4 R20, [R196+0x4000] ;  /* 0x00400000c414783b */ /* 0x000fe80000000200 */
[----:B------:R-:W-:Y:S03]  /*5c30*/  LDSM.16.M88.4 R16, [R179] ;  /* 0x00000000b310783b */ /* 0x000fe60000000200 */
[C---:B--2---:R-:W-:Y:S08]  /*5c40*/  HMMA.16816.F32 R140, R212.reuse, R8, R140 ;  /* 0x00000008d48c723c */ /* 0x044ff0000000188c */
[C---:B------:R-:W-:Y:S01]  /*5c50*/  HMMA.16816.F32 R136, R212.reuse, R10, R136 ;  /* 0x0000000ad488723c */ /* 0x040fe20000001888 */
[----:B------:R-:W2:Y:S07]  /*5c60*/  LDSM.16.M88.4 R8, [R177] ;  /* 0x00000000b108783b */ /* 0x000eae0000000200 */
[C---:B----4-:R-:W-:Y:S08]  /*5c70*/  HMMA.16816.F32 R144, R212.reuse, R14, R144 ;  /* 0x0000000ed490723c */ /* 0x050ff00000001890 */
[----:B------:R-:W-:Y:S01]  /*5c80*/  HMMA.16816.F32 R148, R212, R12, R148 ;  /* 0x0000000cd494723c */ /* 0x000fe20000001894 */
[----:B------:R-:W3:Y:S07]  /*5c90*/  LDSM.16.M88.4 R12, [R178] ;  /* 0x00000000b20c783b */ /* 0x000eee0000000200 */
[C---:B-1----:R-:W-:Y:S08]  /*5ca0*/  HMMA.16816.F32 R32, R168.reuse, R156, R32 ;  /* 0x0000009ca820723c */ /* 0x042ff00000001820 */
[----:B------:R-:W-:Y:S01]  /*5cb0*/  HMMA.16816.F32 R28, R168, R158, R28 ;  /* 0x0000009ea81c723c */ /* 0x000fe2000000181c */
[----:B------:R-:W-:Y:S07]  /*5cc0*/  LDSM.16.M88.4 R156, [R191+0xa000] ;  /* 0x00a00000bf9c783b */ /* 0x000fee0000000200 */
[C---:B------:R-:W-:Y:S08]  /*5cd0*/  HMMA.16816.F32 R24, R212.reuse, R220, R24 ;  /* 0x000000dcd418723c */ /* 0x040ff00000001818 */
[----:B------:R-:W-:Y:S08]  /*5ce0*/  HMMA.16816.F32 R172, R212, R222, R172 ;  /* 0x000000ded4ac723c */ /* 0x000ff000000018ac */
[C---:B------:R-:W-:Y:S08]  /*5cf0*/  HMMA.16816.F32 R144, R168.reuse, R166, R144 ;  /* 0x000000a6a890723c */ /* 0x040ff00000001890 */
[C---:B------:R-:W-:Y:S08]  /*5d00*/  HMMA.16816.F32 R148, R168.reuse, R164, R148 ;  /* 0x000000a4a894723c */ /* 0x040ff00000001894 */
[C---:B-----5:R-:W-:Y:S08]  /*5d10*/  HMMA.16816.F32 R140, R168.reuse, R160, R140 ;  /* 0x000000a0a88c723c */ /* 0x060ff0000000188c */
[----:B------:R-:W-:Y:S01]  /*5d20*/  HMMA.16816.F32 R136, R168, R162, R136 ;  /* 0x000000a2a888723c */ /* 0x000fe20000001888 */
[----:B------:R-:W1:Y:S07]  /*5d30*/  LDSM.16.M88.4 R160, [R194+0x4000] ;  /* 0x00400000c2a0783b */ /* 0x000e6e0000000200 */
[C---:B--2---:R-:W-:Y:S08]  /*5d40*/  HMMA.16816.F32 R32, R20.reuse, R8, R32 ;  /* 0x000000081420723c */ /* 0x044ff00000001820 */
[----:B------:R-:W-:Y:S01]  /*5d50*/  HMMA.16816.F32 R28, R20, R10, R28 ;  /* 0x0000000a141c723c */ /* 0x000fe2000000181c */
[----:B------:R-:W2:Y:S07]  /*5d60*/  LDSM.16.M88.4 R8, [R191+0xb000] ;  /* 0x00b00000bf08783b */ /* 0x000eae0000000200 */
[C---:B------:R-:W-:Y:S01]  /*5d70*/  HMMA.16816.F32 R164, R168.reuse, R152, R24 ;  /* 0x00000098a8a4723c */ /* 0x040fe20000001818 */
[----:B------:R-:W4:Y:S07]  /*5d80*/  LDSM.16.M88.4 R24, [R191+0xa800] ;  /* 0x00a80000bf18783b */ /* 0x000f2e0000000200 */
[----:B------:R-:W-:Y:S01]  /*5d90*/  HMMA.16816.F32 R172, R168, R154, R172 ;  /* 0x0000009aa8ac723c */ /* 0x000fe200000018ac */
[----:B------:R-:W5:Y:S07]  /*5da0*/  LDSM.16.M88.4 R152, [R191+0xb800] ;  /* 0x00b80000bf98783b */ /* 0x000f6e0000000200 */
[C---:B------:R-:W-:Y:S08]  /*5db0*/  HMMA.16816.F32 R144, R20.reuse, R18, R144 ;  /* 0x000000121490723c */ /* 0x040ff00000001890 */
[C---:B------:R-:W-:Y:S01]  /*5dc0*/  HMMA.16816.F32 R148, R20.reuse, R16, R148 ;  /* 0x000000101494723c */ /* 0x040fe20000001894 */
[----:B------:R-:W-:Y:S07]  /*5dd0*/  LDSM.16.M88.4 R16, [R193+0x4000] ;  /* 0x00400000c110783b */ /* 0x000fee0000000200 */
[C---:B---3--:R-:W-:Y:S08]  /*5de0*/  HMMA.16816.F32 R140, R20.reuse, R12, R140 ;  /* 0x0000000c148c723c */ /* 0x048ff0000000188c */
[C---:B------:R-:W-:Y:S01]  /*5df0*/  HMMA.16816.F32 R136, R20.reuse, R14, R136 ;  /* 0x0000000e1488723c */ /* 0x040fe20000001888 */
[----:B------:R-:W3:Y:S07]  /*5e00*/  LDSM.16.M88.4 R12, [R184+0x4000] ;  /* 0x00400000b80c783b */ /* 0x000eee0000000200 */
[C---:B------:R-:W-:Y:S08]  /*5e10*/  HMMA.16816.F32 R164, R20.reuse, R4, R164 ;  /* 0x0000000414a4723c */ /* 0x040ff000000018a4 */
[----:B------:R-:W-:Y:S01]  /*5e20*/  HMMA.16816.F32 R172, R20, R6, R172 ;  /* 0x0000000614ac723c */ /* 0x000fe200000018ac */
[----:B------:R-:W3:Y:S04]  /*5e30*/  LDSM.16.M88.4 R4, [R184+0x4800] ;  /* 0x00480000b804783b */ /* 0x000ee80000000200 */
[----:B------:R-:W3:Y:S03]  /*5e40*/  LDSM.16.M88.4 R20, [R184+0x5000] ;  /* 0x00500000b814783b */ /* 0x000ee60000000200 */
[C---:B-1----:R-:W-:Y:S08]  /*5e50*/  HMMA.16816.F32 R144, R160.reuse, R158, R144 ;  /* 0x0000009ea090723c */ /* 0x042ff00000001890 */
[C---:B--2---:R-:W-:Y:S08]  /*5e60*/  HMMA.16816.F32 R32, R160.reuse, R8, R32 ;  /* 0x00000008a020723c */ /* 0x044ff00000001820 */
[----:B------:R-:W-:Y:S01]  /*5e70*/  HMMA.16816.F32 R28, R160, R10, R28 ;  /* 0x0000000aa01c723c */ /* 0x000fe2000000181c */
[----:B------:R-:W1:Y:S01]  /*5e80*/  LDSM.16.M88.4 R8, [R184+0x5800] ;  /* 0x00580000b808783b */ /* 0x000e620000000200 */
[----:B------:R-:W-:-:S06]  /*5e90*/  DEPBAR.LE SB0, 0x0 ;  /* 0x000080000000791a */ /* 0x000fcc0000000000 */
[C---:B------:R-:W-:Y:S08]  /*5ea0*/  HMMA.16816.F32 R148, R160.reuse, R156, R148 ;  /* 0x0000009ca094723c */ /* 0x040ff00000001894 */
[C---:B----4-:R-:W-:Y:S08]  /*5eb0*/  HMMA.16816.F32 R140, R160.reuse, R24, R140 ;  /* 0x00000018a08c723c */ /* 0x050ff0000000188c */
[C---:B------:R-:W-:Y:S08]  /*5ec0*/  HMMA.16816.F32 R136, R160.reuse, R26, R136 ;  /* 0x0000001aa088723c */ /* 0x040ff00000001888 */
[----:B-----5:R-:W-:Y:S08]  /*5ed0*/  HMMA.16816.F32 R164, R160, R152, R164 ;  /* 0x00000098a0a4723c */ /* 0x020ff000000018a4 */
[C---:B---3--:R-:W-:Y:S08]  /*5ee0*/  HMMA.16816.F32 R144, R16.reuse, R14, R144 ;  /* 0x0000000e1090723c */ /* 0x048ff00000001890 */
[C---:B------:R-:W-:Y:S07]  /*5ef0*/  HMMA.16816.F32 R148, R16.reuse, R12, R148 ;  /* 0x0000000c1094723c */ /* 0x040fee0000001894 */
[----:B------:R-:W-:Y:S01]  /*5f00*/  IMAD R13, R203, 0x40, R216 ;  /* 0x00000040cb0d7824 */ /* 0x000fe200078e02d8 */
[----:B------:R-:W-:Y:S04]  /*5f10*/  HMMA.16816.F32 R140, R16, R4, R140 ;  /* 0x00000004108c723c */ /* 0x000fe8000000188c */
[----:B------:R-:W-:-:S02]  /*5f20*/  ISETP.GE.AND P5, PT, R13, R210, PT ;  /* 0x000000d20d00720c */ /* 0x000fc40003fa6270 */
[C---:B------:R-:W-:Y:S02]  /*5f30*/  IADD3 R15, R13.reuse, 0x11, RZ ;  /* 0x000000110d0f7810 */ /* 0x040fe40007ffe0ff */
[C---:B------:R-:W-:Y:S01]  /*5f40*/  IADD3 R5, R13.reuse, 0x1, RZ ;  /* 0x000000010d057810 */ /* 0x040fe20007ffe0ff */
[----:B------:R-:W-:Y:S01]  /*5f50*/  HMMA.16816.F32 R32, R16, R20, R32 ;  /* 0x000000141020723c */ /* 0x000fe20000001820 */
[----:B------:R-:W-:Y:S02]  /*5f60*/  IADD3 R25, R13, 0x20, RZ ;  /* 0x000000200d197810 */ /* 0x000fe40007ffe0ff */
[C---:B------:R-:W-:Y:S02]  /*5f70*/  ISETP.GE.AND P6, PT, R5.reuse, R210, PT ;  /* 0x000000d20500720c */ /* 0x040fe40003fc6270 */
[----:B------:R-:W-:Y:S02]  /*5f80*/  ISETP.GE.AND P4, PT, R5, R204, PT ;  /* 0x000000cc0500720c */ /* 0x000fe40003f86270 */
[----:B------:R-:W-:Y:S01]  /*5f90*/  IADD3 R5, R13, 0x8, RZ ;  /* 0x000000080d057810 */ /* 0x000fe20007ffe0ff */
[----:B------:R-:W-:Y:S01]  /*5fa0*/  HMMA.16816.F32 R172, R160, R154, R172 ;  /* 0x0000009aa0ac723c */ /* 0x000fe200000018ac */
[----:B------:R-:W-:-:S02]  /*5fb0*/  FSEL R148, R148, -INF , !P5 ;  /* 0xff80000094947808 */ /* 0x000fc40006800000 */
[C---:B------:R-:W-:Y:S02]  /*5fc0*/  ISETP.GE.AND P2, PT, R5.reuse, R210, PT ;  /* 0x000000d20500720c */ /* 0x040fe40003f46270 */
[-C--:B------:R-:W-:Y:S02]  /*5fd0*/  ISETP.GE.AND P3, PT, R5, R204.reuse, PT ;  /* 0x000000cc0500720c */ /* 0x080fe40003f66270 */
[----:B------:R-:W-:Y:S01]  /*5fe0*/  FSEL R12, R144, -INF , !P2 ;  /* 0xff800000900c7808 */ /* 0x000fe20005000000 */
[----:B------:R-:W-:Y:S01]  /*5ff0*/  HMMA.16816.F32 R136, R16, R6, R136 ;  /* 0x000000061088723c */ /* 0x000fe20000001888 */
[C---:B------:R-:W-:Y:S02]  /*6000*/  ISETP.GE.AND P2, PT, R13.reuse, R204, PT ;  /* 0x000000cc0d00720c */ /* 0x040fe40003f46270 */
[----:B------:R-:W-:Y:S02]  /*6010*/  IADD3 R5, R13, 0x10, RZ ;  /* 0x000000100d057810 */ /* 0x000fe40007ffe0ff */
[----:B------:R-:W-:-:S02]  /*6020*/  FSEL R4, R149, -INF , !P6 ;  /* 0xff80000095047808 */ /* 0x000fc40007000000 */
[----:B------:R-:W-:Y:S01]  /*6030*/  IADD3 R7, R13, 0x9, RZ ;  /* 0x000000090d077810 */ /* 0x000fe20007ffe0ff */
[C---:B-1----:R-:W-:Y:S01]  /*6040*/  HMMA.16816.F32 R164, R16.reuse, R8, R164 ;  /* 0x0000000810a4723c */ /* 0x042fe200000018a4 */
[----:B------:R-:W-:Y:S02]  /*6050*/  FSEL R150, R150, -INF , !P2 ;  /* 0xff80000096967808 */ /* 0x000fe40005000000 */
[C---:B------:R-:W-:Y:S02]  /*6060*/  ISETP.GE.AND P5, PT, R7.reuse, R210, PT ;  /* 0x000000d20700720c */ /* 0x040fe40003fa6270 */
[-C--:B------:R-:W-:Y:S02]  /*6070*/  ISETP.GE.AND P6, PT, R7, R204.reuse, PT ;  /* 0x000000cc0700720c */ /* 0x080fe40003fc6270 */
[----:B------:R-:W-:Y:S01]  /*6080*/  ISETP.GE.AND P2, PT, R5, R204, PT ;  /* 0x000000cc0500720c */ /* 0x000fe20003f46270 */
[----:B------:R-:W-:Y:S01]  /*6090*/  HMMA.16816.F32 R28, R16, R22, R28 ;  /* 0x00000016101c723c */ /* 0x000fe2000000181c */
[----:B------:R-:W-:-:S02]  /*60a0*/  FSEL R7, R151, -INF , !P4 ;  /* 0xff80000097077808 */ /* 0x000fc40006000000 */
[-C--:B------:R-:W-:Y:S02]  /*60b0*/  ISETP.GE.AND P4, PT, R15, R210.reuse, PT ;  /* 0x000000d20f00720c */ /* 0x080fe40003f86270 */
[----:B------:R-:W-:Y:S02]  /*60c0*/  IADD3 R21, R13, 0x21, RZ ;  /* 0x000000210d157810 */ /* 0x000fe40007ffe0ff */
[----:B------:R-:W-:Y:S01]  /*60d0*/  FSEL R23, R142, -INF , !P2 ;  /* 0xff8000008e177808 */ /* 0x000fe20005000000 */
[----:B------:R-:W-:Y:S01]  /*60e0*/  HMMA.16816.F32 R172, R16, R10, R172 ;  /* 0x0000000a10ac723c */ /* 0x000fe200000018ac */
[----:B------:R-:W-:Y:S02]  /*60f0*/  FSEL R6, R145, -INF , !P5 ;  /* 0xff80000091067808 */ /* 0x000fe40006800000 */
[----:B------:R-:W-:Y:S02]  /*6100*/  ISETP.GE.AND P2, PT, R25, R210, PT ;  /* 0x000000d21900720c */ /* 0x000fe40003f46270 */
[----:B------:R-:W-:-:S02]  /*6110*/  FSEL R24, R141, -INF , !P4 ;  /* 0xff8000008d187808 */ /* 0x000fc40006000000 */
[C---:B------:R-:W-:Y:S02]  /*6120*/  IADD3 R151, R13.reuse, 0x18, RZ ;  /* 0x000000180d977810 */ /* 0x040fe40007ffe0ff */
[----:B------:R-:W-:Y:S01]  /*6130*/  IADD3 R145, R13, 0x30, RZ ;  /* 0x000000300d917810 */ /* 0x000fe20007ffe0ff */
[----:B------:R-:W-:Y:S01]  /*6140*/  BAR.SYNC.DEFER_BLOCKING 0x0 ;  /* 0x0000000000007b1d */ /* 0x000fe20000010000 */
[----:B------:R-:W-:Y:S02]  /*6150*/  ISETP.GE.AND P4, PT, R21, R210, PT ;  /* 0x000000d21500720c */ /* 0x000fe40003f86270 */
[----:B------:R-:W-:Y:S02]  /*6160*/  IADD3 R133, R13, 0x31, RZ ;  /* 0x000000310d857810 */ /* 0x000fe40007ffe0ff */
[----:B------:R-:W-:Y:S02]  /*6170*/  FSEL R9, R147, -INF , !P6 ;  /* 0xff80000093097808 */ /* 0x000fe40007000000 */
[----:B------:R-:W-:-:S02]  /*6180*/  FSEL R212, R32, -INF , !P2 ;  /* 0xff80000020d47808 */ /* 0x000fc40005000000 */
[-C--:B------:R-:W-:Y:S02]  /*6190*/  ISETP.GE.AND P6, PT, R151, R210.reuse, PT ;  /* 0x000000d29700720c */ /* 0x080fe40003fc6270 */
[-C--:B------:R-:W-:Y:S02]  /*61a0*/  ISETP.GE.AND P2, PT, R145, R210.reuse, PT ;  /* 0x000000d29100720c */ /* 0x080fe40003f46270 */
[----:B------:R-:W-:Y:S02]  /*61b0*/  FSEL R214, R33, -INF , !P4 ;  /* 0xff80000021d67808 */ /* 0x000fe40006000000 */
[-C--:B------:R-:W-:Y:S02]  /*61c0*/  ISETP.GE.AND P5, PT, R5, R210.reuse, PT ;  /* 0x000000d20500720c */ /* 0x080fe40003fa6270 */
[----:B------:R-:W-:Y:S02]  /*61d0*/  ISETP.GE.AND P4, PT, R133, R210, PT ;  /* 0x000000d28500720c */ /* 0x000fe40003f86270 */
[----:B------:R-:W-:-:S02]  /*61e0*/  FSEL R5, R146, -INF , !P3 ;  /* 0xff80000092057808 */ /* 0x000fc40005800000 */
[----:B------:R-:W-:Y:S02]  /*61f0*/  IADD3 R27, R13, 0x19, RZ ;  /* 0x000000190d1b7810 */ /* 0x000fe40007ffe0ff */
[-C--:B------:R-:W-:Y:S02]  /*6200*/  ISETP.GE.AND P3, PT, R15, R204.reuse, PT ;  /* 0x000000cc0f00720c */ /* 0x080fe40003f66270 */
[----:B------:R-:W-:Y:S02]  /*6210*/  FSEL R22, R136, -INF , !P6 ;  /* 0xff80000088167808 */ /* 0x000fe40007000000 */
[----:B------:R-:W-:Y:S02]  /*6220*/  FSEL R154, R164, -INF , !P2 ;  /* 0xff800000a49a7808 */ /* 0x000fe40005000000 */
[----:B------:R-:W-:Y:S02]  /*6230*/  FSEL R26, R140, -INF , !P5 ;  /* 0xff8000008c1a7808 */ /* 0x000fe40006800000 */
[----:B------:R-:W-:-:S02]  /*6240*/  ISETP.GE.AND P2, PT, R151, R204, PT ;  /* 0x000000cc9700720c */ /* 0x000fc40003f46270 */
[----:B------:R-:W-:Y:S02]  /*6250*/  FSEL R136, R165, -INF , !P4 ;  /* 0xff800000a5887808 */ /* 0x000fe40006000000 */
[C---:B------:R-:W-:Y:S02]  /*6260*/  ISETP.GE.AND P5, PT, R27.reuse, R210, PT ;  /* 0x000000d21b00720c */ /* 0x040fe40003fa6270 */
[-C--:B------:R-:W-:Y:S02]  /*6270*/  ISETP.GE.AND P4, PT, R27, R204.reuse, PT ;  /* 0x000000cc1b00720c */ /* 0x080fe40003f86270 */
[----:B------:R-:W-:Y:S02]  /*6280*/  FSEL R27, R143, -INF , !P3 ;  /* 0xff8000008f1b7808 */ /* 0x000fe40005800000 */
[----:B------:R-:W-:Y:S02]  /*6290*/  ISETP.GE.AND P3, PT, R25, R204, PT ;  /* 0x000000cc1900720c */ /* 0x000fe40003f66270 */
[----:B------:R-:W-:-:S02]  /*62a0*/  FSEL R25, R138, -INF , !P2 ;  /* 0xff8000008a197808 */ /* 0x000fc40005000000 */
[----:B------:R-:W-:Y:S02]  /*62b0*/  ISETP.GE.AND P2, PT, R21, R204, PT ;  /* 0x000000cc1500720c */ /* 0x000fe40003f46270 */
[C---:B------:R-:W-:Y:S02]  /*62c0*/  IADD3 R149, R13.reuse, 0x28, RZ ;  /* 0x000000280d957810 */ /* 0x040fe40007ffe0ff */
[----:B------:R-:W-:Y:S02]  /*62d0*/  IADD3 R147, R13, 0x29, RZ ;  /* 0x000000290d937810 */ /* 0x000fe40007ffe0ff */
[----:B------:R-:W-:Y:S02]  /*62e0*/  FSEL R20, R137, -INF , !P5 ;  /* 0xff80000089147808 */ /* 0x000fe40006800000 */
[----:B------:R-:W-:Y:S02]  /*62f0*/  FSEL R21, R139, -INF , !P4 ;  /* 0xff8000008b157808 */ /* 0x000fe40006000000 */
[----:B------:R-:W-:-:S02]  /*6300*/  FSEL R213, R34, -INF , !P3 ;  /* 0xff80000022d57808 */ /* 0x000fc40005800000 */
[----:B------:R-:W-:Y:S02]  /*6310*/  FSEL R171, R35, -INF , !P2 ;  /* 0xff80000023ab7808 */ /* 0x000fe40005000000 */
[----:B------:R-:W-:Y:S02]  /*6320*/  IADD3 R15, R13, 0x38, RZ ;  /* 0x000000380d0f7810 */ /* 0x000fe40007ffe0ff */
[-C--:B------:R-:W-:Y:S02]  /*6330*/  ISETP.GE.AND P6, PT, R149, R210.reuse, PT ;  /* 0x000000d29500720c */ /* 0x080fe40003fc6270 */
[----:B------:R-:W-:Y:S02]  /*6340*/  ISETP.GE.AND P5, PT, R147, R210, PT ;  /* 0x000000d29300720c */ /* 0x000fe40003fa6270 */
        /* <DEDUP_REMOVED lines=9> */
[-C--:B------:R-:W-:Y:S02]  /*63e0*/  ISETP.GE.AND P6, PT, R15, R210.reuse, PT ;  /* 0x000000d20f00720c */ /* 0x080fe40003fc6270 */
[----:B------:R-:W-:Y:S02]  /*63f0*/  ISETP.GE.AND P5, PT, R13, R210, PT ;  /* 0x000000d20d00720c */ /* 0x000fe40003fa6270 */
[-C--:B------:R-:W-:Y:S02]  /*6400*/  ISETP.GE.AND P4, PT, R133, R204.reuse, PT ;  /* 0x000000cc8500720c */ /* 0x080fe40003f86270 */
[-C--:B------:R-:W-:Y:S02]  /*6410*/  ISETP.GE.AND P3, PT, R15, R204.reuse, PT ;  /* 0x000000cc0f00720c */ /* 0x080fe40003f66270 */
[----:B------:R-:W-:-:S02]  /*6420*/  ISETP.GE.AND P2, PT, R13, R204, PT ;  /* 0x000000cc0d00720c */ /* 0x000fc40003f46270 */
[----:B------:R-:W-:Y:S02]  /*6430*/  FSEL R139, R167, -INF , !P4 ;  /* 0xff800000a78b7808 */ /* 0x000fe40006000000 */
[----:B------:R-:W-:Y:S02]  /*6440*/  FSEL R155, R172, -INF , !P6 ;  /* 0xff800000ac9b7808 */ /* 0x000fe40007000000 */
[----:B------:R-:W-:Y:S02]  /*6450*/  FSEL R138, R173, -INF , !P5 ;  /* 0xff800000ad8a7808 */ /* 0x000fe40006800000 */
[----:B------:R-:W-:Y:S02]  /*6460*/  FSEL R137, R174, -INF , !P3 ;  /* 0xff800000ae897808 */ /* 0x000fe40005800000 */
[----:B------:R-:W-:Y:S01]  /*6470*/  FSEL R151, R175, -INF , !P2 ;  /* 0xff800000af977808 */ /* 0x000fe20005000000 */
[----:B------:R-:W-:Y:S05]  /*6480*/  @!P1 BRA `(.L_x_2046) ;  /* 0x0000058000009947 */ /* 0x000fea0003800000 */
[----:B------:R-:W-:Y:S05]  /*6490*/  @!P0 BRA `(.L_x_2047) ;  /* 0x0000039000008947 */ /* 0x000fea0003800000 */
[----:B------:R-:W1:Y:S01]  /*64a0*/  I2F.RP R11, R0 ;  /* 0x00000000000b7306 */ /* 0x000e620000209400 */
[----:B------:R-:W-:-:S05]  /*64b0*/  IMAD.SHL.U32 R8, R203, 0x40, RZ ;  /* 0x00000040cb087824 */ /* 0x000fca00078e00ff */
[C---:B------:R-:W-:Y:S02]  /*64c0*/  IADD3 R16, R8.reuse, -0x40, RZ ;  /* 0xffffffc008107810 */ /* 0x040fe40007ffe0ff */
[----:B------:R-:W-:Y:S02]  /*64d0*/  IABS R14, R8 ;  /* 0x00000008000e7213 */ /* 0x000fe40000000000 */
[----:B------:R-:W-:Y:S02]  /*64e0*/  IABS R10, R16 ;  /* 0x00000010000a7213 */ /* 0x000fe40000000000 */
[----:B------:R-:W-:Y:S02]  /*64f0*/  LOP3.LUT R8, R8, c[0x0][0x2d0], RZ, 0x3c, !PT ;  /* 0x0000b40008087a12 */ /* 0x000fe400078e3cff */
[----:B------:R-:W-:Y:S01]  /*6500*/  LOP3.LUT R16, R16, c[0x0][0x2d0], RZ, 0x3c, !PT ;  /* 0x0000b40010107a12 */ /* 0x000fe200078e3cff */
[----:B-1----:R-:W1:Y:S01]  /*6510*/  MUFU.RCP R18, R11 ;  /* 0x0000000b00127308 */ /* 0x002e620000001000 */
[----:B------:R-:W-:-:S02]  /*6520*/  ISETP.GE.AND P3, PT, R8, RZ, PT ;  /* 0x000000ff0800720c */ /* 0x000fc40003f66270 */
[----:B------:R-:W-:Y:S02]  /*6530*/  ISETP.GE.AND P1, PT, R16, RZ, PT ;  /* 0x000000ff1000720c */ /* 0x000fe40003f26270 */
        /* <DEDUP_REMOVED lines=20> */
[----:B------:R-:W-:-:S02]  /*6680*/  ISETP.NE.AND P2, PT, RZ, c[0x0][0x2d0], PT ;  /* 0x0000b400ff007a0c */ /* 0x000fc40003f45270 */
[----:B------:R-:W-:-:S05]  /*6690*/  LOP3.LUT R0, RZ, c[0x0][0x2d0], RZ, 0x33, !PT ;  /* 0x0000b400ff007a12 */ /* 0x000fca00078e33ff */
        /* <DEDUP_REMOVED lines=25> */
.L_x_2047:
[----:B------:R-:W-:-:S04]  /*6830*/  LEA R14, -R2, RZ, 0x6 ;  /* 0x000000ff020e7211 */ /* 0x000fc800078e31ff */
[----:B------:R-:W-:Y:S02]  /*6840*/  SHF.R.S32.HI R0, RZ, 0x1f, R14 ;  /* 0x0000001fff007819 */ /* 0x000fe4000001140e */
.L_x_2048:
[----:B------:R-:W-:Y:S01]  /*6850*/  IADD3 R134, P1, R134, R14, RZ ;  /* 0x0000000e86867210 */ /* 0x000fe20007f3e0ff */
[C---:B------:R-:W-:Y:S01]  /*6860*/  IMAD.SHL.U32 R8, R2.reuse, 0x20, RZ ;  /* 0x0000002002087824 */ /* 0x040fe200078e00ff */
[----:B------:R-:W-:Y:S02]  /*6870*/  SHF.L.U64.HI R211, R2, R211, c[0x0][0x19c] ;  /* 0x0000670002d37619 */ /* 0x000fe400000102d3 */
[----:B------:R-:W-:Y:S01]  /*6880*/  LEA R208, P2, R134, c[0x0][0x168], 0x1 ;  /* 0x00005a0086d07a11 */ /* 0x000fe200078408ff */
[----:B------:R-:W-:-:S03]  /*6890*/  IMAD.X R135, R135, 0x1, R0, P1 ;  /* 0x0000000187877824 */ /* 0x000fc600008e0600 */
[----:B------:R-:W-:Y:S02]  /*68a0*/  IADD3 R10, P1, R8, R208, RZ ;  /* 0x000000d0080a7210 */ /* 0x000fe40007f3e0ff */
[----:B------:R-:W-:Y:S02]  /*68b0*/  LEA.HI.X R209, R134, c[0x0][0x16c], R135, 0x1, P2 ;  /* 0x00005b0086d17a11 */ /* 0x000fe400010f0c87 */
[----:B------:R-:W-:-:S03]  /*68c0*/  IADD3 R14, P2, R8, R10, RZ ;  /* 0x0000000a080e7210 */ /* 0x000fc60007f5e0ff */
[C---:B------:R-:W-:Y:S01]  /*68d0*/  IMAD.X R11, R211.reuse, 0x1, R209, P1 ;  /* 0x00000001d30b7824 */ /* 0x040fe200008e06d1 */
        /* <DEDUP_REMOVED lines=19> */
.L_x_2046:
        /* <DEDUP_REMOVED lines=44> */
[----:B------:R-:W-:Y:S02]  /*6cd0*/  FSETP.NEU.FTZ.AND P2, PT, R147, -INF , PT ;  /* 0xff8000009300780b */ /* 0x000fe40003f5d000 */
[C---:B------:R-:W-:Y:S01]  /*6ce0*/  FSETP.NEU.FTZ.AND P1, PT, R146.reuse, -INF , PT ;  /* 0xff8000009200780b */ /* 0x040fe20003f3d000 */
[----:B------:R-:W-:Y:S01]  /*6cf0*/  FMUL.FTZ R152, R146, c[0x0][0x23c] ;  /* 0x00008f0092987a20 */ /* 0x000fe20000410000 */
[----:B------:R-:W-:-:S04]  /*6d00*/  FSEL R157, R157, RZ, P2 ;  /* 0x000000ff9d9d7208 */ /* 0x000fc80001000000 */
[----:B------:R-:W-:Y:S01]  /*6d10*/  FSEL R152, R152, RZ, P1 ;  /* 0x000000ff98987208 */ /* 0x000fe20000800000 */
[--C-:B------:R-:W-:Y:S02]  /*6d20*/  FFMA.FTZ R143, R12, c[0x0][0x23c], -R157.reuse ;  /* 0x00008f000c8f7a23 */ /* 0x100fe4000001089d */
[----:B------:R-:W1:Y:S01]  /*6d30*/  LDSM.16.MT88.4 R12, [R190+0xc000] ;  /* 0x00c00000be0c783b */ /* 0x000e620000004200 */
[--C-:B------:R-:W-:Y:S01]  /*6d40*/  FFMA.FTZ R142, R6, c[0x0][0x23c], -R157.reuse ;  /* 0x00008f00068e7a23 */ /* 0x100fe2000001089d */
[----:B------:R-:W-:Y:S01]  /*6d50*/  FSEL R6, R146, RZ, P1 ;  /* 0x000000ff92067208 */ /* 0x000fe20000800000 */
[----:B------:R-:W-:Y:S01]  /*6d60*/  FFMA.FTZ R0, R5, c[0x0][0x23c], -R152 ;  /* 0x00008f0005007a23 */ /* 0x000fe20000010898 */
[----:B------:R-:W-:Y:S01]  /*6d70*/  FSEL R5, R147, RZ, P2 ;  /* 0x000000ff93057208 */ /* 0x000fe20001000000 */
[----:B------:R-:W-:Y:S01]  /*6d80*/  FFMA.FTZ R144, R4, c[0x0][0x23c], -R157 ;  /* 0x00008f0004907a23 */ /* 0x000fe2000001089d */
[----:B------:R-:W-:Y:S01]  /*6d90*/  MUFU.EX2 R143, R143 ;  /* 0x0000008f008f7308 */ /* 0x000fe20000000800 */
[----:B------:R-:W-:-:S02]  /*6da0*/  FADD.FTZ R6, R3, -R6 ;  /* 0x8000000603067221 */ /* 0x000fc40000010000 */
[----:B------:R-:W-:Y:S02]  /*6db0*/  FADD.FTZ R4, R132, -R5 ;  /* 0x8000000584047221 */ /* 0x000fe40000010000 */
[--C-:B------:R-:W-:Y:S01]  /*6dc0*/  FFMA.FTZ R145, R148, c[0x0][0x23c], -R157.reuse ;  /* 0x00008f0094917a23 */ /* 0x100fe2000001089d */
[----:B------:R-:W-:Y:S01]  /*6dd0*/  LDSM.16.MT88.4 R132, [R190+0xc800] ;  /* 0x00c80000be84783b */ /* 0x000fe20000004200 */
[--C-:B------:R-:W-:Y:S01]  /*6de0*/  FFMA.FTZ R141, R150, c[0x0][0x23c], -R152.reuse ;  /* 0x00008f00968d7a23 */ /* 0x100fe20000010898 */
[----:B------:R-:W-:Y:S01]  /*6df0*/  MUFU.EX2 R144, R144 ;  /* 0x0000009000907308 */ /* 0x000fe20000000800 */
[--C-:B------:R-:W-:Y:S02]  /*6e00*/  FFMA.FTZ R140, R7, c[0x0][0x23c], -R152.reuse ;  /* 0x00008f00078c7a23 */ /* 0x100fe40000010898 */
[----:B------:R-:W-:Y:S02]  /*6e10*/  FFMA.FTZ R149, R9, c[0x0][0x23c], -R152 ;  /* 0x00008f0009957a23 */ /* 0x000fe40000010898 */
[----:B------:R-:W-:Y:S01]  /*6e20*/  FMUL.FTZ R150, R4, c[0x0][0x23c] ;  /* 0x00008f0004967a20 */ /* 0x000fe20000410000 */
[----:B------:R-:W2:Y:S01]  /*6e30*/  LDSM.16.MT88.4 R8, [R189+0xc000] ;  /* 0x00c00000bd08783b */ /* 0x000ea20000004200 */
[----:B------:R-:W-:Y:S01]  /*6e40*/  FMUL.FTZ R148, R6, c[0x0][0x23c] ;  /* 0x00008f0006947a20 */ /* 0x000fe20000410000 */
[----:B------:R-:W3:Y:S01]  /*6e50*/  MUFU.EX2 R145, R145 ;  /* 0x0000009100917308 */ /* 0x000ee20000000800 */
[----:B------:R-:W-:-:S02]  /*6e60*/  FFMA.FTZ R3, R26, c[0x0][0x23c], -R157 ;  /* 0x00008f001a037a23 */ /* 0x000fc4000001089d */
[--C-:B------:R-:W-:Y:S02]  /*6e70*/  FFMA.FTZ R156, R24, c[0x0][0x23c], -R157.reuse ;  /* 0x00008f00189c7a23 */ /* 0x100fe4000001089d */
[--C-:B------:R-:W-:Y:S02]  /*6e80*/  FFMA.FTZ R158, R22, c[0x0][0x23c], -R157.reuse ;  /* 0x00008f00169e7a23 */ /* 0x100fe4000001089d */
[----:B------:R-:W-:Y:S01]  /*6e90*/  FFMA.FTZ R159, R20, c[0x0][0x23c], -R157 ;  /* 0x00008f00149f7a23 */ /* 0x000fe2000001089d */
[----:B------:R-:W4:Y:S01]  /*6ea0*/  MUFU.EX2 R142, R142 ;  /* 0x0000008e008e7308 */ /* 0x000f220000000800 */
[--C-:B------:R-:W-:Y:S02]  /*6eb0*/  FFMA.FTZ R160, R23, c[0x0][0x23c], -R152.reuse ;  /* 0x00008f0017a07a23 */ /* 0x100fe40000010898 */
[--C-:B------:R-:W-:Y:S02]  /*6ec0*/  FFMA.FTZ R163, R27, c[0x0][0x23c], -R152.reuse ;  /* 0x00008f001ba37a23 */ /* 0x100fe40000010898 */
[----:B------:R-:W-:-:S02]  /*6ed0*/  FFMA.FTZ R161, R25, c[0x0][0x23c], -R152 ;  /* 0x00008f0019a17a23 */ /* 0x000fc40000010898 */
[----:B------:R-:W-:Y:S01]  /*6ee0*/  FFMA.FTZ R162, R21, c[0x0][0x23c], -R152 ;  /* 0x00008f0015a27a23 */ /* 0x000fe20000010898 */
[----:B------:R-:W-:Y:S01]  /*6ef0*/  MUFU.EX2 R141, R141 ;  /* 0x0000008d008d7308 */ /* 0x000fe20000000800 */
[----:B---3--:R-:W-:Y:S01]  /*6f00*/  F2FP.PACK_AB R4, R144, R145 ;  /* 0x000000919004723e */ /* 0x008fe200000000ff */
[----:B------:R-:W-:Y:S01]  /*6f10*/  LDSM.16.MT88.4 R24, [R192+0xe800] ;  /* 0x00e80000c018783b */ /* 0x000fe20000004200 */
[--C-:B------:R-:W-:Y:S02]  /*6f20*/  FFMA.FTZ R166, R170, c[0x0][0x23c], -R157.reuse ;  /* 0x00008f00aaa67a23 */ /* 0x100fe4000001089d */
[--C-:B------:R-:W-:Y:S01]  /*6f30*/  FFMA.FTZ R173, R168, c[0x0][0x23c], -R157.reuse ;  /* 0x00008f00a8ad7a23 */ /* 0x100fe2000001089d */
[----:B------:R-:W-:Y:S01]  /*6f40*/  LDSM.16.MT88.4 R20, [R190+0xe800] ;  /* 0x00e80000be14783b */ /* 0x000fe20000004200 */
[--C-:B------:R-:W-:Y:S01]  /*6f50*/  FFMA.FTZ R164, R212, c[0x0][0x23c], -R157.reuse ;  /* 0x00008f00d4a47a23 */ /* 0x100fe2000001089d */
[----:B------:R-:W3:Y:S01]  /*6f60*/  MUFU.EX2 R140, R140 ;  /* 0x0000008c008c7308 */ /* 0x000ee20000000800 */
[----:B----4-:R-:W-:Y:S01]  /*6f70*/  F2FP.PACK_AB R6, R142, R143 ;  /* 0x0000008f8e06723e */ /* 0x010fe200000000ff */
[----:B------:R-:W-:-:S02]  /*6f80*/  FFMA.FTZ R167, R214, c[0x0][0x23c], -R157 ;  /* 0x00008f00d6a77a23 */ /* 0x000fc4000001089d */
[--C-:B------:R-:W-:Y:S02]  /*6f90*/  FFMA.FTZ R168, R213, c[0x0][0x23c], -R152.reuse ;  /* 0x00008f00d5a87a23 */ /* 0x100fe40000010898 */
[--C-:B------:R-:W-:Y:S02]  /*6fa0*/  FFMA.FTZ R171, R171, c[0x0][0x23c], -R152.reuse ;  /* 0x00008f00abab7a23 */ /* 0x100fe40000010898 */
[----:B------:R-:W-:Y:S01]  /*6fb0*/  MUFU.EX2 R0, R0 ;  /* 0x0000000000007308 */ /* 0x000fe20000000800 */
[--C-:B------:R-:W-:Y:S02]  /*6fc0*/  FFMA.FTZ R169, R169, c[0x0][0x23c], -R152.reuse ;  /* 0x00008f00a9a97a23 */ /* 0x100fe40000010898 */
[----:B------:R-:W-:Y:S02]  /*6fd0*/  FFMA.FTZ R170, R165, c[0x0][0x23c], -R152 ;  /* 0x00008f00a5aa7a23 */ /* 0x000fe40000010898 */
[--C-:B------:R-:W-:Y:S02]  /*6fe0*/  FFMA.FTZ R154, R154, c[0x0][0x23c], -R157.reuse ;  /* 0x00008f009a9a7a23 */ /* 0x100fe4000001089d */
[--C-:B------:R-:W-:Y:S01]  /*6ff0*/  FFMA.FTZ R165, R136, c[0x0][0x23c], -R157.reuse ;  /* 0x00008f0088a57a23 */ /* 0x100fe2000001089d */
[----:B------:R-:W4:Y:S01]  /*7000*/  MUFU.EX2 R149, R149 ;  /* 0x0000009500957308 */ /* 0x000f220000000800 */
[----:B---3--:R-:W-:Y:S01]  /*7010*/  F2FP.PACK_AB R5, R140, R141 ;  /* 0x0000008d8c05723e */ /* 0x008fe200000000ff */
[----:B------:R-:W-:-:S02]  /*7020*/  FFMA.FTZ R155, R155, c[0x0][0x23c], -R157 ;  /* 0x00008f009b9b7a23 */ /* 0x000fc4000001089d */
[----:B------:R-:W-:Y:S02]  /*7030*/  FFMA.FTZ R172, R138, c[0x0][0x23c], -R157 ;  /* 0x00008f008aac7a23 */ /* 0x000fe4000001089d */
[--C-:B------:R-:W-:Y:S02]  /*7040*/  FFMA.FTZ R153, R153, c[0x0][0x23c], -R152.reuse ;  /* 0x00008f0099997a23 */ /* 0x100fe40000010898 */
[----:B------:R-:W3:Y:S01]  /*7050*/  MUFU.EX2 R150, R150 ;  /* 0x0000009600967308 */ /* 0x000ee20000000800 */
[--C-:B------:R-:W-:Y:S02]  /*7060*/  FFMA.FTZ R174, R139, c[0x0][0x23c], -R152.reuse ;  /* 0x00008f008bae7a23 */ /* 0x100fe40000010898 */
[--C-:B------:R-:W-:Y:S02]  /*7070*/  FFMA.FTZ R157, R137, c[0x0][0x23c], -R152.reuse ;  /* 0x00008f00899d7a23 */ /* 0x100fe40000010898 */
        /* <DEDUP_REMOVED lines=13> */
[----:B------:R-:W-:Y:S02]  /*7150*/  FMUL.FTZ R47, R47, R148 ;  /* 0x000000942f2f7220 */ /* 0x000fe40000410000 */
[-C--:B------:R-:W-:Y:S01]  /*7160*/  FMUL.FTZ R128, R128, R150.reuse ;  /* 0x0000009680807220 */ /* 0x080fe20000410000 */
[C---:B-1----:R-:W-:Y:S01]  /*7170*/  HMMA.16816.F32 R40, R4.reuse, R12, R40 ;  /* 0x0000000c0428723c */ /* 0x042fe20000001828 */
[----:B------:R-:W-:Y:S01]  /*7180*/  FMUL.FTZ R129, R129, R150 ;  /* 0x0000009681817220 */ /* 0x000fe20000410000 */
[----:B------:R-:W-:Y:S01]  /*7190*/  MUFU.EX2 R158, R158 ;  /* 0x0000009e009e7308 */ /* 0x000fe20000000800 */
[-C--:B------:R-:W-:Y:S02]  /*71a0*/  FMUL.FTZ R130, R130, R148.reuse ;  /* 0x0000009482827220 */ /* 0x080fe40000410000 */
[----:B------:R-:W-:Y:S02]  /*71b0*/  FMUL.FTZ R131, R131, R148 ;  /* 0x0000009483837220 */ /* 0x000fe40000410000 */
[-C--:B------:R-:W-:Y:S01]  /*71c0*/  FMUL.FTZ R36, R36, R150.reuse ;  /* 0x0000009624247220 */ /* 0x080fe20000410000 */
[----:B------:R-:W-:Y:S01]  /*71d0*/  HMMA.16816.F32 R44, R4, R14, R44 ;  /* 0x0000000e042c723c */ /* 0x000fe2000000182c */
[----:B------:R-:W1:Y:S01]  /*71e0*/  LDSM.16.MT88.4 R12, [R192+0xe000] ;  /* 0x00e00000c00c783b */ /* 0x000e620000004200 */
[----:B------:R-:W-:Y:S01]  /*71f0*/  FMUL.FTZ R37, R37, R150 ;  /* 0x0000009625257220 */ /* 0x000fe20000410000 */
[----:B------:R-:W-:Y:S01]  /*7200*/  MUFU.EX2 R159, R159 ;  /* 0x0000009f009f7308 */ /* 0x000fe20000000800 */
[----:B------:R-:W-:-:S02]  /*7210*/  FMUL.FTZ R38, R38, R148 ;  /* 0x0000009426267220 */ /* 0x000fc40000410000 */
[----:B------:R-:W-:Y:S02]  /*7220*/  FMUL.FTZ R39, R39, R148 ;  /* 0x0000009427277220 */ /* 0x000fe40000410000 */
[-C--:B------:R-:W-:Y:S01]  /*7230*/  FMUL.FTZ R48, R48, R150.reuse ;  /* 0x0000009630307220 */ /* 0x080fe20000410000 */
[C---:B------:R-:W-:Y:S01]  /*7240*/  HMMA.16816.F32 R128, R4.reuse, R16, R128 ;  /* 0x000000100480723c */ /* 0x040fe20000001880 */
[----:B------:R-:W-:Y:S01]  /*7250*/  FMUL.FTZ R49, R49, R150 ;  /* 0x0000009631317220 */ /* 0x000fe20000410000 */
[----:B------:R-:W-:Y:S01]  /*7260*/  MUFU.EX2 R160, R160 ;  /* 0x000000a000a07308 */ /* 0x000fe20000000800 */
[-C--:B------:R-:W-:Y:S02]  /*7270*/  FMUL.FTZ R50, R50, R148.reuse ;  /* 0x0000009432327220 */ /* 0x080fe40000410000 */
[----:B------:R-:W-:Y:S02]  /*7280*/  FMUL.FTZ R51, R51, R148 ;  /* 0x0000009433337220 */ /* 0x000fe40000410000 */
        /* <DEDUP_REMOVED lines=8> */
[C---:B--2---:R-:W-:Y:S01]  /*7310*/  HMMA.16816.F32 R48, R4.reuse, R8, R48 ;  /* 0x000000080430723c */ /* 0x044fe20000001830 */
[----:B------:R-:W-:Y:S02]  /*7320*/  FMUL.FTZ R65, R65, R150 ;  /* 0x0000009641417220 */ /* 0x000fe40000410000 */
[-C--:B------:R-:W-:Y:S01]  /*7330*/  FMUL.FTZ R66, R66, R148.reuse ;  /* 0x0000009442427220 */ /* 0x080fe20000410000 */
[----:B------:R-:W-:Y:S01]  /*7340*/  MUFU.EX2 R161, R161 ;  /* 0x000000a100a17308 */ /* 0x000fe20000000800 */
[----:B------:R-:W-:Y:S02]  /*7350*/  FMUL.FTZ R67, R67, R148 ;  /* 0x0000009443437220 */ /* 0x000fe40000410000 */
[-C--:B------:R-:W-:Y:S01]  /*7360*/  FMUL.FTZ R68, R68, R150.reuse ;  /* 0x0000009644447220 */ /* 0x080fe20000410000 */
[----:B------:R-:W-:Y:S01]  /*7370*/  HMMA.16816.F32 R52, R4, R10, R52 ;  /* 0x0000000a0434723c */ /* 0x000fe20000001834 */
[----:B------:R-:W2:Y:S01]  /*7380*/  LDSM.16.MT88.4 R8, [R190+0xe000] ;  /* 0x00e00000be08783b */ /* 0x000ea20000004200 */
[----:B------:R-:W-:-:S02]  /*7390*/  FMUL.FTZ R69, R69, R150 ;  /* 0x0000009645457220 */ /* 0x000fc40000410000 */
[-C--:B------:R-:W-:Y:S01]  /*73a0*/  FMUL.FTZ R70, R70, R148.reuse ;  /* 0x0000009446467220 */ /* 0x080fe20000410000 */
[----:B------:R-:W2:Y:S01]  /*73b0*/  MUFU.EX2 R162, R162 ;  /* 0x000000a200a27308 */ /* 0x000ea20000000800 */
[----:B------:R-:W-:Y:S02]  /*73c0*/  FMUL.FTZ R71, R71, R148 ;  /* 0x0000009447477220 */ /* 0x000fe40000410000 */
[C---:B-1----:R-:W-:Y:S01]  /*73d0*/  HMMA.16816.F32 R64, R4.reuse, R12, R64 ;  /* 0x0000000c0440723c */ /* 0x042fe20000001840 */
[-C--:B------:R-:W-:Y:S02]  /*73e0*/  FMUL.FTZ R56, R56, R150.reuse ;  /* 0x0000009638387220 */ /* 0x080fe40000410000 */
[----:B------:R-:W-:Y:S02]  /*73f0*/  FMUL.FTZ R57, R57, R150 ;  /* 0x0000009639397220 */ /* 0x000fe40000410000 */
[-C--:B------:R-:W-:Y:S01]  /*7400*/  FMUL.FTZ R58, R58, R148.reuse ;  /* 0x000000943a3a7220 */ /* 0x080fe20000410000 */
[----:B------:R-:W-:Y:S01]  /*7410*/  MUFU.EX2 R164, R164 ;  /* 0x000000a400a47308 */ /* 0x000fe20000000800 */
[----:B------:R-:W-:Y:S01]  /*7420*/  FMUL.FTZ R59, R59, R148 ;  /* 0x000000943b3b7220 */ /* 0x000fe20000410000 */
[----:B------:R-:W-:Y:S01]  /*7430*/  HMMA.16816.F32 R68, R4, R14, R68 ;  /* 0x0000000e0444723c */ /* 0x000fe20000001844 */
[----:B------:R-:W1:Y:S01]  /*7440*/  LDSM.16.MT88.4 R12, [R188+0xe000] ;  /* 0x00e00000bc0c783b */ /* 0x000e620000004200 */
[----:B------:R-:W-:-:S02]  /*7450*/  FMUL.FTZ R60, R60, R150 ;  /* 0x000000963c3c7220 */ /* 0x000fc40000410000 */
[----:B------:R-:W-:Y:S02]  /*7460*/  FMUL.FTZ R61, R61, R150 ;  /* 0x000000963d3d7220 */ /* 0x000fe40000410000 */
[-C--:B------:R-:W-:Y:S01]  /*7470*/  FMUL.FTZ R62, R62, R148.reuse ;  /* 0x000000943e3e7220 */ /* 0x080fe20000410000 */
[----:B------:R-:W1:Y:S01]  /*7480*/  MUFU.EX2 R167, R167 ;  /* 0x000000a700a77308 */ /* 0x000e620000000800 */
[----:B------:R-:W-:Y:S02]  /*7490*/  FMUL.FTZ R63, R63, R148 ;  /* 0x000000943f3f7220 */ /* 0x000fe40000410000 */
        /* <DEDUP_REMOVED lines=8> */
[----:B------:R-:W-:Y:S01]  /*7520*/  FMUL.FTZ R77, R77, R150 ;  /* 0x000000964d4d7220 */ /* 0x000fe20000410000 */
[----:B------:R-:W4:Y:S01]  /*7530*/  LDSM.16.MT88.4 R16, [R189+0xe000] ;  /* 0x00e00000bd10783b */ /* 0x000f220000004200 */
[-C--:B------:R-:W-:Y:S01]  /*7540*/  FMUL.FTZ R78, R78, R148.reuse ;  /* 0x000000944e4e7220 */ /* 0x080fe20000410000 */
[----:B------:R-:W-:Y:S01]  /*7550*/  MUFU.EX2 R173, R173 ;  /* 0x000000ad00ad7308 */ /* 0x000fe20000000800 */
[----:B------:R-:W-:Y:S02]  /*7560*/  FMUL.FTZ R79, R79, R148 ;  /* 0x000000944f4f7220 */ /* 0x000fe40000410000 */
[-C--:B------:R-:W-:Y:S01]  /*7570*/  FMUL.FTZ R88, R88, R150.reuse ;  /* 0x0000009658587220 */ /* 0x080fe20000410000 */
[----:B--2---:R-:W-:Y:S01]  /*7580*/  HMMA.16816.F32 R72, R4, R8, R72 ;  /* 0x000000080448723c */ /* 0x004fe20000001848 */
[----:B------:R-:W-:-:S02]  /*7590*/  FMUL.FTZ R89, R89, R150 ;  /* 0x0000009659597220 */ /* 0x000fc40000410000 */
[-C--:B------:R-:W-:Y:S01]  /*75a0*/  FMUL.FTZ R90, R90, R148.reuse ;  /* 0x000000945a5a7220 */ /* 0x080fe20000410000 */
[----:B------:R-:W-:Y:S01]  /*75b0*/  MUFU.EX2 R168, R168 ;  /* 0x000000a800a87308 */ /* 0x000fe20000000800 */
[----:B------:R-:W-:Y:S02]  /*75c0*/  FMUL.FTZ R91, R91, R148 ;  /* 0x000000945b5b7220 */ /* 0x000fe40000410000 */
[-C--:B------:R-:W-:Y:S01]  /*75d0*/  FMUL.FTZ R92, R92, R150.reuse ;  /* 0x000000965c5c7220 */ /* 0x080fe20000410000 */
[----:B------:R-:W-:Y:S01]  /*75e0*/  HMMA.16816.F32 R76, R4, R10, R76 ;  /* 0x0000000a044c723c */ /* 0x000fe2000000184c */
[----:B------:R-:W2:Y:S01]  /*75f0*/  LDSM.16.MT88.4 R8, [R192+0x10000] ;  /* 0x01000000c008783b */ /* 0x000ea20000004200 */
[----:B------:R-:W-:Y:S02]  /*7600*/  FMUL.FTZ R93, R93, R150 ;  /* 0x000000965d5d7220 */ /* 0x000fe40000410000 */
[-C--:B------:R-:W-:Y:S01]  /*7610*/  FMUL.FTZ R94, R94, R148.reuse ;  /* 0x000000945e5e7220 */ /* 0x080fe20000410000 */
[----:B------:R-:W2:Y:S01]  /*7620*/  MUFU.EX2 R171, R171 ;  /* 0x000000ab00ab7308 */ /* 0x000ea20000000800 */
[----:B------:R-:W-:-:S02]  /*7630*/  FMUL.FTZ R95, R95, R148 ;  /* 0x000000945f5f7220 */ /* 0x000fc40000410000 */
        /* <DEDUP_REMOVED lines=37> */
[----:B------:R-:W-:Y:S01]  /*7890*/  MUFU.EX2 R172, R172 ;  /* 0x000000ac00ac7308 */ /* 0x000fe20000000800 */
        /* <DEDUP_REMOVED lines=27> */
[----:B------:R-:W-:Y:S01]  /*7a50*/  FFMA.FTZ R145, R219, R150, R145 ;  /* 0x00000096db917223 */ /* 0x000fe20000010091 */
[----:B--2---:R-:W-:Y:S03]  /*7a60*/  HMMA.16816.F32 R120, R4, R8, R120 ;  /* 0x000000080478723c */ /* 0x004fe60000001878 */
[----:B------:R-:W-:-:S04]  /*7a70*/  FADD.FTZ R144, R144, R145 ;  /* 0x0000009190907221 */ /* 0x000fc80000010000 */
[----:B------:R-:W-:Y:S01]  /*7a80*/  FADD.FTZ R143, R143, R144 ;  /* 0x000000908f8f7221 */ /* 0x000fe20000010000 */
[----:B------:R-:W-:Y:S01]  /*7a90*/  HMMA.16816.F32 R116, R4, R10, R116 ;  /* 0x0000000a0474723c */ /* 0x000fe20000001874 */
[----:B------:R-:W-:Y:S02]  /*7aa0*/  LDSM.16.MT88.4 R8, [R188+0xe800] ;  /* 0x00e80000bc08783b */ /* 0x000fe40000004200 */
[----:B------:R-:W-:-:S04]  /*7ab0*/  FADD.FTZ R142, R142, R143 ;  /* 0x0000008f8e8e7221 */ /* 0x000fc80000010000 */
[C---:B---3--:R-:W-:Y:S01]  /*7ac0*/  F2FP.PACK_AB R4, R156.reuse, R3 ;  /* 0x000000039c04723e */ /* 0x048fe200000000ff */
[----:B------:R-:W-:Y:S01]  /*7ad0*/  FADD.FTZ R3, R3, R142 ;  /* 0x0000008e03037221 */ /* 0x000fe20000010000 */
[----:B-----5:R-:W-:Y:S02]  /*7ae0*/  F2FP.PACK_AB R5, R163, R160 ;  /* 0x000000a0a305723e */ /* 0x020fe400000000ff */
[----:B------:R-:W-:Y:S01]  /*7af0*/  F2FP.PACK_AB R6, R159, R158 ;  /* 0x0000009e9f06723e */ /* 0x000fe200000000ff */
[----:B------:R-:W-:Y:S01]  /*7b00*/  FADD.FTZ R3, R156, R3 ;  /* 0x000000039c037221 */ /* 0x000fe20000010000 */
[----:B------:R-:W-:-:S03]  /*7b10*/  F2FP.PACK_AB R7, R162, R161 ;  /* 0x000000a1a207723e */ /* 0x000fc600000000ff */
[----:B------:R-:W-:-:S04]  /*7b20*/  FADD.FTZ R158, R158, R3 ;  /* 0x000000039e9e7221 */ /* 0x000fc80000010000 */
[----:B-1----:R-:W-:Y:S01]  /*7b30*/  HMMA.16816.F32 R128, R4, R12, R128 ;  /* 0x0000000c0480723c */ /* 0x002fe20000001880 */
        /* <DEDUP_REMOVED lines=29> */
[----:B------:R-:W-:Y:S07]  /*7d10*/  LDSM.16.MT88.4 R24, [R192+0xf000] ;  /* 0x00f00000c018783b */ /* 0x000fee0000004200 */
[C---:B---3--:R-:W-:Y:S08]  /*7d20*/  HMMA.16816.F32 R108, R4.reuse, R20, R108 ;  /* 0x00000014046c723c */ /* 0x048ff0000000186c */
[C---:B------:R-:W-:Y:S01]  /*7d30*/  HMMA.16816.F32 R112, R4.reuse, R22, R112 ;  /* 0x000000160470723c */ /* 0x040fe20000001870 */
[----:B------:R-:W-:Y:S07]  /*7d40*/  LDSM.16.MT88.4 R20, [R190+0xf000] ;  /* 0x00f00000be14783b */ /* 0x000fee0000004200 */
[C---:B----4-:R-:W-:Y:S08]  /*7d50*/  HMMA.16816.F32 R120, R4.reuse, R16, R120 ;  /* 0x000000100478723c */ /* 0x050ff00000001878 */
[----:B------:R-:W-:Y:S01]  /*7d60*/  HMMA.16816.F32 R116, R4, R18, R116 ;  /* 0x000000120474723c */ /* 0x000fe20000001874 */
[----:B------:R-:W2:Y:S06]  /*7d70*/  LDSM.16.MT88.4 R16, [R189+0xf000] ;  /* 0x00f00000bd10783b */ /* 0x000eac0000004200 */
[----:B------:R-:W-:Y:S01]  /*7d80*/  F2FP.PACK_AB R4, R167, R164 ;  /* 0x000000a4a704723e */ /* 0x000fe200000000ff */
[----:B------:R-:W-:Y:S01]  /*7d90*/  FADD.FTZ R164, R164, R159 ;  /* 0x0000009fa4a47221 */ /* 0x000fe20000010000 */
[----:B------:R-:W-:-:S02]  /*7da0*/  F2FP.PACK_AB R5, R171, R168 ;  /* 0x000000a8ab05723e */ /* 0x000fc400000000ff */
        /* <DEDUP_REMOVED lines=8> */
[C---:B-----5:R-:W-:Y:S08]  /*7e30*/  HMMA.16816.F32 R40, R4.reuse, R8, R40 ;  /* 0x000000080428723c */ /* 0x060ff00000001828 */
[C---:B--2---:R-:W-:Y:S08]  /*7e40*/  HMMA.16816.F32 R80, R4.reuse, R16, R80 ;  /* 0x000000100450723c */ /* 0x044ff00000001850 */
[C---:B------:R-:W-:Y:S01]  /*7e50*/  HMMA.16816.F32 R84, R4.reuse, R18, R84 ;  /* 0x000000120454723c */ /* 0x040fe20000001854 */
[----:B------:R-:W2:Y:S07]  /*7e60*/  LDSM.16.MT88.4 R16, [R189+0x11000] ;  /* 0x01100000bd10783b */ /* 0x000eae0000004200 */
        /* <DEDUP_REMOVED lines=27> */
[----:B------:R-:W-:Y:S01]  /*8020*/  HMMA.16816.F32 R76, R4, R22, R76 ;  /* 0x00000016044c723c */ /* 0x000fe2000000184c */
[----:B------:R-:W1:Y:S06]  /*8030*/  LDSM.16.MT88.4 R20, [R189+0xf800] ;  /* 0x00f80000bd14783b */ /* 0x000e6c0000004200 */
[----:B------:R-:W-:Y:S01]  /*8040*/  F2FP.PACK_AB R4, R165, R154 ;  /* 0x0000009aa504723e */ /* 0x000fe200000000ff */
[----:B------:R-:W-:Y:S01]  /*8050*/  FADD.FTZ R154, R154, R173 ;  /* 0x000000ad9a9a7221 */ /* 0x000fe20000010000 */
[----:B------:R-:W-:-:S02]  /*8060*/  F2FP.PACK_AB R5, R174, R153 ;  /* 0x00000099ae05723e */ /* 0x000fc400000000ff */
[----:B------:R-:W-:Y:S01]  /*8070*/  F2FP.PACK_AB R6, R172, R155 ;  /* 0x0000009bac06723e */ /* 0x000fe200000000ff */
[----:B------:R-:W-:Y:S01]  /*8080*/  FADD.FTZ R154, R165, R154 ;  /* 0x0000009aa59a7221 */ /* 0x000fe20000010000 */
[----:B------:R-:W-:-:S03]  /*8090*/  F2FP.PACK_AB R7, R152, R157 ;  /* 0x0000009d9807723e */ /* 0x000fc600000000ff */
[----:B------:R-:W-:-:S04]  /*80a0*/  FADD.FTZ R155, R155, R154 ;  /* 0x0000009a9b9b7221 */ /* 0x000fc80000010000 */
[----:B--2---:R-:W-:Y:S01]  /*80b0*/  HMMA.16816.F32 R88, R4, R16, R88 ;  /* 0x000000100458723c */ /* 0x004fe20000001858 */
[----:B------:R-:W-:-:S06]  /*80c0*/  FADD.FTZ R219, R172, R155 ;  /* 0x0000009bacdb7221 */ /* 0x000fcc0000010000 */
[----:B------:R-:W-:Y:S01]  /*80d0*/  FFMA.FTZ R17, R217, R148, R141 ;  /* 0x00000094d9117223 */ /* 0x000fe2000001008d */
[----:B---3--:R-:W-:Y:S03]  /*80e0*/  HMMA.16816.F32 R128, R4, R8, R128 ;  /* 0x000000080480723c */ /* 0x008fe60000001880 */
[----:B------:R-:W-:-:S04]  /*80f0*/  FADD.FTZ R17, R140, R17 ;  /* 0x000000118c117221 */ /* 0x000fc80000010000 */
[----:B------:R-:W-:Y:S01]  /*8100*/  FADD.FTZ R0, R0, R17 ;  /* 0x0000001100007221 */ /* 0x000fe20000010000 */
[----:B------:R-:W-:Y:S01]  /*8110*/  HMMA.16816.F32 R36, R4, R10, R36 ;  /* 0x0000000a0424723c */ /* 0x000fe20000001824 */
[----:B------:R-:W2:Y:S02]  /*8120*/  LDSM.16.MT88.4 R8, [R190+0x11800] ;  /* 0x01180000be08783b */ /* 0x000ea40000004200 */
[----:B------:R-:W-:-:S04]  /*8130*/  FADD.FTZ R149, R149, R0 ;  /* 0x0000000095957221 */ /* 0x000fc80000010000 */
[----:B------:R-:W-:Y:S01]  /*8140*/  FADD.FTZ R0, R160, R149 ;  /* 0x00000095a0007221 */ /* 0x000fe20000010000 */
[----:B----4-:R-:W-:Y:S03]  /*8150*/  HMMA.16816.F32 R64, R4, R24, R64 ;  /* 0x000000180440723c */ /* 0x010fe60000001840 */
[----:B------:R-:W-:-:S04]  /*8160*/  FADD.FTZ R0, R163, R0 ;  /* 0x00000000a3007221 */ /* 0x000fc80000010000 */
[----:B------:R-:W-:Y:S01]  /*8170*/  FADD.FTZ R3, R161, R0 ;  /* 0x00000000a1037221 */ /* 0x000fe20000010000 */
[----:B------:R-:W-:Y:S01]  /*8180*/  HMMA.16816.F32 R68, R4, R26, R68 ;  /* 0x0000001a0444723c */ /* 0x000fe20000001844 */
[----:B------:R-:W3:Y:S02]  /*8190*/  LDSM.16.MT88.4 R24, [R189+0x11800] ;  /* 0x01180000bd18783b */ /* 0x000ee40000004200 */
[----:B------:R-:W-:-:S04]  /*81a0*/  FADD.FTZ R3, R162, R3 ;  /* 0x00000003a2037221 */ /* 0x000fc80000010000 */
[----:B------:R-:W-:Y:S01]  /*81b0*/  FADD.FTZ R0, R168, R3 ;  /* 0x00000003a8007221 */ /* 0x000fe20000010000 */
[----:B-1----:R-:W-:Y:S01]  /*81c0*/  HMMA.16816.F32 R96, R4, R12, R96 ;  /* 0x0000000c0460723c */ /* 0x002fe20000001860 */
[----:B------:R-:W-:Y:S02]  /*81d0*/  MOV R3, R146 ;  /* 0x0000009200037202 */ /* 0x000fe40000000f00 */
[----:B------:R-:W-:-:S04]  /*81e0*/  FADD.FTZ R0, R171, R0 ;  /* 0x00000000ab007221 */ /* 0x000fc80000010000 */
[----:B------:R-:W-:Y:S01]  /*81f0*/  FADD.FTZ R169, R169, R0 ;  /* 0x00000000a9a97221 */ /* 0x000fe20000010000 */
[----:B------:R-:W-:Y:S01]  /*8200*/  HMMA.16816.F32 R100, R4, R14, R100 ;  /* 0x0000000e0464723c */ /* 0x000fe20000001864 */
[----:B------:R-:W1:Y:S02]  /*8210*/  LDSM.16.MT88.4 R12, [R188+0x11800] ;  /* 0x01180000bc0c783b */ /* 0x000e640000004200 */
        /* <DEDUP_REMOVED lines=8> */
[C---:B-----5:R-:W-:Y:S08]  /*82a0*/  HMMA.16816.F32 R56, R4.reuse, R32, R56 ;  /* 0x000000200438723c */ /* 0x060ff00000001838 */
        /* <DEDUP_REMOVED lines=11> */
[C---:B------:R-:W-:Y:S08]  /*8360*/  HMMA.16816.F32 R116, R4.reuse, R14, R116 ;  /* 0x0000000e0474723c */ /* 0x040ff00000001874 */
[----:B------:R-:W-:Y:S07]  /*8370*/  HMMA.16816.F32 R48, R4, R132, R48 ;  /* 0x000000840430723c */ /* 0x000fee0000001830 */
[----:B------:R-:W-:-:S02]  /*8380*/  MOV R132, R147 ;  /* 0x0000009300847202 */ /* 0x000fc40000000f00 */
.L_x_2043:
[----:B------:R-:W-:-:S13]  /*8390*/  ISETP.GE.AND P1, PT, R203, 0x1, PT ;  /* 0x00000001cb00780c */ /* 0x000fda0003f26270 */
[----:B------:R-:W-:Y:S05]  /*83a0*/  @!P1 BRA `(.L_x_2049) ;  /* 0x00002f6000009947 */ /* 0x000fea0003800000 */
[----:B------:R-:W-:Y:S01]  /*83b0*/  IMAD.MOV.U32 R213, RZ, RZ, c[0x0][0x1a0] ;  /* 0x00006800ffd57624 */ /* 0x000fe200078e00ff */
[----:B------:R-:W-:Y:S01]  /*83c0*/  MOV R210, 0x5 ;  /* 0x0000000500d27802 */ /* 0x000fe20000000f00 */
[C---:B------:R-:W-:Y:S01]  /*83d0*/  IMAD.U32 R214, R2.reuse, -0x40, RZ ;  /* 0xffffffc002d67824 */ /* 0x040fe200078e00ff */
[C---:B------:R-:W-:Y:S01]  /*83e0*/  SHF.L.U32 R211, R2.reuse, 0x5, RZ ;  /* 0x0000000502d37819 */ /* 0x040fe200000006ff */
[C---:B------:R-:W-:Y:S01]  /*83f0*/  IMAD.U32 R216, R213.reuse, -0x40, RZ ;  /* 0xffffffc0d5d87824 */ /* 0x040fe200078e00ff */
[-C--:B------:R-:W-:Y:S01]  /*8400*/  SHF.L.U64.HI R204, R2, R210.reuse, c[0x0][0x19c] ;  /* 0x0000670002cc7619 */ /* 0x080fe200000102d2 */
[----:B------:R-:W-:Y:S01]  /*8410*/  IMAD.MOV.U32 R0, RZ, RZ, R3 ;  /* 0x000000ffff007224 */ /* 0x000fe200078e0003 */
[C---:B------:R-:W-:Y:S01]  /*8420*/  SHF.L.U64.HI R210, R213.reuse, R210, c[0x0][0x1a4] ;  /* 0x00006900d5d27619 */ /* 0x040fe200000102d2 */
[----:B------:R-:W-:Y:S01]  /*8430*/  IMAD.MOV.U32 R133, RZ, RZ, R132 ;  /* 0x000000ffff857224 */ /* 0x000fe200078e0084 */
[----:B------:R-:W-:Y:S02]  /*8440*/  SHF.L.U32 R213, R213, 0x5, RZ ;  /* 0x00000005d5d57819 */ /* 0x000fe400000006ff */
[----:B------:R-:W-:-:S02]  /*8450*/  SHF.R.S32.HI R212, RZ, 0x1f, R214 ;  /* 0x0000001fffd47819 */ /* 0x000fc400000114d6 */
[----:B------:R-:W-:Y:S02]  /*8460*/  SHF.R.S32.HI R215, RZ, 0x1f, R216 ;  /* 0x0000001fffd77819 */ /* 0x000fe400000114d8 */
.L_x_2053:
        /* <DEDUP_REMOVED lines=59> */
[C---:B------:R-:W-:Y:S01]  /*8820*/  IMAD.WIDE.U32 R6, R4.reuse, c[0x0][0x188], R6 ;  /* 0x0000620004067a25 */ /* 0x040fe200078e0006 */
[----:B------:R-:W-:Y:S05]  /*8830*/  SHF.R.S32.HI R3, RZ, 0x1f, R4 ;  /* 0x0000001fff037819 */ /* 0x000fea0000011404 */
[----:B------:R-:W-:Y:S04]  /*8840*/  IMAD R3, R3, c[0x0][0x188], RZ ;  /* 0x0000620003037a24 */ /* 0x000fe800078e02ff */
[----:B------:R-:W-:Y:S04]  /*8850*/  IMAD R3, R4, c[0x0][0x18c], R3 ;  /* 0x0000630004037a24 */ /* 0x000fe800078e0203 */
[----:B------:R-:W-:Y:S02]  /*8860*/  IMAD.IADD R3, R7, 0x1, R3 ;  /* 0x0000000107037824 */ /* 0x000fe400078e0203 */
.L_x_2050:
[C---:B------:R-:W-:Y:S04]  /*8870*/  LEA R200, P1, R6.reuse, R200, 0x1 ;  /* 0x000000c806c87211 */ /* 0x040fe800078208ff */
[----:B------:R-:W-:Y:S02]  /*8880*/  LEA.HI.X R201, R6, R201, R3, 0x1, P1 ;  /* 0x000000c906c97211 */ /* 0x000fe400008f0c03 */
[C---:B------:R-:W-:Y:S03]  /*8890*/  IADD3 R220, P1, R213.reuse, R200, RZ ;  /* 0x000000c8d5dc7210 */ /* 0x040fe60007f3e0ff */
[----:B------:R-:W-:Y:S01]  /*88a0*/  @!PT LDS RZ, [RZ] ;  /* 0x00000000fffff984 */ /* 0x000fe20000000800 */
[----:B------:R-:W-:Y:S01]  /*88b0*/  @!PT LDS RZ, [RZ] ;  /* 0x00000000fffff984 */ /* 0x000fe20000000800 */
[----:B------:R-:W-:Y:S01]  /*88c0*/  @!PT LDS RZ, [RZ] ;  /* 0x00000000fffff984 */ /* 0x000fe20000000800 */
[----:B------:R1:W-:Y:S02]  /*88d0*/  LDGSTS.E.BYPASS.LTC128B.128 [R205+0xc000], [R200.64] ;  /* 0x0c000000c8cd7fae */ /* 0x0003e4000b901d46 */
[C---:B------:R-:W-:Y:S01]  /*88e0*/  IMAD.X R221, R210.reuse, 0x1, R201, P1 ;  /* 0x00000001d2dd7824 */ /* 0x040fe200008e06c9 */
[C---:B------:R-:W-:Y:S01]  /*88f0*/  IADD3 R134, P1, R213.reuse, R220, RZ ;  /* 0x000000dcd5867210 */ /* 0x040fe20007f3e0ff */
[----:B------:R1:W-:Y:S04]  /*8900*/  LDGSTS.E.BYPASS.LTC128B.128 [R205+0xe000], [R200.64+0x80] ;  /* 0x0e000080c8cd7fae */ /* 0x0003e8000b901d46 */
[----:B------:R1:W-:Y:S01]  /*8910*/  LDGSTS.E.BYPASS.LTC128B.128 [R205+0x10000], [R200.64+0x100] ;  /* 0x10000100c8cd7fae */ /* 0x0003e2000b901d46 */
[C---:B------:R-:W-:Y:S01]  /*8920*/  IMAD.X R135, R210.reuse, 0x1, R221, P1 ;  /* 0x00000001d2877824 */ /* 0x040fe200008e06dd */
[----:B------:R-:W-:Y:S02]  /*8930*/  IADD3 R2, P1, R213, R134, RZ ;  /* 0x00000086d5027210 */ /* 0x000fe40007f3e0ff */
[----:B------:R1:W-:Y:S03]  /*8940*/  LDGSTS.E.BYPASS.LTC128B.128 [R205+0xc800], [R220.64] ;  /* 0x0c800000dccd7fae */ /* 0x0003e6000b901d46 */
[----:B------:R-:W-:Y:S01]  /*8950*/  IMAD.X R3, R210, 0x1, R135, P1 ;  /* 0x00000001d2037824 */ /* 0x000fe200008e0687 */
[----:B------:R1:W-:Y:S01]  /*8960*/  LDGSTS.E.BYPASS.LTC128B.128 [R205+0xe800], [R220.64+0x80] ;  /* 0x0e800080dccd7fae */ /* 0x0003e2000b901d46 */
[----:B------:R-:W-:Y:S03]  /*8970*/  ISETP.GE.AND P1, PT, R203, 0x2, PT ;  /* 0x00000002cb00780c */ /* 0x000fe60003f26270 */
        /* <DEDUP_REMOVED lines=8> */
[----:B------:R-:W2:Y:S04]  /*8a00*/  LDSM.16.M88.4 R140, [R197+0x6000] ;  /* 0x00600000c58c783b */ /* 0x000ea80000000200 */
[----:B------:R-:W3:Y:S04]  /*8a10*/  LDSM.16.M88.4 R144, [R197+0x6800] ;  /* 0x00680000c590783b */ /* 0x000ee80000000200 */
[----:B------:R-:W4:Y:S04]  /*8a20*/  LDSM.16.M88.4 R148, [R197+0x7000] ;  /* 0x00700000c594783b */ /* 0x000f280000000200 */
[----:B------:R-:W0:Y:S04]  /*8a30*/  LDGDEPBAR ;  /* 0x00000000000079af */ /* 0x000e280000000000 */
[----:B------:R-:W5:Y:S04]  /*8a40*/  LDSM.16.M88.4 R152, [R197+0x7800] ;  /* 0x00780000c598783b */ /* 0x000f680000000200 */
[----:B------:R-:W-:Y:S04]  /*8a50*/  LDSM.16.M88.4 R156, [R196] ;  /* 0x00000000c49c783b */ /* 0x000fe80000000200 */
[----:B------:R-:W1:Y:S04]  /*8a60*/  LDSM.16.M88.4 R160, [R195] ;  /* 0x00000000c3a0783b */ /* 0x000e680000000200 */
[----:B------:R-:W1:Y:S04]  /*8a70*/  LDSM.16.M88.4 R164, [R187] ;  /* 0x00000000bba4783b */ /* 0x000e680000000200 */
[----:B------:R-:W1:Y:S04]  /*8a80*/  LDSM.16.M88.4 R168, [R186] ;  /* 0x00000000baa8783b */ /* 0x000e680000000200 */
[----:B------:R-:W1:Y:S01]  /*8a90*/  LDSM.16.M88.4 R172, [R185] ;  /* 0x00000000b9ac783b */ /* 0x000e620000000200 */
[C---:B--2---:R-:W-:Y:S08]  /*8aa0*/  HMMA.16816.F32 R4, R136.reuse, R140, RZ ;  /* 0x0000008c8804723c */ /* 0x044ff000000018ff */
[C---:B------:R-:W-:Y:S01]  /*8ab0*/  HMMA.16816.F32 R8, R136.reuse, R142, RZ ;  /* 0x0000008e8808723c */ /* 0x040fe200000018ff */
[----:B------:R-:W-:Y:S07]  /*8ac0*/  LDSM.16.M88.4 R140, [R194] ;  /* 0x00000000c28c783b */ /* 0x000fee0000000200 */
[C---:B---3--:R-:W-:Y:S08]  /*8ad0*/  HMMA.16816.F32 R12, R136.reuse, R144, RZ ;  /* 0x00000090880c723c */ /* 0x048ff000000018ff */
[C---:B------:R-:W-:Y:S01]  /*8ae0*/  HMMA.16816.F32 R16, R136.reuse, R146, RZ ;  /* 0x000000928810723c */ /* 0x040fe200000018ff */
[----:B------:R-:W2:Y:S07]  /*8af0*/  LDSM.16.M88.4 R144, [R191+0x6000] ;  /* 0x00600000bf90783b */ /* 0x000eae0000000200 */
[C---:B----4-:R-:W-:Y:S08]  /*8b00*/  HMMA.16816.F32 R20, R136.reuse, R148, RZ ;  /* 0x000000948814723c */ /* 0x050ff000000018ff */
[C---:B------:R-:W-:Y:S01]  /*8b10*/  HMMA.16816.F32 R24, R136.reuse, R150, RZ ;  /* 0x000000968818723c */ /* 0x040fe200000018ff */
[----:B------:R-:W3:Y:S07]  /*8b20*/  LDSM.16.M88.4 R148, [R191+0x6800] ;  /* 0x00680000bf94783b */ /* 0x000eee0000000200 */
[C---:B-----5:R-:W-:Y:S08]  /*8b30*/  HMMA.16816.F32 R28, R136.reuse, R152, RZ ;  /* 0x00000098881c723c */ /* 0x060ff000000018ff */
[----:B------:R-:W-:Y:S01]  /*8b40*/  HMMA.16816.F32 R32, R136, R154, RZ ;  /* 0x0000009a8820723c */ /* 0x000fe200000018ff */
[----:B------:R-:W4:Y:S04]  /*8b50*/  LDSM.16.M88.4 R136, [R191+0x7000] ;  /* 0x00700000bf88783b */ /* 0x000f280000000200 */
[----:B------:R-:W5:Y:S03]  /*8b60*/  LDSM.16.M88.4 R152, [R191+0x7800] ;  /* 0x00780000bf98783b */ /* 0x000f660000000200 */
[C---:B-1----:R-:W-:Y:S08]  /*8b70*/  HMMA.16816.F32 R4, R156.reuse, R160, R4 ;  /* 0x000000a09c04723c */ /* 0x042ff00000001804 */
[C---:B------:R-:W-:Y:S01]  /*8b80*/  HMMA.16816.F32 R8, R156.reuse, R162, R8 ;  /* 0x000000a29c08723c */ /* 0x040fe20000001808 */
[----:B------:R-:W-:Y:S07]  /*8b90*/  LDSM.16.M88.4 R160, [R193] ;  /* 0x00000000c1a0783b */ /* 0x000fee0000000200 */
[C---:B------:R-:W-:Y:S08]  /*8ba0*/  HMMA.16816.F32 R12, R156.reuse, R164, R12 ;  /* 0x000000a49c0c723c */ /* 0x040ff0000000180c */
[C---:B------:R-:W-:Y:S01]  /*8bb0*/  HMMA.16816.F32 R16, R156.reuse, R166, R16 ;  /* 0x000000a69c10723c */ /* 0x040fe20000001810 */
[----:B------:R-:W1:Y:S07]  /*8bc0*/  LDSM.16.M88.4 R164, [R184] ;  /* 0x00000000b8a4783b */ /* 0x000e6e0000000200 */
[C---:B------:R-:W-:Y:S08]  /*8bd0*/  HMMA.16816.F32 R20, R156.reuse, R168, R20 ;  /* 0x000000a89c14723c */ /* 0x040ff00000001814 */
[C---:B------:R-:W-:Y:S01]  /*8be0*/  HMMA.16816.F32 R24, R156.reuse, R170, R24 ;  /* 0x000000aa9c18723c */ /* 0x040fe20000001818 */
[----:B------:R-:W1:Y:S07]  /*8bf0*/  LDSM.16.M88.4 R168, [R184+0x800] ;  /* 0x00080000b8a8783b */ /* 0x000e6e0000000200 */
[C---:B------:R-:W-:Y:S08]  /*8c00*/  HMMA.16816.F32 R28, R156.reuse, R172, R28 ;  /* 0x000000ac9c1c723c */ /* 0x040ff0000000181c */
[----:B------:R-:W-:Y:S01]  /*8c10*/  HMMA.16816.F32 R32, R156, R174, R32 ;  /* 0x000000ae9c20723c */ /* 0x000fe20000001820 */
[----:B------:R-:W1:Y:S04]  /*8c20*/  LDSM.16.M88.4 R156, [R184+0x1000] ;  /* 0x00100000b89c783b */ /* 0x000e680000000200 */
[----:B------:R-:W1:Y:S03]  /*8c30*/  LDSM.16.M88.4 R172, [R184+0x1800] ;  /* 0x00180000b8ac783b */ /* 0x000e660000000200 */
[C---:B--2---:R-:W-:Y:S08]  /*8c40*/  HMMA.16816.F32 R4, R140.reuse, R144, R4 ;  /* 0x000000908c04723c */ /* 0x044ff00000001804 */
[C---:B------:R-:W-:Y:S01]  /*8c50*/  HMMA.16816.F32 R8, R140.reuse, R146, R8 ;  /* 0x000000928c08723c */ /* 0x040fe20000001808 */
[----:B------:R-:W-:Y:S07]  /*8c60*/  LDSM.16.M88.4 R144, [R197+0x8000] ;  /* 0x00800000c590783b */ /* 0x000fee0000000200 */
[C---:B---3--:R-:W-:Y:S08]  /*8c70*/  HMMA.16816.F32 R12, R140.reuse, R148, R12 ;  /* 0x000000948c0c723c */ /* 0x048ff0000000180c */
[C---:B------:R-:W-:Y:S01]  /*8c80*/  HMMA.16816.F32 R16, R140.reuse, R150, R16 ;  /* 0x000000968c10723c */ /* 0x040fe20000001810 */
[----:B------:R-:W-:Y:S07]  /*8c90*/  LDSM.16.M88.4 R148, [R197+0x8800] ;  /* 0x00880000c594783b */ /* 0x000fee0000000200 */
[C---:B----4-:R-:W-:Y:S08]  /*8ca0*/  HMMA.16816.F32 R20, R140.reuse, R136, R20 ;  /* 0x000000888c14723c */ /* 0x050ff00000001814 */
[C---:B------:R-:W-:Y:S01]  /*8cb0*/  HMMA.16816.F32 R24, R140.reuse, R138, R24 ;  /* 0x0000008a8c18723c */ /* 0x040fe20000001818 */
[----:B------:R-:W2:Y:S07]  /*8cc0*/  LDSM.16.M88.4 R136, [R198+0x2000] ;  /* 0x00200000c688783b */ /* 0x000eae0000000200 */
[C---:B-----5:R-:W-:Y:S08]  /*8cd0*/  HMMA.16816.F32 R28, R140.reuse, R152, R28 ;  /* 0x000000988c1c723c */ /* 0x060ff0000000181c */
[----:B------:R-:W-:Y:S01]  /*8ce0*/  HMMA.16816.F32 R32, R140, R154, R32 ;  /* 0x0000009a8c20723c */ /* 0x000fe20000001820 */
[----:B------:R-:W3:Y:S04]  /*8cf0*/  LDSM.16.M88.4 R140, [R197+0x9000] ;  /* 0x00900000c58c783b */ /* 0x000ee80000000200 */
[----:B------:R-:W4:Y:S03]  /*8d00*/  LDSM.16.M88.4 R152, [R197+0x9800] ;  /* 0x00980000c598783b */ /* 0x000f260000000200 */
[C---:B-1----:R-:W-:Y:S08]  /*8d10*/  HMMA.16816.F32 R4, R160.reuse, R164, R4 ;  /* 0x000000a4a004723c */ /* 0x042ff00000001804 */
[C---:B------:R-:W-:Y:S01]  /*8d20*/  HMMA.16816.F32 R8, R160.reuse, R166, R8 ;  /* 0x000000a6a008723c */ /* 0x040fe20000001808 */
[----:B------:R-:W-:Y:S07]  /*8d30*/  LDSM.16.M88.4 R164, [R183] ;  /* 0x00000000b7a4783b */ /* 0x000fee0000000200 */
[C---:B------:R-:W-:Y:S08]  /*8d40*/  HMMA.16816.F32 R12, R160.reuse, R168, R12 ;  /* 0x000000a8a00c723c */ /* 0x040ff0000000180c */
[C---:B------:R-:W-:Y:S01]  /*8d50*/  HMMA.16816.F32 R16, R160.reuse, R170, R16 ;  /* 0x000000aaa010723c */ /* 0x040fe20000001810 */
[----:B------:R-:W-:Y:S07]  /*8d60*/  LDSM.16.M88.4 R168, [R182] ;  /* 0x00000000b6a8783b */ /* 0x000fee0000000200 */
[C---:B------:R-:W-:Y:S08]  /*8d70*/  HMMA.16816.F32 R20, R160.reuse, R156, R20 ;  /* 0x0000009ca014723c */ /* 0x040ff00000001814 */
[C---:B------:R-:W-:Y:S01]  /*8d80*/  HMMA.16816.F32 R24, R160.reuse, R158, R24 ;  /* 0x0000009ea018723c */ /* 0x040fe20000001818 */
[----:B------:R-:W1:Y:S07]  /*8d90*/  LDSM.16.M88.4 R156, [R196+0x2000] ;  /* 0x00200000c49c783b */ /* 0x000e6e0000000200 */
[C---:B------:R-:W-:Y:S08]  /*8da0*/  HMMA.16816.F32 R28, R160.reuse, R172, R28 ;  /* 0x000000aca01c723c */ /* 0x040ff0000000181c */
[----:B------:R-:W-:Y:S01]  /*8db0*/  HMMA.16816.F32 R32, R160, R174, R32 ;  /* 0x000000aea020723c */ /* 0x000fe20000001820 */
[----:B------:R-:W5:Y:S04]  /*8dc0*/  LDSM.16.M88.4 R160, [R181] ;  /* 0x00000000b5a0783b */ /* 0x000f680000000200 */
[----:B------:R-:W1:Y:S03]  /*8dd0*/  LDSM.16.M88.4 R172, [R180] ;  /* 0x00000000b4ac783b */ /* 0x000e660000000200 */
[C---:B--2---:R-:W-:Y:S08]  /*8de0*/  HMMA.16816.F32 R4, R136.reuse, R144, R4 ;  /* 0x000000908804723c */ /* 0x044ff00000001804 */
[C---:B------:R-:W-:Y:S01]  /*8df0*/  HMMA.16816.F32 R8, R136.reuse, R146, R8 ;  /* 0x000000928808723c */ /* 0x040fe20000001808 */
[----:B------:R-:W-:Y:S07]  /*8e00*/  LDSM.16.M88.4 R144, [R191+0x8000] ;  /* 0x00800000bf90783b */ /* 0x000fee0000000200 */
[C---:B------:R-:W-:Y:S08]  /*8e10*/  HMMA.16816.F32 R12, R136.reuse, R148, R12 ;  /* 0x00000094880c723c */ /* 0x040ff0000000180c */
[C---:B------:R-:W-:Y:S01]  /*8e20*/  HMMA.16816.F32 R16, R136.reuse, R150, R16 ;  /* 0x000000968810723c */ /* 0x040fe20000001810 */
[----:B------:R-:W-:Y:S07]  /*8e30*/  LDSM.16.M88.4 R148, [R191+0x8800] ;  /* 0x00880000bf94783b */ /* 0x000fee0000000200 */
[C---:B---3--:R-:W-:Y:S08]  /*8e40*/  HMMA.16816.F32 R20, R136.reuse, R140, R20 ;  /* 0x0000008c8814723c */ /* 0x048ff00000001814 */
[C---:B------:R-:W-:Y:S01]  /*8e50*/  HMMA.16816.F32 R24, R136.reuse, R142, R24 ;  /* 0x0000008e8818723c */ /* 0x040fe20000001818 */
[----:B------:R-:W2:Y:S07]  /*8e60*/  LDSM.16.M88.4 R140, [R194+0x2000] ;  /* 0x00200000c28c783b */ /* 0x000eae0000000200 */
        /* <DEDUP_REMOVED lines=10> */
[C---:B-----5:R-:W-:Y:S08]  /*8f10*/  HMMA.16816.F32 R20, R156.reuse, R160, R20 ;  /* 0x000000a09c14723c */ /* 0x060ff00000001814 */
[C---:B------:R-:W-:Y:S01]  /*8f20*/  HMMA.16816.F32 R24, R156.reuse, R162, R24 ;  /* 0x000000a29c18723c */ /* 0x040fe20000001818 */
[----:B------:R-:W1:Y:S07]  /*8f30*/  LDSM.16.M88.4 R160, [R193+0x2000] ;  /* 0x00200000c1a0783b */ /* 0x000e6e0000000200 */
[C---:B------:R-:W-:Y:S08]  /*8f40*/  HMMA.16816.F32 R28, R156.reuse, R172, R28 ;  /* 0x000000ac9c1c723c */ /* 0x040ff0000000181c */
[----:B------:R-:W-:Y:S01]  /*8f50*/  HMMA.16816.F32 R32, R156, R174, R32 ;  /* 0x000000ae9c20723c */ /* 0x000fe20000001820 */
[----:B------:R-:W5:Y:S04]  /*8f60*/  LDSM.16.M88.4 R156, [R184+0x3000] ;  /* 0x00300000b89c783b */ /* 0x000f680000000200 */
[----:B------:R-:W1:Y:S03]  /*8f70*/  LDSM.16.M88.4 R172, [R184+0x3800] ;  /* 0x00380000b8ac783b */ /* 0x000e660000000200 */
        /* <DEDUP_REMOVED lines=19> */
[C---:B-----5:R-:W-:Y:S08]  /*90b0*/  HMMA.16816.F32 R20, R160.reuse, R156, R20 ;  /* 0x0000009ca014723c */ /* 0x060ff00000001814 */
        /* <DEDUP_REMOVED lines=32> */
[C---:B--2---:R-:W-:Y:S01]  /*92c0*/  HMMA.16816.F32 R4, R140.reuse, R144, R4 ;  /* 0x000000908c04723c */ /* 0x044fe20000001804 */
        /* <DEDUP_REMOVED lines=9> */
[C---:B-1----:R-:W-:Y:S08]  /*9360*/  HMMA.16816.F32 R4, R160.reuse, R164, R4 ;  /* 0x000000a4a004723c */ /* 0x042ff00000001804 */
        /* <DEDUP_REMOVED lines=9> */
[----:B------:R-:W-:Y:S02]  /*9400*/  MOV R136, R214 ;  /* 0x000000d600887202 */ /* 0x000fe40000000f00 */
[----:B------:R-:W-:Y:S01]  /*9410*/  MOV R3, R212 ;  /* 0x000000d400037202 */ /* 0x000fe20000000f00 */
        /* <DEDUP_REMOVED lines=9> */
[----:B------:R-:W-:Y:S02]  /*94b0*/  LOP3.LUT R139, R139, c[0x0][0x2d0], RZ, 0x3c, !PT ;  /* 0x0000b4008b8b7a12 */ /* 0x000fe400078e3cff */
[----:B------:R-:W-:Y:S02]  /*94c0*/  ISETP.GE.AND P1, PT, R137, RZ, PT ;  /* 0x000000ff8900720c */ /* 0x000fe40003f26270 */
[----:B------:R-:W-:Y:S01]  /*94d0*/  ISETP.GE.AND P3, PT, R139, RZ, PT ;  /* 0x000000ff8b00720c */ /* 0x000fe20003f66270 */
        /* <DEDUP_REMOVED lines=11> */
[C---:B------:R-:W-:Y:S01]  /*9590*/  IMAD R132, R2.reuse, R3, R132 ;  /* 0x0000000302847224 */ /* 0x040fe200078e0284 */
[----:B------:R-:W-:Y:S01]  /*95a0*/  LOP3.LUT R3, RZ, c[0x0][0x2d0], RZ, 0x33, !PT ;  /* 0x0000b400ff037a12 */ /* 0x000fe200078e33ff */
        /* <DEDUP_REMOVED lines=9> */
[----:B------:R-:W-:Y:S09]  /*9640*/  ISETP.NE.AND P2, PT, RZ, c[0x0][0x2d0], PT ;  /* 0x0000b400ff007a0c */ /* 0x000ff20003f45270 */
        /* <DEDUP_REMOVED lines=9> */
[-C--:B------:R-:W-:Y:S02]  /*96e0*/  LEA.HI.X.SX32 R141, R137, R207.reuse, 0x2, P2 ;  /* 0x000000cf898d7211 */ /* 0x080fe400010f16ff */
[----:B------:R-:W-:Y:S01]  /*96f0*/  LEA.HI.X.SX32 R135, R3, R207, 0x2, P1 ;  /* 0x000000cf03877211 */ /* 0x000fe200008f16ff */
[----:B------:R-:W-:Y:S02]  /*9700*/  IMAD.MOV.U32 R3, RZ, RZ, 0x40 ;  /* 0x00000040ff037424 */ /* 0x000fe400078e00ff */
[----:B------:R-:W2:Y:S02]  /*9710*/  LDG.E R132, [R140.64] ;  /* 0x000000068c847981 */ /* 0x000ea4000c1e1900 */
[----:B------:R-:W-:Y:S02]  /*9720*/  IMAD R3, R2, c[0x0][0x2d0], -R3 ;  /* 0x0000b40002037a24 */ /* 0x000fe400078e0a03 */
[----:B------:R-:W2:Y:S02]  /*9730*/  LDG.E R135, [R134.64] ;  /* 0x0000000686877981 */ /* 0x000ea4000c1e1900 */
[C---:B------:R-:W-:Y:S01]  /*9740*/  IMAD.WIDE.U32 R136, R3.reuse, c[0x0][0x198], RZ ;  /* 0x0000660003887a25 */ /* 0x040fe200078e00ff */
        /* <DEDUP_REMOVED lines=10> */
.L_x_2052:
        /* <DEDUP_REMOVED lines=24> */
.L_x_2051:
[----:B-1----:R-:W-:Y:S01]  /*9970*/  FMNMX.FTZ R2, R4, R133, !PT ;  /* 0x0000008504027209 */ /* 0x002fe20007810000 */
        /* <DEDUP_REMOVED lines=409> */
.L_x_2049:
[----:B------:R-:W1:Y:S01]  /*b310*/  SHFL.BFLY PT, R0, R217, 0x2, 0x1f ;  /* 0x0c401f00d9007f89 */ /* 0x000e6200000e0000 */
[C---:B------:R-:W-:Y:S01]  /*b320*/  ISETP.NE.AND P0, PT, R202.reuse, -0x1, PT ;  /* 0xffffffffca00780c */ /* 0x040fe20003f05270 */
[----:B------:R-:W-:Y:S01]  /*b330*/  BSSY B0, `(.L_x_2054) ;  /* 0x0000133000007945 */ /* 0x000fe20003800000 */
[----:B------:R-:W-:Y:S01]  /*b340*/  MOV R5, 0x3f800000 ;  /* 0x3f80000000057802 */ /* 0x000fe20000000f00 */
[----:B------:R-:W2:Y:S10]  /*b350*/  SHFL.BFLY PT, R2, R219, 0x2, 0x1f ;  /* 0x0c401f00db027f89 */ /* 0x000eb400000e0000 */
        /* <DEDUP_REMOVED lines=17> */
[----:B------:R-:W-:-:S04]  /*b470*/  LEA.HI R11, R11, R12, RZ, 0x3 ;  /* 0x0000000c0b0b7211 */ /* 0x000fc800078f18ff */
[----:B------:R-:W-:-:S03]  /*b480*/  LOP3.LUT R11, R11, 0xfffffff8, RZ, 0xc0, !PT ;  /* 0xfffffff80b0b7812 */ /* 0x000fc600078ec0ff */
[----:B------:R-:W1:Y:S01]  /*b490*/  @P4 MUFU.RCP R7, R0 ;  /* 0x0000000000074308 */ /* 0x000e620000001000 */
[----:B------:R-:W-:-:S04]  /*b4a0*/  IADD3 R11, R12, -R11, RZ ;  /* 0x8000000b0c0b7210 */ /* 0x000fc80007ffe0ff */
[C---:B------:R-:W-:Y:S02]  /*b4b0*/  SHF.L.U32 R12, R11.reuse, 0x6, RZ ;  /* 0x000000060b0c7819 */ /* 0x040fe400000006ff */
[----:B------:R-:W-:Y:S01]  /*b4c0*/  LOP3.LUT R13, R11, 0x1, RZ, 0xc0, !PT ;  /* 0x000000010b0d7812 */ /* 0x000fe200078ec0ff */
[----:B------:R-:W2:Y:S01]  /*b4d0*/  @P5 MUFU.RCP R5, R2 ;  /* 0x0000000200055308 */ /* 0x000ea20000001000 */
[----:B------:R-:W-:Y:S02]  /*b4e0*/  LOP3.LUT R12, R12, 0x1c0, RZ, 0xc0, !PT ;  /* 0x000001c00c0c7812 */ /* 0x000fe400078ec0ff */
[----:B------:R-:W-:Y:S02]  /*b4f0*/  ISETP.NE.U32.AND P3, PT, R13, 0x1, PT ;  /* 0x000000010d00780c */ /* 0x000fe40003f65070 */
[----:B------:R-:W-:Y:S02]  /*b500*/  LEA.HI R12, R12, R12, RZ, 0x1d ;  /* 0x0000000c0c0c7211 */ /* 0x000fe400078fe8ff */
[----:B------:R-:W-:Y:S01]  /*b510*/  R2P PR, R11, 0x6 ;  /* 0x000000060b007804 */ /* 0x000fe20000000000 */
[C---:B-1----:R-:W-:Y:S01]  /*b520*/  FMUL.FTZ R131, R7.reuse, R131 ;  /* 0x0000008307837220 */ /* 0x042fe20000410000 */
[----:B------:R-:W1:Y:S01]  /*b530*/  @P5 MUFU.LG2 R2, R2 ;  /* 0x0000000200025308 */ /* 0x000e620000000c00 */
[----:B------:R-:W-:-:S02]  /*b540*/  FMUL.FTZ R130, R7, R130 ;  /* 0x0000008207827220 */ /* 0x000fc40000410000 */
[C---:B------:R-:W-:Y:S02]  /*b550*/  FMUL.FTZ R39, R7.reuse, R39 ;  /* 0x0000002707277220 */ /* 0x040fe40000410000 */
[----:B------:R-:W-:Y:S01]  /*b560*/  FMUL.FTZ R38, R7, R38 ;  /* 0x0000002607267220 */ /* 0x000fe20000410000 */
[----:B------:R-:W-:Y:S01]  /*b570*/  F2FP.PACK_AB R130, R131, R130 ;  /* 0x000000828382723e */ /* 0x000fe200000000ff */
[C---:B------:R-:W-:Y:S01]  /*b580*/  FMUL.FTZ R43, R7.reuse, R43 ;  /* 0x0000002b072b7220 */ /* 0x040fe20000410000 */
[----:B------:R-:W3:Y:S01]  /*b590*/  @P4 MUFU.LG2 R0, R0 ;  /* 0x0000000000004308 */ /* 0x000ee20000000c00 */
        /* <DEDUP_REMOVED lines=65> */
[C---:B--2---:R-:W-:Y:S01]  /*b9b0*/  FMUL.FTZ R128, R5.reuse, R128 ;  /* 0x0000008005807220 */ /* 0x044fe20000410000 */
[----:B------:R-:W-:Y:S01]  /*b9c0*/  LOP3.LUT R9, R10, 0x3ffffffc, RZ, 0xc0, !PT ;  /* 0x3ffffffc0a097812 */ /* 0x000fe200078ec0ff */
[C---:B------:R-:W-:Y:S01]  /*b9d0*/  FMUL.FTZ R129, R5.reuse, R129 ;  /* 0x0000008105817220 */ /* 0x040fe20000410000 */
[----:B------:R-:W-:Y:S01]  /*b9e0*/  SHF.R.S32.HI R10, RZ, 0x5, R7 ;  /* 0x00000005ff0a7819 */ /* 0x000fe20000011407 */
[----:B------:R-:W-:Y:S01]  /*b9f0*/  FMUL.FTZ R36, R5, R36 ;  /* 0x0000002405247220 */ /* 0x000fe20000410000 */
[----:B------:R-:W-:Y:S01]  /*ba00*/  IADD3 R9, -R9, R8, RZ ;  /* 0x0000000809097210 */ /* 0x000fe20007ffe1ff */
        /* <DEDUP_REMOVED lines=10> */
[----:B------:R-:W-:Y:S01]  /*bab0*/  FMUL.FTZ R48, R5, R48 ;  /* 0x0000003005307220 */ /* 0x000fe20000410000 */
[----:B------:R-:W-:Y:S01]  /*bac0*/  SHF.L.U32 R13, R9, 0x1, RZ ;  /* 0x00000001090d7819 */ /* 0x000fe200000006ff */
[C---:B------:R-:W-:Y:S01]  /*bad0*/  FMUL.FTZ R49, R5.reuse, R49 ;  /* 0x0000003105317220 */ /* 0x040fe20000410000 */
[----:B------:R-:W-:Y:S01]  /*bae0*/  MOV R9, 0x20 ;  /* 0x0000002000097802 */ /* 0x000fe20000000f00 */
[----:B------:R-:W-:Y:S01]  /*baf0*/  FMUL.FTZ R52, R5, R52 ;  /* 0x0000003405347220 */ /* 0x000fe20000410000 */
[----:B------:R-:W-:Y:S01]  /*bb00*/  IADD3 R11, R13, -0x10, RZ ;  /* 0xfffffff00d0b7810 */ /* 0x000fe20007ffe0ff */
[----:B------:R-:W-:Y:S01]  /*bb10*/  FMUL.FTZ R53, R5, R53 ;  /* 0x0000003505357220 */ /* 0x000fe20000410000 */
[----:B------:R-:W-:Y:S01]  /*bb20*/  SEL R12, R9, 0xffffffe0, !P1 ;  /* 0xffffffe0090c7807 */ /* 0x000fe20004800000 */
[----:B------:R-:W-:Y:S01]  /*bb30*/  FMUL.FTZ R56, R5, R56 ;  /* 0x0000003805387220 */ /* 0x000fe20000410000 */
[----:B------:R-:W-:Y:S01]  /*bb40*/  @P3 IADD3 R11, R13, 0x10, RZ ;  /* 0x000000100d0b3810 */ /* 0x000fe20007ffe0ff */
        /* <DEDUP_REMOVED lines=63> */
[----:B------:R-:W4:Y:S01]  /*bf40*/  S2R R9, SR_TID.X ;  /* 0x0000000000097919 */ /* 0x000f220000002100 */
[----:B------:R-:W-:Y:S01]  /*bf50*/  FMUL.FTZ R121, R5, R121 ;  /* 0x0000007905797220 */ /* 0x000fe20000410000 */
[----:B------:R-:W-:Y:S01]  /*bf60*/  F2FP.PACK_AB R112, R113, R112 ;  /* 0x000000707170723e */ /* 0x000fe200000000ff */
[----:B------:R-:W-:Y:S01]  /*bf70*/  FMUL.FTZ R116, R5, R116 ;  /* 0x0000007405747220 */ /* 0x000fe20000410000 */
[----:B------:R-:W-:Y:S01]  /*bf80*/  LOP3.LUT R7, R7, 0xffffffe0, RZ, 0xc0, !PT ;  /* 0xffffffe007077812 */ /* 0x000fe200078ec0ff */
[----:B------:R-:W-:Y:S01]  /*bf90*/  FMUL.FTZ R5, R5, R117 ;  /* 0x0000007505057220 */ /* 0x000fe20000410000 */
[----:B------:R-:W-:Y:S01]  /*bfa0*/  F2FP.PACK_AB R120, R121, R120 ;  /* 0x000000787978723e */ /* 0x000fe200000000ff */
[----:B-1----:R-:W-:Y:S01]  /*bfb0*/  @P5 FMUL.FTZ R63, R2, 0.69314718246459960938 ;  /* 0x3f317218023f5820 */ /* 0x002fe20000410000 */
[----:B------:R-:W-:Y:S01]  /*bfc0*/  IADD3 R8, R8, -R7, RZ ;  /* 0x8000000708087210 */ /* 0x000fe20007ffe0ff */
[----:B---3--:R-:W-:Y:S01]  /*bfd0*/  @P4 FMUL.FTZ R0, R0, 0.69314718246459960938 ;  /* 0x3f31721800004820 */ /* 0x008fe20000410000 */
[----:B------:R-:W-:-:S02]  /*bfe0*/  F2FP.PACK_AB R116, R5, R116 ;  /* 0x000000740574723e */ /* 0x000fc400000000ff */
[----:B------:R-:W-:-:S04]  /*bff0*/  MOV R5, 0x40 ;  /* 0x0000004000057802 */ /* 0x000fc80000000f00 */
[----:B------:R-:W-:Y:S02]  /*c000*/  SEL R14, R5, 0xffffffc0, !P2 ;  /* 0xffffffc0050e7807 */ /* 0x000fe40005000000 */
[----:B------:R-:W1:Y:S02]  /*c010*/  S2R R5, SR_CTAID.Y ;  /* 0x0000000000057919 */ /* 0x000e640000002600 */
[-C--:B------:R-:W-:Y:S02]  /*c020*/  IADD3 R19, R13, R14.reuse, RZ ;  /* 0x0000000e0d137210 */ /* 0x080fe40007ffe0ff */
[----:B------:R-:W-:Y:S02]  /*c030*/  IADD3 R21, R14, R11, RZ ;  /* 0x0000000b0e157210 */ /* 0x000fe40007ffe0ff */
[-C--:B------:R-:W-:Y:S01]  /*c040*/  IADD3 R23, R15, R14.reuse, RZ ;  /* 0x0000000e0f177210 */ /* 0x080fe20007ffe0ff */
[----:B------:R-:W-:Y:S01]  /*c050*/  STS [R19], R48 ;  /* 0x0000003013007388 */ /* 0x000fe20000000800 */
[----:B------:R-:W-:-:S02]  /*c060*/  IADD3 R25, R17, R14, RZ ;  /* 0x0000000e11197210 */ /* 0x000fc40007ffe0ff */
[----:B--2---:R-:W-:Y:S01]  /*c070*/  ISETP.NE.AND P2, PT, R12, RZ, PT ;  /* 0x000000ff0c00720c */ /* 0x004fe20003f45270 */
[----:B------:R-:W-:Y:S03]  /*c080*/  STS [R19+0x400], R50 ;  /* 0x0004003213007388 */ /* 0x000fe60000000800 */
[----:B------:R-:W-:Y:S01]  /*c090*/  ISETP.NE.OR P1, PT, R202, -0x1, !P2 ;  /* 0xffffffffca00780c */ /* 0x000fe20005725670 */
[----:B------:R-:W-:Y:S04]  /*c0a0*/  STS [R21], R52 ;  /* 0x0000003415007388 */ /* 0x000fe80000000800 */
[----:B------:R-:W-:Y:S04]  /*c0b0*/  STS [R21+0x400], R54 ;  /* 0x0004003615007388 */ /* 0x000fe80000000800 */
[----:B------:R-:W-:Y:S04]  /*c0c0*/  STS [R23], R56 ;  /* 0x0000003817007388 */ /* 0x000fe80000000800 */
[----:B------:R-:W-:Y:S01]  /*c0d0*/  STS [R23+0x400], R58 ;  /* 0x0004003a17007388 */ /* 0x000fe20000000800 */
[----:B-1----:R-:W-:-:S03]  /*c0e0*/  @!P1 IMAD R202, R5, c[0x0][0x214], RZ ;  /* 0x0000850005ca9a24 */ /* 0x002fc600078e02ff */
[----:B------:R4:W-:Y:S04]  /*c0f0*/  STS [R25], R60 ;  /* 0x0000003c19007388 */ /* 0x0009e80000000800 */
[----:B------:R1:W-:Y:S04]  /*c100*/  STS [R25+0x400], R62 ;  /* 0x0004003e19007388 */ /* 0x0003e80000000800 */
[----:B------:R2:W-:Y:S04]  /*c110*/  STS [R13+0x2000], R64 ;  /* 0x002000400d007388 */ /* 0x0005e80000000800 */
[----:B------:R-:W-:Y:S04]  /*c120*/  STS [R13+0x2400], R66 ;  /* 0x002400420d007388 */ /* 0x000fe80000000800 */
[----:B------:R-:W-:Y:S04]  /*c130*/  STS [R11+0x2000], R68 ;  /* 0x002000440b007388 */ /* 0x000fe80000000800 */
[----:B------:R-:W-:Y:S04]  /*c140*/  STS [R11+0x2400], R70 ;  /* 0x002400460b007388 */ /* 0x000fe80000000800 */
[----:B------:R-:W-:Y:S01]  /*c150*/  STS [R15+0x2000], R72 ;  /* 0x002000480f007388 */ /* 0x000fe20000000800 */
[----:B----4-:R-:W-:-:S03]  /*c160*/  SHF.R.S32.HI R60, RZ, 0x1f, R9 ;  /* 0x0000001fff3c7819 */ /* 0x010fc60000011409 */
[----:B------:R-:W-:Y:S01]  /*c170*/  STS [R15+0x2400], R74 ;  /* 0x0024004a0f007388 */ /* 0x000fe20000000800 */
[----:B-1----:R-:W-:-:S03]  /*c180*/  @!P0 SHF.R.S32.HI R62, RZ, 0x1f, R5 ;  /* 0x0000001fff3e8819 */ /* 0x002fc60000011405 */
[----:B------:R-:W-:Y:S01]  /*c190*/  STS [R17+0x2000], R76 ;  /* 0x0020004c11007388 */ /* 0x000fe20000000800 */
[----:B--2---:R-:W-:-:S03]  /*c1a0*/  @!P0 IMAD.WIDE.U32 R64, R5, c[0x0][0x1e0], RZ ;  /* 0x0000780005408a25 */ /* 0x004fc600078e00ff */
[----:B------:R-:W-:Y:S01]  /*c1b0*/  STS [R17+0x2400], R78 ;  /* 0x0024004e11007388 */ /* 0x000fe20000000800 */
[----:B------:R-:W-:Y:S01]  /*c1c0*/  @!P0 IMAD R62, R62, c[0x0][0x1e0], RZ ;  /* 0x000078003e3e8a24 */ /* 0x000fe200078e02ff */
[----:B------:R-:W-:Y:S02]  /*c1d0*/  @!P0 MOV R6, R64 ;  /* 0x0000004000068202 */ /* 0x000fe40000000f00 */
[----:B------:R-:W-:Y:S01]  /*c1e0*/  STS [R19+0x2000], R80 ;  /* 0x0020005013007388 */ /* 0x000fe20000000800 */
[----:B------:R-:W-:Y:S01]  /*c1f0*/  @!P0 IMAD R61, R5, c[0x0][0x1e4], R62 ;  /* 0x00007900053d8a24 */ /* 0x000fe200078e023e */
[----:B------:R-:W-:Y:S02]  /*c200*/  LEA.HI R62, R60, R9, RZ, 0x5 ;  /* 0x000000093c3e7211 */ /* 0x000fe400078f28ff */
[----:B------:R-:W-:Y:S02]  /*c210*/  STS [R19+0x2400], R82 ;  /* 0x0024005213007388 */ /* 0x000fe40000000800 */
[----:B------:R-:W-:-:S02]  /*c220*/  LOP3.LUT R62, R62, 0xffffffe0, RZ, 0xc0, !PT ;  /* 0xffffffe03e3e7812 */ /* 0x000fc400078ec0ff */
[----:B------:R-:W-:Y:S01]  /*c230*/  STS [R21+0x2000], R84 ;  /* 0x0020005415007388 */ /* 0x000fe20000000800 */
[----:B------:R-:W-:Y:S02]  /*c240*/  @!P0 IADD3 R4, R65, R61, RZ ;  /* 0x0000003d41048210 */ /* 0x000fe40007ffe0ff */
[----:B------:R-:W-:Y:S01]  /*c250*/  SHF.R.S32.HI R61, RZ, 0x1f, R10 ;  /* 0x0000001fff3d7819 */ /* 0x000fe2000001140a */
[----:B------:R-:W-:Y:S01]  /*c260*/  STS [R21+0x2400], R86 ;  /* 0x0024005615007388 */ /* 0x000fe20000000800 */
[----:B------:R-:W-:Y:S02]  /*c270*/  IADD3 R62, R9, -R62, RZ ;  /* 0x8000003e093e7210 */ /* 0x000fe40007ffe0ff */
[----:B------:R-:W-:Y:S01]  /*c280*/  LOP3.LUT P0, RZ, R8, 0x3, RZ, 0xc0, !PT ;  /* 0x0000000308ff7812 */ /* 0x000fe2000780c0ff */
[----:B------:R-:W-:Y:S01]  /*c290*/  STS [R23+0x2000], R88 ;  /* 0x0020005817007388 */ /* 0x000fe20000000800 */
[----:B------:R-:W-:Y:S02]  /*c2a0*/  LEA.HI R61, R61, R10, RZ, 0x2 ;  /* 0x0000000a3d3d7211 */ /* 0x000fe400078f10ff */
[----:B------:R-:W-:Y:S01]  /*c2b0*/  SHF.R.S32.HI R7, RZ, 0x1f, R62 ;  /* 0x0000001fff077819 */ /* 0x000fe2000001143e */
[----:B------:R-:W-:Y:S01]  /*c2c0*/  STS [R23+0x2400], R90 ;  /* 0x0024005a17007388 */ /* 0x000fe20000000800 */
[----:B------:R-:W-:-:S02]  /*c2d0*/  LOP3.LUT R61, R61, 0xffffffc, RZ, 0xc0, !PT ;  /* 0x0ffffffc3d3d7812 */ /* 0x000fc400078ec0ff */
[----:B------:R-:W-:Y:S01]  /*c2e0*/  LEA.HI R7, R7, R62, RZ, 0x2 ;  /* 0x0000003e07077211 */ /* 0x000fe200078f10ff */
[----:B------:R-:W-:Y:S01]  /*c2f0*/  STS [R25+0x2000], R92 ;  /* 0x0020005c19007388 */ /* 0x000fe20000000800 */
[----:B------:R-:W-:Y:S02]  /*c300*/  IADD3 R61, R10, -R61, RZ ;  /* 0x8000003d0a3d7210 */ /* 0x000fe40007ffe0ff */
[----:B------:R-:W-:Y:S01]  /*c310*/  SHF.R.S32.HI R2, RZ, 0x2, R7 ;  /* 0x00000002ff027819 */ /* 0x000fe20000011407 */
[----:B------:R-:W-:Y:S01]  /*c320*/  STS [R25+0x2400], R94 ;  /* 0x0024005e19007388 */ /* 0x000fe20000000800 */
[----:B------:R-:W-:Y:S01]  /*c330*/  MOV R8, 0x7f800000 ;  /* 0x7f80000000087802 */ /* 0x000fe20000000f00 */
[----:B------:R-:W-:Y:S01]  /*c340*/  @P5 FFMA.FTZ R8, R132, c[0x0][0x238], R63 ;  /* 0x00008e0084085a23 */ /* 0x000fe2000001003f */
[----:B------:R-:W-:Y:S01]  /*c350*/  MOV R10, 0x7f800000 ;  /* 0x7f800000000a7802 */ /* 0x000fe20000000f00 */
[----:B------:R-:W-:Y:S01]  /*c360*/  STS [R13+0x4000], R96 ;  /* 0x004000600d007388 */ /* 0x000fe20000000800 */
[----:B------:R-:W-:Y:S01]  /*c370*/  @P4 FFMA.FTZ R10, R3, c[0x0][0x238], R0 ;  /* 0x00008e00030a4a23 */ /* 0x000fe20000010000 */
[----:B------:R-:W-:-:S02]  /*c380*/  LEA R2, R61, R2, 0x4 ;  /* 0x000000023d027211 */ /* 0x000fc400078e20ff */
        /* <DEDUP_REMOVED lines=16> */
[----:B-1----:R-:W1:Y:S04]  /*c490*/  S2R R11, SR_CTAID.Z ;  /* 0x00000000000b7919 */ /* 0x002e680000002700 */
[----:B------:R2:W3:Y:S04]  /*c4a0*/  LDS.128 R52, [R205] ;  /* 0x00000000cd347984 */ /* 0x0004e80000000c00 */
[----:B------:R2:W4:Y:S01]  /*c4b0*/  LDS.128 R48, [R205+0x800] ;  /* 0x00080000cd307984 */ /* 0x0005220000000c00 */
[----:B-1----:R-:W-:-:S03]  /*c4c0*/  @!P2 IMAD R5, R5, c[0x0][0x1c0], R11 ;  /* 0x000070000505aa24 */ /* 0x002fc600078e020b */
[----:B------:R2:W1:Y:S01]  /*c4d0*/  LDS.128 R44, [R205+0x1000] ;  /* 0x00100000cd2c7984 */ /* 0x0004620000000c00 */
[----:B------:R-:W-:Y:S02]  /*c4e0*/  @P2 IMAD R202, R11, c[0x0][0x234], R202 ;  /* 0x00008d000bca2a24 */ /* 0x000fe400078e02ca */
[----:B------:R-:W-:Y:S01]  /*c4f0*/  @!P2 IMAD R202, R5, c[0x0][0x214], RZ ;  /* 0x0000850005caaa24 */ /* 0x000fe200078e02ff */
        /* <DEDUP_REMOVED lines=10> */
[----:B---34-:R-:W3:Y:S01]  /*c5a0*/  S2R R5, SR_CTAID.X ;  /* 0x0000000000057919 */ /* 0x018ee20000002500 */
[----:B------:R-:W-:-:S02]  /*c5b0*/  IADD3 R62, R2, 0x8, RZ ;  /* 0x00000008023e7810 */ /* 0x000fc40007ffe0ff */
[-C--:B------:R-:W-:Y:S02]  /*c5c0*/  ISETP.GE.AND P2, PT, R2, R199.reuse, PT ;  /* 0x000000c70200720c */ /* 0x080fe40003f46270 */
[----:B------:R-:W-:Y:S01]  /*c5d0*/  ISETP.GE.AND P1, PT, R62, R199, PT ;  /* 0x000000c73e00720c */ /* 0x000fe20003f26270 */
[----:B---3--:R-:W-:-:S05]  /*c5e0*/  IMAD R5, R5, 0x40, R202 ;  /* 0x0000004005057824 */ /* 0x008fca00078e02ca */
[----:B------:R-:W-:Y:S02]  /*c5f0*/  SHF.R.S32.HI R3, RZ, 0x1f, R5 ;  /* 0x0000001fff037819 */ /* 0x000fe40000011405 */
[----:B------:R-:W-:-:S04]  /*c600*/  IADD3 R0, P0, R2, R5, RZ ;  /* 0x0000000502007210 */ /* 0x000fc80007f1e0ff */
[----:B------:R-:W-:Y:S02]  /*c610*/  LEA.HI.X.SX32 R3, R2, R3, 0x1, P0 ;  /* 0x0000000302037211 */ /* 0x000fe400000f0eff */
[----:B------:R-:W-:-:S04]  /*c620*/  LEA R2, P0, R0, c[0x0][0x200], 0x2 ;  /* 0x0000800000027a11 */ /* 0x000fc800078010ff */
[----:B------:R-:W-:-:S05]  /*c630*/  LEA.HI.X R3, R0, c[0x0][0x204], R3, 0x2, P0 ;  /* 0x0000810000037a11 */ /* 0x000fca00000f1403 */
[----:B------:R3:W-:Y:S04]  /*c640*/  @!P2 STG.E [R2.64], R8 ;  /* 0x000000080200a986 */ /* 0x0007e8000c101906 */
[----:B------:R3:W-:Y:S02]  /*c650*/  @!P1 STG.E [R2.64+0x20], R10 ;  /* 0x0000200a02009986 */ /* 0x0007e4000c101906 */
.L_x_2055:
[----:B---34-:R-:W-:Y:S05]  /*c660*/  BSYNC B0 ;  /* 0x0000000000007941 */ /* 0x018fea0003800000 */
.L_x_2054:
[----:B------:R-:W3:Y:S01]  /*c670*/  S2R R0, SR_CTAID.X ;  /* 0x0000000000007919 */ /* 0x000ee20000002500 */
[----:B------:R-:W-:Y:S01]  /*c680*/  LEA.HI R60, R60, R9, RZ, 0x3 ;  /* 0x000000093c3c7211 */ /* 0x000fe200078f18ff */
[----:B------:R-:W-:Y:S03]  /*c690*/  BSSY B0, `(.L_x_2056) ;  /* 0x000001f000007945 */ /* 0x000fe60003800000 */
[----:B------:R-:W-:Y:S02]  /*c6a0*/  LOP3.LUT R2, R60, 0xfffffff8, RZ, 0xc0, !PT ;  /* 0xfffffff83c027812 */ /* 0x000fe400078ec0ff */
[----:B------:R-:W-:-:S03]  /*c6b0*/  SHF.R.S32.HI R60, RZ, 0x3, R60 ;  /* 0x00000003ff3c7819 */ /* 0x000fc6000001143c */
[----:B------:R-:W-:-:S04]  /*c6c0*/  IMAD.IADD R2, R9, 0x1, -R2 ;  /* 0x0000000109027824 */ /* 0x000fc800078e0a02 */
[----:B------:R-:W-:Y:S01]  /*c6d0*/  IMAD.SHL.U32 R8, R2, 0x8, RZ ;  /* 0x0000000802087824 */ /* 0x000fe200078e00ff */
[----:B------:R-:W-:-:S04]  /*c6e0*/  SHF.R.S32.HI R2, RZ, 0x1f, R11 ;  /* 0x0000001fff027819 */ /* 0x000fc8000001140b */
[----:B------:R-:W-:Y:S01]  /*c6f0*/  SHF.R.S32.HI R9, RZ, 0x1f, R8 ;  /* 0x0000001fff097819 */ /* 0x000fe20000011408 */
[----:B------:R-:W-:Y:S02]  /*c700*/  IMAD R2, R2, c[0x0][0x1f0], RZ ;  /* 0x00007c0002027a24 */ /* 0x000fe400078e02ff */
[----:B---3--:R-:W-:Y:S02]  /*c710*/  IMAD.SHL.U32 R0, R0, 0x40, RZ ;  /* 0x0000004000007824 */ /* 0x008fe400078e00ff */
[----:B------:R-:W-:Y:S02]  /*c720*/  IMAD R2, R11, c[0x0][0x1f4], R2 ;  /* 0x00007d000b027a24 */ /* 0x000fe400078e0202 */
[----:B------:R-:W-:Y:S01]  /*c730*/  IMAD.WIDE.U32 R8, R0, c[0x0][0x1e8], R8 ;  /* 0x00007a0000087a25 */ /* 0x000fe200078e0008 */
[----:B------:R-:W-:-:S04]  /*c740*/  SHF.R.S32.HI R3, RZ, 0x1f, R0 ;  /* 0x0000001fff037819 */ /* 0x000fc80000011400 */
[----:B------:R-:W-:Y:S01]  /*c750*/  IADD3 R6, P0, R6, R8, RZ ;  /* 0x0000000806067210 */ /* 0x000fe20007f1e0ff */
[----:B------:R-:W-:-:S04]  /*c760*/  IMAD R3, R3, c[0x0][0x1e8], RZ ;  /* 0x00007a0003037a24 */ /* 0x000fc800078e02ff */
[----:B------:R-:W-:Y:S01]  /*c770*/  IMAD R3, R0, c[0x0][0x1ec], R3 ;  /* 0x00007b0000037a24 */ /* 0x000fe200078e0203 */
[----:B------:R-:W-:-:S04]  /*c780*/  SHF.R.S32.HI R0, RZ, 0x1f, R60 ;  /* 0x0000001fff007819 */ /* 0x000fc8000001143c */
[----:B------:R-:W-:Y:S02]  /*c790*/  IADD3.X R7, R4, R3, R9, P0, !PT ;  /* 0x0000000304077210 */ /* 0x000fe400007fe409 */
[----:B------:R-:W-:-:S03]  /*c7a0*/  ISETP.GE.AND P0, PT, R60, R199, PT ;  /* 0x000000c73c00720c */ /* 0x000fc60003f06270 */
[----:B------:R-:W-:-:S04]  /*c7b0*/  IMAD.WIDE.U32 R4, R11, c[0x0][0x1f0], R6 ;  /* 0x00007c000b047a25 */ /* 0x000fc800078e0006 */
[----:B------:R-:W-:-:S06]  /*c7c0*/  IMAD.IADD R7, R2, 0x1, R5 ;  /* 0x0000000102077824 */ /* 0x000fcc00078e0205 */
        /* <DEDUP_REMOVED lines=8> */
[----:B------:R3:W-:Y:S04]  /*c850*/  STG.E.128 [R10.64], R52 ;  /* 0x000000340a007986 */ /* 0x0007e8000c101d06 */
[----:B-1----:R3:W-:Y:S04]  /*c860*/  STG.E.128 [R10.64+0x80], R36 ;  /* 0x000080240a007986 */ /* 0x0027e8000c101d06 */
[----:B------:R3:W-:Y:S02]  /*c870*/  STG.E.128 [R10.64+0x100], R20 ;  /* 0x000100140a007986 */ /* 0x0007e4000c101d06 */
.L_x_2057:
[----:B------:R-:W-:Y:S05]  /*c880*/  BSYNC B0 ;  /* 0x0000000000007941 */ /* 0x000fea0003800000 */
.L_x_2056:
[----:B------:R-:W-:Y:S01]  /*c890*/  IADD3 R2, R60, 0x10, RZ ;  /* 0x000000103c027810 */ /* 0x000fe20007ffe0ff */
        /* <DEDUP_REMOVED lines=9> */
[----:B---3--:R-:W-:-:S03]  /*c930*/  LEA R10, P0, R8, c[0x0][0x1d0], 0x1 ;  /* 0x00007400080a7a11 */ /* 0x008fc600078008ff */
[----:B------:R-:W-:-:S05]  /*c940*/  IMAD R2, R3, c[0x0][0x1ec], R2 ;  /* 0x00007b0003027a24 */ /* 0x000fca00078e0202 */
[----:B------:R-:W-:-:S04]  /*c950*/  IADD3 R2, R2, R9, RZ ;  /* 0x0000000902027210 */ /* 0x000fc80007ffe0ff */
[----:B------:R-:W-:-:S05]  /*c960*/  LEA.HI.X R11, R8, c[0x0][0x1d4], R2, 0x1, P0 ;  /* 0x00007500080b7a11 */ /* 0x000fca00000f0c02 */
[----:B------:R3:W-:Y:S04]  /*c970*/  STG.E.128 [R10.64], R48 ;  /* 0x000000300a007986 */ /* 0x0007e8000c101d06 */
[----:B-1----:R3:W-:Y:S04]  /*c980*/  STG.E.128 [R10.64+0x80], R32 ;  /* 0x000080200a007986 */ /* 0x0027e8000c101d06 */
[----:B------:R3:W-:Y:S02]  /*c990*/  STG.E.128 [R10.64+0x100], R16 ;  /* 0x000100100a007986 */ /* 0x0007e4000c101d06 */
.L_x_2059:
[----:B------:R-:W-:Y:S05]  /*c9a0*/  BSYNC B0 ;  /* 0x0000000000007941 */ /* 0x000fea0003800000 */
.L_x_2058:
        /* <DEDUP_REMOVED lines=14> */
[----:B-1----:R1:W-:Y:S04]  /*ca90*/  STG.E.128 [R10.64], R44 ;  /* 0x0000002c0a007986 */ /* 0x0023e8000c101d06 */
[----:B------:R1:W-:Y:S04]  /*caa0*/  STG.E.128 [R10.64+0x80], R28 ;  /* 0x0000801c0a007986 */ /* 0x0003e8000c101d06 */
[----:B------:R1:W-:Y:S02]  /*cab0*/  STG.E.128 [R10.64+0x100], R12 ;  /* 0x0001000c0a007986 */ /* 0x0003e4000c101d06 */
.L_x_2061:
[----:B------:R-:W-:Y:S05]  /*cac0*/  BSYNC B0 ;  /* 0x0000000000007941 */ /* 0x000fea0003800000 */
.L_x_2060:
[----:B------:R-:W-:-:S04]  /*cad0*/  IADD3 R2, R60, 0x30, RZ ;  /* 0x000000303c027810 */ /* 0x000fc80007ffe0ff */
[----:B------:R-:W-:-:S13]  /*cae0*/  ISETP.GE.AND P0, PT, R2, R199, PT ;  /* 0x000000c70200720c */ /* 0x000fda0003f06270 */
[----:B------:R-:W-:Y:S05]  /*caf0*/  @P0 EXIT ;  /* 0x000000000000094d */ /* 0x000fea0003800000 */
[----:B------:R-:W-:Y:S02]  /*cb00*/  IADD3 R60, P0, R60, 0x30, RZ ;  /* 0x000000303c3c7810 */ /* 0x000fe40007f1e0ff */
        /* <DEDUP_REMOVED lines=8> */
[----:B-1----:R-:W-:Y:S04]  /*cb90*/  STG.E.128 [R2.64], R40 ;  /* 0x0000002802007986 */ /* 0x002fe8000c101d06 */
[----:B------:R-:W-:Y:S04]  /*cba0*/  STG.E.128 [R2.64+0x80], R24 ;  /* 0x0000801802007986 */ /* 0x000fe8000c101d06 */
[----:B------:R-:W-:Y:S01]  /*cbb0*/  STG.E.128 [R2.64+0x100], R56 ;  /* 0x0001003802007986 */ /* 0x000fe2000c101d06 */
[----:B------:R-:W-:Y:S05]  /*cbc0*/  EXIT ;  /* 0x000000000000794d */ /* 0x000fea0003800000 */
.L_x_2062:
        /* <DEDUP_REMOVED lines=11> */
.L_x_4106:


//--------------------- .text._ZN5flash24flash_fwd_splitkv_kernelI23Flash_fwd_kernel_traitsILi192ELi64ELi64ELi4ELb0ELb0EN7cutlass6half_tE19Flash_kernel_traitsILi192ELi64ELi64ELi4ES3_EELb1ELb0ELb0ELb0ELb1ELb1ELb0ELb0EEEvNS_16Flash_fwd_paramsE --------------------------
	.section	.text._ZN5flash24flash_fwd_splitkv_kernelI23Flash_fwd_kernel_traitsILi192ELi64ELi64ELi4ELb0ELb0EN7cutlass6half_tE19Flash_kernel_traitsILi192ELi64ELi64ELi4ES3_EELb1ELb0ELb0ELb0ELb1ELb1ELb0ELb0EEEvNS_16Flash_fwd_paramsE,"ax",@progbits
	.sectioninfo	@"SHI_REGISTERS=255"
	.align	128
        .global         _ZN5flash24flash_fwd_splitkv_kernelI23Flash_fwd_kernel_traitsILi192ELi64ELi64ELi4ELb0ELb0EN7cutlass6half_tE19Flash_kernel_traitsILi192ELi64ELi64ELi4ES3_EELb1ELb0ELb0ELb0ELb1ELb1ELb0ELb0EEEvNS_16Flash_fwd_paramsE
        .type           _ZN5flash24flash_fwd_splitkv_kernelI23Flash_fwd_kernel_traitsILi192ELi64ELi64ELi4ELb0ELb0EN7cutlass6half_tE19Flash_kernel_traitsILi192ELi64ELi64ELi4ES3_EELb1ELb0ELb0ELb0ELb1ELb1ELb0ELb0EEEvNS_16Flash_fwd_paramsE,@function
        .size           _ZN5flash24flash_fwd_splitkv_kernelI23Flash_fwd_kernel_traitsILi192ELi64ELi64ELi4ELb0ELb0EN7cutlass6half_tE19Flash_kernel_traitsILi192ELi64ELi64ELi4ES3_EELb1ELb0ELb0ELb0ELb1ELb1ELb0ELb0EEEvNS_16Flash_fwd_paramsE,(.L_x_4107 - _ZN5flash24flash_fwd_splitkv_kernelI23Flash_fwd_kernel_traitsILi192ELi64ELi64ELi4ELb0ELb0EN7cutlass6half_tE19Flash_kernel_traitsILi192ELi64ELi64ELi4ES3_EELb1ELb0ELb0ELb0ELb1ELb1ELb0ELb0EEEvNS_16Flash_fwd_paramsE)
        .other          _ZN5flash24flash_fwd_splitkv_kernelI23Flash_fwd_kernel_traitsILi192ELi64ELi64ELi4ELb0ELb0EN7cutlass6half_tE19Flash_kernel_traitsILi192ELi64ELi64ELi4ES3_EELb1ELb0ELb0ELb0ELb1ELb1ELb0ELb0EEEvNS_16Flash_fwd_paramsE,@"STO_CUDA_ENTRY STV_DEFAULT"
_ZN5flash24flash_fwd_splitkv_kernelI23Flash_fwd_kernel_traitsILi192ELi64ELi64ELi4ELb0ELb0EN7cutlass6half_tE19Flash_kernel_traitsILi192ELi64ELi64ELi4ES3_EELb1ELb0ELb0ELb0ELb1ELb1ELb0ELb0EEEvNS_16Flash_fwd_paramsE:
.text._ZN5flash24flash_fwd_splitkv_kernelI23Flash_fwd_kernel_traitsILi192ELi64ELi64ELi4ELb0ELb0EN7cutlass6half_tE19Flash_kernel_traitsILi192ELi64ELi64ELi4ES3_EELb1ELb0ELb0ELb0ELb1ELb1ELb0ELb0EEEvNS_16Flash_fwd_paramsE:
        /* <DEDUP_REMOVED lines=34> */
.L_x_2063:
[----:B-1-34-:R-:W-:Y:S02]  /*0220*/  MOV R0, c[0x0][0x218] ;  /* 0x0000860000007a02 */ /* 0x01afe40000000f00 */
.L_x_2064:
        /* <DEDUP_REMOVED lines=74> */
.L_x_2067:
[----:B------:R-:W-:Y:S05]  /*06d0*/  BSYNC B0 ;  /* 0x0000000000007941 */ /* 0x000fea0003800000 */
.L_x_2066:
        /* <DEDUP_REMOVED lines=17> */
.L_x_2069:
[----:B------:R-:W-:Y:S05]  /*07f0*/  BSYNC B0 ;  /* 0x0000000000007941 */ /* 0x000fea0003800000 */
.L_x_2068:
        /* <DEDUP_REMOVED lines=17> */
.L_x_2071:
[----:B------:R-:W-:Y:S05]  /*0910*/  BSYNC B0 ;  /* 0x0000000000007941 */ /* 0x000fea0003800000 */
.L_x_2070:
        /* <DEDUP_REMOVED lines=16> */
.L_x_2073:
[----:B------:R-:W-:Y:S05]  /*0a20*/  BSYNC B0 ;  /* 0x0000000000007941 */ /* 0x000fea0003800000 */
.L_x_2072:
        /* <DEDUP_REMOVED lines=19> */
.L_x_2065:
        /* <DEDUP_REMOVED lines=92> */
.L_x_2074:
        /* <DEDUP_REMOVED lines=17> */
.L_x_2076:
        /* <DEDUP_REMOVED lines=50> */
.L_x_2075:
        /* <DEDUP_REMOVED lines=165> */
[----:B------:R-:W-:Y:S01]  /*1fa0*/  @!P2 LEA R14, P1, R18, c[0x0][0x168], 0x1 ;  /* 0x00005a00120eaa11 */ /* 0x000fe200078208ff */
[----:B------:R-:W-:Y:S01]  /*1fb0*/  IMAD.IADD R103, R102, 0x1, -R103 ;  /* 0x0000000166677824 */ /* 0x000fe200078e0a67 */
        /* <DEDUP_REMOVED lines=25> */
[----:B------:R-:W-:Y:S01]  /*2150*/  @!P3 IMAD.MOV.U32 R18, RZ, RZ, c[0x0][0x1a0] ;  /* 0x00006800ff12b624 */ /* 0x000fe200078e00ff */
[----:B------:R-:W-:Y:S01]  /*2160*/  @!P4 LEA R16, P1, R11, R208, 0x6 ;  /* 0x000000d00b10c211 */ /* 0x000fe200078230ff */
[----:B------:R-:W-:Y:S01]  /*2170*/  IMAD.SHL.U32 R205, R205, 0x2, RZ ;  /* 0x00000002cdcd7824 */ /* 0x000fe200078e00ff */
[----:B------:R-:W-:Y:S01]  /*2180*/  LOP3.LUT R6, R9, R6, RZ, 0x3c, !PT ;  /* 0x0000000609067212 */ /* 0x000fe200078e3cff */
[----:B------:R-:W-:Y:S01]  /*2190*/  @!P3 IMAD.MOV.U32 R9, RZ, RZ, c[0x0][0x1a4] ;  /* 0x00006900ff09b624 */ /* 0x000fe200078e00ff */
[----:B------:R-:W-:Y:S01]  /*21a0*/  @!P4 LEA.HI.X R17, R11, R209, R10, 0x6, P1 ;  /* 0x000000d10b11c211 */ /* 0x000fe200008f340a */
[----:B------:R-:W-:Y:S01]  /*21b0*/  IMAD R11, R104, 0x400, R101 ;  /* 0x00000400680b7824 */ /* 0x000fe200078e0265 */
[----:B------:R-:W-:Y:S01]  /*21c0*/  IADD3 R203, R205, 0x6020, RZ ;  /* 0x00006020cdcb7810 */ /* 0x000fe20007ffe0ff */
[----:B------:R-:W-:-:S04]  /*21d0*/  @!P3 IMAD.WIDE.U32 R18, R18, 0x60, R208 ;  /* 0x000000601212b825 */ /* 0x000fc800078e00d0 */
[----:B------:R-:W-:Y:S02]  /*21e0*/  @!P3 IMAD R9, R9, 0x60, RZ ;  /* 0x000000600909b824 */ /* 0x000fe400078e02ff */
[----:B------:R-:W-:Y:S02]  /*21f0*/  IMAD.IADD R206, R6, 0x1, R11 ;  /* 0x0000000106ce7824 */ /* 0x000fe400078e020b */
[----:B----4-:R-:W-:Y:S01]  /*2200*/  IMAD.WIDE.U32 R14, R5, c[0x0][0x1a0], RZ ;  /* 0x00006800050e7a25 */ /* 0x010fe200078e00ff */
[----:B------:R-:W-:-:S04]  /*2210*/  DEPBAR.LE SB0, 0x0 ;  /* 0x000080000000791a */ /* 0x000fc80000000000 */
[----:B------:R-:W-:Y:S01]  /*2220*/  BAR.SYNC.DEFER_BLOCKING 0x0 ;  /* 0x0000000000007b1d */ /* 0x000fe20000010000 */
[----:B------:R-:W-:Y:S01]  /*2230*/  @!P5 IADD3 R14, P2, R208, R14, RZ ;  /* 0x0000000ed00ed210 */ /* 0x000fe20007f5e0ff */
[----:B------:R-:W-:Y:S02]  /*2240*/  @!P3 IMAD.IADD R9, R19, 0x1, R9 ;  /* 0x000000011309b824 */ /* 0x000fe400078e0209 */
[----:B------:R-:W-:Y:S01]  /*2250*/  @!P3 IMAD.MOV.U32 R8, RZ, RZ, R18 ;  /* 0x000000ffff08b224 */ /* 0x000fe200078e0012 */
[----:B------:R-:W-:Y:S01]  /*2260*/  @!P5 IADD3.X R15, R209, R15, R12, P2, !PT ;  /* 0x0000000fd10fd210 */ /* 0x000fe200017fe40c */
[----:B------:R-:W-:Y:S02]  /*2270*/  IMAD.SHL.U32 R206, R206, 0x2, RZ ;  /* 0x00000002cece7824 */ /* 0x000fe400078e00ff */
[----:B------:R-:W-:-:S06]  /*2280*/  IMAD R104, R104, 0x10, R105 ;  /* 0x0000001068687824 */ /* 0x000fcc00078e0269 */
[----:B------:R-:W-:Y:S01]  /*2290*/  R2P PR, R7, 0x6 ;  /* 0x0000000607007804 */ /* 0x000fe20000000000 */
[----:B------:R-:W-:-:S04]  /*22a0*/  IMAD.MOV.U32 R7, RZ, RZ, 0x10 ;  /* 0x00000010ff077424 */ /* 0x000fc800078e00ff */
[----:B------:R-:W-:Y:S02]  /*22b0*/  SEL R5, R5, 0xffffffe0, !P2 ;  /* 0xffffffe005057807 */ /* 0x000fe40005000000 */
        /* <DEDUP_REMOVED lines=8> */
[----:B------:R-:W-:Y:S04]  /*2340*/  @P6 STS.128 [R213+0x10000], RZ ;  /* 0x010000ffd5006388 */ /* 0x000fe80000000c00 */
[----:B------:R-:W-:Y:S01]  /*2350*/  @!PT LDS RZ, [RZ] ;  /* 0x00000000fffff984 */ /* 0x000fe20000000800 */
[----:B------:R-:W-:Y:S01]  /*2360*/  @!PT LDS RZ, [RZ] ;  /* 0x00000000fffff984 */ /* 0x000fe20000000800 */
[----:B------:R-:W-:Y:S01]  /*2370*/  @!PT LDS RZ, [RZ] ;  /* 0x00000000fffff984 */ /* 0x000fe20000000800 */
[----:B------:R4:W-:Y:S01]  /*2380*/  @!P6 LDGSTS.E.BYPASS.LTC128B.128 [R213+0xc000], [R208.64] ;  /* 0x0c000000d0d5efae */ /* 0x0009e2000b901d46 */
[----:B------:R-:W-:Y:S01]  /*2390*/  @P1 IADD3 R203, R0, -0x20, RZ ;  /* 0xffffffe000cb1810 */ /* 0x000fe20007ffe0ff */
[----:B------:R-:W-:Y:S02]  /*23a0*/  IMAD.MOV.U32 R0, RZ, RZ, 0x40 ;  /* 0x00000040ff007424 */ /* 0x000fe400078e00ff */
[----:B------:R4:W-:Y:S01]  /*23b0*/  @!P6 LDGSTS.E.BYPASS.LTC128B.128 [R213+0xe000], [R208.64+0x80] ;  /* 0x0e000080d0d5efae */ /* 0x0009e2000b901d46 */
[----:B------:R-:W-:-:S02]  /*23c0*/  IADD3 R195, R203, 0x800, RZ ;  /* 0x00000800cbc37810 */ /* 0x000fc40007ffe0ff */
[----:B------:R-:W-:Y:S01]  /*23d0*/  SEL R0, R0, 0xffffffc0, !P2 ;  /* 0xffffffc000007807 */ /* 0x000fe20005000000 */
[----:B------:R4:W-:Y:S01]  /*23e0*/  @!P6 LDGSTS.E.BYPASS.LTC128B.128 [R213+0x10000], [R208.64+0x100] ;  /* 0x10000100d0d5efae */ /* 0x0009e2000b901d46 */
[C---:B------:R-:W-:Y:S02]  /*23f0*/  IADD3 R194, R203.reuse, 0x1000, RZ ;  /* 0x00001000cbc27810 */ /* 0x040fe40007ffe0ff */
[----:B------:R-:W-:Y:S01]  /*2400*/  IADD3 R193, R203, 0x1800, RZ ;  /* 0x00001800cbc17810 */ /* 0x000fe20007ffe0ff */
[----:B------:R-:W-:Y:S01]  /*2410*/  @P5 STS.128 [R213+0xc800], RZ ;  /* 0x00c800ffd5005388 */ /* 0x000fe20000000c00 */
[----:B------:R-:W-:Y:S01]  /*2420*/  IMAD.IADD R199, R205, 0x1, R0 ;  /* 0x00000001cdc77824 */ /* 0x000fe200078e0200 */
[----:B------:R-:W-:Y:S01]  /*2430*/  IADD3 R191, R203, 0x2000, RZ ;  /* 0x00002000cbbf7810 */ /* 0x000fe20007ffe0ff */
[----:B------:R-:W-:Y:S01]  /*2440*/  IMAD.IADD R192, R0, 0x1, R203 ;  /* 0x0000000100c07824 */ /* 0x000fe200078e02cb */
[----:B------:R-:W-:Y:S01]  /*2450*/  @P5 STS.128 [R213+0xe800], RZ ;  /* 0x00e800ffd5005388 */ /* 0x000fe20000000c00 */
[----:B------:R-:W-:-:S02]  /*2460*/  SHF.R.S32.HI R0, RZ, 0x1f, R103 ;  /* 0x0000001fff007819 */ /* 0x000fc40000011467 */
[C---:B------:R-:W-:Y:S01]  /*2470*/  IADD3 R190, R203.reuse, 0x2800, RZ ;  /* 0x00002800cbbe7810 */ /* 0x040fe20007ffe0ff */
[----:B------:R-:W-:Y:S01]  /*2480*/  @P5 STS.128 [R213+0x10800], RZ ;  /* 0x010800ffd5005388 */ /* 0x000fe20000000c00 */
[----:B------:R-:W-:Y:S02]  /*2490*/  LEA.HI R0, R0, R103, RZ, 0x2 ;  /* 0x0000006700007211 */ /* 0x000fe400078f10ff */
[C---:B------:R-:W-:Y:S01]  /*24a0*/  IADD3 R189, R203.reuse, 0x3000, RZ ;  /* 0x00003000cbbd7810 */ /* 0x040fe20007ffe0ff */
[----:B------:R-:W-:Y:S01]  /*24b0*/  @!PT LDS RZ, [RZ] ;  /* 0x00000000fffff984 */ /* 0x000fe20000000800 */
[----:B------:R-:W-:Y:S01]  /*24c0*/  @!PT LDS RZ, [RZ] ;  /* 0x00000000fffff984 */ /* 0x000fe20000000800 */
[----:B------:R-:W-:Y:S01]  /*24d0*/  @!PT LDS RZ, [RZ] ;  /* 0x00000000fffff984 */ /* 0x000fe20000000800 */
[----:B------:R1:W-:Y:S01]  /*24e0*/  @!P5 LDGSTS.E.BYPASS.LTC128B.128 [R213+0xc800], [R14.64] ;  /* 0x0c8000000ed5dfae */ /* 0x0003e2000b901d46 */
[C---:B------:R-:W-:Y:S02]  /*24f0*/  IADD3 R188, R203.reuse, 0x3800, RZ ;  /* 0x00003800cbbc7810 */ /* 0x040fe40007ffe0ff */
[C---:B------:R-:W-:Y:S01]  /*2500*/  IADD3 R187, R203.reuse, 0x4000, RZ ;  /* 0x00004000cbbb7810 */ /* 0x040fe20007ffe0ff */
[----:B------:R1:W-:Y:S01]  /*2510*/  @!P5 LDGSTS.E.BYPASS.LTC128B.128 [R213+0xe800], [R14.64+0x80] ;  /* 0x0e8000800ed5dfae */ /* 0x0003e2000b901d46 */
[----:B------:R-:W-:-:S02]  /*2520*/  IADD3 R186, R203, 0x4800, RZ ;  /* 0x00004800cbba7810 */ /* 0x000fc40007ffe0ff */
[C---:B------:R-:W-:Y:S01]  /*2530*/  IADD3 R185, R203.reuse, 0x5000, RZ ;  /* 0x00005000cbb97810 */ /* 0x040fe20007ffe0ff */
[----:B------:R1:W-:Y:S01]  /*2540*/  @!P5 LDGSTS.E.BYPASS.LTC128B.128 [R213+0x10800], [R14.64+0x100] ;  /* 0x108001000ed5dfae */ /* 0x0003e2000b901d46 */
[----:B------:R-:W-:-:S03]  /*2550*/  IADD3 R184, R203, 0x5800, RZ ;  /* 0x00005800cbb87810 */ /* 0x000fc60007ffe0ff */
        /* <DEDUP_REMOVED lines=18> */
[----:B-1----:R-:W-:Y:S04]  /*2680*/  LDSM.16.M88.4 R12, [R206] ;  /* 0x00000000ce0c783b */ /* 0x002fe80000000200 */
[----:B------:R-:W1:Y:S04]  /*2690*/  LDSM.16.M88.4 R44, [R205+0x6800] ;  /* 0x00680000cd2c783b */ /* 0x000e680000000200 */
[----:B--2---:R-:W2:Y:S04]  /*26a0*/  LDSM.16.M88.4 R28, [R205+0x6000] ;  /* 0x00600000cd1c783b */ /* 0x004ea80000000200 */
[----:B------:R-:W2:Y:S04]  /*26b0*/  LDSM.16.M88.4 R72, [R205+0x7000] ;  /* 0x00700000cd48783b */ /* 0x000ea80000000200 */
[----:B------:R-:W-:Y:S04]  /*26c0*/  LDSM.16.M88.4 R52, [R204] ;  /* 0x00000000cc34783b */ /* 0x000fe80000000200 */
[----:B------:R-:W2:Y:S04]  /*26d0*/  LDSM.16.M88.4 R16, [R203+0x800] ;  /* 0x00080000cb10783b */ /* 0x000ea80000000200 */
[----:B---3--:R-:W3:Y:S04]  /*26e0*/  LDSM.16.M88.4 R24, [R203] ;  /* 0x00000000cb18783b */ /* 0x008ee80000000200 */
[----:B------:R-:W3:Y:S04]  /*26f0*/  LDSM.16.M88.4 R32, [R205+0x7800] ;  /* 0x00780000cd20783b */ /* 0x000ee80000000200 */
[----:B------:R-:W3:Y:S04]  /*2700*/  LDSM.16.M88.4 R8, [R203+0x1000] ;  /* 0x00100000cb08783b */ /* 0x000ee80000000200 */
[----:B------:R-:W-:Y:S04]  /*2710*/  LDSM.16.M88.4 R64, [R202] ;  /* 0x00000000ca40783b */ /* 0x000fe80000000200 */
[----:B------:R-:W3:Y:S01]  /*2720*/  LDSM.16.M88.4 R40, [R199+0x6000] ;  /* 0x00600000c728783b */ /* 0x000ee20000000200 */
[C---:B-1----:R-:W-:Y:S03]  /*2730*/  HMMA.16816.F32 R36, R12.reuse, R44, RZ ;  /* 0x0000002c0c24723c */ /* 0x042fe600000018ff */
[----:B------:R-:W1:Y:S04]  /*2740*/  LDSM.16.M88.4 R56, [R203+0x1800] ;  /* 0x00180000cb38783b */ /* 0x000e680000000200 */
[----:B------:R-:W-:Y:S01]  /*2750*/  LDSM.16.M88.4 R48, [R199+0x7800] ;  /* 0x00780000c730783b */ /* 0x000fe20000000200 */
[C---:B------:R-:W-:Y:S03]  /*2760*/  HMMA.16816.F32 R44, R12.reuse, R46, RZ ;  /* 0x0000002e0c2c723c */ /* 0x040fe600000018ff */
[----:B------:R-:W-:Y:S04]  /*2770*/  LDSM.16.M88.4 R80, [R192+0x800] ;  /* 0x00080000c050783b */ /* 0x000fe80000000200 */
[----:B------:R-:W-:Y:S01]  /*2780*/  LDSM.16.M88.4 R60, [R192+0x1000] ;  /* 0x00100000c03c783b */ /* 0x000fe20000000200 */
[C---:B--2---:R-:W-:Y:S03]  /*2790*/  HMMA.16816.F32 R20, R12.reuse, R28, RZ ;  /* 0x0000001c0c14723c */ /* 0x044fe600000018ff */
[----:B------:R-:W-:Y:S04]  /*27a0*/  LDSM.16.M88.4 R88, [R202+0x2000] ;  /* 0x00200000ca58783b */ /* 0x000fe80000000200 */
[----:B------:R-:W-:Y:S01]  /*27b0*/  LDSM.16.M88.4 R96, [R205+0xa800] ;  /* 0x00a80000cd60783b */ /* 0x000fe20000000200 */
[C---:B------:R-:W-:Y:S03]  /*27c0*/  HMMA.16816.F32 R28, R12.reuse, R30, RZ ;  /* 0x0000001e0c1c723c */ /* 0x040fe600000018ff */
[----:B------:R-:W-:Y:S04]  /*27d0*/  LDSM.16.M88.4 R84, [R199+0x9000] ;  /* 0x00900000c754783b */ /* 0x000fe80000000200 */
[----:B------:R-:W-:Y:S01]  /*27e0*/  LDSM.16.M88.4 R92, [R199+0xa000] ;  /* 0x00a00000c75c783b */ /* 0x000fe20000000200 */
[C---:B------:R-:W-:Y:S03]  /*27f0*/  HMMA.16816.F32 R76, R12.reuse, R72, RZ ;  /* 0x000000480c4c723c */ /* 0x040fe600000018ff */
[----:B------:R-:W0:Y:S05]  /*2800*/  LDGDEPBAR ;  /* 0x00000000000079af */ /* 0x000e2a0000000000 */
[----:B------:R-:W-:Y:S08]  /*2810*/  HMMA.16816.F32 R72, R12, R74, RZ ;  /* 0x0000004a0c48723c */ /* 0x000ff000000018ff */
[C---:B------:R-:W-:Y:S08]  /*2820*/  HMMA.16816.F32 R36, R52.reuse, R16, R36 ;  /* 0x000000103424723c */ /* 0x040ff00000001824 */
[C---:B------:R-:W-:Y:S01]  /*2830*/  HMMA.16816.F32 R44, R52.reuse, R18, R44 ;  /* 0x00000012342c723c */ /* 0x040fe2000000182c */
[----:B------:R-:W2:Y:S07]  /*2840*/  LDSM.16.M88.4 R16, [R199+0x7000] ;  /* 0x00700000c710783b */ /* 0x000eae0000000200 */
[C---:B---3--:R-:W-:Y:S08]  /*2850*/  HMMA.16816.F32 R20, R52.reuse, R24, R20 ;  /* 0x000000183414723c */ /* 0x048ff00000001814 */
[----:B------:R-:W-:Y:S01]  /*2860*/  HMMA.16816.F32 R28, R52, R26, R28 ;  /* 0x0000001a341c723c */ /* 0x000fe2000000181c */
[----:B------:R-:W-:Y:S07]  /*2870*/  LDSM.16.M88.4 R24, [R201] ;  /* 0x00000000c918783b */ /* 0x000fee0000000200 */
[C---:B------:R-:W-:Y:S08]  /*2880*/  HMMA.16816.F32 R68, R12.reuse, R32, RZ ;  /* 0x000000200c44723c */ /* 0x040ff000000018ff */
[----:B------:R-:W-:Y:S01]  /*2890*/  HMMA.16816.F32 R12, R12, R34, RZ ;  /* 0x000000220c0c723c */ /* 0x000fe200000018ff */
[----:B------:R-:W-:Y:S07]  /*28a0*/  LDSM.16.M88.4 R32, [R199+0x6800] ;  /* 0x00680000c720783b */ /* 0x000fee0000000200 */
[C---:B------:R-:W-:Y:S08]  /*28b0*/  HMMA.16816.F32 R76, R52.reuse, R8, R76 ;  /* 0x00000008344c723c */ /* 0x040ff0000000184c */
[----:B------:R-:W-:Y:S01]  /*28c0*/  HMMA.16816.F32 R72, R52, R10, R72 ;  /* 0x0000000a3448723c */ /* 0x000fe20000001848 */
[----:B------:R-:W3:Y:S07]  /*28d0*/  LDSM.16.M88.4 R8, [R192] ;  /* 0x00000000c008783b */ /* 0x000eee0000000200 */
[C---:B------:R-:W-:Y:S08]  /*28e0*/  HMMA.16816.F32 R20, R64.reuse, R40, R20 ;  /* 0x000000284014723c */ /* 0x040ff00000001814 */
[----:B------:R-:W-:Y:S01]  /*28f0*/  HMMA.16816.F32 R28, R64, R42, R28 ;  /* 0x0000002a401c723c */ /* 0x000fe2000000181c */
[----:B------:R-:W-:Y:S07]  /*2900*/  LDSM.16.M88.4 R40, [R206+0x2000] ;  /* 0x00200000ce28783b */ /* 0x000fee0000000200 */
[C---:B-1----:R-:W-:Y:S08]  /*2910*/  HMMA.16816.F32 R68, R52.reuse, R56, R68 ;  /* 0x000000383444723c */ /* 0x042ff00000001844 */
[----:B------:R-:W-:Y:S01]  /*2920*/  HMMA.16816.F32 R12, R52, R58, R12 ;  /* 0x0000003a340c723c */ /* 0x000fe2000000180c */
[----:B------:R-:W-:Y:S04]  /*2930*/  LDSM.16.M88.4 R56, [R205+0x8800] ;  /* 0x00880000cd38783b */ /* 0x000fe80000000200 */
[----:B------:R-:W-:Y:S03]  /*2940*/  LDSM.16.M88.4 R52, [R205+0x9000] ;  /* 0x00900000cd34783b */ /* 0x000fe60000000200 */
[C---:B--2---:R-:W-:Y:S08]  /*2950*/  HMMA.16816.F32 R76, R64.reuse, R16, R76 ;  /* 0x00000010404c723c */ /* 0x044ff0000000184c */
[----:B------:R-:W-:Y:S01]  /*2960*/  HMMA.16816.F32 R72, R64, R18, R72 ;  /* 0x000000124048723c */ /* 0x000fe20000001848 */
[----:B------:R-:W1:Y:S07]  /*2970*/  LDSM.16.M88.4 R16, [R205+0x8000] ;  /* 0x00800000cd10783b */ /* 0x000e6e0000000200 */
[C---:B---3--:R-:W-:Y:S08]  /*2980*/  HMMA.16816.F32 R20, R24.reuse, R8, R20 ;  /* 0x000000081814723c */ /* 0x048ff00000001814 */
[----:B------:R-:W-:Y:S01]  /*2990*/  HMMA.16816.F32 R28, R24, R10, R28 ;  /* 0x0000000a181c723c */ /* 0x000fe2000000181c */
[----:B------:R-:W-:Y:S07]  /*29a0*/  LDSM.16.M88.4 R8, [R204+0x2000] ;  /* 0x00200000cc08783b */ /* 0x000fee0000000200 */
[C---:B------:R-:W-:Y:S08]  /*29b0*/  HMMA.16816.F32 R36, R64.reuse, R32, R36 ;  /* 0x000000204024723c */ /* 0x040ff00000001824 */
[C---:B------:R-:W-:Y:S01]  /*29c0*/  HMMA.16816.F32 R44, R64.reuse, R34, R44 ;  /* 0x00000022402c723c */ /* 0x040fe2000000182c */
[----:B------:R-:W2:Y:S07]  /*29d0*/  LDSM.16.M88.4 R32, [R192+0x1800] ;  /* 0x00180000c020783b */ /* 0x000eae0000000200 */
[C---:B------:R-:W-:Y:S08]  /*29e0*/  HMMA.16816.F32 R68, R64.reuse, R48, R68 ;  /* 0x000000304044723c */ /* 0x040ff00000001844 */
[----:B------:R-:W-:Y:S01]  /*29f0*/  HMMA.16816.F32 R64, R64, R50, R12 ;  /* 0x000000324040723c */ /* 0x000fe2000000180c */
[----:B------:R-:W3:Y:S04]  /*2a00*/  LDSM.16.M88.4 R12, [R203+0x2000] ;  /* 0x00200000cb0c783b */ /* 0x000ee80000000200 */
[----:B------:R-:W-:Y:S03]  /*2a10*/  LDSM.16.M88.4 R48, [R205+0x9800] ;  /* 0x00980000cd30783b */ /* 0x000fe60000000200 */
[C---:B-1----:R-:W-:Y:S08]  /*2a20*/  HMMA.16816.F32 R20, R40.reuse, R16, R20 ;  /* 0x000000102814723c */ /* 0x042ff00000001814 */
[----:B------:R-:W-:Y:S01]  /*2a30*/  HMMA.16816.F32 R28, R40, R18, R28 ;  /* 0x00000012281c723c */ /* 0x000fe2000000181c */
[----:B------:R-:W1:Y:S07]  /*2a40*/  LDSM.16.M88.4 R16, [R199+0x8000] ;  /* 0x00800000c710783b */ /* 0x000e6e0000000200 */
        /* <DEDUP_REMOVED lines=8> */
[----:B------:R-:W2:Y:S04]  /*2ad0*/  LDSM.16.M88.4 R32, [R203+0x2800] ;  /* 0x00280000cb20783b */ /* 0x000ea80000000200 */
[----:B------:R-:W1:Y:S03]  /*2ae0*/  LDSM.16.M88.4 R24, [R203+0x3000] ;  /* 0x00300000cb18783b */ /* 0x000e660000000200 */
[C---:B---3--:R-:W-:Y:S08]  /*2af0*/  HMMA.16816.F32 R20, R8.reuse, R12, R20 ;  /* 0x0000000c0814723c */ /* 0x048ff00000001814 */
[----:B------:R-:W-:Y:S01]  /*2b00*/  HMMA.16816.F32 R28, R8, R14, R28 ;  /* 0x0000000e081c723c */ /* 0x000fe2000000181c */
[----:B------:R-:W3:Y:S07]  /*2b10*/  LDSM.16.M88.4 R12, [R192+0x2000] ;  /* 0x00200000c00c783b */ /* 0x000eee0000000200 */
[C---:B------:R-:W-:Y:S08]  /*2b20*/  HMMA.16816.F32 R36, R40.reuse, R56, R36 ;  /* 0x000000382824723c */ /* 0x040ff00000001824 */
[C---:B------:R-:W-:Y:S01]  /*2b30*/  HMMA.16816.F32 R44, R40.reuse, R58, R44 ;  /* 0x0000003a282c723c */ /* 0x040fe2000000182c */
[----:B------:R-:W2:Y:S07]  /*2b40*/  LDSM.16.M88.4 R56, [R199+0x8800] ;  /* 0x00880000c738783b */ /* 0x000eae0000000200 */
[C---:B------:R-:W-:Y:S08]  /*2b50*/  HMMA.16816.F32 R76, R40.reuse, R52, R76 ;  /* 0x00000034284c723c */ /* 0x040ff0000000184c */
[----:B------:R-:W-:Y:S01]  /*2b60*/  HMMA.16816.F32 R72, R40, R54, R72 ;  /* 0x000000362848723c */ /* 0x000fe20000001848 */
[----:B------:R-:W-:Y:S07]  /*2b70*/  LDSM.16.M88.4 R52, [R203+0x3800] ;  /* 0x00380000cb34783b */ /* 0x000fee0000000200 */
        /* <DEDUP_REMOVED lines=9> */
[----:B------:R-:W-:Y:S07]  /*2c10*/  LDSM.16.M88.4 R32, [R203+0x4000] ;  /* 0x00400000cb20783b */ /* 0x000fee0000000200 */
[C---:B------:R-:W-:Y:S08]  /*2c20*/  HMMA.16816.F32 R76, R8.reuse, R24, R76 ;  /* 0x00000018084c723c */ /* 0x040ff0000000184c */
[----:B------:R-:W-:Y:S01]  /*2c30*/  HMMA.16816.F32 R72, R8, R26, R72 ;  /* 0x0000001a0848723c */ /* 0x000fe20000001848 */
[----:B------:R-:W2:Y:S07]  /*2c40*/  LDSM.16.M88.4 R24, [R192+0x2800] ;  /* 0x00280000c018783b */ /* 0x000eae0000000200 */
[C---:B---3--:R-:W-:Y:S08]  /*2c50*/  HMMA.16816.F32 R20, R60.reuse, R12, R20 ;  /* 0x0000000c3c14723c */ /* 0x048ff00000001814 */
[----:B------:R-:W-:Y:S01]  /*2c60*/  HMMA.16816.F32 R28, R60, R14, R28 ;  /* 0x0000000e3c1c723c */ /* 0x000fe2000000181c */
[----:B------:R-:W3:Y:S07]  /*2c70*/  LDSM.16.M88.4 R12, [R202+0x4000] ;  /* 0x00400000ca0c783b */ /* 0x000eee0000000200 */
[C---:B------:R-:W-:Y:S08]  /*2c80*/  HMMA.16816.F32 R36, R88.reuse, R56, R36 ;  /* 0x000000385824723c */ /* 0x040ff00000001824 */
[----:B------:R-:W-:Y:S01]  /*2c90*/  HMMA.16816.F32 R44, R88, R58, R44 ;  /* 0x0000003a582c723c */ /* 0x000fe2000000182c */
[----:B------:R-:W-:Y:S07]  /*2ca0*/  LDSM.16.M88.4 R56, [R192+0x3000] ;  /* 0x00300000c038783b */ /* 0x000fee0000000200 */
[C---:B-1----:R-:W-:Y:S08]  /*2cb0*/  HMMA.16816.F32 R20, R48.reuse, R40, R20 ;  /* 0x000000283014723c */ /* 0x042ff00000001814 */
[----:B------:R-:W-:Y:S01]  /*2cc0*/  HMMA.16816.F32 R28, R48, R42, R28 ;  /* 0x0000002a301c723c */ /* 0x000fe2000000181c */
[----:B------:R-:W1:Y:S07]  /*2cd0*/  LDSM.16.M88.4 R40, [R203+0x4800] ;  /* 0x00480000cb28783b */ /* 0x000e6e0000000200 */
[C---:B--2---:R-:W-:Y:S08]  /*2ce0*/  HMMA.16816.F32 R36, R60.reuse, R24, R36 ;  /* 0x000000183c24723c */ /* 0x044ff00000001824 */
[----:B------:R-:W-:Y:S01]  /*2cf0*/  HMMA.16816.F32 R44, R60, R26, R44 ;  /* 0x0000001a3c2c723c */ /* 0x000fe2000000182c */
[----:B------:R-:W-:Y:S07]  /*2d00*/  LDSM.16.M88.4 R24, [R192+0x4000] ;  /* 0x00400000c018783b */ /* 0x000fee0000000200 */
[----:B------:R-:W-:Y:S08]  /*2d10*/  HMMA.16816.F32 R68, R8, R52, R68 ;  /* 0x000000340844723c */ /* 0x000ff00000001844 */
[----:B------:R-:W-:Y:S08]  /*2d20*/  HMMA.16816.F32 R20, R16, R32, R20 ;  /* 0x000000201014723c */ /* 0x000ff00000001814 */
[----:B------:R-:W-:Y:S01]  /*2d30*/  HMMA.16816.F32 R64, R8, R54, R64 ;  /* 0x000000360840723c */ /* 0x000fe20000001840 */
[----:B------:R-:W2:Y:S04]  /*2d40*/  LDSM.16.M88.4 R8, [R201+0x4000] ;  /* 0x00400000c908783b */ /* 0x000ea80000000200 */
[----:B------:R-:W-:Y:S03]  /*2d50*/  LDSM.16.M88.4 R52, [R192+0x3800] ;  /* 0x00380000c034783b */ /* 0x000fe60000000200 */
[----:B------:R-:W-:Y:S01]  /*2d60*/  HMMA.16816.F32 R28, R16, R34, R28 ;  /* 0x00000022101c723c */ /* 0x000fe2000000181c */
[----:B------:R-:W1:Y:S07]  /*2d70*/  LDSM.16.M88.4 R32, [R199+0xa800] ;  /* 0x00a80000c720783b */ /* 0x000e6e0000000200 */
[----:B------:R-:W-:Y:S08]  /*2d80*/  HMMA.16816.F32 R36, R48, R96, R36 ;  /* 0x000000603024723c */ /* 0x000ff00000001824 */
[----:B------:R-:W-:Y:S08]  /*2d90*/  HMMA.16816.F32 R76, R88, R84, R76 ;  /* 0x00000054584c723c */ /* 0x000ff0000000184c */
[----:B------:R-:W-:Y:S08]  /*2da0*/  HMMA.16816.F32 R44, R48, R98, R44 ;  /* 0x00000062302c723c */ /* 0x000ff0000000182c */
[----:B---3--:R-:W-:Y:S08]  /*2db0*/  HMMA.16816.F32 R20, R12, R92, R20 ;  /* 0x0000005c0c14723c */ /* 0x008ff00000001814 */
[C---:B------:R-:W-:Y:S08]  /*2dc0*/  HMMA.16816.F32 R68, R88.reuse, R80, R68 ;  /* 0x000000505844723c */ /* 0x040ff00000001844 */
[----:B------:R-:W-:Y:S01]  /*2dd0*/  HMMA.16816.F32 R64, R88, R82, R64 ;  /* 0x000000525840723c */ /* 0x000fe20000001840 */
[----:B------:R-:W3:Y:S07]  /*2de0*/  LDSM.16.M88.4 R80, [R205+0xb000] ;  /* 0x00b00000cd50783b */ /* 0x000eee0000000200 */
[----:B------:R-:W-:Y:S08]  /*2df0*/  HMMA.16816.F32 R28, R12, R94, R28 ;  /* 0x0000005e0c1c723c */ /* 0x000ff0000000181c */
[----:B-1----:R-:W-:Y:S08]  /*2e00*/  HMMA.16816.F32 R36, R16, R40, R36 ;  /* 0x000000281024723c */ /* 0x002ff00000001824 */
[----:B------:R-:W-:Y:S08]  /*2e10*/  HMMA.16816.F32 R76, R60, R56, R76 ;  /* 0x000000383c4c723c */ /* 0x000ff0000000184c */
[----:B------:R-:W-:Y:S01]  /*2e20*/  HMMA.16816.F32 R44, R16, R42, R44 ;  /* 0x0000002a102c723c */ /* 0x000fe2000000182c */
[----:B------:R-:W-:Y:S07]  /*2e30*/  LDSM.16.M88.4 R40, [R199+0xb000] ;  /* 0x00b00000c728783b */ /* 0x000fee0000000200 */
[----:B------:R-:W-:Y:S01]  /*2e40*/  HMMA.16816.F32 R72, R88, R86, R72 ;  /* 0x000000565848723c */ /* 0x000fe20000001848 */
[----:B------:R-:W1:Y:S07]  /*2e50*/  LDSM.16.M88.4 R84, [R192+0x4800] ;  /* 0x00480000c054783b */ /* 0x000e6e0000000200 */
[C---:B--2---:R-:W-:Y:S08]  /*2e60*/  HMMA.16816.F32 R20, R8.reuse, R24, R20 ;  /* 0x000000180814723c */ /* 0x044ff00000001814 */
[----:B------:R-:W-:Y:S01]  /*2e70*/  HMMA.16816.F32 R28, R8, R26, R28 ;  /* 0x0000001a081c723c */ /* 0x000fe2000000181c */
[----:B------:R-:W2:Y:S07]  /*2e80*/  LDSM.16.M88.4 R24, [R203+0x5000] ;  /* 0x00500000cb18783b */ /* 0x000eae0000000200 */
[----:B------:R-:W-:Y:S08]  /*2e90*/  HMMA.16816.F32 R36, R12, R32, R36 ;  /* 0x000000200c24723c */ /* 0x000ff00000001824 */
[----:B---3--:R-:W-:Y:S01]  /*2ea0*/  HMMA.16816.F32 R76, R48, R80, R76 ;  /* 0x00000050304c723c */ /* 0x008fe2000000184c */
[----:B------:R-:W-:-:S02]  /*2eb0*/  FMUL.FTZ R21, R21, c[0x0][0x2ec] ;  /* 0x0000bb0015157a20 */ /* 0x000fc40000410000 */
[----:B------:R-:W-:Y:S02]  /*2ec0*/  FMUL.FTZ R23, R23, c[0x0][0x2ec] ;  /* 0x0000bb0017177a20 */ /* 0x000fe40000410000 */
[----:B------:R-:W-:Y:S02]  /*2ed0*/  FMUL.FTZ R20, R20, c[0x0][0x2ec] ;  /* 0x0000bb0014147a20 */ /* 0x000fe40000410000 */
[----:B------:R-:W3:Y:S01]  /*2ee0*/  MUFU.TANH R21, R21 ;  /* 0x0000001500157308 */ /* 0x000ee20000002400 */
[----:B------:R-:W-:Y:S01]  /*2ef0*/  HMMA.16816.F32 R44, R12, R34, R44 ;  /* 0x000000220c2c723c */ /* 0x000fe2000000182c */
[----:B------:R-:W3:Y:S01]  /*2f00*/  LDSM.16.M88.4 R32, [R205+0xb800] ;  /* 0x00b80000cd20783b */ /* 0x000ee20000000200 */
[----:B------:R-:W-:Y:S02]  /*2f10*/  FMUL.FTZ R28, R28, c[0x0][0x2ec] ;  /* 0x0000bb001c1c7a20 */ /* 0x000fe40000410000 */
[----:B------:R-:W-:-:S03]  /*2f20*/  FMUL.FTZ R29, R29, c[0x0][0x2ec] ;  /* 0x0000bb001d1d7a20 */ /* 0x000fc60000410000 */
[----:B------:R-:W1:Y:S01]  /*2f30*/  MUFU.TANH R23, R23 ;  /* 0x0000001700177308 */ /* 0x000e620000002400 */
[C---:B------:R-:W-:Y:S07]  /*2f40*/  HMMA.16816.F32 R68, R60.reuse, R52, R68 ;  /* 0x000000343c44723c */ /* 0x040fee0000001844 */
[----:B------:R-:W-:Y:S01]  /*2f50*/  MUFU.TANH R52, R28 ;  /* 0x0000001c00347308 */ /* 0x000fe20000002400 */
[----:B------:R-:W-:Y:S07]  /*2f60*/  HMMA.16816.F32 R72, R60, R58, R72 ;  /* 0x0000003a3c48723c */ /* 0x000fee0000001848 */
[----:B------:R2:W2:Y:S01]  /*2f70*/  MUFU.TANH R53, R29 ;  /* 0x0000001d00357308 */ /* 0x0004a20000002400 */
[----:B-1----:R-:W-:Y:S07]  /*2f80*/  HMMA.16816.F32 R36, R8, R84, R36 ;  /* 0x000000540824723c */ /* 0x002fee0000001824 */
[----:B------:R-:W-:Y:S01]  /*2f90*/  MUFU.TANH R20, R20 ;  /* 0x0000001400147308 */ /* 0x000fe20000002400 */
[----:B------:R-:W-:Y:S07]  /*2fa0*/  HMMA.16816.F32 R64, R60, R54, R64 ;  /* 0x000000363c40723c */ /* 0x000fee0000001840 */
[----:B------:R-:W-:Y:S01]  /*2fb0*/  FMUL.FTZ R54, R30, c[0x0][0x2ec] ;  /* 0x0000bb001e367a20 */ /* 0x000fe20000410000 */
[----:B--2---:R-:W-:Y:S01]  /*2fc0*/  HMMA.16816.F32 R76, R16, R24, R76 ;  /* 0x00000018104c723c */ /* 0x004fe2000000184c */
[----:B------:R-:W-:-:S02]  /*2fd0*/  FMUL.FTZ R55, R31, c[0x0][0x2ec] ;  /* 0x0000bb001f377a20 */ /* 0x000fc40000410000 */
[----:B------:R-:W1:Y:S02]  /*2fe0*/  LDSM.16.M88.4 R28, [R203+0x5800] ;  /* 0x00580000cb1c783b */ /* 0x000e640000000200 */
[----:B------:R-:W-:Y:S03]  /*2ff0*/  MUFU.TANH R54, R54 ;  /* 0x0000003600367308 */ /* 0x000fe60000002400 */
[C---:B---3--:R-:W-:Y:S01]  /*3000*/  HMMA.16816.F32 R68, R48.reuse, R32, R68 ;  /* 0x000000203044723c */ /* 0x048fe20000001844 */
[----:B------:R-:W-:Y:S02]  /*3010*/  FMUL.FTZ R36, R36, c[0x0][0x2ec] ;  /* 0x0000bb0024247a20 */ /* 0x000fe40000410000 */
[----:B------:R-:W-:Y:S02]  /*3020*/  FMUL.FTZ R56, R37, c[0x0][0x2ec] ;  /* 0x0000bb0025387a20 */ /* 0x000fe40000410000 */
[----:B------:R2:W-:Y:S03]  /*3030*/  MUFU.TANH R57, R36 ;  /* 0x0000002400397308 */ /* 0x0005e60000002400 */
[----:B------:R-:W-:Y:S05]  /*3040*/  HMMA.16816.F32 R72, R48, R82, R72 ;  /* 0x000000523048723c */ /* 0x000fea0000001848 */
[----:B------:R-:W3:Y:S03]  /*3050*/  MUFU.TANH R55, R55 ;  /* 0x0000003700377308 */ /* 0x000ee60000002400 */
[----:B------:R-:W-:Y:S05]  /*3060*/  HMMA.16816.F32 R76, R12, R40, R76 ;  /* 0x000000280c4c723c */ /* 0x000fea000000184c */
[----:B------:R-:W-:Y:S02]  /*3070*/  MUFU.TANH R56, R56 ;  /* 0x0000003800387308 */ /* 0x000fe40000002400 */
[----:B------:R-:W-:Y:S01]  /*3080*/  FMUL.FTZ R40, R38, c[0x0][0x2ec] ;  /* 0x0000bb0026287a20 */ /* 0x000fe20000410000 */
[----:B------:R-:W-:Y:S01]  /*3090*/  HMMA.16816.F32 R64, R48, R34, R64 ;  /* 0x000000223040723c */ /* 0x000fe20000001840 */
[----:B------:R-:W-:Y:S01]  /*30a0*/  FMUL.FTZ R41, R39, c[0x0][0x2ec] ;  /* 0x0000bb0027297a20 */ /* 0x000fe20000410000 */
[----:B------:R-:W-:Y:S03]  /*30b0*/  LDSM.16.M88.4 R32, [R192+0x5800] ;  /* 0x00580000c020783b */ /* 0x000fe60000000200 */
[----:B------:R-:W3:Y:S01]  /*30c0*/  MUFU.TANH R40, R40 ;  /* 0x0000002800287308 */ /* 0x000ee20000002400 */
[----:B--2---:R-:W2:Y:S02]  /*30d0*/  LDSM.16.M88.4 R36, [R199+0xb800] ;  /* 0x00b80000c724783b */ /* 0x004ea40000000200 */
[----:B------:R-:W-:Y:S02]  /*30e0*/  HMMA.16816.F32 R72, R16, R26, R72 ;  /* 0x0000001a1048723c */ /* 0x000fe40000001848 */
[----:B------:R-:W3:Y:S01]  /*30f0*/  LDSM.16.M88.4 R24, [R192+0x5000] ;  /* 0x00500000c018783b */ /* 0x000ee20000000200 */
[----:B------:R-:W-:-:S04]  /*3100*/  DEPBAR.LE SB0, 0x0 ;  /* 0x000080000000791a */ /* 0x000fc80000000000 */
[----:B------:R-:W2:Y:S01]  /*3110*/  MUFU.TANH R41, R41 ;  /* 0x0000002900297308 */ /* 0x000ea20000002400 */
[C---:B-1----:R-:W-:Y:S07]  /*3120*/  HMMA.16816.F32 R68, R16.reuse, R28, R68 ;  /* 0x0000001c1044723c */ /* 0x042fee0000001844 */
[----:B------:R-:W-:Y:S01]  /*3130*/  SHF.R.S32.HI R29, RZ, 0x2, R0 ;  /* 0x00000002ff1d7819 */ /* 0x000fe20000011400 */
[----:B------:R-:W-:Y:S01]  /*3140*/  HMMA.16816.F32 R64, R16, R30, R64 ;  /* 0x0000001e1040723c */ /* 0x000fe20000001840 */
[----:B------:R-:W-:-:S02]  /*3150*/  IMAD.IADD R0, R101, 0x1, R6 ;  /* 0x0000000165007824 */ /* 0x000fc400078e0206 */
[----:B------:R-:W-:-:S04]  /*3160*/  IADD3 R29, R104, 0x1, R29 ;  /* 0x00000001681d7810 */ /* 0x000fc80007ffe01d */
[----:B------:R-:W-:Y:S01]  /*3170*/  IADD3 R106, R100, R29, -R106 ;  /* 0x0000001d646a7210 */ /* 0x000fe20007ffe86a */
[----:B------:R-:W-:Y:S01]  /*3180*/  HMMA.16816.F32 R72, R12, R42, R72 ;  /* 0x0000002a0c48723c */ /* 0x000fe20000001848 */
[----:B------:R-:W-:Y:S02]  /*3190*/  FMUL.FTZ R18, R22, c[0x0][0x2ec] ;  /* 0x0000bb0016127a20 */ /* 0x000fe40000410000 */
[----:B------:R-:W-:-:S04]  /*31a0*/  IADD3 R29, R106, c[0x0][0x2e8], RZ ;  /* 0x0000ba006a1d7a10 */ /* 0x000fc80007ffe0ff */
[CC--:B------:R-:W-:Y:S01]  /*31b0*/  IMNMX R218, R29.reuse, R100.reuse, PT ;  /* 0x000000641dda7217 */ /* 0x0c0fe20003800200 */
[----:B------:R-:W-:Y:S01]  /*31c0*/  HMMA.16816.F32 R44, R8, R86, R44 ;  /* 0x00000056082c723c */ /* 0x000fe2000000182c */
[----:B------:R-:W-:Y:S07]  /*31d0*/  MUFU.TANH R18, R18 ;  /* 0x0000001200127308 */ /* 0x000fee0000002400 */
[C---:B--2---:R-:W-:Y:S07]  /*31e0*/  HMMA.16816.F32 R68, R12.reuse, R36, R68 ;  /* 0x000000240c44723c */ /* 0x044fee0000001844 */
[----:B------:R-:W-:Y:S01]  /*31f0*/  IADD3 R37, R29, 0x8, RZ ;  /* 0x000000081d257810 */ /* 0x000fe20007ffe0ff */
[----:B------:R-:W-:Y:S03]  /*3200*/  HMMA.16816.F32 R64, R12, R38, R64 ;  /* 0x000000260c40723c */ /* 0x000fe60000001840 */
[----:B------:R-:W-:-:S05]  /*3210*/  IMNMX R212, R37, R100, PT ;  /* 0x0000006425d47217 */ /* 0x000fca0003800200 */
[----:B---3--:R-:W-:Y:S01]  /*3220*/  HMMA.16816.F32 R76, R8, R24, R76 ;  /* 0x00000018084c723c */ /* 0x008fe2000000184c */
[----:B------:R-:W-:Y:S02]  /*3230*/  FMUL.FTZ R42, R44, c[0x0][0x2ec] ;  /* 0x0000bb002c2a7a20 */ /* 0x000fe40000410000 */
[----:B------:R-:W-:-:S04]  /*3240*/  FMUL.FTZ R28, R47, c[0x0][0x2ec] ;  /* 0x0000bb002f1c7a20 */ /* 0x000fc80000410000 */
[----:B------:R-:W-:Y:S01]  /*3250*/  FMUL.FTZ R25, R46, c[0x0][0x2ec] ;  /* 0x0000bb002e197a20 */ /* 0x000fe20000410000 */
[C---:B------:R-:W-:Y:S01]  /*3260*/  HMMA.16816.F32 R68, R8.reuse, R32, R68 ;  /* 0x000000200844723c */ /* 0x040fe20000001844 */
[----:B------:R-:W-:Y:S01]  /*3270*/  FMUL.FTZ R24, R45, c[0x0][0x2ec] ;  /* 0x0000bb002d187a20 */ /* 0x000fe20000410000 */
[----:B------:R-:W1:Y:S06]  /*3280*/  MUFU.TANH R42, R42 ;  /* 0x0000002a002a7308 */ /* 0x000e6c0000002400 */
[C---:B------:R-:W-:Y:S02]  /*3290*/  HMMA.16816.F32 R72, R8.reuse, R26, R72 ;  /* 0x0000001a0848723c */ /* 0x040fe40000001848 */
[----:B------:R-:W2:Y:S05]  /*32a0*/  MUFU.TANH R25, R25 ;  /* 0x0000001900197308 */ /* 0x000eaa0000002400 */
[----:B------:R-:W-:Y:S01]  /*32b0*/  IMAD.IADD R27, R3, 0x1, R224 ;  /* 0x00000001031b7824 */ /* 0x000fe200078e02e0 */
[----:B------:R-:W-:Y:S01]  /*32c0*/  HMMA.16816.F32 R32, R8, R34, R64 ;  /* 0x000000220820723c */ /* 0x000fe20000001840 */
[----:B------:R-:W-:Y:S01]  /*32d0*/  FMUL.FTZ R77, R77, c[0x0][0x2ec] ;  /* 0x0000bb004d4d7a20 */ /* 0x000fe20000410000 */
[----:B------:R-:W3:Y:S01]  /*32e0*/  MUFU.TANH R24, R24 ;  /* 0x0000001800187308 */ /* 0x000ee20000002400 */
[----:B------:R-:W-:Y:S01]  /*32f0*/  FMUL.FTZ R76, R76, c[0x0][0x2ec] ;  /* 0x0000bb004c4c7a20 */ /* 0x000fe20000410000 */
[C---:B------:R-:W-:Y:S01]  /*3300*/  IADD3 R17, R27.reuse, 0x1, RZ ;  /* 0x000000011b117810 */ /* 0x040fe20007ffe0ff */
[----:B------:R-:W-:Y:S01]  /*3310*/  FMUL.FTZ R78, R78, c[0x0][0x2ec] ;  /* 0x0000bb004e4e7a20 */ /* 0x000fe20000410000 */
[----:B------:R-:W-:Y:S01]  /*3320*/  IADD3 R19, R27, 0x8, RZ ;  /* 0x000000081b137810 */ /* 0x000fe20007ffe0ff */
[----:B------:R-:W-:Y:S01]  /*3330*/  FMUL.FTZ R79, R79, c[0x0][0x2ec] ;  /* 0x0000bb004f4f7a20 */ /* 0x000fe20000410000 */
[C---:B------:R-:W-:Y:S01]  /*3340*/  ISETP.GE.AND P4, PT, R17.reuse, R218, PT ;  /* 0x000000da1100720c */ /* 0x040fe20003f86270 */
[----:B------:R-:W-:Y:S01]  /*3350*/  FMUL.FTZ R68, R68, c[0x0][0x2ec] ;  /* 0x0000bb0044447a20 */ /* 0x000fe20000410000 */
[----:B------:R-:W-:Y:S01]  /*3360*/  ISETP.GE.AND P5, PT, R17, R212, PT ;  /* 0x000000d41100720c */ /* 0x000fe20003fa6270 */
[----:B------:R-:W1:Y:S01]  /*3370*/  MUFU.TANH R28, R28 ;  /* 0x0000001c001c7308 */ /* 0x000e620000002400 */
[----:B------:R-:W-:Y:S01]  /*3380*/  IADD3 R17, R27, 0x9, RZ ;  /* 0x000000091b117810 */ /* 0x000fe20007ffe0ff */
        /* <DEDUP_REMOVED lines=9> */
[C---:B------:R-:W-:Y:S01]  /*3420*/  ISETP.GE.AND P3, PT, R19.reuse, R218, PT ;  /* 0x000000da1300720c */ /* 0x040fe20003f66270 */
[----:B------:R-:W-:Y:S01]  /*3430*/  FMUL.FTZ R74, R74, c[0x0][0x2ec] ;  /* 0x0000bb004a4a7a20 */ /* 0x000fe20000410000 */
[----:B------:R-:W-:Y:S01]  /*3440*/  ISETP.GE.AND P1, PT, R19, R212, PT ;  /* 0x000000d41300720c */ /* 0x000fe20003f26270 */
[----:B------:R-:W-:Y:S01]  /*3450*/  FMUL.FTZ R75, R75, c[0x0][0x2ec] ;  /* 0x0000bb004b4b7a20 */ /* 0x000fe20000410000 */
[----:B------:R-:W-:Y:S01]  /*3460*/  IADD3 R19, R27, 0x11, RZ ;  /* 0x000000111b137810 */ /* 0x000fe20007ffe0ff */
[----:B------:R-:W1:Y:S01]  /*3470*/  MUFU.TANH R175, R68 ;  /* 0x0000004400af7308 */ /* 0x000e620000002400 */
[----:B------:R-:W-:Y:S01]  /*3480*/  FSEL R21, R21, -INF , !P4 ;  /* 0xff80000015157808 */ /* 0x000fe20006000000 */
[----:B------:R-:W-:Y:S01]  /*3490*/  FMUL.FTZ R71, R71, c[0x0][0x2ec] ;  /* 0x0000bb0047477a20 */ /* 0x000fe20000410000 */
[----:B------:R-:W-:Y:S01]  /*34a0*/  FSEL R16, R23, -INF , !P5 ;  /* 0xff80000017107808 */ /* 0x000fe20006800000 */
[----:B------:R-:W-:Y:S01]  /*34b0*/  FMUL.FTZ R32, R32, c[0x0][0x2ec] ;  /* 0x0000bb0020207a20 */ /* 0x000fe20000410000 */
[----:B------:R-:W-:Y:S01]  /*34c0*/  FSEL R53, R53, -INF , !P2 ;  /* 0xff80000035357808 */ /* 0x000fe20005000000 */
[----:B------:R-:W-:Y:S01]  /*34d0*/  FMUL.FTZ R34, R34, c[0x0][0x2ec] ;  /* 0x0000bb0022227a20 */ /* 0x000fe20000410000 */
[----:B------:R-:W-:Y:S01]  /*34e0*/  FSEL R6, R55, -INF , !P6 ;  /* 0xff80000037067808 */ /* 0x000fe20007000000 */
[----:B------:R-:W1:Y:S01]  /*34f0*/  MUFU.TANH R171, R76 ;  /* 0x0000004c00ab7308 */ /* 0x000e620000002400 */
[----:B------:R-:W-:Y:S01]  /*3500*/  ISETP.GE.AND P4, PT, R17, R218, PT ;  /* 0x000000da1100720c */ /* 0x000fe20003f86270 */
[----:B------:R-:W-:Y:S01]  /*3510*/  FMUL.FTZ R33, R33, c[0x0][0x2ec] ;  /* 0x0000bb0021217a20 */ /* 0x000fe20000410000 */
[----:B------:R-:W-:Y:S01]  /*3520*/  ISETP.GE.AND P5, PT, R17, R212, PT ;  /* 0x000000d41100720c */ /* 0x000fe20003fa6270 */
[----:B------:R-:W-:Y:S01]  /*3530*/  FMUL.FTZ R35, R35, c[0x0][0x2ec] ;  /* 0x0000bb0023237a20 */ /* 0x000fe20000410000 */
[----:B------:R-:W-:-:S02]  /*3540*/  ISETP.GE.AND P2, PT, R13, R218, PT ;  /* 0x000000da0d00720c */ /* 0x000fc40003f46270 */
[----:B------:R-:W-:Y:S01]  /*3550*/  ISETP.GE.AND P6, PT, R13, R212, PT ;  /* 0x000000d40d00720c */ /* 0x000fe20003fc6270 */
[----:B------:R-:W1:Y:S01]  /*3560*/  MUFU.TANH R168, R78 ;  /* 0x0000004e00a87308 */ /* 0x000e620000002400 */
[----:B------:R-:W-:Y:S02]  /*3570*/  FSEL R17, R52, -INF , !P3 ;  /* 0xff80000034117808 */ /* 0x000fe40005800000 */
[----:B------:R-:W-:Y:S02]  /*3580*/  FSEL R54, R54, -INF , !P1 ;  /* 0xff80000036367808 */ /* 0x000fe40004800000 */
[----:B------:R-:W-:Y:S02]  /*3590*/  IADD3 R13, R27, 0x19, RZ ;  /* 0x000000191b0d7810 */ /* 0x000fe40007ffe0ff */
[C---:B------:R-:W-:Y:S01]  /*35a0*/  ISETP.GE.AND P3, PT, R19.reuse, R218, PT ;  /* 0x000000da1300720c */ /* 0x040fe20003f66270 */
[----:B------:R-:W1:Y:S01]  /*35b0*/  MUFU.TANH R178, R79 ;  /* 0x0000004f00b27308 */ /* 0x000e620000002400 */
[----:B------:R-:W-:-:S02]  /*35c0*/  ISETP.GE.AND P1, PT, R19, R212, PT ;  /* 0x000000d41300720c */ /* 0x000fc40003f26270 */
[----:B------:R-:W-:Y:S02]  /*35d0*/  IADD3 R19, R27, 0x20, RZ ;  /* 0x000000201b137810 */ /* 0x000fe40007ffe0ff */
[----:B------:R-:W-:Y:S02]  /*35e0*/  FSEL R15, R57, -INF , !P4 ;  /* 0xff800000390f7808 */ /* 0x000fe40006000000 */
[----:B------:R-:W-:Y:S01]  /*35f0*/  FSEL R14, R40, -INF , !P5 ;  /* 0xff800000280e7808 */ /* 0x000fe20006800000 */
[----:B------:R-:W1:Y:S01]  /*3600*/  MUFU.TANH R163, R72 ;  /* 0x0000004800a37308 */ /* 0x000e620000002400 */
[C---:B------:R-:W-:Y:S02]  /*3610*/  ISETP.GE.AND P4, PT, R13.reuse, R218, PT ;  /* 0x000000da0d00720c */ /* 0x040fe40003f86270 */
[----:B------:R-:W-:Y:S02]  /*3620*/  ISETP.GE.AND P5, PT, R13, R212, PT ;  /* 0x000000d40d00720c */ /* 0x000fe40003fa6270 */
[----:B------:R-:W-:-:S02]  /*3630*/  FSEL R13, R56, -INF , !P3 ;  /* 0xff800000380d7808 */ /* 0x000fc40005800000 */
[----:B------:R-:W-:Y:S01]  /*3640*/  FSEL R12, R41, -INF , !P1 ;  /* 0xff800000290c7808 */ /* 0x000fe20004800000 */
[----:B------:R-:W-:Y:S01]  /*3650*/  MUFU.TANH R169, R73 ;  /* 0x0000004900a97308 */ /* 0x000fe20000002400 */
[----:B------:R-:W-:Y:S02]  /*3660*/  IADD3 R9, R27, 0x21, RZ ;  /* 0x000000211b097810 */ /* 0x000fe40007ffe0ff */
[C---:B------:R-:W-:Y:S02]  /*3670*/  ISETP.GE.AND P3, PT, R19.reuse, R218, PT ;  /* 0x000000da1300720c */ /* 0x040fe40003f66270 */
[----:B------:R-:W-:Y:S02]  /*3680*/  ISETP.GE.AND P1, PT, R19, R212, PT ;  /* 0x000000d41300720c */ /* 0x000fe40003f26270 */
[----:B------:R-:W-:Y:S01]  /*3690*/  IADD3 R19, R27, 0x28, RZ ;  /* 0x000000281b137810 */ /* 0x000fe20007ffe0ff */
[----:B------:R-:W4:Y:S01]  /*36a0*/  MUFU.TANH R170, R74 ;  /* 0x0000004a00aa7308 */ /* 0x000f220000002400 */
[----:B-1----:R-:W-:-:S02]  /*36b0*/  FSEL R11, R42, -INF , !P2 ;  /* 0xff8000002a0b7808 */ /* 0x002fc40005000000 */
[----:B--2---:R-:W-:Y:S02]  /*36c0*/  FSEL R10, R25, -INF , !P6 ;  /* 0xff800000190a7808 */ /* 0x004fe40007000000 */
[C---:B------:R-:W-:Y:S02]  /*36d0*/  ISETP.GE.AND P2, PT, R9.reuse, R218, PT ;  /* 0x000000da0900720c */ /* 0x040fe40003f46270 */
[----:B------:R-:W-:Y:S01]  /*36e0*/  ISETP.GE.AND P6, PT, R9, R212, PT ;  /* 0x000000d40900720c */ /* 0x000fe20003fc6270 */
[----:B------:R-:W1:Y:S01]  /*36f0*/  MUFU.TANH R176, R75 ;  /* 0x0000004b00b07308 */ /* 0x000e620000002400 */
[----:B---3--:R-:W-:Y:S02]  /*3700*/  FSEL R9, R24, -INF , !P4 ;  /* 0xff80000018097808 */ /* 0x008fe40006000000 */
[----:B------:R-:W-:Y:S02]  /*3710*/  FSEL R8, R28, -INF , !P5 ;  /* 0xff8000001c087808 */ /* 0x000fe40006800000 */
[----:B------:R-:W-:-:S02]  /*3720*/  ISETP.GE.AND P4, PT, R19, R218, PT ;  /* 0x000000da1300720c */ /* 0x000fc40003f86270 */
[----:B------:R-:W-:Y:S01]  /*3730*/  ISETP.GE.AND P5, PT, R19, R212, PT ;  /* 0x000000d41300720c */ /* 0x000fe20003fa6270 */
[----:B------:R-:W-:Y:S01]  /*3740*/  MUFU.TANH R173, R69 ;  /* 0x0000004500ad7308 */ /* 0x000fe20000002400 */
[----:B------:R-:W-:Y:S02]  /*3750*/  IADD3 R19, R27, 0x30, RZ ;  /* 0x000000301b137810 */ /* 0x000fe40007ffe0ff */
[----:B------:R-:W-:Y:S02]  /*3760*/  FSEL R165, R165, -INF , !P2 ;  /* 0xff800000a5a57808 */ /* 0x000fe40005000000 */
[----:B------:R-:W-:Y:S02]  /*3770*/  ISETP.GE.AND P2, PT, R19, R218, PT ;  /* 0x000000da1300720c */ /* 0x000fe40003f46270 */
[----:B------:R-:W-:Y:S01]  /*3780*/  IADD3 R23, R27, 0x29, RZ ;  /* 0x000000291b177810 */ /* 0x000fe20007ffe0ff */
[----:B------:R-:W2:Y:S01]  /*3790*/  MUFU.TANH R172, R70 ;  /* 0x0000004600ac7308 */ /* 0x000ea20000002400 */
[----:B------:R-:W-:-:S02]  /*37a0*/  FSEL R175, R175, -INF , !P2 ;  /* 0xff800000afaf7808 */ /* 0x000fc40005000000 */
[----:B------:R-:W-:Y:S02]  /*37b0*/  ISETP.GT.AND P2, PT, R133, 0x1, PT ;  /* 0x000000018500780c */ /* 0x000fe40003f44270 */
[----:B------:R-:W-:Y:S02]  /*37c0*/  FSEL R171, R171, -INF , !P3 ;  /* 0xff800000abab7808 */ /* 0x000fe40005800000 */
[----:B------:R-:W-:Y:S01]  /*37d0*/  FSEL R168, R168, -INF , !P1 ;  /* 0xff800000a8a87808 */ /* 0x000fe20004800000 */
[----:B------:R-:W3:Y:S01]  /*37e0*/  MUFU.TANH R142, R71 ;  /* 0x00000047008e7308 */ /* 0x000ee20000002400 */
[----:B------:R-:W-:Y:S02]  /*37f0*/  FSEL R178, R178, -INF , !P6 ;  /* 0xff800000b2b27808 */ /* 0x000fe40007000000 */
[C---:B------:R-:W-:Y:S02]  /*3800*/  ISETP.GE.AND P3, PT, R23.reuse, R218, PT ;  /* 0x000000da1700720c */ /* 0x040fe40003f66270 */
[----:B------:R-:W-:-:S02]  /*3810*/  ISETP.GE.AND P1, PT, R23, R212, PT ;  /* 0x000000d41700720c */ /* 0x000fc40003f26270 */
[----:B------:R-:W-:Y:S01]  /*3820*/  ISETP.GE.AND P6, PT, R19, R212, PT ;  /* 0x000000d41300720c */ /* 0x000fe20003fc6270 */
[----:B------:R-:W2:Y:S01]  /*3830*/  MUFU.TANH R143, R32 ;  /* 0x00000020008f7308 */ /* 0x000ea20000002400 */
[C---:B------:R-:W-:Y:S02]  /*3840*/  IADD3 R23, R27.reuse, 0x31, RZ ;  /* 0x000000311b177810 */ /* 0x040fe40007ffe0ff */
[----:B------:R-:W-:Y:S02]  /*3850*/  IADD3 R19, R27, 0x38, RZ ;  /* 0x000000381b137810 */ /* 0x000fe40007ffe0ff */
[----:B------:R-:W-:Y:S02]  /*3860*/  FSEL R163, R163, -INF , !P4 ;  /* 0xff800000a3a37808 */ /* 0x000fe40006000000 */
[----:B----4-:R-:W-:Y:S01]  /*3870*/  FSEL R170, R170, -INF , !P5 ;  /* 0xff800000aaaa7808 */ /* 0x010fe20006800000 */
[----:B------:R-:W4:Y:S01]  /*3880*/  MUFU.TANH R140, R34 ;  /* 0x00000022008c7308 */ /* 0x000f220000002400 */
[----:B------:R-:W-:-:S02]  /*3890*/  FSEL R169, R169, -INF , !P3 ;  /* 0xff800000a9a97808 */ /* 0x000fc40005800000 */
[----:B-1----:R-:W-:Y:S01]  /*38a0*/  FSEL R176, R176, -INF , !P1 ;  /* 0xff800000b0b07808 */ /* 0x002fe20004800000 */
[----:B------:R-:W-:Y:S01]  /*38b0*/  BAR.SYNC.DEFER_BLOCKING 0x0 ;  /* 0x0000000000007b1d */ /* 0x000fe20000010000 */
[C---:B------:R-:W-:Y:S02]  /*38c0*/  ISETP.GE.AND P4, PT, R23.reuse, R218, PT ;  /* 0x000000da1700720c */ /* 0x040fe40003f86270 */
[----:B------:R-:W-:Y:S02]  /*38d0*/  ISETP.GE.AND P5, PT, R23, R212, PT ;  /* 0x000000d41700720c */ /* 0x000fe40003fa6270 */
[C---:B------:R-:W-:Y:S01]  /*38e0*/  ISETP.GE.AND P3, PT, R19.reuse, R218, PT ;  /* 0x000000da1300720c */ /* 0x040fe20003f66270 */
[----:B------:R-:W1:Y:S01]  /*38f0*/  MUFU.TANH R141, R33 ;  /* 0x00000021008d7308 */ /* 0x000e620000002400 */
[----:B------:R-:W-:Y:S02]  /*3900*/  ISETP.GE.AND P1, PT, R19, R212, PT ;  /* 0x000000d41300720c */ /* 0x000fe40003f26270 */
[----:B------:R-:W-:-:S02]  /*3910*/  IADD3 R19, R27, 0x39, RZ ;  /* 0x000000391b137810 */ /* 0x000fc40007ffe0ff */
[----:B--2---:R-:W-:Y:S02]  /*3920*/  FSEL R172, R172, -INF , !P6 ;  /* 0xff800000acac7808 */ /* 0x004fe40007000000 */
[----:B------:R-:W-:Y:S01]  /*3930*/  FSEL R173, R173, -INF , !P4 ;  /* 0xff800000adad7808 */ /* 0x000fe20006000000 */
[----:B------:R-:W2:Y:S01]  /*3940*/  MUFU.TANH R166, R35 ;  /* 0x0000002300a67308 */ /* 0x000ea20000002400 */
[----:B---3--:R-:W-:Y:S02]  /*3950*/  FSEL R142, R142, -INF , !P5 ;  /* 0xff8000008e8e7808 */ /* 0x008fe40006800000 */
[----:B------:R-:W-:Y:S02]  /*3960*/  FSEL R143, R143, -INF , !P3 ;  /* 0xff8000008f8f7808 */ /* 0x000fe40005800000 */
[----:B----4-:R-:W-:Y:S02]  /*3970*/  FSEL R140, R140, -INF , !P1 ;  /* 0xff8000008c8c7808 */ /* 0x010fe40004800000 */
[----:B------:R-:W-:-:S02]  /*3980*/  ISETP.GE.AND P6, PT, R27, R218, PT ;  /* 0x000000da1b00720c */ /* 0x000fc40003fc6270 */
[----:B------:R-:W-:Y:S02]  /*3990*/  ISETP.GE.AND P4, PT, R27, R212, PT ;  /* 0x000000d41b00720c */ /* 0x000fe40003f86270 */
[C---:B------:R-:W-:Y:S02]  /*39a0*/  ISETP.GE.AND P5, PT, R19.reuse, R218, PT ;  /* 0x000000da1300720c */ /* 0x040fe40003fa6270 */
[----:B------:R-:W-:Y:S02]  /*39b0*/  ISETP.GE.AND P3, PT, R19, R212, PT ;  /* 0x000000d41300720c */ /* 0x000fe40003f66270 */
[----:B------:R-:W-:Y:S02]  /*39c0*/  @!P2 LEA R216, P1, R134, c[0x0][0x168], 0x1 ;  /* 0x00005a0086d8aa11 */ /* 0x000fe400078208ff */
[----:B------:R-:W-:Y:S02]  /*39d0*/  FSEL R20, R20, -INF , !P6 ;  /* 0xff80000014147808 */ /* 0x000fe40007000000 */
[----:B------:R-:W-:-:S02]  /*39e0*/  @!P2 LEA.HI.X R217, R134, c[0x0][0x16c], R135, 0x1, P1 ;  /* 0x00005b0086d9aa11 */ /* 0x000fc400008f0c87 */
[----:B------:R-:W-:Y:S02]  /*39f0*/  FSEL R18, R18, -INF , !P4 ;  /* 0xff80000012127808 */ /* 0x000fe40006000000 */
[----:B-1----:R-:W-:Y:S02]  /*3a00*/  FSEL R141, R141, -INF , !P5 ;  /* 0xff8000008d8d7808 */ /* 0x002fe40006800000 */
[----:B--2---:R-:W-:Y:S01]  /*3a10*/  FSEL R166, R166, -INF , !P3 ;  /* 0xff800000a6a67808 */ /* 0x004fe20005800000 */
[----:B------:R-:W-:Y:S05]  /*3a20*/  @!P2 BRA `(.L_x_2077) ;  /* 0x000005900000a947 */ /* 0x000fea0003800000 */
[----:B------:R-:W-:Y:S05]  /*3a30*/  @!P0 BRA `(.L_x_2078) ;  /* 0x0000039000008947 */ /* 0x000fea0003800000 */
[----:B------:R-:W1:Y:S01]  /*3a40*/  I2F.RP R19, R4 ;  /* 0x0000000400137306 */ /* 0x000e620000209400 */
[----:B------:R-:W-:Y:S02]  /*3a50*/  IADD3 R26, R3, -0x40, RZ ;  /* 0xffffffc0031a7810 */ /* 0x000fe40007ffe0ff */
[----:B------:R-:W-:Y:S02]  /*3a60*/  IABS R24, R3 ;  /* 0x0000000300187213 */ /* 0x000fe40000000000 */
[----:B------:R-:W-:-:S02]  /*3a70*/  IABS R22, R26 ;  /* 0x0000001a00167213 */ /* 0x000fc40000000000 */
        /* <DEDUP_REMOVED lines=53> */
.L_x_2078:
[----:B------:R-:W-:-:S04]  /*3dd0*/  LEA R3, -R2, RZ, 0x6 ;  /* 0x000000ff02037211 */ /* 0x000fc800078e31ff */
[----:B------:R-:W-:Y:S02]  /*3de0*/  SHF.R.S32.HI R4, RZ, 0x1f, R3 ;  /* 0x0000001fff047819 */ /* 0x000fe40000011403 */
.L_x_2079:
        /* <DEDUP_REMOVED lines=29> */
.L_x_2077:
        /* <DEDUP_REMOVED lines=85> */
[----:B------:R-:W-:Y:S01]  /*4510*/  LDSM.16.MT88.4 R24, [R198+0xe800] ;  /* 0x00e80000c618783b */ /* 0x000fe20000004200 */
        /* <DEDUP_REMOVED lines=281> */
.L_x_2081:
[----:B------:R-:W-:-:S05]  /*56b0*/  IMAD.MOV.U32 R9, RZ, RZ, c[0x0][0x1a0] ;  /* 0x00006800ff097624 */ /* 0x000fca00078e00ff */
[----:B------:R-:W-:-:S04]  /*56c0*/  LEA R9, -R9, RZ, 0x6 ;  /* 0x000000ff09097211 */ /* 0x000fc800078e31ff */
[----:B------:R-:W-:Y:S02]  /*56d0*/  SHF.R.S32.HI R8, RZ, 0x1f, R9 ;  /* 0x0000001fff087819 */ /* 0x000fe40000011409 */
.L_x_2082:
        /* <DEDUP_REMOVED lines=44> */
[----:B------:R-:W4:Y:S04]  /*59a0*/  LDSM.16.M88.4 R12, [R205+0x6000] ;  /* 0x00600000cd0c783b */ /* 0x000f280000000200 */
[----:B------:R-:W1:Y:S04]  /*59b0*/  LDSM.16.M88.4 R140, [R205+0x6800] ;  /* 0x00680000cd8c783b */ /* 0x000e680000000200 */
[----:B------:R-:W1:Y:S04]  /*59c0*/  LDSM.16.M88.4 R160, [R205+0x7000] ;  /* 0x00700000cda0783b */ /* 0x000e680000000200 */
[----:B------:R-:W1:Y:S04]  /*59d0*/  LDSM.16.M88.4 R148, [R205+0x7800] ;  /* 0x00780000cd94783b */ /* 0x000e680000000200 */
[----:B--2---:R-:W-:Y:S04]  /*59e0*/  LDSM.16.M88.4 R8, [R204] ;  /* 0x00000000cc08783b */ /* 0x004fe80000000200 */
[----:B------:R-:W2:Y:S04]  /*59f0*/  LDSM.16.M88.4 R144, [R203] ;  /* 0x00000000cb90783b */ /* 0x000ea80000000200 */
[----:B------:R-:W2:Y:S04]  /*5a00*/  LDSM.16.M88.4 R32, [R195] ;  /* 0x00000000c320783b */ /* 0x000ea80000000200 */
[----:B-----5:R-:W5:Y:S04]  /*5a10*/  LDSM.16.M88.4 R20, [R193] ;  /* 0x00000000c114783b */ /* 0x020f680000000200 */
[----:B------:R-:W-:Y:S04]  /*5a20*/  LDSM.16.M88.4 R136, [R202] ;  /* 0x00000000ca88783b */ /* 0x000fe80000000200 */
[----:B---3--:R-:W3:Y:S01]  /*5a30*/  LDSM.16.M88.4 R4, [R199+0x6000] ;  /* 0x00600000c704783b */ /* 0x008ee20000000200 */
[C---:B----4-:R-:W-:Y:S03]  /*5a40*/  HMMA.16816.F32 R16, R152.reuse, R12, RZ ;  /* 0x0000000c9810723c */ /* 0x050fe600000018ff */
[----:B------:R-:W4:Y:S04]  /*5a50*/  LDSM.16.M88.4 R24, [R194] ;  /* 0x00000000c218783b */ /* 0x000f280000000200 */
[----:B------:R-:W2:Y:S01]  /*5a60*/  LDSM.16.M88.4 R168, [R199+0x6800] ;  /* 0x00680000c7a8783b */ /* 0x000ea20000000200 */
[C---:B------:R-:W-:Y:S03]  /*5a70*/  HMMA.16816.F32 R12, R152.reuse, R14, RZ ;  /* 0x0000000e980c723c */ /* 0x040fe600000018ff */
[----:B------:R-:W-:Y:S04]  /*5a80*/  LDSM.16.M88.4 R176, [R192+0x800] ;  /* 0x00080000c0b0783b */ /* 0x000fe80000000200 */
[----:B------:R-:W-:Y:S01]  /*5a90*/  LDSM.16.M88.4 R172, [R192+0x1000] ;  /* 0x00100000c0ac783b */ /* 0x000fe20000000200 */
[C---:B-1----:R-:W-:Y:S03]  /*5aa0*/  HMMA.16816.F32 R28, R152.reuse, R140, RZ ;  /* 0x0000008c981c723c */ /* 0x042fe600000018ff */
[----:B------:R-:W-:Y:S04]  /*5ab0*/  LDSM.16.M88.4 R220, [R205+0xa800] ;  /* 0x00a80000cddc783b */ /* 0x000fe80000000200 */
[----:B------:R-:W0:Y:S01]  /*5ac0*/  LDGDEPBAR ;  /* 0x00000000000079af */ /* 0x000e220000000000 */
[C---:B------:R-:W-:Y:S08]  /*5ad0*/  HMMA.16816.F32 R164, R152.reuse, R160, RZ ;  /* 0x000000a098a4723c */ /* 0x040ff000000018ff */
[C---:B------:R-:W-:Y:S08]  /*5ae0*/  HMMA.16816.F32 R140, R152.reuse, R142, RZ ;  /* 0x0000008e988c723c */ /* 0x040ff000000018ff */
[C---:B------:R-:W-:Y:S08]  /*5af0*/  HMMA.16816.F32 R160, R152.reuse, R162, RZ ;  /* 0x000000a298a0723c */ /* 0x040ff000000018ff */
[C---:B------:R-:W-:Y:S08]  /*5b00*/  HMMA.16816.F32 R156, R152.reuse, R148, RZ ;  /* 0x00000094989c723c */ /* 0x040ff000000018ff */
[----:B------:R-:W-:Y:S01]  /*5b10*/  HMMA.16816.F32 R152, R152, R150, RZ ;  /* 0x000000969898723c */ /* 0x000fe200000018ff */
[----:B------:R-:W-:Y:S07]  /*5b20*/  LDSM.16.M88.4 R148, [R199+0x7000] ;  /* 0x00700000c794783b */ /* 0x000fee0000000200 */
[C---:B--2---:R-:W-:Y:S08]  /*5b30*/  HMMA.16816.F32 R16, R8.reuse, R144, R16 ;  /* 0x000000900810723c */ /* 0x044ff00000001810 */
[C---:B------:R-:W-:Y:S01]  /*5b40*/  HMMA.16816.F32 R12, R8.reuse, R146, R12 ;  /* 0x00000092080c723c */ /* 0x040fe2000000180c */
[----:B------:R-:W-:Y:S07]  /*5b50*/  LDSM.16.M88.4 R144, [R199+0x7800] ;  /* 0x00780000c790783b */ /* 0x000fee0000000200 */
[C---:B------:R-:W-:Y:S08]  /*5b60*/  HMMA.16816.F32 R28, R8.reuse, R32, R28 ;  /* 0x00000020081c723c */ /* 0x040ff0000000181c */
[C---:B------:R-:W-:Y:S01]  /*5b70*/  HMMA.16816.F32 R140, R8.reuse, R34, R140 ;  /* 0x00000022088c723c */ /* 0x040fe2000000188c */
[----:B------:R-:W-:Y:S07]  /*5b80*/  LDSM.16.M88.4 R32, [R192] ;  /* 0x00000000c020783b */ /* 0x000fee0000000200 */
[C---:B-----5:R-:W-:Y:S08]  /*5b90*/  HMMA.16816.F32 R156, R8.reuse, R20, R156 ;  /* 0x00000014089c723c */ /* 0x060ff0000000189c */
[----:B------:R-:W-:Y:S01]  /*5ba0*/  HMMA.16816.F32 R152, R8, R22, R152 ;  /* 0x000000160898723c */ /* 0x000fe20000001898 */
[----:B------:R-:W1:Y:S07]  /*5bb0*/  LDSM.16.M88.4 R20, [R201] ;  /* 0x00000000c914783b */ /* 0x000e6e0000000200 */
[C---:B---3--:R-:W-:Y:S08]  /*5bc0*/  HMMA.16816.F32 R16, R136.reuse, R4, R16 ;  /* 0x000000048810723c */ /* 0x048ff00000001810 */
[----:B------:R-:W-:Y:S01]  /*5bd0*/  HMMA.16816.F32 R12, R136, R6, R12 ;  /* 0x00000006880c723c */ /* 0x000fe2000000180c */
[----:B------:R-:W-:Y:S07]  /*5be0*/  LDSM.16.M88.4 R4, [R206+0x2000] ;  /* 0x00200000ce04783b */ /* 0x000fee0000000200 */
[C---:B----4-:R-:W-:Y:S08]  /*5bf0*/  HMMA.16816.F32 R164, R8.reuse, R24, R164 ;  /* 0x0000001808a4723c */ /* 0x050ff000000018a4 */
[----:B------:R-:W-:Y:S01]  /*5c00*/  HMMA.16816.F32 R160, R8, R26, R160 ;  /* 0x0000001a08a0723c */ /* 0x000fe200000018a0 */
[----:B------:R-:W2:Y:S04]  /*5c10*/  LDSM.16.M88.4 R8, [R205+0x8000] ;  /* 0x00800000cd08783b */ /* 0x000ea80000000200 */
[----:B------:R-:W3:Y:S03]  /*5c20*/  LDSM.16.M88.4 R24, [R192+0x1800] ;  /* 0x00180000c018783b */ /* 0x000ee60000000200 */
[C---:B------:R-:W-:Y:S08]  /*5c30*/  HMMA.16816.F32 R28, R136.reuse, R168, R28 ;  /* 0x000000a8881c723c */ /* 0x040ff0000000181c */
[----:B------:R-:W-:Y:S01]  /*5c40*/  HMMA.16816.F32 R140, R136, R170, R140 ;  /* 0x000000aa888c723c */ /* 0x000fe2000000188c */
[----:B------:R-:W4:Y:S07]  /*5c50*/  LDSM.16.M88.4 R168, [R205+0x8800] ;  /* 0x00880000cda8783b */ /* 0x000f2e0000000200 */
[C---:B-1----:R-:W-:Y:S08]  /*5c60*/  HMMA.16816.F32 R16, R20.reuse, R32, R16 ;  /* 0x000000201410723c */ /* 0x042ff00000001810 */
[----:B------:R-:W-:Y:S01]  /*5c70*/  HMMA.16816.F32 R12, R20, R34, R12 ;  /* 0x00000022140c723c */ /* 0x000fe2000000180c */
[----:B------:R-:W-:Y:S07]  /*5c80*/  LDSM.16.M88.4 R32, [R191] ;  /* 0x00000000bf20783b */ /* 0x000fee0000000200 */
[C---:B------:R-:W-:Y:S08]  /*5c90*/  HMMA.16816.F32 R164, R136.reuse, R148, R164 ;  /* 0x0000009488a4723c */ /* 0x040ff000000018a4 */
[C---:B------:R-:W-:Y:S01]  /*5ca0*/  HMMA.16816.F32 R160, R136.reuse, R150, R160 ;  /* 0x0000009688a0723c */ /* 0x040fe200000018a0 */
[----:B------:R-:W-:Y:S07]  /*5cb0*/  LDSM.16.M88.4 R148, [R205+0x9000] ;  /* 0x00900000cd94783b */ /* 0x000fee0000000200 */
[C---:B------:R-:W-:Y:S08]  /*5cc0*/  HMMA.16816.F32 R156, R136.reuse, R144, R156 ;  /* 0x00000090889c723c */ /* 0x040ff0000000189c */
[----:B------:R-:W-:Y:S01]  /*5cd0*/  HMMA.16816.F32 R152, R136, R146, R152 ;  /* 0x000000928898723c */ /* 0x000fe20000001898 */
[----:B------:R-:W1:Y:S04]  /*5ce0*/  LDSM.16.M88.4 R136, [R204+0x2000] ;  /* 0x00200000cc88783b */ /* 0x000e680000000200 */
[----:B------:R-:W5:Y:S03]  /*5cf0*/  LDSM.16.M88.4 R144, [R205+0x9800] ;  /* 0x00980000cd90783b */ /* 0x000f660000000200 */
[C---:B------:R-:W-:Y:S08]  /*5d00*/  HMMA.16816.F32 R28, R20.reuse, R176, R28 ;  /* 0x000000b0141c723c */ /* 0x040ff0000000181c */
[----:B------:R-:W-:Y:S01]  /*5d10*/  HMMA.16816.F32 R140, R20, R178, R140 ;  /* 0x000000b2148c723c */ /* 0x000fe2000000188c */
[----:B------:R-:W-:Y:S07]  /*5d20*/  LDSM.16.M88.4 R176, [R201+0x2000] ;  /* 0x00200000c9b0783b */ /* 0x000fee0000000200 */
[C---:B--2---:R-:W-:Y:S08]  /*5d30*/  HMMA.16816.F32 R16, R4.reuse, R8, R16 ;  /* 0x000000080410723c */ /* 0x044ff00000001810 */
[----:B------:R-:W-:Y:S01]  /*5d40*/  HMMA.16816.F32 R12, R4, R10, R12 ;  /* 0x0000000a040c723c */ /* 0x000fe2000000180c */
[----:B------:R-:W-:Y:S07]  /*5d50*/  LDSM.16.M88.4 R8, [R189] ;  /* 0x00000000bd08783b */ /* 0x000fee0000000200 */
[C---:B------:R-:W-:Y:S08]  /*5d60*/  HMMA.16816.F32 R164, R20.reuse, R172, R164 ;  /* 0x000000ac14a4723c */ /* 0x040ff000000018a4 */
[C---:B------:R-:W-:Y:S01]  /*5d70*/  HMMA.16816.F32 R160, R20.reuse, R174, R160 ;  /* 0x000000ae14a0723c */ /* 0x040fe200000018a0 */
[----:B------:R-:W-:Y:S07]  /*5d80*/  LDSM.16.M88.4 R172, [R199+0x8000] ;  /* 0x00800000c7ac783b */ /* 0x000fee0000000200 */
[C---:B---3--:R-:W-:Y:S08]  /*5d90*/  HMMA.16816.F32 R156, R20.reuse, R24, R156 ;  /* 0x00000018149c723c */ /* 0x048ff0000000189c */
[----:B------:R-:W-:Y:S01]  /*5da0*/  HMMA.16816.F32 R152, R20, R26, R152 ;  /* 0x0000001a1498723c */ /* 0x000fe20000001898 */
[----:B------:R-:W2:Y:S04]  /*5db0*/  LDSM.16.M88.4 R24, [R190] ;  /* 0x00000000be18783b */ /* 0x000ea80000000200 */
[----:B------:R-:W3:Y:S03]  /*5dc0*/  LDSM.16.M88.4 R20, [R202+0x2000] ;  /* 0x00200000ca14783b */ /* 0x000ee60000000200 */
[C---:B----4-:R-:W-:Y:S08]  /*5dd0*/  HMMA.16816.F32 R28, R4.reuse, R168, R28 ;  /* 0x000000a8041c723c */ /* 0x050ff0000000181c */
[----:B------:R-:W-:Y:S01]  /*5de0*/  HMMA.16816.F32 R140, R4, R170, R140 ;  /* 0x000000aa048c723c */ /* 0x000fe2000000188c */
[----:B------:R-:W-:Y:S07]  /*5df0*/  LDSM.16.M88.4 R168, [R199+0x9000] ;  /* 0x00900000c7a8783b */ /* 0x000fee0000000200 */
[C---:B-1----:R-:W-:Y:S08]  /*5e00*/  HMMA.16816.F32 R16, R136.reuse, R32, R16 ;  /* 0x000000208810723c */ /* 0x042ff00000001810 */
[----:B------:R-:W-:Y:S01]  /*5e10*/  HMMA.16816.F32 R12, R136, R34, R12 ;  /* 0x00000022880c723c */ /* 0x000fe2000000180c */
[----:B------:R-:W-:Y:S07]  /*5e20*/  LDSM.16.M88.4 R32, [R192+0x2000] ;  /* 0x00200000c020783b */ /* 0x000fee0000000200 */
[C---:B------:R-:W-:Y:S08]  /*5e30*/  HMMA.16816.F32 R164, R4.reuse, R148, R164 ;  /* 0x0000009404a4723c */ /* 0x040ff000000018a4 */
[C---:B------:R-:W-:Y:S01]  /*5e40*/  HMMA.16816.F32 R160, R4.reuse, R150, R160 ;  /* 0x0000009604a0723c */ /* 0x040fe200000018a0 */
[----:B------:R-:W-:Y:S07]  /*5e50*/  LDSM.16.M88.4 R148, [R206+0x4000] ;  /* 0x00400000ce94783b */ /* 0x000fee0000000200 */
[C---:B-----5:R-:W-:Y:S08]  /*5e60*/  HMMA.16816.F32 R156, R4.reuse, R144, R156 ;  /* 0x00000090049c723c */ /* 0x060ff0000000189c */
[----:B------:R-:W-:Y:S01]  /*5e70*/  HMMA.16816.F32 R152, R4, R146, R152 ;  /* 0x000000920498723c */ /* 0x000fe20000001898 */
[----:B------:R-:W1:Y:S04]  /*5e80*/  LDSM.16.M88.4 R4, [R199+0x8800] ;  /* 0x00880000c704783b */ /* 0x000e680000000200 */
[----:B------:R-:W4:Y:S03]  /*5e90*/  LDSM.16.M88.4 R144, [R188] ;  /* 0x00000000bc90783b */ /* 0x000f260000000200 */
[C---:B--2---:R-:W-:Y:S08]  /*5ea0*/  HMMA.16816.F32 R28, R136.reuse, R24, R28 ;  /* 0x00000018881c723c */ /* 0x044ff0000000181c */
[----:B------:R-:W-:Y:S01]  /*5eb0*/  HMMA.16816.F32 R140, R136, R26, R140 ;  /* 0x0000001a888c723c */ /* 0x000fe2000000188c */
[----:B------:R-:W-:Y:S07]  /*5ec0*/  LDSM.16.M88.4 R24, [R199+0x9800] ;  /* 0x00980000c718783b */ /* 0x000fee0000000200 */
[C---:B---3--:R-:W-:Y:S08]  /*5ed0*/  HMMA.16816.F32 R16, R20.reuse, R172, R16 ;  /* 0x000000ac1410723c */ /* 0x048ff00000001810 */
[----:B------:R-:W-:Y:S01]  /*5ee0*/  HMMA.16816.F32 R12, R20, R174, R12 ;  /* 0x000000ae140c723c */ /* 0x000fe2000000180c */
[----:B------:R-:W-:Y:S07]  /*5ef0*/  LDSM.16.M88.4 R172, [R192+0x3000] ;  /* 0x00300000c0ac783b */ /* 0x000fee0000000200 */
[C---:B------:R-:W-:Y:S08]  /*5f00*/  HMMA.16816.F32 R164, R136.reuse, R8, R164 ;  /* 0x0000000888a4723c */ /* 0x040ff000000018a4 */
[----:B------:R-:W-:Y:S01]  /*5f10*/  HMMA.16816.F32 R160, R136, R10, R160 ;  /* 0x0000000a88a0723c */ /* 0x000fe200000018a0 */
[----:B------:R-:W2:Y:S07]  /*5f20*/  LDSM.16.M88.4 R8, [R205+0xa000] ;  /* 0x00a00000cd08783b */ /* 0x000eae0000000200 */
[C---:B-1----:R-:W-:Y:S08]  /*5f30*/  HMMA.16816.F32 R28, R20.reuse, R4, R28 ;  /* 0x00000004141c723c */ /* 0x042ff0000000181c */
[----:B------:R-:W-:Y:S01]  /*5f40*/  HMMA.16816.F32 R140, R20, R6, R140 ;  /* 0x00000006148c723c */ /* 0x000fe2000000188c */
[----:B------:R-:W1:Y:S07]  /*5f50*/  LDSM.16.M88.4 R4, [R192+0x2800] ;  /* 0x00280000c004783b */ /* 0x000e6e0000000200 */
[C---:B------:R-:W-:Y:S08]  /*5f60*/  HMMA.16816.F32 R16, R176.reuse, R32, R16 ;  /* 0x00000020b010723c */ /* 0x040ff00000001810 */
[----:B------:R-:W-:Y:S01]  /*5f70*/  HMMA.16816.F32 R12, R176, R34, R12 ;  /* 0x00000022b00c723c */ /* 0x000fe2000000180c */
[----:B------:R-:W-:Y:S07]  /*5f80*/  LDSM.16.M88.4 R32, [R186] ;  /* 0x00000000ba20783b */ /* 0x000fee0000000200 */
[C---:B----4-:R-:W-:Y:S08]  /*5f90*/  HMMA.16816.F32 R156, R136.reuse, R144, R156 ;  /* 0x00000090889c723c */ /* 0x050ff0000000189c */
[----:B------:R-:W-:Y:S01]  /*5fa0*/  HMMA.16816.F32 R152, R136, R146, R152 ;  /* 0x000000928898723c */ /* 0x000fe20000001898 */
[----:B------:R-:W-:Y:S04]  /*5fb0*/  LDSM.16.M88.4 R136, [R204+0x4000] ;  /* 0x00400000cc88783b */ /* 0x000fe80000000200 */
[----:B------:R-:W3:Y:S03]  /*5fc0*/  LDSM.16.M88.4 R144, [R187] ;  /* 0x00000000bb90783b */ /* 0x000ee60000000200 */
[C---:B--2---:R-:W-:Y:S08]  /*5fd0*/  HMMA.16816.F32 R16, R148.reuse, R8, R16 ;  /* 0x000000089410723c */ /* 0x044ff00000001810 */
[----:B------:R-:W-:Y:S01]  /*5fe0*/  HMMA.16816.F32 R12, R148, R10, R12 ;  /* 0x0000000a940c723c */ /* 0x000fe2000000180c */
[----:B------:R-:W-:Y:S07]  /*5ff0*/  LDSM.16.M88.4 R8, [R201+0x4000] ;  /* 0x00400000c908783b */ /* 0x000fee0000000200 */
[C---:B------:R-:W-:Y:S08]  /*6000*/  HMMA.16816.F32 R164, R20.reuse, R168, R164 ;  /* 0x000000a814a4723c */ /* 0x040ff000000018a4 */
[C---:B------:R-:W-:Y:S01]  /*6010*/  HMMA.16816.F32 R160, R20.reuse, R170, R160 ;  /* 0x000000aa14a0723c */ /* 0x040fe200000018a0 */
[----:B------:R-:W-:Y:S07]  /*6020*/  LDSM.16.M88.4 R168, [R192+0x3800] ;  /* 0x00380000c0a8783b */ /* 0x000fee0000000200 */
[C---:B------:R-:W-:Y:S08]  /*6030*/  HMMA.16816.F32 R156, R20.reuse, R24, R156 ;  /* 0x00000018149c723c */ /* 0x040ff0000000189c */
[----:B------:R-:W-:Y:S01]  /*6040*/  HMMA.16816.F32 R152, R20, R26, R152 ;  /* 0x0000001a1498723c */ /* 0x000fe20000001898 */
[----:B------:R-:W-:Y:S04]  /*6050*/  LDSM.16.M88.4 R24, [R202+0x4000] ;  /* 0x00400000ca18783b */ /* 0x000fe80000000200 */
[----:B------:R-:W2:Y:S03]  /*6060*/  LDSM.16.M88.4 R20, [R199+0xa000] ;  /* 0x00a00000c714783b */ /* 0x000ea60000000200 */
[C---:B-1----:R-:W-:Y:S08]  /*6070*/  HMMA.16816.F32 R28, R176.reuse, R4, R28 ;  /* 0x00000004b01c723c */ /* 0x042ff0000000181c */
[----:B------:R-:W-:Y:S01]  /*6080*/  HMMA.16816.F32 R140, R176, R6, R140 ;  /* 0x00000006b08c723c */ /* 0x000fe2000000188c */
[----:B------:R-:W-:Y:S07]  /*6090*/  LDSM.16.M88.4 R4, [R192+0x4000] ;  /* 0x00400000c004783b */ /* 0x000fee0000000200 */
[C---:B---3--:R-:W-:Y:S08]  /*60a0*/  HMMA.16816.F32 R16, R136.reuse, R144, R16 ;  /* 0x000000908810723c */ /* 0x048ff00000001810 */
[----:B------:R-:W-:Y:S01]  /*60b0*/  HMMA.16816.F32 R12, R136, R146, R12 ;  /* 0x00000092880c723c */ /* 0x000fe2000000180c */
[----:B------:R-:W1:Y:S07]  /*60c0*/  LDSM.16.M88.4 R144, [R205+0xb000] ;  /* 0x00b00000cd90783b */ /* 0x000e6e0000000200 */
[----:B------:R-:W-:Y:S08]  /*60d0*/  HMMA.16816.F32 R28, R148, R220, R28 ;  /* 0x000000dc941c723c */ /* 0x000ff0000000181c */
[C---:B------:R-:W-:Y:S01]  /*60e0*/  HMMA.16816.F32 R180, R176.reuse, R172, R164 ;  /* 0x000000acb0b4723c */ /* 0x040fe200000018a4 */
[----:B------:R-:W3:Y:S07]  /*60f0*/  LDSM.16.M88.4 R164, [R199+0xa800] ;  /* 0x00a80000c7a4783b */ /* 0x000eee0000000200 */
[----:B------:R-:W-:Y:S08]  /*6100*/  HMMA.16816.F32 R160, R176, R174, R160 ;  /* 0x000000aeb0a0723c */ /* 0x000ff000000018a0 */
[----:B------:R-:W-:Y:S08]  /*6110*/  HMMA.16816.F32 R140, R148, R222, R140 ;  /* 0x000000de948c723c */ /* 0x000ff0000000188c */
[C---:B--2---:R-:W-:Y:S08]  /*6120*/  HMMA.16816.F32 R16, R24.reuse, R20, R16 ;  /* 0x000000141810723c */ /* 0x044ff00000001810 */
[----:B------:R-:W-:Y:S01]  /*6130*/  HMMA.16816.F32 R12, R24, R22, R12 ;  /* 0x00000016180c723c */ /* 0x000fe2000000180c */
[----:B------:R-:W2:Y:S07]  /*6140*/  LDSM.16.M88.4 R20, [R185] ;  /* 0x00000000b914783b */ /* 0x000eae0000000200 */
[----:B------:R-:W-:Y:S08]  /*6150*/  HMMA.16816.F32 R28, R136, R32, R28 ;  /* 0x00000020881c723c */ /* 0x000ff0000000181c */
[----:B-1----:R-:W-:Y:S08]  /*6160*/  HMMA.16816.F32 R180, R148, R144, R180 ;  /* 0x0000009094b4723c */ /* 0x002ff000000018b4 */
[----:B------:R-:W-:Y:S01]  /*6170*/  HMMA.16816.F32 R140, R136, R34, R140 ;  /* 0x00000022888c723c */ /* 0x000fe2000000188c */
[----:B------:R-:W1:Y:S07]  /*6180*/  LDSM.16.M88.4 R32, [R205+0xb800] ;  /* 0x00b80000cd20783b */ /* 0x000e6e0000000200 */
[----:B------:R-:W-:Y:S08]  /*6190*/  HMMA.16816.F32 R160, R148, R146, R160 ;  /* 0x0000009294a0723c */ /* 0x000ff000000018a0 */
[----:B------:R-:W-:Y:S01]  /*61a0*/  HMMA.16816.F32 R172, R176, R168, R156 ;  /* 0x000000a8b0ac723c */ /* 0x000fe2000000189c */
[----:B------:R-:W4:Y:S07]  /*61b0*/  LDSM.16.M88.4 R156, [R192+0x4800] ;  /* 0x00480000c09c783b */ /* 0x000f2e0000000200 */
[----:B------:R-:W-:Y:S08]  /*61c0*/  HMMA.16816.F32 R12, R8, R6, R12 ;  /* 0x00000006080c723c */ /* 0x000ff0000000180c */
[----:B---3--:R-:W-:Y:S08]  /*61d0*/  HMMA.16816.F32 R28, R24, R164, R28 ;  /* 0x000000a4181c723c */ /* 0x008ff0000000181c */
[C---:B--2---:R-:W-:Y:S08]  /*61e0*/  HMMA.16816.F32 R180, R136.reuse, R20, R180 ;  /* 0x0000001488b4723c */ /* 0x044ff000000018b4 */
[----:B------:R-:W-:Y:S01]  /*61f0*/  HMMA.16816.F32 R160, R136, R22, R160 ;  /* 0x0000001688a0723c */ /* 0x000fe200000018a0 */
[----:B------:R-:W2:Y:S01]  /*6200*/  LDSM.16.M88.4 R20, [R184] ;  /* 0x00000000b814783b */ /* 0x000ea20000000200 */
[----:B------:R-:W-:-:S02]  /*6210*/  FMUL.FTZ R12, R12, c[0x0][0x2ec] ;  /* 0x0000bb000c0c7a20 */ /* 0x000fc40000410000 */
[----:B------:R-:W-:Y:S02]  /*6220*/  FMUL.FTZ R13, R13, c[0x0][0x2ec] ;  /* 0x0000bb000d0d7a20 */ /* 0x000fe40000410000 */
[----:B------:R-:W-:Y:S01]  /*6230*/  FMUL.FTZ R14, R14, c[0x0][0x2ec] ;  /* 0x0000bb000e0e7a20 */ /* 0x000fe20000410000 */
[----:B------:R-:W-:Y:S01]  /*6240*/  MUFU.TANH R147, R12 ;  /* 0x0000000c00937308 */ /* 0x000fe20000002400 */
[----:B------:R-:W-:Y:S01]  /*6250*/  HMMA.16816.F32 R152, R176, R170, R152 ;  /* 0x000000aab098723c */ /* 0x000fe20000001898 */
[----:B------:R-:W-:-:S06]  /*6260*/  FMUL.FTZ R165, R15, c[0x0][0x2ec] ;  /* 0x0000bb000fa57a20 */ /* 0x000fcc0000410000 */
[----:B------:R-:W-:Y:S01]  /*6270*/  MUFU.TANH R164, R14 ;  /* 0x0000000e00a47308 */ /* 0x000fe20000002400 */
[----:B------:R-:W-:Y:S01]  /*6280*/  HMMA.16816.F32 R16, R8, R4, R16 ;  /* 0x000000040810723c */ /* 0x000fe20000001810 */
[----:B------:R-:W3:Y:S06]  /*6290*/  LDSM.16.M88.4 R4, [R199+0xb000] ;  /* 0x00b00000c704783b */ /* 0x000eec0000000200 */
[----:B------:R-:W-:Y:S01]  /*62a0*/  MUFU.TANH R165, R165 ;  /* 0x000000a500a57308 */ /* 0x000fe20000002400 */
[----:B-1----:R-:W-:Y:S08]  /*62b0*/  HMMA.16816.F32 R172, R148, R32, R172 ;  /* 0x0000002094ac723c */ /* 0x002ff000000018ac */
[----:B----4-:R-:W-:Y:S01]  /*62c0*/  HMMA.16816.F32 R28, R8, R156, R28 ;  /* 0x0000009c081c723c */ /* 0x010fe2000000181c */
[----:B------:R1:W-:Y:S07]  /*62d0*/  MUFU.TANH R156, R13 ;  /* 0x0000000d009c7308 */ /* 0x0003ee0000002400 */
[----:B------:R-:W-:Y:S01]  /*62e0*/  HMMA.16816.F32 R152, R148, R34, R152 ;  /* 0x000000229498723c */ /* 0x000fe20000001898 */
[----:B------:R-:W-:-:S02]  /*62f0*/  FMUL.FTZ R16, R16, c[0x0][0x2ec] ;  /* 0x0000bb0010107a20 */ /* 0x000fc40000410000 */
[----:B------:R-:W-:Y:S02]  /*6300*/  FMUL.FTZ R17, R17, c[0x0][0x2ec] ;  /* 0x0000bb0011117a20 */ /* 0x000fe40000410000 */
[----:B------:R-:W4:Y:S01]  /*6310*/  MUFU.TANH R144, R16 ;  /* 0x0000001000907308 */ /* 0x000f220000002400 */
[----:B------:R-:W-:Y:S02]  /*6320*/  FMUL.FTZ R146, R18, c[0x0][0x2ec] ;  /* 0x0000bb0012927a20 */ /* 0x000fe40000410000 */
[----:B--2---:R-:W-:Y:S01]  /*6330*/  HMMA.16816.F32 R172, R136, R20, R172 ;  /* 0x0000001488ac723c */ /* 0x004fe200000018ac */
[----:B-1----:R-:W1:Y:S01]  /*6340*/  LDSM.16.M88.4 R12, [R199+0xb800] ;  /* 0x00b80000c70c783b */ /* 0x002e620000000200 */
[----:B------:R-:W-:-:S03]  /*6350*/  FMUL.FTZ R157, R19, c[0x0][0x2ec] ;  /* 0x0000bb00139d7a20 */ /* 0x000fc60000410000 */
[----:B------:R2:W5:Y:S03]  /*6360*/  MUFU.TANH R145, R17 ;  /* 0x0000001100917308 */ /* 0x0005660000002400 */
[C---:B------:R-:W-:Y:S01]  /*6370*/  HMMA.16816.F32 R140, R24.reuse, R166, R140 ;  /* 0x000000a6188c723c */ /* 0x040fe2000000188c */
[----:B------:R-:W-:Y:S02]  /*6380*/  FMUL.FTZ R30, R30, c[0x0][0x2ec] ;  /* 0x0000bb001e1e7a20 */ /* 0x000fe40000410000 */
[----:B------:R-:W-:Y:S02]  /*6390*/  FMUL.FTZ R32, R29, c[0x0][0x2ec] ;  /* 0x0000bb001d207a20 */ /* 0x000fe40000410000 */
[----:B------:R-:W-:Y:S01]  /*63a0*/  MUFU.TANH R146, R146 ;  /* 0x0000009200927308 */ /* 0x000fe20000002400 */
[----:B------:R-:W-:Y:S02]  /*63b0*/  FMUL.FTZ R28, R28, c[0x0][0x2ec] ;  /* 0x0000bb001c1c7a20 */ /* 0x000fe40000410000 */
[C---:B---3--:R-:W-:Y:S01]  /*63c0*/  HMMA.16816.F32 R180, R24.reuse, R4, R180 ;  /* 0x0000000418b4723c */ /* 0x048fe200000018b4 */
[----:B------:R-:W-:Y:S01]  /*63d0*/  FMUL.FTZ R29, R31, c[0x0][0x2ec] ;  /* 0x0000bb001f1d7a20 */ /* 0x000fe20000410000 */
[----:B--2---:R-:W2:Y:S03]  /*63e0*/  LDSM.16.M88.4 R16, [R192+0x5000] ;  /* 0x00500000c010783b */ /* 0x004ea60000000200 */
[----:B------:R-:W3:Y:S03]  /*63f0*/  MUFU.TANH R157, R157 ;  /* 0x0000009d009d7308 */ /* 0x000ee60000002400 */
[----:B------:R-:W-:Y:S01]  /*6400*/  HMMA.16816.F32 R160, R24, R6, R160 ;  /* 0x0000000618a0723c */ /* 0x000fe200000018a0 */
[----:B------:R-:W3:Y:S01]  /*6410*/  LDSM.16.M88.4 R4, [R192+0x5800] ;  /* 0x00580000c004783b */ /* 0x000ee20000000200 */
[----:B------:R-:W-:-:S04]  /*6420*/  DEPBAR.LE SB0, 0x0 ;  /* 0x000080000000791a */ /* 0x000fc80000000000 */
[----:B------:R-:W1:Y:S02]  /*6430*/  MUFU.TANH R30, R30 ;  /* 0x0000001e001e7308 */ /* 0x000e640000002400 */
[----:B------:R-:W-:Y:S06]  /*6440*/  HMMA.16816.F32 R152, R136, R22, R152 ;  /* 0x000000168898723c */ /* 0x000fec0000001898 */
[----:B------:R-:W2:Y:S02]  /*6450*/  MUFU.TANH R32, R32 ;  /* 0x0000002000207308 */ /* 0x000ea40000002400 */
[----:B------:R-:W-:Y:S06]  /*6460*/  HMMA.16816.F32 R140, R8, R158, R140 ;  /* 0x0000009e088c723c */ /* 0x000fec000000188c */
[----:B------:R-:W2:Y:S02]  /*6470*/  MUFU.TANH R28, R28 ;  /* 0x0000001c001c7308 */ /* 0x000ea40000002400 */
[C---:B-1----:R-:W-:Y:S06]  /*6480*/  HMMA.16816.F32 R172, R24.reuse, R12, R172 ;  /* 0x0000000c18ac723c */ /* 0x042fec00000018ac */
[----:B------:R-:W-:Y:S01]  /*6490*/  MUFU.TANH R29, R29 ;  /* 0x0000001d001d7308 */ /* 0x000fe20000002400 */
[----:B------:R-:W-:Y:S01]  /*64a0*/  IMAD R13, R211, 0x40, R224 ;  /* 0x00000040d30d7824 */ /* 0x000fe200078e02e0 */
[----:B------:R-:W-:Y:S04]  /*64b0*/  HMMA.16816.F32 R152, R24, R14, R152 ;  /* 0x0000000e1898723c */ /* 0x000fe80000001898 */
[----:B------:R-:W-:-:S02]  /*64c0*/  ISETP.GE.AND P3, PT, R13, R218, PT ;  /* 0x000000da0d00720c */ /* 0x000fc40003f66270 */
[C---:B------:R-:W-:Y:S02]  /*64d0*/  IADD3 R133, R13.reuse, 0x20, RZ ;  /* 0x000000200d857810 */ /* 0x040fe40007ffe0ff */
[C---:B--2---:R-:W-:Y:S01]  /*64e0*/  HMMA.16816.F32 R180, R8.reuse, R16, R180 ;  /* 0x0000001008b4723c */ /* 0x044fe200000018b4 */
[----:B------:R-:W-:Y:S01]  /*64f0*/  IADD3 R15, R13, 0x1, RZ ;  /* 0x000000010d0f7810 */ /* 0x000fe20007ffe0ff */
[----:B------:R-:W-:Y:S01]  /*6500*/  FMUL.FTZ R20, R141, c[0x0][0x2ec] ;  /* 0x0000bb008d147a20 */ /* 0x000fe20000410000 */
[----:B----4-:R-:W-:Y:S01]  /*6510*/  FSEL R144, R144, -INF , !P3 ;  /* 0xff80000090907808 */ /* 0x010fe20005800000 */
[----:B------:R-:W-:Y:S01]  /*6520*/  FMUL.FTZ R21, R143, c[0x0][0x2ec] ;  /* 0x0000bb008f157a20 */ /* 0x000fe20000410000 */
[C---:B------:R-:W-:Y:S02]  /*6530*/  ISETP.GE.AND P4, PT, R15.reuse, R218, PT ;  /* 0x000000da0f00720c */ /* 0x040fe40003f86270 */
[----:B------:R-:W-:Y:S01]  /*6540*/  ISETP.GE.AND P5, PT, R15, R212, PT ;  /* 0x000000d40f00720c */ /* 0x000fe20003fa6270 */
[C---:B---3--:R-:W-:Y:S01]  /*6550*/  HMMA.16816.F32 R172, R8.reuse, R4, R172 ;  /* 0x0000000408ac723c */ /* 0x048fe200000018ac */
[----:B-----5:R-:W-:Y:S01]  /*6560*/  FSEL R12, R145, -INF , !P4 ;  /* 0xff800000910c7808 */ /* 0x020fe20006000000 */
[----:B------:R-:W-:Y:S01]  /*6570*/  FMUL.FTZ R17, R140, c[0x0][0x2ec] ;  /* 0x0000bb008c117a20 */ /* 0x000fe20000410000 */
[----:B------:R-:W-:Y:S01]  /*6580*/  IADD3 R15, R13, 0x8, RZ ;  /* 0x000000080d0f7810 */ /* 0x000fe20007ffe0ff */
[----:B------:R-:W-:Y:S01]  /*6590*/  MUFU.TANH R20, R20 ;  /* 0x0000001400147308 */ /* 0x000fe20000002400 */
[----:B------:R-:W-:Y:S01]  /*65a0*/  FSEL R157, R157, -INF , !P5 ;  /* 0xff8000009d9d7808 */ /* 0x000fe20006800000 */
[----:B------:R-:W-:Y:S01]  /*65b0*/  FMUL.FTZ R16, R142, c[0x0][0x2ec] ;  /* 0x0000bb008e107a20 */ /* 0x000fe20000410000 */
[----:B------:R-:W-:Y:S01]  /*65c0*/  IADD3 R5, R13, 0x9, RZ ;  /* 0x000000090d057810 */ /* 0x000fe20007ffe0ff */
[----:B------:R-:W-:Y:S01]  /*65d0*/  HMMA.16816.F32 R160, R8, R18, R160 ;  /* 0x0000001208a0723c */ /* 0x000fe200000018a0 */
[----:B------:R-:W-:-:S02]  /*65e0*/  ISETP.GE.AND P6, PT, R15, R218, PT ;  /* 0x000000da0f00720c */ /* 0x000fc40003fc6270 */
[C---:B------:R-:W-:Y:S01]  /*65f0*/  ISETP.GE.AND P3, PT, R5.reuse, R218, PT ;  /* 0x000000da0500720c */ /* 0x040fe20003f66270 */
[----:B------:R-:W-:Y:S01]  /*6600*/  MUFU.TANH R17, R17 ;  /* 0x0000001100117308 */ /* 0x000fe20000002400 */
[-C--:B------:R-:W-:Y:S02]  /*6610*/  ISETP.GE.AND P4, PT, R5, R212.reuse, PT ;  /* 0x000000d40500720c */ /* 0x080fe40003f86270 */
[----:B------:R-:W-:Y:S01]  /*6620*/  FSEL R14, R147, -INF , !P6 ;  /* 0xff800000930e7808 */ /* 0x000fe20007000000 */
[----:B------:R-:W-:Y:S01]  /*6630*/  HMMA.16816.F32 R4, R8, R6, R152 ;  /* 0x000000060804723c */ /* 0x000fe20000001898 */
[----:B------:R-:W-:Y:S01]  /*6640*/  FMUL.FTZ R18, R180, c[0x0][0x2ec] ;  /* 0x0000bb00b4127a20 */ /* 0x000fe20000410000 */
[-C--:B------:R-:W-:Y:S01]  /*6650*/  ISETP.GE.AND P6, PT, R13, R212.reuse, PT ;  /* 0x000000d40d00720c */ /* 0x080fe20003fc6270 */
[----:B------:R-:W-:Y:S01]  /*6660*/  FMUL.FTZ R170, R181, c[0x0][0x2ec] ;  /* 0x0000bb00b5aa7a20 */ /* 0x000fe20000410000 */
[-C--:B------:R-:W-:Y:S01]  /*6670*/  ISETP.GE.AND P2, PT, R15, R212.reuse, PT ;  /* 0x000000d40f00720c */ /* 0x080fe20003f46270 */
[----:B------:R-:W-:Y:S01]  /*6680*/  FMUL.FTZ R169, R182, c[0x0][0x2ec] ;  /* 0x0000bb00b6a97a20 */ /* 0x000fe20000410000 */
[C---:B------:R-:W-:Y:S01]  /*6690*/  IADD3 R27, R13.reuse, 0x21, RZ ;  /* 0x000000210d1b7810 */ /* 0x040fe20007ffe0ff */
[----:B------:R-:W1:Y:S01]  /*66a0*/  MUFU.TANH R18, R18 ;  /* 0x0000001200127308 */ /* 0x000e620000002400 */
[----:B------:R-:W-:Y:S01]  /*66b0*/  FSEL R10, R156, -INF , !P3 ;  /* 0xff8000009c0a7808 */ /* 0x000fe20005800000 */
[----:B------:R-:W-:Y:S01]  /*66c0*/  FMUL.FTZ R156, R172, c[0x0][0x2ec] ;  /* 0x0000bb00ac9c7a20 */ /* 0x000fe20000410000 */
[----:B------:R-:W-:Y:S01]  /*66d0*/  IADD3 R11, R13, 0x10, RZ ;  /* 0x000000100d0b7810 */ /* 0x000fe20007ffe0ff */
[----:B------:R-:W-:Y:S01]  /*66e0*/  FMUL.FTZ R154, R173, c[0x0][0x2ec] ;  /* 0x0000bb00ad9a7a20 */ /* 0x000fe20000410000 */
[----:B------:R-:W-:Y:S01]  /*66f0*/  IADD3 R9, R13, 0x11, RZ ;  /* 0x000000110d097810 */ /* 0x000fe20007ffe0ff */
[----:B------:R-:W-:Y:S01]  /*6700*/  FMUL.FTZ R167, R183, c[0x0][0x2ec] ;  /* 0x0000bb00b7a77a20 */ /* 0x000fe20000410000 */
[----:B------:R-:W-:Y:S01]  /*6710*/  FSEL R8, R146, -INF , !P6 ;  /* 0xff80000092087808 */ /* 0x000fe20007000000 */
[----:B------:R-:W2:Y:S01]  /*6720*/  MUFU.TANH R170, R170 ;  /* 0x000000aa00aa7308 */ /* 0x000ea20000002400 */
[----:B------:R-:W-:Y:S01]  /*6730*/  FMUL.FTZ R161, R161, c[0x0][0x2ec] ;  /* 0x0000bb00a1a17a20 */ /* 0x000fe20000410000 */
[----:B------:R-:W-:Y:S01]  /*6740*/  ISETP.GE.AND P6, PT, R11, R212, PT ;  /* 0x000000d40b00720c */ /* 0x000fe20003fc6270 */
[----:B------:R-:W-:Y:S01]  /*6750*/  FMUL.FTZ R160, R160, c[0x0][0x2ec] ;  /* 0x0000bb00a0a07a20 */ /* 0x000fe20000410000 */
[-C--:B------:R-:W-:Y:S01]  /*6760*/  ISETP.GE.AND P5, PT, R9, R218.reuse, PT ;  /* 0x000000da0900720c */ /* 0x080fe20003fa6270 */
[----:B------:R-:W-:Y:S01]  /*6770*/  FMUL.FTZ R15, R162, c[0x0][0x2ec] ;  /* 0x0000bb00a20f7a20 */ /* 0x000fe20000410000 */
[----:B------:R-:W-:Y:S01]  /*6780*/  ISETP.GE.AND P3, PT, R11, R218, PT ;  /* 0x000000da0b00720c */ /* 0x000fe20003f66270 */
[----:B------:R-:W-:Y:S01]  /*6790*/  FMUL.FTZ R163, R163, c[0x0][0x2ec] ;  /* 0x0000bb00a3a37a20 */ /* 0x000fe20000410000 */
[----:B------:R-:W3:Y:S01]  /*67a0*/  MUFU.TANH R156, R156 ;  /* 0x0000009c009c7308 */ /* 0x000ee20000002400 */
[----:B------:R-:W-:Y:S01]  /*67b0*/  FMUL.FTZ R5, R5, c[0x0][0x2ec] ;  /* 0x0000bb0005057a20 */ /* 0x000fe20000410000 */
[C---:B------:R-:W-:Y:S01]  /*67c0*/  IADD3 R137, R13.reuse, 0x19, RZ ;  /* 0x000000190d897810 */ /* 0x040fe20007ffe0ff */
[----:B------:R-:W-:Y:S01]  /*67d0*/  FMUL.FTZ R4, R4, c[0x0][0x2ec] ;  /* 0x0000bb0004047a20 */ /* 0x000fe20000410000 */
[----:B------:R-:W-:Y:S01]  /*67e0*/  IADD3 R139, R13, 0x18, RZ ;  /* 0x000000180d8b7810 */ /* 0x000fe20007ffe0ff */
[----:B------:R-:W-:Y:S01]  /*67f0*/  FMUL.FTZ R153, R174, c[0x0][0x2ec] ;  /* 0x0000bb00ae997a20 */ /* 0x000fe20000410000 */
[----:B------:R-:W-:Y:S01]  /*6800*/  FSEL R25, R30, -INF , !P6 ;  /* 0xff8000001e197808 */ /* 0x000fe20007000000 */
[----:B------:R-:W-:Y:S01]  /*6810*/  FMUL.FTZ R175, R175, c[0x0][0x2ec] ;  /* 0x0000bb00afaf7a20 */ /* 0x000fe20000410000 */
[----:B------:R-:W4:Y:S01]  /*6820*/  MUFU.TANH R154, R154 ;  /* 0x0000009a009a7308 */ /* 0x000f220000002400 */
[----:B------:R-:W-:Y:S01]  /*6830*/  FSEL R24, R32, -INF , !P5 ;  /* 0xff80000020187808 */ /* 0x000fe20006800000 */
[----:B------:R-:W-:Y:S01]  /*6840*/  FMUL.FTZ R6, R6, c[0x0][0x2ec] ;  /* 0x0000bb0006067a20 */ /* 0x000fe20000410000 */
[----:B------:R-:W-:Y:S01]  /*6850*/  FSEL R11, R164, -INF , !P2 ;  /* 0xff800000a40b7808 */ /* 0x000fe20005000000 */
[----:B------:R-:W-:Y:S01]  /*6860*/  FMUL.FTZ R7, R7, c[0x0][0x2ec] ;  /* 0x0000bb0007077a20 */ /* 0x000fe20000410000 */
[----:B------:R-:W-:-:S02]  /*6870*/  FSEL R26, R28, -INF , !P3 ;  /* 0xff8000001c1a7808 */ /* 0x000fc40005800000 */
[-C--:B------:R-:W-:Y:S01]  /*6880*/  ISETP.GE.AND P6, PT, R133, R218.reuse, PT ;  /* 0x000000da8500720c */ /* 0x080fe20003fc6270 */
[----:B------:R-:W5:Y:S01]  /*6890*/  MUFU.TANH R166, R161 ;  /* 0x000000a100a67308 */ /* 0x000f620000002400 */
[----:B------:R-:W-:Y:S02]  /*68a0*/  ISETP.GE.AND P5, PT, R27, R218, PT ;  /* 0x000000da1b00720c */ /* 0x000fe40003fa6270 */
[----:B------:R-:W-:Y:S02]  /*68b0*/  ISETP.GE.AND P2, PT, R9, R212, PT ;  /* 0x000000d40900720c */ /* 0x000fe40003f46270 */
[C---:B------:R-:W-:Y:S02]  /*68c0*/  IADD3 R33, R13.reuse, 0x30, RZ ;  /* 0x000000300d217810 */ /* 0x040fe40007ffe0ff */
[----:B------:R-:W-:Y:S01]  /*68d0*/  IADD3 R31, R13, 0x31, RZ ;  /* 0x000000310d1f7810 */ /* 0x000fe20007ffe0ff */
[----:B------:R-:W3:Y:S01]  /*68e0*/  MUFU.TANH R168, R160 ;  /* 0x000000a000a87308 */ /* 0x000ee20000002400 */
[----:B------:R-:W-:-:S02]  /*68f0*/  ISETP.GE.AND P3, PT, R137, R218, PT ;  /* 0x000000da8900720c */ /* 0x000fc40003f66270 */
[----:B------:R-:W-:Y:S02]  /*6900*/  IADD3 R35, R13, 0x29, RZ ;  /* 0x000000290d237810 */ /* 0x000fe40007ffe0ff */
[----:B------:R-:W-:Y:S02]  /*6910*/  FSEL R9, R165, -INF , !P4 ;  /* 0xff800000a5097808 */ /* 0x000fe40006000000 */
[----:B------:R-:W-:Y:S01]  /*6920*/  ISETP.GE.AND P4, PT, R139, R218, PT ;  /* 0x000000da8b00720c */ /* 0x000fe20003f86270 */
[----:B------:R-:W3:Y:S01]  /*6930*/  MUFU.TANH R136, R5 ;  /* 0x0000000500887308 */ /* 0x000ee20000002400 */
[----:B------:R-:W-:Y:S02]  /*6940*/  IADD3 R23, R13, 0x28, RZ ;  /* 0x000000280d177810 */ /* 0x000fe40007ffe0ff */
[----:B-1----:R-:W-:Y:S02]  /*6950*/  FSEL R172, R18, -INF , !P6 ;  /* 0xff80000012ac7808 */ /* 0x002fe40007000000 */
[----:B--2---:R-:W-:-:S02]  /*6960*/  FSEL R170, R170, -INF , !P5 ;  /* 0xff800000aaaa7808 */ /* 0x004fc40006800000 */
[----:B------:R-:W-:Y:S01]  /*6970*/  FSEL R20, R20, -INF , !P3 ;  /* 0xff80000014147808 */ /* 0x000fe20005800000 */
[----:B------:R-:W1:Y:S01]  /*6980*/  MUFU.TANH R138, R4 ;  /* 0x00000004008a7308 */ /* 0x000e620000002400 */
[-C--:B------:R-:W-:Y:S02]  /*6990*/  ISETP.GE.AND P6, PT, R33, R218.reuse, PT ;  /* 0x000000da2100720c */ /* 0x080fe40003fc6270 */
[-C--:B------:R-:W-:Y:S02]  /*69a0*/  ISETP.GE.AND P5, PT, R31, R218.reuse, PT ;  /* 0x000000da1f00720c */ /* 0x080fe40003fa6270 */
[----:B------:R-:W-:Y:S02]  /*69b0*/  IADD3 R19, R13, 0x38, RZ ;  /* 0x000000380d137810 */ /* 0x000fe40007ffe0ff */
[----:B------:R-:W-:Y:S01]  /*69c0*/  ISETP.GE.AND P3, PT, R35, R218, PT ;  /* 0x000000da2300720c */ /* 0x000fe20003f66270 */
[----:B------:R-:W2:Y:S01]  /*69d0*/  MUFU.TANH R16, R16 ;  /* 0x0000001000107308 */ /* 0x000ea20000002400 */
[----:B------:R-:W-:-:S02]  /*69e0*/  IADD3 R13, R13, 0x39, RZ ;  /* 0x000000390d0d7810 */ /* 0x000fc40007ffe0ff */
[----:B------:R-:W-:Y:S02]  /*69f0*/  FSEL R22, R17, -INF , !P4 ;  /* 0xff80000011167808 */ /* 0x000fe40006000000 */
[----:B------:R-:W-:Y:S02]  /*6a00*/  ISETP.GE.AND P4, PT, R23, R218, PT ;  /* 0x000000da1700720c */ /* 0x000fe40003f86270 */
[----:B---3--:R-:W-:Y:S01]  /*6a10*/  FSEL R156, R156, -INF , !P6 ;  /* 0xff8000009c9c7808 */ /* 0x008fe20007000000 */
[----:B------:R-:W3:Y:S01]  /*6a20*/  MUFU.TANH R21, R21 ;  /* 0x0000001500157308 */ /* 0x000ee20000002400 */
[----:B----4-:R-:W-:Y:S02]  /*6a30*/  FSEL R154, R154, -INF , !P5 ;  /* 0xff8000009a9a7808 */ /* 0x010fe40006800000 */
[----:B-----5:R-:W-:Y:S02]  /*6a40*/  FSEL R166, R166, -INF , !P3 ;  /* 0xff800000a6a67808 */ /* 0x020fe40005800000 */
[----:B------:R-:W-:-:S02]  /*6a50*/  ISETP.GE.AND P6, PT, R139, R212, PT ;  /* 0x000000d48b00720c */ /* 0x000fc40003fc6270 */
[----:B------:R-:W-:Y:S01]  /*6a60*/  ISETP.GE.AND P5, PT, R137, R212, PT ;  /* 0x000000d48900720c */ /* 0x000fe20003fa6270 */
[----:B------:R-:W4:Y:S01]  /*6a70*/  MUFU.TANH R169, R169 ;  /* 0x000000a900a97308 */ /* 0x000f220000002400 */
[-C--:B------:R-:W-:Y:S02]  /*6a80*/  ISETP.GE.AND P3, PT, R13, R218.reuse, PT ;  /* 0x000000da0d00720c */ /* 0x080fe40003f66270 */
[----:B------:R-:W-:Y:S02]  /*6a90*/  FSEL R168, R168, -INF , !P4 ;  /* 0xff800000a8a87808 */ /* 0x000fe40006000000 */
[----:B------:R-:W-:Y:S02]  /*6aa0*/  ISETP.GE.AND P4, PT, R19, R218, PT ;  /* 0x000000da1300720c */ /* 0x000fe40003f86270 */
[----:B------:R-:W-:Y:S01]  /*6ab0*/  FSEL R136, R136, -INF , !P3 ;  /* 0xff80000088887808 */ /* 0x000fe20005800000 */
[----:B------:R-:W5:Y:S01]  /*6ac0*/  MUFU.TANH R167, R167 ;  /* 0x000000a700a77308 */ /* 0x000f620000002400 */
[----:B------:R-:W-:-:S02]  /*6ad0*/  ISETP.GE.AND P3, PT, R27, R212, PT ;  /* 0x000000d41b00720c */ /* 0x000fc40003f66270 */
[----:B-1----:R-:W-:Y:S02]  /*6ae0*/  FSEL R138, R138, -INF , !P4 ;  /* 0xff8000008a8a7808 */ /* 0x002fe40006000000 */
[----:B------:R-:W-:Y:S02]  /*6af0*/  FSEL R27, R29, -INF , !P2 ;  /* 0xff8000001d1b7808 */ /* 0x000fe40005000000 */
[-C--:B------:R-:W-:Y:S01]  /*6b00*/  ISETP.GE.AND P4, PT, R133, R212.reuse, PT ;  /* 0x000000d48500720c */ /* 0x080fe20003f86270 */
[----:B------:R-:W1:Y:S01]  /*6b10*/  MUFU.TANH R15, R15 ;  /* 0x0000000f000f7308 */ /* 0x000e620000002400 */
[----:B------:R-:W-:Y:S02]  /*6b20*/  ISETP.GE.AND P2, PT, R23, R212, PT ;  /* 0x000000d41700720c */ /* 0x000fe40003f46270 */
[----:B--2---:R-:W-:Y:S02]  /*6b30*/  FSEL R23, R16, -INF , !P6 ;  /* 0xff80000010177808 */ /* 0x004fe40007000000 */
[----:B---3--:R-:W-:-:S02]  /*6b40*/  FSEL R21, R21, -INF , !P5 ;  /* 0xff80000015157808 */ /* 0x008fc40006800000 */
[----:B----4-:R-:W-:Y:S01]  /*6b50*/  FSEL R169, R169, -INF , !P4 ;  /* 0xff800000a9a97808 */ /* 0x010fe20006000000 */
[----:B------:R-:W2:Y:S01]  /*6b60*/  MUFU.TANH R163, R163 ;  /* 0x000000a300a37308 */ /* 0x000ea20000002400 */
[----:B-----5:R-:W-:Y:S02]  /*6b70*/  FSEL R167, R167, -INF , !P3 ;  /* 0xff800000a7a77808 */ /* 0x020fe40005800000 */
[-C--:B------:R-:W-:Y:S02]  /*6b80*/  ISETP.GE.AND P6, PT, R35, R212.reuse, PT ;  /* 0x000000d42300720c */ /* 0x080fe40003fc6270 */
[-C--:B------:R-:W-:Y:S02]  /*6b90*/  ISETP.GE.AND P5, PT, R33, R212.reuse, PT ;  /* 0x000000d42100720c */ /* 0x080fe40003fa6270 */
[-C--:B------:R-:W-:Y:S01]  /*6ba0*/  ISETP.GE.AND P4, PT, R31, R212.reuse, PT ;  /* 0x000000d41f00720c */ /* 0x080fe20003f86270 */
[----:B------:R-:W3:Y:S01]  /*6bb0*/  MUFU.TANH R153, R153 ;  /* 0x0000009900997308 */ /* 0x000ee20000002400 */
[----:B-1----:R-:W-:Y:S01]  /*6bc0*/  FSEL R165, R15, -INF , !P2 ;  /* 0xff8000000fa57808 */ /* 0x002fe20005000000 */
[----:B------:R-:W-:Y:S01]  /*6bd0*/  BAR.SYNC.DEFER_BLOCKING 0x0 ;  /* 0x0000000000007b1d */ /* 0x000fe20000010000 */
[----:B------:R-:W-:-:S02]  /*6be0*/  ISETP.GE.AND P3, PT, R19, R212, PT ;  /* 0x000000d41300720c */ /* 0x000fc40003f66270 */
[----:B------:R-:W-:-:S03]  /*6bf0*/  ISETP.GE.AND P2, PT, R13, R212, PT ;  /* 0x000000d40d00720c */ /* 0x000fc60003f46270 */
[----:B------:R-:W1:Y:S01]  /*6c00*/  MUFU.TANH R139, R175 ;  /* 0x000000af008b7308 */ /* 0x000e620000002400 */
[----:B--2---:R-:W-:-:S07]  /*6c10*/  FSEL R163, R163, -INF , !P6 ;  /* 0xff800000a3a37808 */ /* 0x004fce0007000000 */
[----:B------:R-:W2:Y:S01]  /*6c20*/  MUFU.TANH R137, R6 ;  /* 0x0000000600897308 */ /* 0x000ea20000002400 */
[----:B---3--:R-:W-:-:S07]  /*6c30*/  FSEL R153, R153, -INF , !P5 ;  /* 0xff80000099997808 */ /* 0x008fce0006800000 */
[----:B------:R-:W3:Y:S01]  /*6c40*/  MUFU.TANH R151, R7 ;  /* 0x0000000700977308 */ /* 0x000ee20000002400 */
[----:B-1----:R-:W-:Y:S02]  /*6c50*/  FSEL R139, R139, -INF , !P4 ;  /* 0xff8000008b8b7808 */ /* 0x002fe40006000000 */
[----:B--2---:R-:W-:Y:S02]  /*6c60*/  FSEL R137, R137, -INF , !P3 ;  /* 0xff80000089897808 */ /* 0x004fe40005800000 */
[----:B---3--:R-:W-:Y:S01]  /*6c70*/  FSEL R151, R151, -INF , !P2 ;  /* 0xff80000097977808 */ /* 0x008fe20005000000 */
        /* <DEDUP_REMOVED lines=56> */
[----:B------:R-:W-:-:S05]  /*7000*/  IMAD.WIDE.U32 R6, R6, c[0x0][0x180], R16 ;  /* 0x0000600006067a25 */ /* 0x000fca00078e0010 */
[----:B------:R-:W-:Y:S01]  /*7010*/  IADD3 R0, R7, R5, RZ ;  /* 0x0000000507007210 */ /* 0x000fe20007ffe0ff */
[----:B------:R-:W-:Y:S05]  /*7020*/  BRA `(.L_x_2085) ;  /* 0x0000002000007947 */ /* 0x000fea0003800000 */
.L_x_2084:
[----:B------:R-:W-:-:S04]  /*7030*/  LEA R6, -R2, RZ, 0x6 ;  /* 0x000000ff02067211 */ /* 0x000fc800078e31ff */
[----:B------:R-:W-:Y:S02]  /*7040*/  SHF.R.S32.HI R0, RZ, 0x1f, R6 ;  /* 0x0000001fff007819 */ /* 0x000fe40000011406 */
.L_x_2085:
        /* <DEDUP_REMOVED lines=28> */
.L_x_2083:
        /* <DEDUP_REMOVED lines=48> */
[----:B------:R-:W-:Y:S01]  /*7510*/  FSETP.NEU.FTZ.AND P1, PT, R146, -INF , PT ;  /* 0xff8000009200780b */ /* 0x000fe20003f3d000 */
[----:B------:R-:W-:Y:S02]  /*7520*/  FADD.FTZ R4, R132, -R5 ;  /* 0x8000000584047221 */ /* 0x000fe40000010000 */
[--C-:B------:R-:W-:Y:S01]  /*7530*/  FFMA.FTZ R145, R144, c[0x0][0x23c], -R155.reuse ;  /* 0x00008f0090917a23 */ /* 0x100fe2000001089b */
[----:B------:R-:W-:Y:S01]  /*7540*/  FSEL R6, R146, RZ, P1 ;  /* 0x000000ff92067208 */ /* 0x000fe20000800000 */
[--C-:B------:R-:W-:Y:S01]  /*7550*/  FFMA.FTZ R144, R12, c[0x0][0x23c], -R155.reuse ;  /* 0x00008f000c907a23 */ /* 0x100fe2000001089b */
[----:B------:R-:W-:Y:S01]  /*7560*/  FSEL R152, R152, RZ, P1 ;  /* 0x000000ff98987208 */ /* 0x000fe20000800000 */
[--C-:B------:R-:W-:Y:S01]  /*7570*/  FFMA.FTZ R143, R14, c[0x0][0x23c], -R155.reuse ;  /* 0x00008f000e8f7a23 */ /* 0x100fe2000001089b */
[----:B------:R-:W-:Y:S01]  /*7580*/  LDSM.16.MT88.4 R132, [R198+0xc800] ;  /* 0x00c80000c684783b */ /* 0x000fe20000004200 */
[----:B------:R-:W-:Y:S01]  /*7590*/  FADD.FTZ R6, R3, -R6 ;  /* 0x8000000603067221 */ /* 0x000fe20000010000 */
[----:B------:R-:W-:Y:S01]  /*75a0*/  MUFU.EX2 R145, R145 ;  /* 0x0000009100917308 */ /* 0x000fe20000000800 */
[----:B------:R-:W-:Y:S01]  /*75b0*/  FFMA.FTZ R142, R10, c[0x0][0x23c], -R155 ;  /* 0x00008f000a8e7a23 */ /* 0x000fe2000001089b */
[----:B------:R-:W1:Y:S01]  /*75c0*/  LDSM.16.MT88.4 R12, [R198+0xc000] ;  /* 0x00c00000c60c783b */ /* 0x000e620000004200 */
[----:B------:R-:W-:-:S02]  /*75d0*/  FFMA.FTZ R141, R8, c[0x0][0x23c], -R152 ;  /* 0x00008f00088d7a23 */ /* 0x000fc40000010898 */
[--C-:B------:R-:W-:Y:S02]  /*75e0*/  FFMA.FTZ R140, R157, c[0x0][0x23c], -R152.reuse ;  /* 0x00008f009d8c7a23 */ /* 0x100fe40000010898 */
[--C-:B------:R-:W-:Y:S01]  /*75f0*/  FFMA.FTZ R0, R11, c[0x0][0x23c], -R152.reuse ;  /* 0x00008f000b007a23 */ /* 0x100fe20000010898 */
[----:B------:R-:W2:Y:S01]  /*7600*/  MUFU.EX2 R144, R144 ;  /* 0x0000009000907308 */ /* 0x000ea20000000800 */
[----:B------:R-:W-:Y:S02]  /*7610*/  FFMA.FTZ R149, R9, c[0x0][0x23c], -R152 ;  /* 0x00008f0009957a23 */ /* 0x000fe40000010898 */
[----:B------:R-:W-:Y:S01]  /*7620*/  FMUL.FTZ R150, R4, c[0x0][0x23c] ;  /* 0x00008f0004967a20 */ /* 0x000fe20000410000 */
[----:B------:R-:W3:Y:S01]  /*7630*/  LDSM.16.MT88.4 R8, [R197+0xc000] ;  /* 0x00c00000c508783b */ /* 0x000ee20000004200 */
[----:B------:R-:W-:Y:S02]  /*7640*/  FMUL.FTZ R148, R6, c[0x0][0x23c] ;  /* 0x00008f0006947a20 */ /* 0x000fe40000410000 */
[--C-:B------:R-:W-:Y:S01]  /*7650*/  FFMA.FTZ R3, R26, c[0x0][0x23c], -R155.reuse ;  /* 0x00008f001a037a23 */ /* 0x100fe2000001089b */
[----:B------:R-:W-:Y:S01]  /*7660*/  MUFU.EX2 R143, R143 ;  /* 0x0000008f008f7308 */ /* 0x000fe20000000800 */
[----:B------:R-:W-:-:S02]  /*7670*/  FFMA.FTZ R158, R24, c[0x0][0x23c], -R155 ;  /* 0x00008f00189e7a23 */ /* 0x000fc4000001089b */
[--C-:B------:R-:W-:Y:S02]  /*7680*/  FFMA.FTZ R157, R22, c[0x0][0x23c], -R155.reuse ;  /* 0x00008f00169d7a23 */ /* 0x100fe4000001089b */
[----:B------:R-:W-:Y:S02]  /*7690*/  FFMA.FTZ R160, R20, c[0x0][0x23c], -R155 ;  /* 0x00008f0014a07a23 */ /* 0x000fe4000001089b */
[--C-:B------:R-:W-:Y:S01]  /*76a0*/  FFMA.FTZ R159, R25, c[0x0][0x23c], -R152.reuse ;  /* 0x00008f00199f7a23 */ /* 0x100fe20000010898 */
[----:B------:R-:W4:Y:S01]  /*76b0*/  MUFU.EX2 R142, R142 ;  /* 0x0000008e008e7308 */ /* 0x000f220000000800 */
[----:B--2---:R-:W-:Y:S01]  /*76c0*/  F2FP.PACK_AB R4, R144, R145 ;  /* 0x000000919004723e */ /* 0x004fe200000000ff */
[--C-:B------:R-:W-:Y:S02]  /*76d0*/  FFMA.FTZ R162, R27, c[0x0][0x23c], -R152.reuse ;  /* 0x00008f001ba27a23 */ /* 0x100fe40000010898 */
[--C-:B------:R-:W-:Y:S01]  /*76e0*/  FFMA.FTZ R161, R23, c[0x0][0x23c], -R152.reuse ;  /* 0x00008f0017a17a23 */ /* 0x100fe20000010898 */
[----:B------:R-:W-:Y:S01]  /*76f0*/  LDSM.16.MT88.4 R24, [R200+0xe800] ;  /* 0x00e80000c818783b */ /* 0x000fe20000004200 */
[----:B------:R-:W-:-:S02]  /*7700*/  FFMA.FTZ R164, R21, c[0x0][0x23c], -R152 ;  /* 0x00008f0015a47a23 */ /* 0x000fc40000010898 */
[----:B------:R-:W-:Y:S01]  /*7710*/  MUFU.EX2 R141, R141 ;  /* 0x0000008d008d7308 */ /* 0x000fe20000000800 */
[----:B------:R-:W-:Y:S01]  /*7720*/  LDSM.16.MT88.4 R20, [R198+0xe800] ;  /* 0x00e80000c614783b */ /* 0x000fe20000004200 */
[--C-:B------:R-:W-:Y:S02]  /*7730*/  FFMA.FTZ R171, R172, c[0x0][0x23c], -R155.reuse ;  /* 0x00008f00acab7a23 */ /* 0x100fe4000001089b */
[--C-:B------:R-:W-:Y:S02]  /*7740*/  FFMA.FTZ R173, R166, c[0x0][0x23c], -R155.reuse ;  /* 0x00008f00a6ad7a23 */ /* 0x100fe4000001089b */
[--C-:B------:R-:W-:Y:S02]  /*7750*/  FFMA.FTZ R170, R170, c[0x0][0x23c], -R155.reuse ;  /* 0x00008f00aaaa7a23 */ /* 0x100fe4000001089b */
[----:B------:R-:W2:Y:S01]  /*7760*/  MUFU.EX2 R140, R140 ;  /* 0x0000008c008c7308 */ /* 0x000ea20000000800 */
        /* <DEDUP_REMOVED lines=10> */
[----:B--2---:R-:W-:Y:S01]  /*7810*/  F2FP.PACK_AB R5, R140, R141 ;  /* 0x0000008d8c05723e */ /* 0x004fe200000000ff */
[----:B------:R-:W-:-:S02]  /*7820*/  FFMA.FTZ R154, R138, c[0x0][0x23c], -R155 ;  /* 0x00008f008a9a7a23 */ /* 0x000fc4000001089b */
[--C-:B------:R-:W-:Y:S02]  /*7830*/  FFMA.FTZ R153, R153, c[0x0][0x23c], -R152.reuse ;  /* 0x00008f0099997a23 */ /* 0x100fe40000010898 */
[--C-:B------:R-:W-:Y:S02]  /*7840*/  FFMA.FTZ R174, R139, c[0x0][0x23c], -R152.reuse ;  /* 0x00008f008bae7a23 */ /* 0x100fe40000010898 */
[----:B------:R-:W2:Y:S01]  /*7850*/  MUFU.EX2 R150, R150 ;  /* 0x0000009600967308 */ /* 0x000ea20000000800 */
[--C-:B------:R-:W-:Y:S02]  /*7860*/  FFMA.FTZ R169, R137, c[0x0][0x23c], -R152.reuse ;  /* 0x00008f0089a97a23 */ /* 0x100fe40000010898 */
[----:B------:R-:W-:Y:S02]  /*7870*/  FFMA.FTZ R155, R136, c[0x0][0x23c], -R155 ;  /* 0x00008f00889b7a23 */ /* 0x000fe4000001089b */
[----:B------:R-:W-:Y:S01]  /*7880*/  FFMA.FTZ R152, R151, c[0x0][0x23c], -R152 ;  /* 0x00008f0097987a23 */ /* 0x000fe20000010898 */
[----:B------:R-:W-:Y:S02]  /*7890*/  LDSM.16.MT88.4 R136, [R198+0xd800] ;  /* 0x00d80000c688783b */ /* 0x000fe40000004200 */
[----:B------:R-:W5:Y:S01]  /*78a0*/  MUFU.EX2 R148, R148 ;  /* 0x0000009400947308 */ /* 0x000f620000000800 */
[----:B----4-:R-:W-:Y:S01]  /*78b0*/  F2FP.PACK_AB R7, R149, R0 ;  /* 0x000000009507723e */ /* 0x010fe200000000ff */
[----:B--2---:R-:W-:-:S06]  /*78c0*/  FMUL.FTZ R120, R120, R150 ;  /* 0x0000009678787220 */ /* 0x004fcc0000410000 */
[----:B------:R-:W-:Y:S01]  /*78d0*/  MUFU.EX2 R3, R3 ;  /* 0x0000000300037308 */ /* 0x000fe20000000800 */
[-C--:B------:R-:W-:Y:S02]  /*78e0*/  FMUL.FTZ R121, R121, R150.reuse ;  /* 0x0000009679797220 */ /* 0x080fe40000410000 */
[-C--:B------:R-:W-:Y:S02]  /*78f0*/  FMUL.FTZ R116, R116, R150.reuse ;  /* 0x0000009674747220 */ /* 0x080fe40000410000 */
[----:B------:R-:W-:Y:S02]  /*7900*/  FMUL.FTZ R117, R117, R150 ;  /* 0x0000009675757220 */ /* 0x000fe40000410000 */
[-C--:B-----5:R-:W-:Y:S01]  /*7910*/  FMUL.FTZ R122, R122, R148.reuse ;  /* 0x000000947a7a7220 */ /* 0x0a0fe20000410000 */
[----:B------:R-:W2:Y:S01]  /*7920*/  MUFU.EX2 R158, R158 ;  /* 0x0000009e009e7308 */ /* 0x000ea20000000800 */
        /* <DEDUP_REMOVED lines=30> */
[C---:B---3--:R-:W-:Y:S01]  /*7b10*/  HMMA.16816.F32 R112, R4.reuse, R8, R112 ;  /* 0x000000080470723c */ /* 0x048fe20000001870 */
[----:B------:R-:W-:Y:S02]  /*7b20*/  FMUL.FTZ R37, R37, R150 ;  /* 0x0000009625257220 */ /* 0x000fe40000410000 */
        /* <DEDUP_REMOVED lines=37> */
[----:B---3--:R-:W-:Y:S01]  /*7d80*/  HMMA.16816.F32 R44, R4, R8, R44 ;  /* 0x00000008042c723c */ /* 0x008fe2000000182c */
[----:B------:R-:W-:-:S02]  /*7d90*/  FMUL.FTZ R61, R61, R150 ;  /* 0x000000963d3d7220 */ /* 0x000fc40000410000 */
[-C--:B------:R-:W-:Y:S01]  /*7da0*/  FMUL.FTZ R62, R62, R148.reuse ;  /* 0x000000943e3e7220 */ /* 0x080fe20000410000 */
[----:B------:R-:W-:Y:S01]  /*7db0*/  MUFU.EX2 R166, R166 ;  /* 0x000000a600a67308 */ /* 0x000fe20000000800 */
[----:B------:R-:W-:Y:S02]  /*7dc0*/  FMUL.FTZ R63, R63, R148 ;  /* 0x000000943f3f7220 */ /* 0x000fe40000410000 */
[-C--:B------:R-:W-:Y:S01]  /*7dd0*/  FMUL.FTZ R64, R64, R150.reuse ;  /* 0x0000009640407220 */ /* 0x080fe20000410000 */
[----:B------:R-:W-:Y:S01]  /*7de0*/  HMMA.16816.F32 R48, R4, R10, R48 ;  /* 0x0000000a0430723c */ /* 0x000fe20000001830 */
[----:B------:R-:W3:Y:S01]  /*7df0*/  LDSM.16.MT88.4 R8, [R200+0x10000] ;  /* 0x01000000c808783b */ /* 0x000ee20000004200 */
        /* <DEDUP_REMOVED lines=70> */
[----:B---3--:R-:W-:Y:S03]  /*8260*/  HMMA.16816.F32 R92, R4, R8, R92 ;  /* 0x00000008045c723c */ /* 0x008fe6000000185c */
[----:B------:R-:W-:-:S04]  /*8270*/  FADD.FTZ R144, R144, R145 ;  /* 0x0000009190907221 */ /* 0x000fc80000010000 */
[----:B------:R-:W-:Y:S01]  /*8280*/  FADD.FTZ R143, R143, R144 ;  /* 0x000000908f8f7221 */ /* 0x000fe20000010000 */
[----:B------:R-:W-:Y:S01]  /*8290*/  HMMA.16816.F32 R96, R4, R10, R96 ;  /* 0x0000000a0460723c */ /* 0x000fe20000001860 */
[----:B------:R-:W-:Y:S02]  /*82a0*/  LDSM.16.MT88.4 R8, [R196+0xe800] ;  /* 0x00e80000c408783b */ /* 0x000fe40000004200 */
[----:B------:R-:W-:-:S04]  /*82b0*/  FADD.FTZ R142, R142, R143 ;  /* 0x0000008f8e8e7221 */ /* 0x000fc80000010000 */
[----:B--2---:R-:W-:Y:S01]  /*82c0*/  F2FP.PACK_AB R4, R158, R3 ;  /* 0x000000039e04723e */ /* 0x004fe200000000ff */
        /* <DEDUP_REMOVED lines=46> */
[----:B------:R-:W-:Y:S02]  /*85b0*/  F2FP.PACK_AB R6, R173, R168 ;  /* 0x000000a8ad06723e */ /* 0x000fe400000000ff */
[----:B------:R-:W-:-:S07]  /*85c0*/  F2FP.PACK_AB R7, R172, R165 ;  /* 0x000000a5ac07723e */ /* 0x000fce00000000ff */
[C---:B-1----:R-:W-:Y:S08]  /*85d0*/  HMMA.16816.F32 R128, R4.reuse, R12, R128 ;  /* 0x0000000c0480723c */ /* 0x042ff00000001880 */
        /* <DEDUP_REMOVED lines=35> */
[----:B------:R-:W-:-:S02]  /*8810*/  F2FP.PACK_AB R4, R163, R156 ;  /* 0x0000009ca304723e */ /* 0x000fc400000000ff */
[----:B------:R-:W-:Y:S02]  /*8820*/  F2FP.PACK_AB R5, R174, R153 ;  /* 0x00000099ae05723e */ /* 0x000fe400000000ff */
[----:B------:R-:W-:Y:S02]  /*8830*/  F2FP.PACK_AB R6, R155, R154 ;  /* 0x0000009a9b06723e */ /* 0x000fe400000000ff */
[----:B------:R-:W-:-:S07]  /*8840*/  F2FP.PACK_AB R7, R152, R169 ;  /* 0x000000a99807723e */ /* 0x000fce00000000ff */
[C---:B--2---:R-:W-:Y:S07]  /*8850*/  HMMA.16816.F32 R60, R4.reuse, R16, R60 ;  /* 0x00000010043c723c */ /* 0x044fee000000183c */
        /* <DEDUP_REMOVED lines=15> */
[C---:B-1----:R-:W-:Y:S01]  /*8950*/  HMMA.16816.F32 R68, R4.reuse, R12, R68 ;  /* 0x0000000c0444723c */ /* 0x042fe20000001844 */
[----:B------:R-:W-:Y:S02]  /*8960*/  FADD.FTZ R3, R170, R171 ;  /* 0x000000abaa037221 */ /* 0x000fe40000010000 */
[----:B------:R-:W-:Y:S02]  /*8970*/  FADD.FTZ R0, R167, R0 ;  /* 0x00000000a7007221 */ /* 0x000fe40000010000 */
[----:B------:R-:W-:Y:S01]  /*8980*/  FADD.FTZ R168, R168, R3 ;  /* 0x00000003a8a87221 */ /* 0x000fe20000010000 */
[----:B------:R-:W-:Y:S01]  /*8990*/  MOV R3, R146 ;  /* 0x0000009200037202 */ /* 0x000fe20000000f00 */
[----:B------:R-:W-:Y:S01]  /*89a0*/  FADD.FTZ R165, R165, R0 ;  /* 0x00000000a5a57221 */ /* 0x000fe20000010000 */
[----:B------:R-:W-:Y:S01]  /*89b0*/  HMMA.16816.F32 R72, R4, R14, R72 ;  /* 0x0000000e0448723c */ /* 0x000fe20000001848 */
[----:B------:R-:W1:Y:S01]  /*89c0*/  LDSM.16.MT88.4 R12, [R196+0x11800] ;  /* 0x01180000c40c783b */ /* 0x000e620000004200 */
[----:B------:R-:W-:-:S02]  /*89d0*/  FADD.FTZ R173, R173, R168 ;  /* 0x000000a8adad7221 */ /* 0x000fc40000010000 */
[----:B------:R-:W-:Y:S02]  /*89e0*/  FADD.FTZ R172, R172, R165 ;  /* 0x000000a5acac7221 */ /* 0x000fe40000010000 */
[----:B------:R-:W-:Y:S02]  /*89f0*/  FADD.FTZ R156, R156, R173 ;  /* 0x000000ad9c9c7221 */ /* 0x000fe40000010000 */
[C---:B------:R-:W-:Y:S01]  /*8a00*/  HMMA.16816.F32 R120, R4.reuse, R136, R120 ;  /* 0x000000880478723c */ /* 0x040fe20000001878 */
[----:B------:R-:W-:Y:S02]  /*8a10*/  FADD.FTZ R153, R153, R172 ;  /* 0x000000ac99997221 */ /* 0x000fe40000010000 */
[----:B------:R-:W-:Y:S02]  /*8a20*/  FADD.FTZ R163, R163, R156 ;  /* 0x0000009ca3a37221 */ /* 0x000fe40000010000 */
[----:B------:R-:W-:Y:S02]  /*8a30*/  FADD.FTZ R174, R174, R153 ;  /* 0x00000099aeae7221 */ /* 0x000fe40000010000 */
[----:B------:R-:W-:Y:S01]  /*8a40*/  FADD.FTZ R154, R154, R163 ;  /* 0x000000a39a9a7221 */ /* 0x000fe20000010000 */
[----:B------:R-:W-:Y:S01]  /*8a50*/  HMMA.16816.F32 R116, R4, R138, R116 ;  /* 0x0000008a0474723c */ /* 0x000fe20000001874 */
[----:B------:R-:W-:-:S02]  /*8a60*/  FADD.FTZ R169, R169, R174 ;  /* 0x000000aea9a97221 */ /* 0x000fc40000010000 */
[----:B------:R-:W-:Y:S02]  /*8a70*/  FADD.FTZ R227, R155, R154 ;  /* 0x0000009a9be37221 */ /* 0x000fe40000010000 */
[----:B------:R-:W-:-:S03]  /*8a80*/  FADD.FTZ R225, R152, R169 ;  /* 0x000000a998e17221 */ /* 0x000fc60000010000 */
        /* <DEDUP_REMOVED lines=16> */
.L_x_2080:
        /* <DEDUP_REMOVED lines=14> */
.L_x_2090:
        /* <DEDUP_REMOVED lines=64> */
.L_x_2087:
[C---:B------:R-:W-:Y:S04]  /*9070*/  LEA R208, P1, R6.reuse, R208, 0x1 ;  /* 0x000000d006d07211 */ /* 0x040fe800078208ff */
[----:B------:R-:W-:Y:S02]  /*9080*/  LEA.HI.X R209, R6, R209, R3, 0x1, P1 ;  /* 0x000000d106d17211 */ /* 0x000fe400008f0c03 */
[C---:B------:R-:W-:Y:S03]  /*9090*/  IADD3 R228, P1, R221.reuse, R208, RZ ;  /* 0x000000d0dde47210 */ /* 0x040fe60007f3e0ff */
[----:B------:R-:W-:Y:S01]  /*90a0*/  @!PT LDS RZ, [RZ] ;  /* 0x00000000fffff984 */ /* 0x000fe20000000800 */
[----:B------:R-:W-:Y:S01]  /*90b0*/  @!PT LDS RZ, [RZ] ;  /* 0x00000000fffff984 */ /* 0x000fe20000000800 */
[----:B------:R-:W-:Y:S01]  /*90c0*/  @!PT LDS RZ, [RZ] ;  /* 0x00000000fffff984 */ /* 0x000fe20000000800 */
[----:B------:R1:W-:Y:S01]  /*90d0*/  LDGSTS.E.BYPASS.LTC128B.128 [R213+0xc000], [R208.64] ;  /* 0x0c000000d0d57fae */ /* 0x0003e2000b901d46 */
[C---:B------:R-:W-:Y:S02]  /*90e0*/  IADD3.X R229, R218.reuse, R209, RZ, P1, !PT ;  /* 0x000000d1dae57210 */ /* 0x040fe40000ffe4ff */
[C---:B------:R-:W-:Y:S03]  /*90f0*/  IADD3 R132, P1, R221.reuse, R228, RZ ;  /* 0x000000e4dd847210 */ /* 0x040fe60007f3e0ff */
[----:B------:R1:W-:Y:S01]  /*9100*/  LDGSTS.E.BYPASS.LTC128B.128 [R213+0xe000], [R208.64+0x80] ;  /* 0x0e000080d0d57fae */ /* 0x0003e2000b901d46 */
[C---:B------:R-:W-:Y:S02]  /*9110*/  IADD3.X R133, R218.reuse, R229, RZ, P1, !PT ;  /* 0x000000e5da857210 */ /* 0x040fe40000ffe4ff */
[----:B------:R-:W-:Y:S03]  /*9120*/  IADD3 R2, P1, R221, R132, RZ ;  /* 0x00000084dd027210 */ /* 0x000fe60007f3e0ff */
[----:B------:R1:W-:Y:S01]  /*9130*/  LDGSTS.E.BYPASS.LTC128B.128 [R213+0x10000], [R208.64+0x100] ;  /* 0x10000100d0d57fae */ /* 0x0003e2000b901d46 */
[----:B------:R-:W-:Y:S02]  /*9140*/  IADD3.X R3, R218, R133, RZ, P1, !PT ;  /* 0x00000085da037210 */ /* 0x000fe40000ffe4ff */
[----:B------:R-:W-:Y:S03]  /*9150*/  ISETP.GE.AND P1, PT, R211, 0x2, PT ;  /* 0x00000002d300780c */ /* 0x000fe60003f26270 */
[----:B------:R2:W-:Y:S06]  /*9160*/  LDGSTS.E.BYPASS.LTC128B.128 [R213+0xc800], [R228.64] ;  /* 0x0c800000e4d57fae */ /* 0x0005ec000b901d46 */
[----:B------:R2:W-:Y:S06]  /*9170*/  LDGSTS.E.BYPASS.LTC128B.128 [R213+0xe800], [R228.64+0x80] ;  /* 0x0e800080e4d57fae */ /* 0x0005ec000b901d46 */
[----:B------:R2:W-:Y:S06]  /*9180*/  LDGSTS.E.BYPASS.LTC128B.128 [R213+0x10800], [R228.64+0x100] ;  /* 0x10800100e4d57fae */ /* 0x0005ec000b901d46 */
[----:B------:R3:W-:Y:S06]  /*9190*/  LDGSTS.E.BYPASS.LTC128B.128 [R213+0xd000], [R132.64] ;  /* 0x0d00000084d57fae */ /* 0x0007ec000b901d46 */
[----:B------:R3:W-:Y:S06]  /*91a0*/  LDGSTS.E.BYPASS.LTC128B.128 [R213+0xf000], [R132.64+0x80] ;  /* 0x0f00008084d57fae */ /* 0x0007ec000b901d46 */
[----:B------:R3:W-:Y:S06]  /*91b0*/  LDGSTS.E.BYPASS.LTC128B.128 [R213+0x11000], [R132.64+0x100] ;  /* 0x1100010084d57fae */ /* 0x0007ec000b901d46 */
[----:B------:R4:W-:Y:S06]  /*91c0*/  LDGSTS.E.BYPASS.LTC128B.128 [R213+0xd800], [R2.64] ;  /* 0x0d80000002d57fae */ /* 0x0009ec000b901d46 */
[----:B------:R4:W-:Y:S06]  /*91d0*/  LDGSTS.E.BYPASS.LTC128B.128 [R213+0xf800], [R2.64+0x80] ;  /* 0x0f80008002d57fae */ /* 0x0009ec000b901d46 */
[----:B------:R4:W-:Y:S06]  /*91e0*/  LDGSTS.E.BYPASS.LTC128B.128 [R213+0x11800], [R2.64+0x100] ;  /* 0x1180010002d57fae */ /* 0x0009ec000b901d46 */
[----:B------:R-:W-:Y:S06]  /*91f0*/  LDSM.16.M88.4 R136, [R206] ;  /* 0x00000000ce88783b */ /* 0x000fec0000000200 */
[----:B------:R-:W5:Y:S06]  /*9200*/  LDSM.16.M88.4 R140, [R205+0x6000] ;  /* 0x00600000cd8c783b */ /* 0x000f6c0000000200 */
[----:B------:R-:W1:Y:S06]  /*9210*/  LDSM.16.M88.4 R144, [R205+0x6800] ;  /* 0x00680000cd90783b */ /* 0x000e6c0000000200 */
[----:B------:R-:W1:Y:S06]  /*9220*/  LDSM.16.M88.4 R148, [R205+0x7000] ;  /* 0x00700000cd94783b */ /* 0x000e6c0000000200 */
[----:B------:R-:W0:Y:S06]  /*9230*/  LDGDEPBAR ;  /* 0x00000000000079af */ /* 0x000e2c0000000000 */
[----:B------:R-:W2:Y:S06]  /*9240*/  LDSM.16.M88.4 R152, [R205+0x7800] ;  /* 0x00780000cd98783b */ /* 0x000eac0000000200 */
[----:B------:R-:W-:Y:S06]  /*9250*/  LDSM.16.M88.4 R156, [R204] ;  /* 0x00000000cc9c783b */ /* 0x000fec0000000200 */
[----:B------:R-:W2:Y:S01]  /*9260*/  LDSM.16.M88.4 R160, [R203] ;  /* 0x00000000cba0783b */ /* 0x000ea20000000200 */
[C---:B-----5:R-:W-:Y:S05]  /*9270*/  HMMA.16816.F32 R4, R136.reuse, R140, RZ ;  /* 0x0000008c8804723c */ /* 0x060fea00000018ff */
[----:B------:R-:W5:Y:S03]  /*9280*/  LDSM.16.M88.4 R164, [R195] ;  /* 0x00000000c3a4783b */ /* 0x000f660000000200 */
[C---:B------:R-:W-:Y:S03]  /*9290*/  HMMA.16816.F32 R8, R136.reuse, R142, RZ ;  /* 0x0000008e8808723c */ /* 0x040fe600000018ff */
[----:B------:R-:W3:Y:S06]  /*92a0*/  LDSM.16.M88.4 R168, [R194] ;  /* 0x00000000c2a8783b */ /* 0x000eec0000000200 */
[----:B------:R-:W3:Y:S01]  /*92b0*/  LDSM.16.M88.4 R172, [R193] ;  /* 0x00000000c1ac783b */ /* 0x000ee20000000200 */
[C---:B-1----:R-:W-:Y:S05]  /*92c0*/  HMMA.16816.F32 R12, R136.reuse, R144, RZ ;  /* 0x00000090880c723c */ /* 0x042fea00000018ff */
[----:B------:R-:W-:Y:S03]  /*92d0*/  LDSM.16.M88.4 R176, [R202] ;  /* 0x00000000cab0783b */ /* 0x000fe60000000200 */
[C---:B------:R-:W-:Y:S03]  /*92e0*/  HMMA.16816.F32 R16, R136.reuse, R146, RZ ;  /* 0x000000928810723c */ /* 0x040fe600000018ff */
[----:B------:R-:W1:Y:S05]  /*92f0*/  LDSM.16.M88.4 R180, [R199+0x6000] ;  /* 0x00600000c7b4783b */ /* 0x000e6a0000000200 */
[C---:B------:R-:W-:Y:S01]  /*9300*/  HMMA.16816.F32 R20, R136.reuse, R148, RZ ;  /* 0x000000948814723c */ /* 0x040fe200000018ff */
[----:B------:R-:W-:Y:S06]  /*9310*/  LDSM.16.M88.4 R140, [R199+0x7000] ;  /* 0x00700000c78c783b */ /* 0x000fec0000000200 */
[----:B------:R-:W-:Y:S01]  /*9320*/  LDSM.16.M88.4 R144, [R199+0x7800] ;  /* 0x00780000c790783b */ /* 0x000fe20000000200 */
[C---:B------:R-:W-:Y:S05]  /*9330*/  HMMA.16816.F32 R24, R136.reuse, R150, RZ ;  /* 0x000000968818723c */ /* 0x040fea00000018ff */
[----:B------:R-:W-:Y:S03]  /*9340*/  LDSM.16.M88.4 R148, [R201] ;  /* 0x00000000c994783b */ /* 0x000fe60000000200 */
[C---:B--2---:R-:W-:Y:S08]  /*9350*/  HMMA.16816.F32 R28, R136.reuse, R152, RZ ;  /* 0x00000098881c723c */ /* 0x044ff000000018ff */
[----:B------:R-:W-:Y:S01]  /*9360*/  HMMA.16816.F32 R32, R136, R154, RZ ;  /* 0x0000009a8820723c */ /* 0x000fe200000018ff */
[----:B------:R-:W2:Y:S06]  /*9370*/  LDSM.16.M88.4 R136, [R199+0x6800] ;  /* 0x00680000c788783b */ /* 0x000eac0000000200 */
[----:B------:R-:W1:Y:S01]  /*9380*/  LDSM.16.M88.4 R152, [R192] ;  /* 0x00000000c098783b */ /* 0x000e620000000200 */
[C---:B------:R-:W-:Y:S08]  /*9390*/  HMMA.16816.F32 R4, R156.reuse, R160, R4 ;  /* 0x000000a09c04723c */ /* 0x040ff00000001804 */
[C---:B------:R-:W-:Y:S01]  /*93a0*/  HMMA.16816.F32 R8, R156.reuse, R162, R8 ;  /* 0x000000a29c08723c */ /* 0x040fe20000001808 */
[----:B------:R-:W-:Y:S07]  /*93b0*/  LDSM.16.M88.4 R160, [R192+0x1000] ;  /* 0x00100000c0a0783b */ /* 0x000fee0000000200 */
[C---:B-----5:R-:W-:Y:S08]  /*93c0*/  HMMA.16816.F32 R12, R156.reuse, R164, R12 ;  /* 0x000000a49c0c723c */ /* 0x060ff0000000180c */
[C---:B------:R-:W-:Y:S01]  /*93d0*/  HMMA.16816.F32 R16, R156.reuse, R166, R16 ;  /* 0x000000a69c10723c */ /* 0x040fe20000001810 */
[----:B------:R-:W-:Y:S07]  /*93e0*/  LDSM.16.M88.4 R164, [R192+0x1800] ;  /* 0x00180000c0a4783b */ /* 0x000fee0000000200 */
[C---:B---3--:R-:W-:Y:S08]  /*93f0*/  HMMA.16816.F32 R20, R156.reuse, R168, R20 ;  /* 0x000000a89c14723c */ /* 0x048ff00000001814 */
[C---:B------:R-:W-:Y:S01]  /*9400*/  HMMA.16816.F32 R24, R156.reuse, R170, R24 ;  /* 0x000000aa9c18723c */ /* 0x040fe20000001818 */
[----:B------:R-:W-:Y:S07]  /*9410*/  LDSM.16.M88.4 R168, [R206+0x2000] ;  /* 0x00200000cea8783b */ /* 0x000fee0000000200 */
[C---:B------:R-:W-:Y:S08]  /*9420*/  HMMA.16816.F32 R28, R156.reuse, R172, R28 ;  /* 0x000000ac9c1c723c */ /* 0x040ff0000000181c */
[----:B------:R-:W-:Y:S01]  /*9430*/  HMMA.16816.F32 R32, R156, R174, R32 ;  /* 0x000000ae9c20723c */ /* 0x000fe20000001820 */
[----:B------:R-:W3:Y:S06]  /*9440*/  LDSM.16.M88.4 R156, [R192+0x800] ;  /* 0x00080000c09c783b */ /* 0x000eec0000000200 */
[----:B------:R-:W5:Y:S01]  /*9450*/  LDSM.16.M88.4 R172, [R205+0x8000] ;  /* 0x00800000cdac783b */ /* 0x000f620000000200 */
[C---:B-1----:R-:W-:Y:S08]  /*9460*/  HMMA.16816.F32 R4, R176.reuse, R180, R4 ;  /* 0x000000b4b004723c */ /* 0x042ff00000001804 */
[C---:B------:R-:W-:Y:S01]  /*9470*/  HMMA.16816.F32 R8, R176.reuse, R182, R8 ;  /* 0x000000b6b008723c */ /* 0x040fe20000001808 */
[----:B------:R-:W-:Y:S07]  /*9480*/  LDSM.16.M88.4 R180, [R191] ;  /* 0x00000000bfb4783b */ /* 0x000fee0000000200 */
[C---:B--2---:R-:W-:Y:S08]  /*9490*/  HMMA.16816.F32 R12, R176.reuse, R136, R12 ;  /* 0x00000088b00c723c */ /* 0x044ff0000000180c */
[C---:B------:R-:W-:Y:S01]  /*94a0*/  HMMA.16816.F32 R16, R176.reuse, R138, R16 ;  /* 0x0000008ab010723c */ /* 0x040fe20000001810 */
[----:B------:R-:W1:Y:S07]  /*94b0*/  LDSM.16.M88.4 R136, [R205+0x8800] ;  /* 0x00880000cd88783b */ /* 0x000e6e0000000200 */
[C---:B------:R-:W-:Y:S08]  /*94c0*/  HMMA.16816.F32 R20, R176.reuse, R140, R20 ;  /* 0x0000008cb014723c */ /* 0x040ff00000001814 */
[C---:B------:R-:W-:Y:S01]  /*94d0*/  HMMA.16816.F32 R24, R176.reuse, R142, R24 ;  /* 0x0000008eb018723c */ /* 0x040fe20000001818 */
[----:B------:R-:W2:Y:S07]  /*94e0*/  LDSM.16.M88.4 R140, [R205+0x9000] ;  /* 0x00900000cd8c783b */ /* 0x000eae0000000200 */
[C---:B------:R-:W-:Y:S08]  /*94f0*/  HMMA.16816.F32 R28, R176.reuse, R144, R28 ;  /* 0x00000090b01c723c */ /* 0x040ff0000000181c */
[----:B------:R-:W-:Y:S01]  /*9500*/  HMMA.16816.F32 R32, R176, R146, R32 ;  /* 0x00000092b020723c */ /* 0x000fe20000001820 */
[----:B------:R-:W1:Y:S06]  /*9510*/  LDSM.16.M88.4 R144, [R205+0x9800] ;  /* 0x00980000cd90783b */ /* 0x000e6c0000000200 */
[----:B------:R-:W1:Y:S01]  /*9520*/  LDSM.16.M88.4 R176, [R204+0x2000] ;  /* 0x00200000ccb0783b */ /* 0x000e620000000200 */
[C---:B------:R-:W-:Y:S08]  /*9530*/  HMMA.16816.F32 R4, R148.reuse, R152, R4 ;  /* 0x000000989404723c */ /* 0x040ff00000001804 */
[C---:B------:R-:W-:Y:S01]  /*9540*/  HMMA.16816.F32 R8, R148.reuse, R154, R8 ;  /* 0x0000009a9408723c */ /* 0x040fe20000001808 */
[----:B------:R-:W-:Y:S07]  /*9550*/  LDSM.16.M88.4 R152, [R189] ;  /* 0x00000000bd98783b */ /* 0x000fee0000000200 */
[C---:B---3--:R-:W-:Y:S08]  /*9560*/  HMMA.16816.F32 R12, R148.reuse, R156, R12 ;  /* 0x0000009c940c723c */ /* 0x048ff0000000180c */
[C---:B------:R-:W-:Y:S01]  /*9570*/  HMMA.16816.F32 R16, R148.reuse, R158, R16 ;  /* 0x0000009e9410723c */ /* 0x040fe20000001810 */
[----:B------:R-:W-:Y:S07]  /*9580*/  LDSM.16.M88.4 R156, [R188] ;  /* 0x00000000bc9c783b */ /* 0x000fee0000000200 */
[C---:B------:R-:W-:Y:S08]  /*9590*/  HMMA.16816.F32 R20, R148.reuse, R160, R20 ;  /* 0x000000a09414723c */ /* 0x040ff00000001814 */
[C---:B------:R-:W-:Y:S01]  /*95a0*/  HMMA.16816.F32 R24, R148.reuse, R162, R24 ;  /* 0x000000a29418723c */ /* 0x040fe20000001818 */
[----:B------:R-:W-:Y:S07]  /*95b0*/  LDSM.16.M88.4 R160, [R202+0x2000] ;  /* 0x00200000caa0783b */ /* 0x000fee0000000200 */
[C---:B------:R-:W-:Y:S08]  /*95c0*/  HMMA.16816.F32 R28, R148.reuse, R164, R28 ;  /* 0x000000a4941c723c */ /* 0x040ff0000000181c */
[----:B------:R-:W-:Y:S01]  /*95d0*/  HMMA.16816.F32 R32, R148, R166, R32 ;  /* 0x000000a69420723c */ /* 0x000fe20000001820 */
[----:B------:R-:W3:Y:S06]  /*95e0*/  LDSM.16.M88.4 R148, [R190] ;  /* 0x00000000be94783b */ /* 0x000eec0000000200 */
[----:B------:R-:W3:Y:S01]  /*95f0*/  LDSM.16.M88.4 R164, [R199+0x8000] ;  /* 0x00800000c7a4783b */ /* 0x000ee20000000200 */
[C---:B-----5:R-:W-:Y:S08]  /*9600*/  HMMA.16816.F32 R4, R168.reuse, R172, R4 ;  /* 0x000000aca804723c */ /* 0x060ff00000001804 */
[C---:B------:R-:W-:Y:S01]  /*9610*/  HMMA.16816.F32 R8, R168.reuse, R174, R8 ;  /* 0x000000aea808723c */ /* 0x040fe20000001808 */
[----:B------:R-:W-:Y:S07]  /*9620*/  LDSM.16.M88.4 R172, [R192+0x2000] ;  /* 0x00200000c0ac783b */ /* 0x000fee0000000200 */
[C---:B-1----:R-:W-:Y:S08]  /*9630*/  HMMA.16816.F32 R12, R168.reuse, R136, R12 ;  /* 0x00000088a80c723c */ /* 0x042ff0000000180c */
[C---:B------:R-:W-:Y:S01]  /*9640*/  HMMA.16816.F32 R16, R168.reuse, R138, R16 ;  /* 0x0000008aa810723c */ /* 0x040fe20000001810 */
[----:B------:R-:W1:Y:S07]  /*9650*/  LDSM.16.M88.4 R136, [R199+0x8800] ;  /* 0x00880000c788783b */ /* 0x000e6e0000000200 */
[C---:B--2---:R-:W-:Y:S08]  /*9660*/  HMMA.16816.F32 R20, R168.reuse, R140, R20 ;  /* 0x0000008ca814723c */ /* 0x044ff00000001814 */
[C---:B------:R-:W-:Y:S01]  /*9670*/  HMMA.16816.F32 R24, R168.reuse, R142, R24 ;  /* 0x0000008ea818723c */ /* 0x040fe20000001818 */
[----:B------:R-:W2:Y:S07]  /*9680*/  LDSM.16.M88.4 R140, [R199+0x9000] ;  /* 0x00900000c78c783b */ /* 0x000eae0000000200 */
[C---:B------:R-:W-:Y:S08]  /*9690*/  HMMA.16816.F32 R28, R168.reuse, R144, R28 ;  /* 0x00000090a81c723c */ /* 0x040ff0000000181c */
[----:B------:R-:W-:Y:S01]  /*96a0*/  HMMA.16816.F32 R32, R168, R146, R32 ;  /* 0x00000092a820723c */ /* 0x000fe20000001820 */
[----:B------:R-:W5:Y:S06]  /*96b0*/  LDSM.16.M88.4 R144, [R199+0x9800] ;  /* 0x00980000c790783b */ /* 0x000f6c0000000200 */
[----:B------:R-:W1:Y:S01]  /*96c0*/  LDSM.16.M88.4 R168, [R201+0x2000] ;  /* 0x00200000c9a8783b */ /* 0x000e620000000200 */
[C---:B------:R-:W-:Y:S08]  /*96d0*/  HMMA.16816.F32 R4, R176.reuse, R180, R4 ;  /* 0x000000b4b004723c */ /* 0x040ff00000001804 */
[C---:B------:R-:W-:Y:S01]  /*96e0*/  HMMA.16816.F32 R8, R176.reuse, R182, R8 ;  /* 0x000000b6b008723c */ /* 0x040fe20000001808 */
[----:B------:R-:W-:Y:S07]  /*96f0*/  LDSM.16.M88.4 R180, [R205+0xa000] ;  /* 0x00a00000cdb4783b */ /* 0x000fee0000000200 */
[C---:B---3--:R-:W-:Y:S08]  /*9700*/  HMMA.16816.F32 R12, R176.reuse, R148, R12 ;  /* 0x00000094b00c723c */ /* 0x048ff0000000180c */
[C---:B------:R-:W-:Y:S01]  /*9710*/  HMMA.16816.F32 R16, R176.reuse, R150, R16 ;  /* 0x00000096b010723c */ /* 0x040fe20000001810 */
[----:B------:R-:W3:Y:S07]  /*9720*/  LDSM.16.M88.4 R148, [R192+0x2800] ;  /* 0x00280000c094783b */ /* 0x000eee0000000200 */
[C---:B------:R-:W-:Y:S08]  /*9730*/  HMMA.16816.F32 R20, R176.reuse, R152, R20 ;  /* 0x00000098b014723c */ /* 0x040ff00000001814 */
[C---:B------:R-:W-:Y:S01]  /*9740*/  HMMA.16816.F32 R24, R176.reuse, R154, R24 ;  /* 0x0000009ab018723c */ /* 0x040fe20000001818 */
[----:B------:R-:W2:Y:S07]  /*9750*/  LDSM.16.M88.4 R152, [R192+0x3000] ;  /* 0x00300000c098783b */ /* 0x000eae0000000200 */
[C---:B------:R-:W-:Y:S08]  /*9760*/  HMMA.16816.F32 R28, R176.reuse, R156, R28 ;  /* 0x0000009cb01c723c */ /* 0x040ff0000000181c */
[----:B------:R-:W-:Y:S01]  /*9770*/  HMMA.16816.F32 R32, R176, R158, R32 ;  /* 0x0000009eb020723c */ /* 0x000fe20000001820 */
[----:B------:R-:W3:Y:S06]  /*9780*/  LDSM.16.M88.4 R156, [R192+0x3800] ;  /* 0x00380000c09c783b */ /* 0x000eec0000000200 */
[----:B------:R-:W3:Y:S01]  /*9790*/  LDSM.16.M88.4 R176, [R206+0x4000] ;  /* 0x00400000ceb0783b */ /* 0x000ee20000000200 */
[C---:B------:R-:W-:Y:S08]  /*97a0*/  HMMA.16816.F32 R4, R160.reuse, R164, R4 ;  /* 0x000000a4a004723c */ /* 0x040ff00000001804 */
[C---:B------:R-:W-:Y:S01]  /*97b0*/  HMMA.16816.F32 R8, R160.reuse, R166, R8 ;  /* 0x000000a6a008723c */ /* 0x040fe20000001808 */
[----:B------:R-:W-:Y:S07]  /*97c0*/  LDSM.16.M88.4 R164, [R187] ;  /* 0x00000000bba4783b */ /* 0x000fee0000000200 */
[C---:B-1----:R-:W-:Y:S08]  /*97d0*/  HMMA.16816.F32 R12, R160.reuse, R136, R12 ;  /* 0x00000088a00c723c */ /* 0x042ff0000000180c */
[C---:B------:R-:W-:Y:S01]  /*97e0*/  HMMA.16816.F32 R16, R160.reuse, R138, R16 ;  /* 0x0000008aa010723c */ /* 0x040fe20000001810 */
[----:B------:R-:W1:Y:S07]  /*97f0*/  LDSM.16.M88.4 R136, [R205+0xa800] ;  /* 0x00a80000cd88783b */ /* 0x000e6e0000000200 */
[C---:B--2---:R-:W-:Y:S08]  /*9800*/  HMMA.16816.F32 R20, R160.reuse, R140, R20 ;  /* 0x0000008ca014723c */ /* 0x044ff00000001814 */
[C---:B------:R-:W-:Y:S01]  /*9810*/  HMMA.16816.F32 R24, R160.reuse, R142, R24 ;  /* 0x0000008ea018723c */ /* 0x040fe20000001818 */
[----:B------:R-:W2:Y:S07]  /*9820*/  LDSM.16.M88.4 R140, [R205+0xb000] ;  /* 0x00b00000cd8c783b */ /* 0x000eae0000000200 */
[C---:B-----5:R-:W-:Y:S08]  /*9830*/  HMMA.16816.F32 R28, R160.reuse, R144, R28 ;  /* 0x00000090a01c723c */ /* 0x060ff0000000181c */
        /* <DEDUP_REMOVED lines=8> */
[----:B------:R-:W3:Y:S07]  /*98c0*/  LDSM.16.M88.4 R148, [R186] ;  /* 0x00000000ba94783b */ /* 0x000eee0000000200 */
[C---:B------:R-:W-:Y:S08]  /*98d0*/  HMMA.16816.F32 R20, R168.reuse, R152, R20 ;  /* 0x00000098a814723c */ /* 0x040ff00000001814 */
[C---:B------:R-:W-:Y:S01]  /*98e0*/  HMMA.16816.F32 R24, R168.reuse, R154, R24 ;  /* 0x0000009aa818723c */ /* 0x040fe20000001818 */
[----:B------:R-:W2:Y:S07]  /*98f0*/  LDSM.16.M88.4 R152, [R185] ;  /* 0x00000000b998783b */ /* 0x000eae0000000200 */
[C---:B------:R-:W-:Y:S08]  /*9900*/  HMMA.16816.F32 R28, R168.reuse, R156, R28 ;  /* 0x0000009ca81c723c */ /* 0x040ff0000000181c */
[----:B------:R-:W-:Y:S01]  /*9910*/  HMMA.16816.F32 R32, R168, R158, R32 ;  /* 0x0000009ea820723c */ /* 0x000fe20000001820 */
[----:B------:R-:W3:Y:S06]  /*9920*/  LDSM.16.M88.4 R156, [R184] ;  /* 0x00000000b89c783b */ /* 0x000eec0000000200 */
[----:B------:R-:W3:Y:S01]  /*9930*/  LDSM.16.M88.4 R168, [R202+0x4000] ;  /* 0x00400000caa8783b */ /* 0x000ee20000000200 */
[C---:B------:R-:W-:Y:S08]  /*9940*/  HMMA.16816.F32 R4, R176.reuse, R180, R4 ;  /* 0x000000b4b004723c */ /* 0x040ff00000001804 */
        /* <DEDUP_REMOVED lines=13> */
[C---:B------:R-:W-:Y:S08]  /*9a20*/  HMMA.16816.F32 R8, R160.reuse, R166, R8 ;  /* 0x000000a6a008723c */ /* 0x040ff00000001808 */
[C---:B---3--:R-:W-:Y:S08]  /*9a30*/  HMMA.16816.F32 R12, R160.reuse, R148, R12 ;  /* 0x00000094a00c723c */ /* 0x048ff0000000180c */
        /* <DEDUP_REMOVED lines=10> */
[C---:B--2---:R-:W-:Y:S08]  /*9ae0*/  HMMA.16816.F32 R20, R168.reuse, R140, R20 ;  /* 0x0000008ca814723c */ /* 0x044ff00000001814 */
[C---:B------:R-:W-:Y:S01]  /*9af0*/  HMMA.16816.F32 R24, R168.reuse, R142, R24 ;  /* 0x0000008ea818723c */ /* 0x040fe20000001818 */
[----:B------:R-:W2:Y:S07]  /*9b00*/  LDSM.16.M88.4 R140, [R192+0x5000] ;  /* 0x00500000c08c783b */ /* 0x000eae0000000200 */
[C---:B-----5:R-:W-:Y:S08]  /*9b10*/  HMMA.16816.F32 R28, R168.reuse, R144, R28 ;  /* 0x00000090a81c723c */ /* 0x060ff0000000181c */
[----:B------:R-:W-:Y:S08]  /*9b20*/  HMMA.16816.F32 R32, R168, R146, R32 ;  /* 0x00000092a820723c */ /* 0x000ff00000001820 */
[C---:B------:R-:W-:Y:S08]  /*9b30*/  HMMA.16816.F32 R4, R176.reuse, R180, R4 ;  /* 0x000000b4b004723c */ /* 0x040ff00000001804 */
[C---:B------:R-:W-:Y:S08]  /*9b40*/  HMMA.16816.F32 R8, R176.reuse, R182, R8 ;  /* 0x000000b6b008723c */ /* 0x040ff00000001808 */
[C---:B-1----:R-:W-:Y:S08]  /*9b50*/  HMMA.16816.F32 R12, R176.reuse, R136, R12 ;  /* 0x00000088b00c723c */ /* 0x042ff0000000180c */
[C---:B------:R-:W-:Y:S01]  /*9b60*/  HMMA.16816.F32 R16, R176.reuse, R138, R16 ;  /* 0x0000008ab010723c */ /* 0x040fe20000001810 */
[----:B------:R-:W1:Y:S01]  /*9b70*/  LDSM.16.M88.4 R136, [R192+0x5800] ;  /* 0x00580000c088783b */ /* 0x000e620000000200 */
[----:B------:R-:W-:Y:S04]  /*9b80*/  DEPBAR.LE SB0, 0x0 ;  /* 0x000080000000791a */ /* 0x000fe80000000000 */
[----:B----4-:R-:W-:Y:S02]  /*9b90*/  FMUL.FTZ R2, R4, c[0x0][0x2ec] ;  /* 0x0000bb0004027a20 */ /* 0x010fe40000410000 */
[C---:B--2---:R-:W-:Y:S02]  /*9ba0*/  HMMA.16816.F32 R20, R176.reuse, R140, R20 ;  /* 0x0000008cb014723c */ /* 0x044fe40000001814 */
[----:B------:R2:W3:Y:S01]  /*9bb0*/  MUFU.TANH R170, R2 ;  /* 0x0000000200aa7308 */ /* 0x0004e20000002400 */
[----:B------:R-:W-:Y:S02]  /*9bc0*/  BAR.SYNC.DEFER_BLOCKING 0x0 ;  /* 0x0000000000007b1d */ /* 0x000fe40000010000 */
[----:B------:R-:W-:Y:S02]  /*9bd0*/  FMUL.FTZ R252, R5, c[0x0][0x2ec] ;  /* 0x0000bb0005fc7a20 */ /* 0x000fe40000410000 */
[----:B------:R-:W-:Y:S01]  /*9be0*/  FMUL.FTZ R251, R6, c[0x0][0x2ec] ;  /* 0x0000bb0006fb7a20 */ /* 0x000fe20000410000 */
[C---:B------:R-:W-:Y:S04]  /*9bf0*/  HMMA.16816.F32 R24, R176.reuse, R142, R24 ;  /* 0x0000008eb018723c */ /* 0x040fe80000001818 */
[----:B------:R-:W4:Y:S01]  /*9c00*/  MUFU.TANH R252, R252 ;  /* 0x000000fc00fc7308 */ /* 0x000f220000002400 */
        /* <DEDUP_REMOVED lines=17> */
[----:B------:R-:W-:Y:S02]  /*9d20*/  FMUL.FTZ R239, R22, c[0x0][0x2ec] ;  /* 0x0000bb0016ef7a20 */ /* 0x000fe40000410000 */
        /* <DEDUP_REMOVED lines=17> */
[----:B--2---:R-:W-:Y:S02]  /*9e40*/  FMUL.FTZ R2, R11, c[0x0][0x2ec] ;  /* 0x0000bb000b027a20 */ /* 0x004fe40000410000 */
[----:B------:R-:W-:Y:S03]  /*9e50*/  FMUL.FTZ R35, R35, c[0x0][0x2ec] ;  /* 0x0000bb0023237a20 */ /* 0x000fe60000410000 */
[----:B------:R2:W1:Y:S10]  /*9e60*/  MUFU.TANH R182, R132 ;  /* 0x0000008400b67308 */ /* 0x0004740000002400 */
[----:B------:R2:W1:Y:S10]  /*9e70*/  MUFU.TANH R169, R3 ;  /* 0x0000000300a97308 */ /* 0x0004740000002400 */
        /* <DEDUP_REMOVED lines=23> */
[----:B---34-:R-:W-:Y:S02]  /*9ff0*/  MOV R6, R222 ;  /* 0x000000de00067202 */ /* 0x018fe40000000f00 */
[----:B--2---:R-:W-:Y:S01]  /*a000*/  MOV R3, R220 ;  /* 0x000000dc00037202 */ /* 0x004fe20000000f00 */
[----:B------:R-:W-:-:S05]  /*a010*/  @!P0 BRA `(.L_x_2089) ;  /* 0x000003c000008947 */ /* 0x000fca0003800000 */
[----:B------:R-:W-:Y:S01]  /*a020*/  IMAD.SHL.U32 R10, R211, 0x40, RZ ;  /* 0x00000040d30a7824 */ /* 0x000fe200078e00ff */
[----:B------:R-:W-:Y:S04]  /*a030*/  IABS R2, c[0x0][0x2d0] ;  /* 0x0000b40000027a13 */ /* 0x000fe80000000000 */
[----:B------:R-:W2:Y:S01]  /*a040*/  I2F.RP R3, R2 ;  /* 0x0000000200037306 */ /* 0x000ea20000209400 */
        /* <DEDUP_REMOVED lines=8> */
[----:B--2---:R-:W2:Y:S02]  /*a0d0*/  MUFU.RCP R3, R3 ;  /* 0x0000000300037308 */ /* 0x004ea40000001000 */
[----:B--2---:R-:W-:Y:S08]  /*a0e0*/  IADD3 R12, R3, 0xffffffe, RZ ;  /* 0x0ffffffe030c7810 */ /* 0x004ff00007ffe0ff */
[----:B------:R-:W2:Y:S02]  /*a0f0*/  F2I.FTZ.U32.TRUNC.NTZ R13, R12 ;  /* 0x0000000c000d7305 */ /* 0x000ea4000021f000 */
[--C-:B--2---:R-:W-:Y:S02]  /*a100*/  IMAD.MOV R9, RZ, RZ, -R13.reuse ;  /* 0x000000ffff097224 */ /* 0x104fe400078e0a0d */
        /* <DEDUP_REMOVED lines=8> */
[C---:B------:R-:W-:Y:S02]  /*a190*/  IMAD R6, R2.reuse, R5, R6 ;  /* 0x0000000502067224 */ /* 0x040fe400078e0206 */
[----:B------:R-:W-:Y:S01]  /*a1a0*/  IMAD.MOV.U32 R3, RZ, RZ, 0x40 ;  /* 0x00000040ff037424 */ /* 0x000fe200078e00ff */
        /* <DEDUP_REMOVED lines=21> */
[----:B------:R-:W-:Y:S02]  /*a300*/  IMAD R3, R2, c[0x0][0x2d0], -R3 ;  /* 0x0000b40002037a24 */ /* 0x000fe400078e0a03 */
[----:B------:R-:W2:Y:S02]  /*a310*/  LDG.E R4, [R12.64] ;  /* 0x000000060c047981 */ /* 0x000ea4000c1e1900 */
[C---:B------:R-:W-:Y:S01]  /*a320*/  IMAD.WIDE.U32 R6, R3.reuse, c[0x0][0x198], RZ ;  /* 0x0000660003067a25 */ /* 0x040fe200078e00ff */
[----:B------:R-:W-:Y:S01]  /*a330*/  SHF.R.S32.HI R2, RZ, 0x1f, R3 ;  /* 0x0000001fff027819 */ /* 0x000fe20000011403 */
[----:B------:R-:W2:Y:S04]  /*a340*/  LDG.E R5, [R10.64] ;  /* 0x000000060a057981 */ /* 0x000ea8000c1e1900 */
        /* <DEDUP_REMOVED lines=9> */
.L_x_2089:
        /* <DEDUP_REMOVED lines=24> */
.L_x_2088:
[----:B---34-:R-:W-:Y:S01]  /*a560*/  FMNMX.FTZ R11, R170, R135, !PT ;  /* 0x00000087aa0b7209 */ /* 0x018fe20007810000 */
[----:B------:R-:W-:Y:S01]  /*a570*/  LDSM.16.MT88.4 R12, [R200+0xc000] ;  /* 0x00c00000c80c783b */ /* 0x000fe20000004200 */
[----:B--2---:R-:W-:Y:S02]  /*a580*/  FMNMX.FTZ R2, R251, R0, !PT ;  /* 0x00000000fb027209 */ /* 0x004fe40007810000 */
[----:B------:R-:W-:Y:S02]  /*a590*/  FMNMX.FTZ R11, R252, R11, !PT ;  /* 0x0000000bfc0b7209 */ /* 0x000fe40007810000 */
[----:B------:R-:W-:Y:S02]  /*a5a0*/  FMNMX.FTZ R2, R249, R2, !PT ;  /* 0x00000002f9027209 */ /* 0x000fe40007810000 */
        /* <DEDUP_REMOVED lines=37> */
[----:B------:R-:W-:Y:S08]  /*a800*/  LDSM.16.MT88.4 R160, [R196+0xf800] ;  /* 0x00f80000c4a0783b */ /* 0x000ff00000004200 */
[----:B------:R-:W-:Y:S01]  /*a810*/  LDSM.16.MT88.4 R164, [R200+0x11800] ;  /* 0x01180000c8a4783b */ /* 0x000fe20000004200 */
[----:B-1----:R-:W-:Y:S02]  /*a820*/  FMNMX.FTZ R9, R5, R6, !PT ;  /* 0x0000000605097209 */ /* 0x002fe40007810000 */
[----:B--2---:R-:W-:Y:S05]  /*a830*/  FMNMX.FTZ R4, R7, R2, !PT ;  /* 0x0000000207047209 */ /* 0x004fea0007810000 */
[----:B------:R-:W1:Y:S08]  /*a840*/  SHFL.BFLY PT, R132, R9, 0x1, 0x1f ;  /* 0x0c201f0009847f89 */ /* 0x000e7000000e0000 */
        /* <DEDUP_REMOVED lines=219> */
[----:B------:R-:W-:Y:S02]  /*b600*/  FFMA.FTZ R171, R0, R225, R171 ;  /* 0x000000e100ab7223 */ /* 0x000fe400000100ab */
[C---:B------:R-:W-:Y:S04]  /*b610*/  HMMA.16816.F32 R12, R100.reuse, R116, R12 ;  /* 0x00000074640c723c */ /* 0x040fe8000000180c */
[----:B------:R5:W-:Y:S01]  /*b620*/  MUFU.EX2 R133, R144 ;  /* 0x0000009000857308 */ /* 0x000be20000000800 */
[----:B------:R-:W-:Y:S02]  /*b630*/  FADD.FTZ R174, R174, R175 ;  /* 0x000000afaeae7221 */ /* 0x000fe40000010000 */
[----:B------:R-:W-:Y:S01]  /*b640*/  FADD.FTZ R170, R170, R171 ;  /* 0x000000abaaaa7221 */ /* 0x000fe20000010000 */
[C---:B------:R-:W-:Y:S01]  /*b650*/  HMMA.16816.F32 R16, R100.reuse, R118, R16 ;  /* 0x000000766410723c */ /* 0x040fe20000001810 */
[----:B------:R-:W-:Y:S03]  /*b660*/  LDSM.16.MT88.4 R116, [R197+0x10800] ;  /* 0x01080000c574783b */ /* 0x000fe60000004200 */
[----:B------:R-:W-:Y:S02]  /*b670*/  FADD.FTZ R173, R173, R174 ;  /* 0x000000aeadad7221 */ /* 0x000fe40000010000 */
        /* <DEDUP_REMOVED lines=128> */
[----:B------:R-:W-:Y:S01]  /*be80*/  FADD.FTZ R231, R231, R0 ;  /* 0x00000000e7e77221 */ /* 0x000fe20000010000 */
[----:B------:R-:W-:Y:S03]  /*be90*/  IADD3 R0, R211, -0x1, RZ ;  /* 0xffffffffd3007810 */ /* 0x000fe60007ffe0ff */
[----:B------:R-:W-:Y:S01]  /*bea0*/  FADD.FTZ R231, R232, R231 ;  /* 0x000000e7e8e77221 */ /* 0x000fe20000010000 */
[----:B------:R-:W-:Y:S02]  /*beb0*/  MOV R211, R0 ;  /* 0x0000000000d37202 */ /* 0x000fe40000000f00 */
[----:B------:R-:W-:Y:S01]  /*bec0*/  MOV R0, R3 ;  /* 0x0000000300007202 */ /* 0x000fe20000000f00 */
[----:B------:R-:W-:Y:S04]  /*bed0*/  FADD.FTZ R134, R134, R231 ;  /* 0x000000e786867221 */ /* 0x000fe80000010000 */
[----:B------:R-:W-:Y:S01]  /*bee0*/  FADD.FTZ R225, R133, R134 ;  /* 0x0000008685e17221 */ /* 0x000fe20000010000 */
[----:B------:R-:W-:-:S05]  /*bef0*/  @P1 BRA `(.L_x_2090) ;  /* 0xffffcd7000001947 */ /* 0x000fca000383ffff */
.L_x_2086:
        /* <DEDUP_REMOVED lines=239> */
[----:B------:R-:W-:Y:S04]  /*cdf0*/  STS [R25+0x2400], R66 ;  /* 0x0024004219007388 */ /* 0x000fe80000000800 */
[----:B------:R-:W-:Y:S04]  /*ce00*/  STS [R13+0x4000], R68 ;  /* 0x004000440d007388 */ /* 0x000fe80000000800 */
[----:B------:R-:W-:Y:S04]  /*ce10*/  STS [R13+0x4400], R70 ;  /* 0x004400460d007388 */ /* 0x000fe80000000800 */
[----:B------:R-:W-:Y:S01]  /*ce20*/  STS [R11+0x4000], R72 ;  /* 0x004000480b007388 */ /* 0x000fe20000000800 */
[----:B----4-:R-:W-:-:S03]  /*ce30*/  SHF.R.S32.HI R60, RZ, 0x1f, R9 ;  /* 0x0000001fff3c7819 */ /* 0x010fc60000011409 */
[----:B------:R3:W-:Y:S01]  /*ce40*/  STS [R11+0x4400], R74 ;  /* 0x0044004a0b007388 */ /* 0x0007e20000000800 */
[----:B-1----:R-:W-:-:S03]  /*ce50*/  @!P0 SHF.R.S32.HI R62, RZ, 0x1f, R5 ;  /* 0x0000001fff3e8819 */ /* 0x002fc60000011405 */
[----:B------:R1:W-:Y:S01]  /*ce60*/  STS [R15+0x4000], R76 ;  /* 0x0040004c0f007388 */ /* 0x0003e20000000800 */
[----:B--2---:R-:W-:-:S03]  /*ce70*/  @!P0 IMAD.WIDE.U32 R64, R5, c[0x0][0x1e0], RZ ;  /* 0x0000780005408a25 */ /* 0x004fc600078e00ff */
[----:B------:R1:W-:Y:S01]  /*ce80*/  STS [R15+0x4400], R78 ;  /* 0x0044004e0f007388 */ /* 0x0003e20000000800 */
[----:B------:R-:W-:Y:S01]  /*ce90*/  @!P0 IMAD R62, R62, c[0x0][0x1e0], RZ ;  /* 0x000078003e3e8a24 */ /* 0x000fe200078e02ff */
[----:B------:R-:W-:Y:S02]  /*cea0*/  @!P0 MOV R6, R64 ;  /* 0x0000004000068202 */ /* 0x000fe40000000f00 */
[----:B------:R1:W-:Y:S01]  /*ceb0*/  STS [R17+0x4000], R80 ;  /* 0x0040005011007388 */ /* 0x0003e20000000800 */
[----:B------:R-:W-:Y:S01]  /*cec0*/  @!P0 IMAD R61, R5, c[0x0][0x1e4], R62 ;  /* 0x00007900053d8a24 */ /* 0x000fe200078e023e */
[----:B------:R-:W-:Y:S02]  /*ced0*/  LEA.HI R62, R60, R9, RZ, 0x5 ;  /* 0x000000093c3e7211 */ /* 0x000fe400078f28ff */
[----:B------:R1:W-:Y:S02]  /*cee0*/  STS [R17+0x4400], R82 ;  /* 0x0044005211007388 */ /* 0x0003e40000000800 */
[----:B------:R-:W-:-:S02]  /*cef0*/  LOP3.LUT R62, R62, 0xffffffe0, RZ, 0xc0, !PT ;  /* 0xffffffe03e3e7812 */ /* 0x000fc400078ec0ff */
[----:B------:R1:W-:Y:S01]  /*cf00*/  STS [R19+0x4000], R84 ;  /* 0x0040005413007388 */ /* 0x0003e20000000800 */
[----:B------:R-:W-:Y:S02]  /*cf10*/  @!P0 IADD3 R4, R65, R61, RZ ;  /* 0x0000003d41048210 */ /* 0x000fe40007ffe0ff */
[----:B------:R-:W-:Y:S01]  /*cf20*/  SHF.R.S32.HI R61, RZ, 0x1f, R10 ;  /* 0x0000001fff3d7819 */ /* 0x000fe2000001140a */
[----:B------:R1:W-:Y:S01]  /*cf30*/  STS [R19+0x4400], R86 ;  /* 0x0044005613007388 */ /* 0x0003e20000000800 */
[----:B------:R-:W-:Y:S02]  /*cf40*/  IADD3 R62, R9, -R62, RZ ;  /* 0x8000003e093e7210 */ /* 0x000fe40007ffe0ff */
[----:B------:R-:W-:Y:S01]  /*cf50*/  LOP3.LUT P0, RZ, R8, 0x3, RZ, 0xc0, !PT ;  /* 0x0000000308ff7812 */ /* 0x000fe2000780c0ff */
[----:B------:R1:W-:Y:S01]  /*cf60*/  STS [R21+0x4000], R88 ;  /* 0x0040005815007388 */ /* 0x0003e20000000800 */
[----:B------:R-:W-:Y:S02]  /*cf70*/  LEA.HI R61, R61, R10, RZ, 0x2 ;  /* 0x0000000a3d3d7211 */ /* 0x000fe400078f10ff */
[----:B------:R-:W-:Y:S01]  /*cf80*/  SHF.R.S32.HI R7, RZ, 0x1f, R62 ;  /* 0x0000001fff077819 */ /* 0x000fe2000001143e */
[----:B------:R1:W-:Y:S01]  /*cf90*/  STS [R21+0x4400], R90 ;  /* 0x0044005a15007388 */ /* 0x0003e20000000800 */
[----:B------:R-:W-:-:S02]  /*cfa0*/  LOP3.LUT R61, R61, 0xffffffc, RZ, 0xc0, !PT ;  /* 0x0ffffffc3d3d7812 */ /* 0x000fc400078ec0ff */
[----:B------:R-:W-:Y:S01]  /*cfb0*/  LEA.HI R7, R7, R62, RZ, 0x2 ;  /* 0x0000003e07077211 */ /* 0x000fe200078f10ff */
[----:B------:R1:W-:Y:S01]  /*cfc0*/  STS [R23+0x4000], R92 ;  /* 0x0040005c17007388 */ /* 0x0003e20000000800 */
[----:B------:R-:W-:Y:S02]  /*cfd0*/  IADD3 R61, R10, -R61, RZ ;  /* 0x8000003d0a3d7210 */ /* 0x000fe40007ffe0ff */
[----:B------:R-:W-:Y:S01]  /*cfe0*/  SHF.R.S32.HI R2, RZ, 0x2, R7 ;  /* 0x00000002ff027819 */ /* 0x000fe20000011407 */
[----:B------:R1:W-:Y:S01]  /*cff0*/  STS [R23+0x4400], R94 ;  /* 0x0044005e17007388 */ /* 0x0003e20000000800 */
[----:B------:R-:W-:Y:S01]  /*d000*/  MOV R8, 0x7f800000 ;  /* 0x7f80000000087802 */ /* 0x000fe20000000f00 */
[----:B------:R-:W-:Y:S01]  /*d010*/  @P5 FFMA.FTZ R8, R132, c[0x0][0x238], R63 ;  /* 0x00008e0084085a23 */ /* 0x000fe2000001003f */
[----:B------:R-:W-:Y:S01]  /*d020*/  MOV R10, 0x7f800000 ;  /* 0x7f800000000a7802 */ /* 0x000fe20000000f00 */
[----:B------:R1:W-:Y:S01]  /*d030*/  STS [R25+0x4000], R96 ;  /* 0x0040006019007388 */ /* 0x0003e20000000800 */
[----:B------:R-:W-:Y:S01]  /*d040*/  @P4 FFMA.FTZ R10, R3, c[0x0][0x238], R0 ;  /* 0x00008e00030a4a23 */ /* 0x000fe20000010000 */
[----:B------:R-:W-:-:S02]  /*d050*/  LEA R2, R61, R2, 0x4 ;  /* 0x000000023d027211 */ /* 0x000fc400078e20ff */
[----:B------:R1:W-:Y:S04]  /*d060*/  STS [R25+0x4400], R98 ;  /* 0x0044006219007388 */ /* 0x0003e80000000800 */
[----:B------:R-:W-:Y:S06]  /*d070*/  BAR.SYNC.DEFER_BLOCKING 0x0 ;  /* 0x0000000000007b1d */ /* 0x000fec0000010000 */
[----:B---3--:R-:W2:Y:S04]  /*d080*/  S2R R11, SR_CTAID.Z ;  /* 0x00000000000b7919 */ /* 0x008ea80000002700 */
[----:B------:R1:W3:Y:S04]  /*d090*/  LDS.128 R52, [R213] ;  /* 0x00000000d5347984 */ /* 0x0002e80000000c00 */
[----:B------:R1:W4:Y:S01]  /*d0a0*/  LDS.128 R48, [R213+0x800] ;  /* 0x00080000d5307984 */ /* 0x0003220000000c00 */
[----:B--2---:R-:W-:-:S03]  /*d0b0*/  @!P2 IMAD R5, R5, c[0x0][0x1c0], R11 ;  /* 0x000070000505aa24 */ /* 0x004fc600078e020b */
[----:B------:R1:W2:Y:S01]  /*d0c0*/  LDS.128 R44, [R213+0x1000] ;  /* 0x00100000d52c7984 */ /* 0x0002a20000000c00 */
        /* <DEDUP_REMOVED lines=24> */
.L_x_2092:
[----:B---34-:R-:W-:Y:S05]  /*d250*/  BSYNC B0 ;  /* 0x0000000000007941 */ /* 0x018fea0003800000 */
.L_x_2091:
        /* <DEDUP_REMOVED lines=33> */
.L_x_2094:
[----:B------:R-:W-:Y:S05]  /*d470*/  BSYNC B0 ;  /* 0x0000000000007941 */ /* 0x000fea0003800000 */
.L_x_2093:
        /* <DEDUP_REMOVED lines=17> */
.L_x_2096:
[----:B------:R-:W-:Y:S05]  /*d590*/  BSYNC B0 ;  /* 0x0000000000007941 */ /* 0x000fea0003800000 */
.L_x_2095:
        /* <DEDUP_REMOVED lines=14> */
[----:B--2---:R2:W-:Y:S04]  /*d680*/  STG.E.128 [R10.64], R44 ;  /* 0x0000002c0a007986 */ /* 0x0045e8000c101d06 */
[----:B-1----:R2:W-:Y:S04]  /*d690*/  STG.E.128 [R10.64+0x80], R28 ;  /* 0x0000801c0a007986 */ /* 0x0025e8000c101d06 */
[----:B------:R2:W-:Y:S02]  /*d6a0*/  STG.E.128 [R10.64+0x100], R12 ;  /* 0x0001000c0a007986 */ /* 0x0005e4000c101d06 */
.L_x_2098:
[----:B------:R-:W-:Y:S05]  /*d6b0*/  BSYNC B0 ;  /* 0x0000000000007941 */ /* 0x000fea0003800000 */
.L_x_2097:
        /* <DEDUP_REMOVED lines=16> */
.L_x_2099:
        /* <DEDUP_REMOVED lines=12> */
.L_x_4107:


//--------------------- .text._ZN5flash24flash_fwd_splitkv_kernelI23Flash_fwd_kernel_traitsILi192ELi64ELi64ELi4ELb0ELb0EN7cutlass6half_tE19Flash_kernel_traitsILi192ELi64ELi64ELi4ES3_EELb1ELb0ELb1ELb0ELb0ELb0ELb0ELb0EEEvNS_16Flash_fwd_paramsE --------------------------
	.section	.text._ZN5flash24flash_fwd_splitkv_kernelI23Flash_fwd_kernel_traitsILi192ELi64ELi64ELi4ELb0ELb0EN7cutlass6half_tE19Flash_kernel_traitsILi192ELi64ELi64ELi4ES3_EELb1ELb0ELb1ELb0ELb0ELb0ELb0ELb0EEEvNS_16Flash_fwd_paramsE,"ax",@progbits
	.sectioninfo	@"SHI_REGISTERS=242"
	.align	128
        .global         _ZN5flash24flash_fwd_splitkv_kernelI23Flash_fwd_kernel_traitsILi192ELi64ELi64ELi4ELb0ELb0EN7cutlass6half_tE19Flash_kernel_traitsILi192ELi64ELi64ELi4ES3_EELb1ELb0ELb1ELb0ELb0ELb0ELb0ELb0EEEvNS_16Flash_fwd_paramsE
        .type           _ZN5flash24flash_fwd_splitkv_kernelI23Flash_fwd_kernel_traitsILi192ELi64ELi64ELi4ELb0ELb0EN7cutlass6half_tE19Flash_kernel_traitsILi192ELi64ELi64ELi4ES3_EELb1ELb0ELb1ELb0ELb0ELb0ELb0ELb0EEEvNS_16Flash_fwd_paramsE,@function
        .size           _ZN5flash24flash_fwd_splitkv_kernelI23Flash_fwd_kernel_traitsILi192ELi64ELi64ELi4ELb0ELb0EN7cutlass6half_tE19Flash_kernel_traitsILi192ELi64ELi64ELi4ES3_EELb1ELb0ELb1ELb0ELb0ELb0ELb0ELb0EEEvNS_16Flash_fwd_paramsE,(.L_x_4108 - _ZN5flash24flash_fwd_splitkv_kernelI23Flash_fwd_kernel_traitsILi192ELi64ELi64ELi4ELb0ELb0EN7cutlass6half_tE19Flash_kernel_traitsILi192ELi64ELi64ELi4ES3_EELb1ELb0ELb1ELb0ELb0ELb0ELb0ELb0EEEvNS_16Flash_fwd_paramsE)
        .other          _ZN5flash24flash_fwd_splitkv_kernelI23Flash_fwd_kernel_traitsILi192ELi64ELi64ELi4ELb0ELb0EN7cutlass6half_tE19Flash_kernel_traitsILi192ELi64ELi64ELi4ES3_EELb1ELb0ELb1ELb0ELb0ELb0ELb0ELb0EEEvNS_16Flash_fwd_paramsE,@"STO_CUDA_ENTRY STV_DEFAULT"
_ZN5flash24flash_fwd_splitkv_kernelI23Flash_fwd_kernel_traitsILi192ELi64ELi64ELi4ELb0ELb0EN7cutlass6half_tE19Flash_kernel_traitsILi192ELi64ELi64ELi4ES3_EELb1ELb0ELb1ELb0ELb0ELb0ELb0ELb0EEEvNS_16Flash_fwd_paramsE:
.text._ZN5flash24flash_fwd_splitkv_kernelI23Flash_fwd_kernel_traitsILi192ELi64ELi64ELi4ELb0ELb0EN7cutlass6half_tE19Flash_kernel_traitsILi192ELi64ELi64ELi4ES3_EELb1ELb0ELb1ELb0ELb0ELb0ELb0ELb0EEEvNS_16Flash_fwd_paramsE:
        /* <DEDUP_REMOVED lines=33> */
.L_x_2100:
[----:B-1-34-:R-:W-:Y:S02]  /*0210*/  MOV R2, c[0x0][0x218] ;  /* 0x0000860000027a02 */ /* 0x01afe40000000f00 */
.L_x_2101:
[----:B------:R-:W-:-:S04]  /*0220*/  ISETP.NE.U32.AND P2, PT, RZ, c[0x0][0x258], PT ;  /* 0x00009600ff007a0c */ /* 0x000fc80003f45070 */
[----:B------:R-:W-:-:S13]  /*0230*/  ISETP.NE.AND.EX P2, PT, RZ, c[0x0][0x25c], PT, P2 ;  /* 0x00009700ff007a0c */ /* 0x000fda0003f45320 */
[----:B------:R-:W-:-:S05]  /*0240*/  @P2 IMAD.WIDE R4, R13, R204, c[0x0][0x258] ;  /* 0x000096000d042625 */ /* 0x000fca00078e02cc */
        /* <DEDUP_REMOVED lines=9> */
[----:B-1----:R-:W-:Y:S01]  /*02e0*/  IMAD.MOV.U32 R9, RZ, RZ, c[0x0][0x218] ;  /* 0x00008600ff097624 */ /* 0x002fe200078e00ff */
        /* <DEDUP_REMOVED lines=29> */
[----:B------:R-:W-:Y:S01]  /*04c0*/  @!P0 IMAD.WIDE.U32 R14, R13, c[0x0][0x1e0], RZ ;  /* 0x000078000d0e8a25 */ /* 0x000fe200078e00ff */
[----:B------:R-:W-:-:S03]  /*04d0*/  @!P0 SHF.R.S32.HI R4, RZ, 0x1f, R13 ;  /* 0x0000001fff048819 */ /* 0x000fc6000001140d */
[----:B------:R-:W-:Y:S02]  /*04e0*/  IMAD.SHL.U32 R2, R206, 0x8, RZ ;  /* 0x00000008ce027824 */ /* 0x000fe400078e00ff */
[----:B------:R-:W-:Y:S02]  /*04f0*/  @!P0 IMAD R4, R4, c[0x0][0x1e0], RZ ;  /* 0x0000780004048a24 */ /* 0x000fe400078e02ff */
[----:B------:R-:W-:Y:S01]  /*0500*/  @P0 IMAD.WIDE.U32 R6, R210, c[0x0][0x1e8], RZ ;  /* 0x00007a00d2060a25 */ /* 0x000fe200078e00ff */
[----:B------:R-:W-:Y:S02]  /*0510*/  SHF.R.S32.HI R3, RZ, 0x1f, R2 ;  /* 0x0000001fff037819 */ /* 0x000fe40000011402 */
[----:B------:R-:W-:Y:S01]  /*0520*/  @!P0 MOV R6, R14 ;  /* 0x0000000e00068202 */ /* 0x000fe20000000f00 */
[----:B------:R-:W-:Y:S02]  /*0530*/  @!P0 IMAD R4, R13, c[0x0][0x1e4], R4 ;  /* 0x000079000d048a24 */ /* 0x000fe400078e0204 */
[----:B------:R-:W-:-:S04]  /*0540*/  IMAD.WIDE.U32 R10, R88, c[0x0][0x1e8], R2 ;  /* 0x00007a00580a7a25 */ /* 0x000fc800078e0002 */
[----:B------:R-:W-:Y:S02]  /*0550*/  @P0 IMAD R7, R210, c[0x0][0x1ec], R7 ;  /* 0x00007b00d2070a24 */ /* 0x000fe400078e0207 */
        /* <DEDUP_REMOVED lines=9> */
[----:B------:R-:W-:Y:S01]  /*05f0*/  SHF.R.S32.HI R5, RZ, 0x1f, R0 ;  /* 0x0000001fff057819 */ /* 0x000fe20000011400 */
[----:B------:R-:W-:Y:S01]  /*0600*/  IMAD.WIDE.U32 R18, R18, c[0x0][0x1f0], R6 ;  /* 0x00007c0012127a25 */ /* 0x000fe200078e0006 */
[----:B------:R-:W-:-:S02]  /*0610*/  IADD3 R9, R2, 0x40, RZ ;  /* 0x0000004002097810 */ /* 0x000fc40007ffe0ff */
        /* <DEDUP_REMOVED lines=16> */
.L_x_2104:
[----:B------:R-:W-:Y:S05]  /*0720*/  BSYNC B0 ;  /* 0x0000000000007941 */ /* 0x000fea0003800000 */
.L_x_2103:
        /* <DEDUP_REMOVED lines=20> */
.L_x_2106:
[----:B------:R-:W-:Y:S05]  /*0870*/  BSYNC B0 ;  /* 0x0000000000007941 */ /* 0x000fea0003800000 */
.L_x_2105:
        /* <DEDUP_REMOVED lines=20> */
.L_x_2108:
[----:B------:R-:W-:Y:S05]  /*09c0*/  BSYNC B0 ;  /* 0x0000000000007941 */ /* 0x000fea0003800000 */
.L_x_2107:
        /* <DEDUP_REMOVED lines=19> */
.L_x_2110:
[----:B------:R-:W-:Y:S05]  /*0b00*/  BSYNC B0 ;  /* 0x0000000000007941 */ /* 0x000fea0003800000 */
.L_x_2109:
        /* <DEDUP_REMOVED lines=19> */
.L_x_2102:
        /* <DEDUP_REMOVED lines=14> */
[----:B------:R-:W-:Y:S01]  /*0d20*/  @P2 IMAD.IADD R2, R5, 0x1, R2 ;  /* 0x0000000105022824 */ /* 0x000fe200078e0202 */
[----:B------:R-:W-:-:S04]  /*0d30*/  IABS R84, c[0x0][0x2d0] ;  /* 0x0000b40000547a13 */ /* 0x000fc80000000000 */
[----:B------:R-:W-:-:S04]  /*0d40*/  @P2 SHF.L.U64.HI R2, R4, 0x2, R2 ;  /* 0x0000000204022819 */ /* 0x000fc80000010202 */
        /* <DEDUP_REMOVED lines=29> */
[----:B------:R-:W-:-:S04]  /*0f20*/  IABS R3, c[0x0][0x1c8] ;  /* 0x0000720000037a13 */ /* 0x000fc80000000000 */
[----:B------:R-:W1:Y:S08]  /*0f30*/  I2F.RP R10, R3 ;  /* 0x00000003000a7306 */ /* 0x000e700000209400 */
        /* <DEDUP_REMOVED lines=16> */
[----:B------:R-:W-:Y:S02]  /*1040*/  LOP3.LUT R3, R18, c[0x0][0x1c8], RZ, 0x3c, !PT ;  /* 0x0000720012037a12 */ /* 0x000fe400078e3cff */
[----:B------:R-:W-:Y:S02]  /*1050*/  IADD3 R4, -R5, RZ, RZ ;  /* 0x000000ff05047210 */ /* 0x000fe40007ffe1ff */
[----:B------:R-:W-:-:S03]  /*1060*/  ISETP.GE.AND P1, PT, R3, RZ, PT ;  /* 0x000000ff0300720c */ /* 0x000fc60003f26270 */
[----:B------:R-:W-:-:S04]  /*1070*/  IMAD R7, R4, c[0x0][0x2d0], R7 ;  /* 0x0000b40004077a24 */ /* 0x000fc800078e0207 */
[----:B------:R-:W-:Y:S02]  /*1080*/  @P2 IADD3 R2, R2, 0x1, RZ ;  /* 0x0000000102022810 */ /* 0x000fe40007ffe0ff */
[----:B------:R-:W-:Y:S02]  /*1090*/  ISETP.NE.AND P2, PT, RZ, c[0x0][0x1c8], PT ;  /* 0x00007200ff007a0c */ /* 0x000fe40003f45270 */
[----:B------:R-:W-:Y:S02]  /*10a0*/  SHF.R.S32.HI R5, RZ, 0x1f, R7 ;  /* 0x0000001fff057819 */ /* 0x000fe40000011407 */
[----:B------:R-:W-:-:S03]  /*10b0*/  @!P1 IMAD.MOV R2, RZ, RZ, -R2 ;  /* 0x000000ffff029224 */ /* 0x000fc600078e0a02 */
[----:B------:R-:W-:-:S06]  /*10c0*/  IMAD R4, R5, c[0x0][0x198], RZ ;  /* 0x0000660005047a24 */ /* 0x000fcc00078e02ff */
[----:B------:R-:W-:Y:S02]  /*10d0*/  @!P2 LOP3.LUT R2, RZ, c[0x0][0x1c8], RZ, 0x33, !PT ;  /* 0x00007200ff02aa12 */ /* 0x000fe400078e33ff */
[----:B--2---:R-:W-:Y:S01]  /*10e0*/  SHF.R.S32.HI R11, RZ, 0x1f, R0 ;  /* 0x0000001fff0b7819 */ /* 0x004fe20000011400 */
[----:B------:R-:W-:-:S04]  /*10f0*/  IMAD.WIDE.U32 R8, R0, c[0x0][0x180], RZ ;  /* 0x0000600000087a25 */ /* 0x000fc800078e00ff */
[C---:B------:R-:W-:Y:S02]  /*1100*/  IMAD R3, R11.reuse, c[0x0][0x180], RZ ;  /* 0x000060000b037a24 */ /* 0x040fe400078e02ff */
[----:B------:R-:W-:Y:S02]  /*1110*/  IMAD R11, R11, c[0x0][0x188], RZ ;  /* 0x000062000b0b7a24 */ /* 0x000fe400078e02ff */
[C---:B------:R-:W-:Y:S02]  /*1120*/  IMAD R3, R0.reuse, c[0x0][0x184], R3 ;  /* 0x0000610000037a24 */ /* 0x040fe400078e0203 */
[C---:B------:R-:W-:Y:S02]  /*1130*/  IMAD R11, R0.reuse, c[0x0][0x18c], R11 ;  /* 0x00006300000b7a24 */ /* 0x040fe400078e020b */
[----:B------:R-:W-:Y:S01]  /*1140*/  IMAD.WIDE.U32 R22, R0, c[0x0][0x188], RZ ;  /* 0x0000620000167a25 */ /* 0x000fe200078e00ff */
[----:B------:R-:W-:-:S03]  /*1150*/  IADD3 R9, R9, R3, RZ ;  /* 0x0000000309097210 */ /* 0x000fc60007ffe0ff */
[----:B------:R-:W-:Y:S01]  /*1160*/  IMAD R3, R7, c[0x0][0x19c], R4 ;  /* 0x0000670007037a24 */ /* 0x000fe200078e0204 */
[----:B------:R-:W-:Y:S01]  /*1170*/  IADD3 R11, R23, R11, RZ ;  /* 0x0000000b170b7210 */ /* 0x000fe20007ffe0ff */
[----:B------:R-:W-:Y:S01]  /*1180*/  IMAD.WIDE.U32 R14, R7, c[0x0][0x198], R8 ;  /* 0x00006600070e7a25 */ /* 0x000fe200078e0008 */
[----:B------:R-:W-:-:S03]  /*1190*/  SHF.R.S32.HI R8, RZ, 0x1f, R2 ;  /* 0x0000001fff087819 */ /* 0x000fc60000011402 */
[----:B------:R-:W-:Y:S02]  /*11a0*/  IMAD.IADD R15, R15, 0x1, R3 ;  /* 0x000000010f0f7824 */ /* 0x000fe400078e0203 */
[----:B------:R-:W-:Y:S02]  /*11b0*/  IMAD R3, R8, c[0x0][0x1b0], RZ ;  /* 0x00006c0008037a24 */ /* 0x000fe400078e02ff */
[----:B------:R-:W-:-:S04]  /*11c0*/  IMAD.WIDE.U32 R26, R2, c[0x0][0x1b0], R14 ;  /* 0x00006c00021a7a25 */ /* 0x000fc800078e000e */
[----:B------:R-:W-:-:S04]  /*11d0*/  IMAD R3, R2, c[0x0][0x1b4], R3 ;  /* 0x00006d0002037a24 */ /* 0x000fc800078e0203 */
[----:B------:R-:W-:Y:S01]  /*11e0*/  IMAD.IADD R9, R27, 0x1, R3 ;  /* 0x000000011b097824 */ /* 0x000fe200078e0203 */
[----:B------:R-:W-:Y:S05]  /*11f0*/  BRA `(.L_x_2112) ;  /* 0x0000041000007947 */ /* 0x000fea0003800000 */
.L_x_2111:
        /* <DEDUP_REMOVED lines=16> */
.L_x_2113:
        /* <DEDUP_REMOVED lines=10> */
[----:B------:R-:W-:Y:S02]  /*13a0*/  IMAD.MOV.U32 R7, RZ, RZ, R2 ;  /* 0x000000ffff077224 */ /* 0x000fe400078e0002 */
[----:B------:R-:W-:Y:S02]  /*13b0*/  @P4 IMAD.IADD R11, R3, 0x1, R6 ;  /* 0x00000001030b4824 */ /* 0x000fe400078e0206 */
[----:B------:R-:W-:-:S04]  /*13c0*/  IMAD.HI.U32 R2, R4, R7, RZ ;  /* 0x0000000704027227 */ /* 0x000fc800078e00ff */
[----:B------:R-:W-:Y:S01]  /*13d0*/  @P4 IMAD.WIDE.U32 R22, R11, c[0x0][0x1a0], RZ ;  /* 0x000068000b164a25 */ /* 0x000fe200078e00ff */
[----:B------:R-:W-:-:S03]  /*13e0*/  IADD3 R4, -R2, RZ, RZ ;  /* 0x000000ff02047210 */ /* 0x000fc60007ffe1ff */
[----:B------:R-:W-:Y:S02]  /*13f0*/  @P4 IMAD R11, R11, c[0x0][0x1a4], R23 ;  /* 0x000069000b0b4a24 */ /* 0x000fe400078e0217 */
[----:B------:R-:W-:Y:S01]  /*1400*/  IMAD R4, R5, R4, R7 ;  /* 0x0000000405047224 */ /* 0x000fe200078e0207 */
[----:B------:R-:W-:-:S04]  /*1410*/  LEA R7, R134, 0xffffffc0, 0x6 ;  /* 0xffffffc086077811 */ /* 0x000fc800078e30ff */
[----:B------:R-:W-:Y:S01]  /*1420*/  ISETP.GT.U32.AND P1, PT, R5, R4, PT ;  /* 0x000000040500720c */ /* 0x000fe20003f24070 */
[----:B------:R-:W-:-:S12]  /*1430*/  IMAD.WIDE.U32 R14, R7, c[0x0][0x198], R8 ;  /* 0x00006600070e7a25 */ /* 0x000fd800078e0008 */
[----:B------:R-:W-:Y:S01]  /*1440*/  @!P1 IMAD.IADD R4, R4, 0x1, -R5 ;  /* 0x0000000104049824 */ /* 0x000fe200078e0a05 */
[----:B------:R-:W-:Y:S02]  /*1450*/  @!P1 IADD3 R2, R2, 0x1, RZ ;  /* 0x0000000102029810 */ /* 0x000fe40007ffe0ff */
[----:B------:R-:W-:Y:S02]  /*1460*/  ISETP.NE.AND P1, PT, RZ, c[0x0][0x1c8], PT ;  /* 0x00007200ff007a0c */ /* 0x000fe40003f25270 */
[----:B------:R-:W-:Y:S02]  /*1470*/  ISETP.GE.U32.AND P3, PT, R4, R5, PT ;  /* 0x000000050400720c */ /* 0x000fe40003f66070 */
[----:B------:R-:W-:Y:S02]  /*1480*/  LOP3.LUT R4, R18, c[0x0][0x1c8], RZ, 0x3c, !PT ;  /* 0x0000720012047a12 */ /* 0x000fe400078e3cff */
[----:B------:R-:W-:Y:S02]  /*1490*/  SHF.R.S32.HI R5, RZ, 0x1f, R7 ;  /* 0x0000001fff057819 */ /* 0x000fe40000011407 */
[----:B------:R-:W-:-:S03]  /*14a0*/  ISETP.GE.AND P2, PT, R4, RZ, PT ;  /* 0x000000ff0400720c */ /* 0x000fc60003f46270 */
[----:B------:R-:W-:-:S04]  /*14b0*/  IMAD R4, R5, c[0x0][0x198], RZ ;  /* 0x0000660005047a24 */ /* 0x000fc800078e02ff */
[----:B------:R-:W-:Y:S01]  /*14c0*/  @P3 IADD3 R2, R2, 0x1, RZ ;  /* 0x0000000102023810 */ /* 0x000fe20007ffe0ff */
[----:B------:R-:W-:-:S05]  /*14d0*/  IMAD R4, R7, c[0x0][0x19c], R4 ;  /* 0x0000670007047a24 */ /* 0x000fca00078e0204 */
[----:B------:R-:W-:Y:S02]  /*14e0*/  @!P2 IADD3 R2, -R2, RZ, RZ ;  /* 0x000000ff0202a210 */ /* 0x000fe40007ffe1ff */
[----:B------:R-:W-:Y:S02]  /*14f0*/  @!P1 LOP3.LUT R2, RZ, c[0x0][0x1c8], RZ, 0x33, !PT ;  /* 0x00007200ff029a12 */ /* 0x000fe400078e33ff */
[----:B------:R-:W-:Y:S02]  /*1500*/  IADD3 R15, R15, R4, RZ ;  /* 0x000000040f0f7210 */ /* 0x000fe40007ffe0ff */
        /* <DEDUP_REMOVED lines=9> */
[----:B------:R-:W-:-:S04]  /*15a0*/  IMAD R6, R6, c[0x0][0x1a0], RZ ;  /* 0x0000680006067a24 */ /* 0x000fc800078e02ff */
[----:B------:R-:W-:Y:S02]  /*15b0*/  IMAD R6, R3, c[0x0][0x1a4], R6 ;  /* 0x0000690003067a24 */ /* 0x000fe400078e0206 */
[----:B------:R-:W-:-:S03]  /*15c0*/  IMAD R3, R4, c[0x0][0x188], RZ ;  /* 0x0000620004037a24 */ /* 0x000fc600078e02ff */
[----:B------:R-:W-:Y:S01]  /*15d0*/  IADD3 R11, R11, R6, RZ ;  /* 0x000000060b0b7210 */ /* 0x000fe20007ffe0ff */
[----:B------:R-:W-:-:S04]  /*15e0*/  IMAD R3, R0, c[0x0][0x18c], R3 ;  /* 0x0000630000037a24 */ /* 0x000fc800078e0203 */
[----:B------:R-:W-:-:S05]  /*15f0*/  IMAD.WIDE.U32 R22, R0, c[0x0][0x188], R10 ;  /* 0x0000620000167a25 */ /* 0x000fca00078e000a */
[----:B------:R-:W-:Y:S02]  /*1600*/  IADD3 R11, R23, R3, RZ ;  /* 0x00000003170b7210 */ /* 0x000fe40007ffe0ff */
.L_x_2112:
[----:B------:R-:W-:Y:S01]  /*1610*/  ISETP.NE.AND P1, PT, R210, -0x1, PT ;  /* 0xffffffffd200780c */ /* 0x000fe20003f25270 */
[----:B------:R-:W-:Y:S01]  /*1620*/  IMAD.IADD R199, R209, 0x1, -R88 ;  /* 0x00000001d1c77824 */ /* 0x000fe200078e0a58 */
[----:B------:R-:W-:Y:S01]  /*1630*/  SHF.R.S32.HI R3, RZ, 0x1f, R206 ;  /* 0x0000001fff037819 */ /* 0x000fe200000114ce */
[----:B------:R-:W-:Y:S03]  /*1640*/  BSSY B0, `(.L_x_2114) ;  /* 0x0000071000007945 */ /* 0x000fe60003800000 */
[CC--:B------:R-:W-:Y:S02]  /*1650*/  LEA.HI R19, R3.reuse, R206.reuse, RZ, 0x4 ;  /* 0x000000ce03137211 */ /* 0x0c0fe400078f20ff */
[----:B------:R-:W-:Y:S02]  /*1660*/  LEA.HI R16, R3, R206, RZ, 0x6 ;  /* 0x000000ce03107211 */ /* 0x000fe400078f30ff */
[----:B------:R-:W-:-:S02]  /*1670*/  SHF.R.S32.HI R6, RZ, 0x4, R19 ;  /* 0x00000004ff067819 */ /* 0x000fc40000011413 */
[----:B------:R-:W-:Y:S01]  /*1680*/  LEA.HI R87, R3, R206, RZ, 0x5 ;  /* 0x000000ce03577211 */ /* 0x000fe200078f28ff */
[C---:B------:R-:W-:Y:S01]  /*1690*/  @P1 IMAD.WIDE.U32 R20, R210.reuse, c[0x0][0x190], RZ ;  /* 0x00006400d2141a25 */ /* 0x040fe200078e00ff */
[----:B------:R-:W-:Y:S02]  /*16a0*/  LEA.HI R4, R19, R6, RZ, 0x1 ;  /* 0x0000000613047211 */ /* 0x000fe400078f08ff */
[----:B-----5:R-:W-:Y:S01]  /*16b0*/  @!P1 SHF.R.S32.HI R0, RZ, 0x1f, R13 ;  /* 0x0000001fff009819 */ /* 0x020fe2000001140d */
[----:B------:R-:W-:Y:S01]  /*16c0*/  @P1 IMAD R17, R210, c[0x0][0x194], R21 ;  /* 0x00006500d2111a24 */ /* 0x000fe200078e0215 */
[----:B------:R-:W-:Y:S01]  /*16d0*/  LEA.HI R21, R3, R206, RZ, 0x3 ;  /* 0x000000ce03157211 */ /* 0x000fe200078f18ff */
[----:B------:R-:W-:Y:S01]  /*16e0*/  @!P1 IMAD.WIDE.U32 R28, R13, c[0x0][0x178], RZ ;  /* 0x00005e000d1c9a25 */ /* 0x000fe200078e00ff */
[----:B------:R-:W-:Y:S02]  /*16f0*/  LOP3.LUT R19, R19, 0xfffffff0, RZ, 0xc0, !PT ;  /* 0xfffffff013137812 */ /* 0x000fe400078ec0ff */
[----:B------:R-:W-:Y:S01]  /*1700*/  SHF.R.S32.HI R14, RZ, 0x3, R21 ;  /* 0x00000003ff0e7819 */ /* 0x000fe20000011415 */
[----:B------:R-:W-:Y:S01]  /*1710*/  @!P1 IMAD R0, R0, c[0x0][0x178], RZ ;  /* 0x00005e0000009a24 */ /* 0x000fe200078e02ff */
[----:B------:R-:W-:Y:S01]  /*1720*/  LOP3.LUT R21, R21, 0xfffffff8, RZ, 0xc0, !PT ;  /* 0xfffffff815157812 */ /* 0x000fe200078ec0ff */
[----:B------:R-:W-:Y:S01]  /*1730*/  IMAD.IADD R10, R206, 0x1, -R19 ;  /* 0x00000001ce0a7824 */ /* 0x000fe200078e0a13 */
[----:B------:R-:W-:Y:S01]  /*1740*/  LOP3.LUT R197, R4, 0xfffffffe, RZ, 0xc0, !PT ;  /* 0xfffffffe04c57812 */ /* 0x000fe200078ec0ff */
[----:B------:R-:W-:Y:S01]  /*1750*/  @!P1 IMAD R0, R13, c[0x0][0x17c], R0 ;  /* 0x00005f000d009a24 */ /* 0x000fe200078e0200 */
[----:B------:R-:W-:Y:S01]  /*1760*/  SHF.R.S32.HI R15, RZ, 0x1f, R14 ;  /* 0x0000001fff0f7819 */ /* 0x000fe2000001140e */
[----:B------:R-:W-:Y:S01]  /*1770*/  IMAD.IADD R4, R206, 0x1, -R21 ;  /* 0x00000001ce047824 */ /* 0x000fe200078e0a15 */
[----:B------:R-:W-:Y:S01]  /*1780*/  SHF.R.S32.HI R19, RZ, 0x1f, R10 ;  /* 0x0000001fff137819 */ /* 0x000fe2000001140a */
[----:B------:R-:W-:Y:S01]  /*1790*/  @!P1 IMAD.MOV.U32 R20, RZ, RZ, R28 ;  /* 0x000000ffff149224 */ /* 0x000fe200078e001c */
[----:B------:R-:W-:Y:S01]  /*17a0*/  MOV R3, 0x20 ;  /* 0x0000002000037802 */ /* 0x000fe20000000f00 */
[----:B------:R-:W-:-:S02]  /*17b0*/  IMAD.SHL.U32 R212, R4, 0x8, RZ ;  /* 0x0000000804d47824 */ /* 0x000fc400078e00ff */
[----:B------:R-:W-:Y:S02]  /*17c0*/  IMAD.SHL.U32 R21, R14, 0x40, RZ ;  /* 0x000000400e157824 */ /* 0x000fe400078e00ff */
[----:B------:R-:W-:Y:S01]  /*17d0*/  IMAD.IADD R197, R6, 0x1, -R197 ;  /* 0x0000000106c57824 */ /* 0x000fe200078e0ac5 */
[----:B------:R-:W-:Y:S01]  /*17e0*/  IADD3 R26, P3, R212, R26, RZ ;  /* 0x0000001ad41a7210 */ /* 0x000fe20007f7e0ff */
[----:B------:R-:W-:Y:S01]  /*17f0*/  @!P1 IMAD.IADD R17, R29, 0x1, R0 ;  /* 0x000000011d119824 */ /* 0x000fe200078e0200 */
[----:B------:R-:W-:Y:S01]  /*1800*/  SHF.R.S32.HI R6, RZ, 0x1f, R212 ;  /* 0x0000001fff067819 */ /* 0x000fe200000114d4 */
[----:B------:R-:W-:Y:S01]  /*1810*/  IMAD.WIDE R24, R25, 0x40, R14 ;  /* 0x0000004019187825 */ /* 0x000fe200078e020e */
[----:B------:R-:W-:Y:S02]  /*1820*/  LEA.HI R0, R19, R10, RZ, 0x3 ;  /* 0x0000000a13007211 */ /* 0x000fe400078f18ff */
[----:B------:R-:W-:Y:S01]  /*1830*/  LOP3.LUT R21, R21, 0x1c0, RZ, 0xc0, !PT ;  /* 0x000001c015157812 */ /* 0x000fe200078ec0ff */
[----:B------:R-:W-:Y:S01]  /*1840*/  IMAD.X R27, R6, 0x1, R9, P3 ;  /* 0x00000001061b7824 */ /* 0x000fe200018e0609 */
[----:B------:R-:W-:-:S02]  /*1850*/  IADD3 R20, P1, R212, R20, RZ ;  /* 0x00000014d4147210 */ /* 0x000fc40007f3e0ff */
[----:B------:R-:W-:Y:S01]  /*1860*/  IADD3 R22, P2, R212, R22, RZ ;  /* 0x00000016d4167210 */ /* 0x000fe20007f5e0ff */
[----:B------:R-:W-:Y:S01]  /*1870*/  IMAD.WIDE.U32 R216, R14, c[0x0][0x198], R26 ;  /* 0x000066000ed87a25 */ /* 0x000fe200078e001a */
[----:B------:R-:W-:Y:S02]  /*1880*/  LOP3.LUT R9, R0, 0xfffffff8, RZ, 0xc0, !PT ;  /* 0xfffffff800097812 */ /* 0x000fe400078ec0ff */
[----:B------:R-:W-:Y:S01]  /*1890*/  LOP3.LUT R19, R21, 0x38, R212, 0xf8, !PT ;  /* 0x0000003815137812 */ /* 0x000fe200078ef8d4 */
[C---:B------:R-:W-:Y:S01]  /*18a0*/  IMAD.X R23, R6.reuse, 0x1, R11, P2 ;  /* 0x0000000106177824 */ /* 0x040fe200010e060b */
[----:B------:R-:W-:Y:S01]  /*18b0*/  SHF.R.U32.HI R12, RZ, 0x3, R21 ;  /* 0x00000003ff0c7819 */ /* 0x000fe20000011615 */
[----:B------:R-:W-:Y:S01]  /*18c0*/  IMAD.X R21, R6, 0x1, R17, P1 ;  /* 0x0000000106157824 */ /* 0x000fe200008e0611 */
[----:B------:R-:W-:Y:S01]  /*18d0*/  IADD3 R146, P1, R14, R7, RZ ;  /* 0x000000070e927210 */ /* 0x000fe20007f3e0ff */
[----:B------:R-:W-:Y:S01]  /*18e0*/  IMAD R7, R8, c[0x0][0x1b8], RZ ;  /* 0x00006e0008077a24 */ /* 0x000fe200078e02ff */
[----:B------:R-:W-:Y:S01]  /*18f0*/  LOP3.LUT R12, R19, R12, RZ, 0x3c, !PT ;  /* 0x0000000c130c7212 */ /* 0x000fe200078e3cff */
[----:B------:R-:W-:Y:S01]  /*1900*/  IMAD.IADD R9, R10, 0x1, -R9 ;  /* 0x000000010a097824 */ /* 0x000fe200078e0a09 */
[----:B------:R-:W-:Y:S01]  /*1910*/  IADD3.X R5, R15, R5, RZ, P1, !PT ;  /* 0x000000050f057210 */ /* 0x000fe20000ffe4ff */
[C---:B------:R-:W-:Y:S01]  /*1920*/  IMAD R7, R2.reuse, c[0x0][0x1bc], R7 ;  /* 0x00006f0002077a24 */ /* 0x040fe200078e0207 */
[----:B------:R-:W-:Y:S01]  /*1930*/  SHF.R.S32.HI R19, RZ, 0x1f, R18 ;  /* 0x0000001fff137819 */ /* 0x000fe20000011412 */
[----:B------:R-:W-:Y:S01]  /*1940*/  IMAD.WIDE.U32 R22, R2, c[0x0][0x1b8], R22 ;  /* 0x00006e0002167a25 */ /* 0x000fe200078e0016 */
[----:B------:R-:W-:-:S02]  /*1950*/  R2P PR, R9, 0x6 ;  /* 0x0000000609007804 */ /* 0x000fc40000000000 */
[----:B------:R-:W-:Y:S01]  /*1960*/  ISETP.GE.AND P3, PT, R14, R199, PT ;  /* 0x000000c70e00720c */ /* 0x000fe20003f66270 */
[----:B------:R-:W-:Y:S01]  /*1970*/  IMAD.SHL.U32 R2, R9, 0x40, RZ ;  /* 0x0000004009027824 */ /* 0x000fe200078e00ff */
[C---:B------:R-:W-:Y:S01]  /*1980*/  IADD3 R201, R212.reuse, 0x40, RZ ;  /* 0x00000040d4c97810 */ /* 0x040fe20007ffe0ff */
[----:B------:R-:W-:Y:S01]  /*1990*/  IMAD.SHL.U32 R6, R197, 0x8, RZ ;  /* 0x00000008c5067824 */ /* 0x000fe200078e00ff */
[----:B------:R-:W-:Y:S01]  /*19a0*/  IADD3 R200, R212, 0x80, RZ ;  /* 0x00000080d4c87810 */ /* 0x000fe20007ffe0ff */
[----:B------:R-:W-:Y:S01]  /*19b0*/  IMAD.SHL.U32 R11, R16, 0x8, RZ ;  /* 0x00000008100b7824 */ /* 0x000fe200078e00ff */
[----:B------:R-:W-:Y:S01]  /*19c0*/  LOP3.LUT R17, R2, 0x1c0, RZ, 0xc0, !PT ;  /* 0x000001c002117812 */ /* 0x000fe200078ec0ff */
[----:B------:R-:W-:Y:S01]  /*19d0*/  IMAD R5, R5, c[0x0][0x1a0], RZ ;  /* 0x0000680005057a24 */ /* 0x000fe200078e02ff */
[----:B------:R-:W-:Y:S01]  /*19e0*/  SEL R3, R3, 0xffffffe0, !P2 ;  /* 0xffffffe003037807 */ /* 0x000fe20005000000 */
[----:B------:R-:W-:Y:S01]  /*19f0*/  IMAD.IADD R23, R23, 0x1, R7 ;  /* 0x0000000117177824 */ /* 0x000fe200078e0207 */
[----:B------:R-:W-:Y:S01]  /*1a00*/  LOP3.LUT R6, R17, 0x8, R6, 0xf8, !PT ;  /* 0x0000000811067812 */ /* 0x000fe200078ef806 */
[----:B------:R-:W-:Y:S01]  /*1a10*/  IMAD.SHL.U32 R9, R0, 0x40, RZ ;  /* 0x0000004000097824 */ /* 0x000fe200078e00ff */
[----:B------:R-:W-:Y:S01]  /*1a20*/  SHF.R.U32.HI R17, RZ, 0x3, R17 ;  /* 0x00000003ff117819 */ /* 0x000fe20000011611 */
[----:B------:R-:W-:Y:S01]  /*1a30*/  IMAD R7, R146, c[0x0][0x1a4], R5 ;  /* 0x0000690092077a24 */ /* 0x000fe200078e0205 */
[----:B------:R-:W-:Y:S01]  /*1a40*/  LOP3.LUT R208, R12, 0xfffffe00, R11, 0xf8, !PT ;  /* 0xfffffe000cd07812 */ /* 0x000fe200078ef80b */
[----:B------:R-:W-:Y:S01]  /*1a50*/  IMAD.WIDE.U32 R146, R146, c[0x0][0x1a0], R22 ;  /* 0x0000680092927a25 */ /* 0x000fe200078e0016 */
[----:B------:R-:W-:-:S03]  /*1a60*/  LOP3.LUT R2, R6, R17, RZ, 0x3c, !PT ;  /* 0x0000001106027212 */ /* 0x000fc600078e3cff */
[----:B------:R-:W-:Y:S01]  /*1a70*/  IMAD R11, R15, c[0x0][0x198], RZ ;  /* 0x000066000f0b7a24 */ /* 0x000fe200078e02ff */
[----:B------:R-:W-:Y:S01]  /*1a80*/  LOP3.LUT R2, R2, 0xfffffe00, R9, 0xf8, !PT ;  /* 0xfffffe0002027812 */ /* 0x000fe200078ef809 */
[----:B------:R-:W-:Y:S01]  /*1a90*/  IMAD R23, R19, c[0x0][0x1a8], RZ ;  /* 0x00006a0013177a24 */ /* 0x000fe200078e02ff */
[----:B------:R-:W-:Y:S01]  /*1aa0*/  LOP3.LUT R9, R87, 0xffffffe0, RZ, 0xc0, !PT ;  /* 0xffffffe057097812 */ /* 0x000fe200078ec0ff */
[----:B------:R-:W-:Y:S01]  /*1ab0*/  IMAD.MOV.U32 R5, RZ, RZ, 0x10 ;  /* 0x00000010ff057424 */ /* 0x000fe200078e00ff */
[----:B------:R-:W-:Y:S01]  /*1ac0*/  SHF.R.S32.HI R87, RZ, 0x5, R87 ;  /* 0x00000005ff577819 */ /* 0x000fe20000011457 */
[----:B------:R-:W-:Y:S02]  /*1ad0*/  IMAD R11, R14, c[0x0][0x19c], R11 ;  /* 0x000067000e0b7a24 */ /* 0x000fe400078e020b */
[C---:B------:R-:W-:Y:S01]  /*1ae0*/  IMAD R23, R18.reuse, c[0x0][0x1ac], R23 ;  /* 0x00006b0012177a24 */ /* 0x040fe200078e0217 */
[----:B------:R-:W-:Y:S01]  /*1af0*/  SEL R5, R5, 0xfffffff0, !P1 ;  /* 0xfffffff005057807 */ /* 0x000fe20004800000 */
[----:B------:R-:W-:-:S04]  /*1b00*/  IMAD.WIDE.U32 R20, R18, c[0x0][0x1a8], R20 ;  /* 0x00006a0012147a25 */ /* 0x000fc800078e0014 */
[----:B------:R-:W-:Y:S02]  /*1b10*/  IMAD.IADD R135, R217, 0x1, R11 ;  /* 0x00000001d9877824 */ /* 0x000fe400078e020b */
[----:B------:R-:W-:Y:S02]  /*1b20*/  IMAD.IADD R16, R206, 0x1, -R9 ;  /* 0x00000001ce107824 */ /* 0x000fe400078e0a09 */
        /* <DEDUP_REMOVED lines=34> */
.L_x_2115:
[----:B------:R-:W-:Y:S05]  /*1d50*/  BSYNC B0 ;  /* 0x0000000000007941 */ /* 0x000fea0003800000 */
.L_x_2114:
[----:B------:R-:W-:Y:S01]  /*1d60*/  IADD3 R12, R14, 0x10, RZ ;  /* 0x000000100e0c7810 */ /* 0x000fe20007ffe0ff */
[----:B------:R-:W-:Y:S03]  /*1d70*/  BSSY B0, `(.L_x_2116) ;  /* 0x0000024000007945 */ /* 0x000fe60003800000 */
[----:B------:R-:W-:-:S13]  /*1d80*/  ISETP.GE.AND P1, PT, R12, R199, PT ;  /* 0x000000c70c00720c */ /* 0x000fda0003f26270 */
[----:B------:R-:W-:Y:S05]  /*1d90*/  @P1 BRA `(.L_x_2117) ;  /* 0x0000021000001947 */ /* 0x000fea0003800000 */
[----:B-1----:R-:W-:Y:S01]  /*1da0*/  IADD3 R7, P1, R24, 0x10, RZ ;  /* 0x0000001018077810 */ /* 0x002fe20007f3e0ff */
[----:B------:R-:W-:Y:S01]  /*1db0*/  IMAD.MOV.U32 R8, RZ, RZ, R20 ;  /* 0x000000ffff087224 */ /* 0x000fe200078e0014 */
        /* <DEDUP_REMOVED lines=31> */
.L_x_2117:
[----:B------:R-:W-:Y:S05]  /*1fb0*/  BSYNC B0 ;  /* 0x0000000000007941 */ /* 0x000fea0003800000 */
.L_x_2116:
[----:B-1----:R-:W-:Y:S01]  /*1fc0*/  IADD3 R10, R14, 0x20, RZ ;  /* 0x000000200e0a7810 */ /* 0x002fe20007ffe0ff */
[----:B------:R-:W-:Y:S03]  /*1fd0*/  BSSY B0, `(.L_x_2118) ;  /* 0x0000024000007945 */ /* 0x000fe60003800000 */
[----:B------:R-:W-:-:S13]  /*1fe0*/  ISETP.GE.AND P1, PT, R10, R199, PT ;  /* 0x000000c70a00720c */ /* 0x000fda0003f26270 */
[----:B------:R-:W-:Y:S05]  /*1ff0*/  @P1 BRA `(.L_x_2119) ;  /* 0x0000021000001947 */ /* 0x000fea0003800000 */
[----:B------:R-:W-:Y:S01]  /*2000*/  IADD3 R7, P1, R24, 0x20, RZ ;  /* 0x0000002018077810 */ /* 0x000fe20007f3e0ff */
        /* <DEDUP_REMOVED lines=32> */
.L_x_2119:
[----:B------:R-:W-:Y:S05]  /*2210*/  BSYNC B0 ;  /* 0x0000000000007941 */ /* 0x000fea0003800000 */
.L_x_2118:
[----:B------:R-:W-:Y:S01]  /*2220*/  IADD3 R8, R14, 0x30, RZ ;  /* 0x000000300e087810 */ /* 0x000fe20007ffe0ff */
[----:B------:R-:W-:Y:S03]  /*2230*/  BSSY B0, `(.L_x_2120) ;  /* 0x0000023000007945 */ /* 0x000fe60003800000 */
[----:B------:R-:W-:-:S13]  /*2240*/  ISETP.GE.AND P1, PT, R8, R199, PT ;  /* 0x000000c70800720c */ /* 0x000fda0003f26270 */
[----:B------:R-:W-:Y:S05]  /*2250*/  @P1 BRA `(.L_x_2121) ;  /* 0x0000020000001947 */ /* 0x000fea0003800000 */
[----:B-1----:R-:W-:Y:S01]  /*2260*/  IADD3 R7, P1, R24, 0x30, RZ ;  /* 0x0000003018077810 */ /* 0x002fe20007f3e0ff */
        /* <DEDUP_REMOVED lines=31> */
.L_x_2121:
[----:B------:R-:W-:Y:S05]  /*2460*/  BSYNC B0 ;  /* 0x0000000000007941 */ /* 0x000fea0003800000 */
.L_x_2120:
[----:B------:R-:W-:Y:S01]  /*2470*/  IADD3 R207, R134, -0x1, RZ ;  /* 0xffffffff86cf7810 */ /* 0x000fe20007ffe0ff */
[----:B------:R-:W-:Y:S04]  /*2480*/  BSSY B0, `(.L_x_2122) ;  /* 0x000001e000007945 */ /* 0x000fe80003800000 */
[----:B-1----:R-:W-:-:S04]  /*2490*/  IMAD.SHL.U32 R7, R207, 0x40, RZ ;  /* 0x00000040cf077824 */ /* 0x002fc800078e00ff */
[----:B------:R-:W-:-:S05]  /*24a0*/  IMAD.IADD R9, R86, 0x1, -R7 ;  /* 0x0000000156097824 */ /* 0x000fca00078e0a07 */
[----:B------:R-:W-:-:S13]  /*24b0*/  ISETP.GE.AND P1, PT, R14, R9, PT ;  /* 0x000000090e00720c */ /* 0x000fda0003f26270 */
[----:B------:R-:W-:Y:S05]  /*24c0*/  @P1 BRA `(.L_x_2123) ;  /* 0x0000019000001947 */ /* 0x000fea0003800000 */
[----:B------:R-:W-:Y:S02]  /*24d0*/  ISETP.GE.AND P4, PT, R212, c[0x0][0x220], PT ;  /* 0x00008800d4007a0c */ /* 0x000fe40003f86270 */
[----:B------:R-:W-:Y:S02]  /*24e0*/  ISETP.GE.AND P3, PT, R201, c[0x0][0x220], PT ;  /* 0x00008800c9007a0c */ /* 0x000fe40003f66270 */
[----:B------:R-:W-:-:S09]  /*24f0*/  ISETP.GE.AND P1, PT, R200, c[0x0][0x220], PT ;  /* 0x00008800c8007a0c */ /* 0x000fd20003f26270 */
        /* <DEDUP_REMOVED lines=22> */
.L_x_2123:
[----:B------:R-:W-:Y:S05]  /*2660*/  BSYNC B0 ;  /* 0x0000000000007941 */ /* 0x000fea0003800000 */
.L_x_2122:
        /* <DEDUP_REMOVED lines=11> */
[C---:B-1----:R-:W-:Y:S01]  /*2720*/  @!P4 LEA R22, P5, R11.reuse, c[0x0][0x168], 0x1 ;  /* 0x00005a000b16ca11 */ /* 0x042fe200078a08ff */
        /* <DEDUP_REMOVED lines=21> */
.L_x_2125:
[----:B------:R-:W-:Y:S05]  /*2880*/  BSYNC B0 ;  /* 0x0000000000007941 */ /* 0x000fea0003800000 */
.L_x_2124:
[----:B------:R-:W-:Y:S01]  /*2890*/  ISETP.GE.AND P1, PT, R10, R9, PT ;  /* 0x000000090a00720c */ /* 0x000fe20003f26270 */
[----:B------:R-:W-:-:S12]  /*28a0*/  BSSY B0, `(.L_x_2126) ;  /* 0x000001e000007945 */ /* 0x000fd80003800000 */
[----:B------:R-:W-:Y:S05]  /*28b0*/  @P1 BRA `(.L_x_2127) ;  /* 0x000001c000001947 */ /* 0x000fea0003800000 */
[----:B------:R-:W-:Y:S01]  /*28c0*/  ISETP.GE.AND P4, PT, R212, c[0x0][0x220], PT ;  /* 0x00008800d4007a0c */ /* 0x000fe20003f86270 */
[----:B------:R-:W-:Y:S01]  /*28d0*/  IMAD.MOV.U32 R0, RZ, RZ, c[0x0][0x19c] ;  /* 0x00006700ff007624 */ /* 0x000fe200078e00ff */
[----:B------:R-:W-:Y:S02]  /*28e0*/  ISETP.GE.AND P3, PT, R201, c[0x0][0x220], PT ;  /* 0x00008800c9007a0c */ /* 0x000fe40003f66270 */
[----:B------:R-:W-:Y:S02]  /*28f0*/  LEA R11, P2, R6, R216, 0x5 ;  /* 0x000000d8060b7211 */ /* 0x000fe400078428ff */
[----:B------:R-:W-:Y:S02]  /*2900*/  ISETP.GE.AND P1, PT, R200, c[0x0][0x220], PT ;  /* 0x00008800c8007a0c */ /* 0x000fe40003f26270 */
[----:B------:R-:W-:-:S05]  /*2910*/  LEA.HI.X R0, R6, R135, R0, 0x5, P2 ;  /* 0x0000008706007211 */ /* 0x000fca00010f2c00 */
        /* <DEDUP_REMOVED lines=22> */
.L_x_2127:
[----:B------:R-:W-:Y:S05]  /*2a80*/  BSYNC B0 ;  /* 0x0000000000007941 */ /* 0x000fea0003800000 */
.L_x_2126:
[----:B------:R-:W-:Y:S01]  /*2a90*/  ISETP.GE.AND P1, PT, R8, R9, PT ;  /* 0x000000090800720c */ /* 0x000fe20003f26270 */
[----:B------:R-:W-:-:S12]  /*2aa0*/  BSSY B0, `(.L_x_2128) ;  /* 0x000001f000007945 */ /* 0x000fd80003800000 */
[----:B------:R-:W-:Y:S05]  /*2ab0*/  @P1 BRA `(.L_x_2129) ;  /* 0x000001d000001947 */ /* 0x000fea0003800000 */
[----:B------:R-:W-:Y:S01]  /*2ac0*/  ISETP.GE.AND P5, PT, R212, c[0x0][0x220], PT ;  /* 0x00008800d4007a0c */ /* 0x000fe20003fa6270 */
[----:B------:R-:W-:Y:S01]  /*2ad0*/  IMAD.MOV.U32 R217, RZ, RZ, R135 ;  /* 0x000000ffffd97224 */ /* 0x000fe200078e0087 */
[----:B------:R-:W-:Y:S01]  /*2ae0*/  ISETP.GE.AND P4, PT, R201, c[0x0][0x220], PT ;  /* 0x00008800c9007a0c */ /* 0x000fe20003f86270 */
[----:B------:R-:W-:Y:S01]  /*2af0*/  ULDC UR4, c[0x0][0x19c] ;  /* 0x0000670000047ab9 */ /* 0x000fe20000000800 */
[----:B------:R-:W-:Y:S01]  /*2b00*/  ISETP.GE.AND P2, PT, R200, c[0x0][0x220], PT ;  /* 0x00008800c8007a0c */ /* 0x000fe20003f46270 */
[----:B------:R-:W-:Y:S01]  /*2b10*/  UIMAD UR4, UR4, 0x30, URZ ;  /* 0x00000030040478a4 */ /* 0x000fe2000f8e023f */
[----:B------:R-:W-:-:S05]  /*2b20*/  IMAD.WIDE.U32 R24, R6, 0x30, R216 ;  /* 0x0000003006187825 */ /* 0x000fca00078e00d8 */
[----:B------:R-:W-:Y:S02]  /*2b30*/  IADD3 R0, R25, UR4, RZ ;  /* 0x0000000419007c10 */ /* 0x000fe4000fffe0ff */
[C---:B------:R-:W-:Y:S01]  /*2b40*/  @!P5 LEA R26, P6, R24.reuse, c[0x0][0x168], 0x1 ;  /* 0x00005a00181ada11 */ /* 0x040fe200078c08ff */
[----:B------:R2:W-:Y:S01]  /*2b50*/  @P5 STS.128 [R208+0x7800], RZ ;  /* 0x007800ffd0005388 */ /* 0x0005e20000000c00 */
[C---:B-1----:R-:W-:Y:S02]  /*2b60*/  @!P4 LEA R22, P3, R24.reuse, c[0x0][0x168], 0x1 ;  /* 0x00005a001816ca11 */ /* 0x042fe400078608ff */
[C---:B------:R-:W-:Y:S02]  /*2b70*/  @!P2 LEA R20, P1, R24.reuse, c[0x0][0x168], 0x1 ;  /* 0x00005a001814aa11 */ /* 0x040fe400078208ff */
[C-C-:B------:R-:W-:Y:S02]  /*2b80*/  @!P5 LEA.HI.X R27, R24.reuse, c[0x0][0x16c], R0.reuse, 0x1, P6 ;  /* 0x00005b00181bda11 */ /* 0x140fe400030f0c00 */
[----:B------:R-:W-:-:S02]  /*2b90*/  @!P4 LEA.HI.X R23, R24, c[0x0][0x16c], R0, 0x1, P3 ;  /* 0x00005b001817ca11 */ /* 0x000fc400018f0c00 */
        /* <DEDUP_REMOVED lines=14> */
[----:B------:R2:W-:Y:S02]  /*2c80*/  @!P2 LDGSTS.E.BYPASS.LTC128B.128 [R208+0xb800], [R20.64+0x100] ;  /* 0x0b80010014d0afae */ /* 0x0005e4000b901d46 */
.L_x_2129:
[----:B------:R-:W-:Y:S05]  /*2c90*/  BSYNC B0 ;  /* 0x0000000000007941 */ /* 0x000fea0003800000 */
.L_x_2128:
[----:B------:R-:W-:Y:S01]  /*2ca0*/  SHF.R.S32.HI R0, RZ, 0x1f, R13 ;  /* 0x0000001fff007819 */ /* 0x000fe2000001140d */
[----:B------:R-:W-:Y:S01]  /*2cb0*/  IMAD.WIDE.U32 R18, R13, c[0x0][0x320], R18 ;  /* 0x0000c8000d127a25 */ /* 0x000fe200078e0012 */
[----:B------:R-:W0:Y:S03]  /*2cc0*/  LDGDEPBAR ;  /* 0x00000000000079af */ /* 0x000e260000000000 */
[----:B------:R-:W-:Y:S01]  /*2cd0*/  IMAD R0, R0, c[0x0][0x320], RZ ;  /* 0x0000c80000007a24 */ /* 0x000fe200078e02ff */
[----:B-12---:R-:W-:-:S03]  /*2ce0*/  LEA R20, P1, R18, c[0x0][0x318], 0x2 ;  /* 0x0000c60012147a11 */ /* 0x006fc600078210ff */
[----:B------:R-:W-:-:S04]  /*2cf0*/  IMAD R0, R13, c[0x0][0x324], R0 ;  /* 0x0000c9000d007a24 */ /* 0x000fc800078e0200 */
[----:B------:R-:W-:-:S05]  /*2d00*/  IMAD.IADD R0, R19, 0x1, R0 ;  /* 0x0000000113007824 */ /* 0x000fca00078e0200 */
[----:B------:R-:W-:-:S05]  /*2d10*/  LEA.HI.X R21, R18, c[0x0][0x31c], R0, 0x2, P1 ;  /* 0x0000c70012157a11 */ /* 0x000fca00008f1400 */
[----:B------:R-:W2:Y:S01]  /*2d20*/  LDG.E R11, [R20.64] ;  /* 0x00000006140b7981 */ /* 0x000ea2000c1e1900 */
[----:B------:R-:W-:Y:S01]  /*2d30*/  ISETP.GE.AND P2, PT, R14, R9, PT ;  /* 0x000000090e00720c */ /* 0x000fe20003f46270 */
[----:B------:R-:W2:Y:S01]  /*2d40*/  MUFU.RCP R0, c[0x0][0x238] ;  /* 0x00008e0000007b08 */ /* 0x000ea20000001000 */
[----:B------:R-:W-:-:S04]  /*2d50*/  DEPBAR.LE SB0, 0x0 ;  /* 0x000080000000791a */ /* 0x000fc80000000000 */
[----:B------:R-:W-:Y:S01]  /*2d60*/  BAR.SYNC.DEFER_BLOCKING 0x0 ;  /* 0x0000000000007b1d */ /* 0x000fe20000010000 */
[----:B------:R-:W-:Y:S01]  /*2d70*/  SHF.R.S32.HI R85, RZ, 0x1f, R16 ;  /* 0x0000001fff557819 */ /* 0x000fe20000011410 */
[----:B------:R-:W-:Y:S01]  /*2d80*/  IMAD.SHL.U32 R206, R206, 0x2, RZ ;  /* 0x00000002cece7824 */ /* 0x000fe200078e00ff */
[----:B------:R-:W-:Y:S02]  /*2d90*/  LEA R222, P1, R146, c[0x0][0x170], 0x1 ;  /* 0x00005c0092de7a11 */ /* 0x000fe400078208ff */
[----:B------:R-:W-:Y:S01]  /*2da0*/  LEA.HI R85, R85, R16, RZ, 0x2 ;  /* 0x0000001055557211 */ /* 0x000fe200078f10ff */
[----:B------:R-:W-:Y:S01]  /*2db0*/  BSSY B0, `(.L_x_2130) ;  /* 0x000001f000007945 */ /* 0x000fe20003800000 */
[----:B------:R-:W-:Y:S02]  /*2dc0*/  LOP3.LUT R206, R206, 0x6, RZ, 0xc0, !PT ;  /* 0x00000006cece7812 */ /* 0x000fe400078ec0ff */
[----:B------:R-:W-:Y:S02]  /*2dd0*/  LEA.HI.X R221, R146, c[0x0][0x174], R144, 0x1, P1 ;  /* 0x00005d0092dd7a11 */ /* 0x000fe400008f0c90 */
[----:B------:R-:W-:Y:S01]  /*2de0*/  SHF.R.S32.HI R85, RZ, 0x2, R85 ;  /* 0x00000002ff557819 */ /* 0x000fe20000011455 */
[----:B------:R1:W-:Y:S04]  /*2df0*/  @P2 STS.128 [R208+0xc000], RZ ;  /* 0x00c000ffd0002388 */ /* 0x0003e80000000c00 */
[----:B------:R1:W-:Y:S04]  /*2e00*/  @P2 STS.128 [R208+0xe000], RZ ;  /* 0x00e000ffd0002388 */ /* 0x0003e80000000c00 */
[----:B------:R1:W-:Y:S01]  /*2e10*/  @P2 STS.128 [R208+0x10000], RZ ;  /* 0x010000ffd0002388 */ /* 0x0003e20000000c00 */
[----:B--2---:R-:W-:Y:S01]  /*2e20*/  FMUL.FTZ R0, R11, R0 ;  /* 0x000000000b007220 */ /* 0x004fe20000410000 */
[----:B------:R-:W-:Y:S05]  /*2e30*/  @P2 BRA `(.L_x_2131) ;  /* 0x0000016000002947 */ /* 0x000fea0003800000 */
[----:B-1----:R-:W-:Y:S02]  /*2e40*/  ISETP.GE.AND P3, PT, R212, c[0x0][0x220], PT ;  /* 0x00008800d4007a0c */ /* 0x002fe40003f66270 */
        /* <DEDUP_REMOVED lines=16> */
[----:B-1----:R-:W-:-:S05]  /*2f50*/  MOV R220, R222 ;  /* 0x000000de00dc7202 */ /* 0x002fca0000000f00 */
[----:B------:R-:W-:Y:S01]  /*2f60*/  @!PT LDS RZ, [RZ] ;  /* 0x00000000fffff984 */ /* 0x000fe20000000800 */
[----:B------:R-:W-:Y:S01]  /*2f70*/  @!PT LDS RZ, [RZ] ;  /* 0x00000000fffff984 */ /* 0x000fe20000000800 */
[----:B------:R-:W-:Y:S01]  /*2f80*/  @!PT LDS RZ, [RZ] ;  /* 0x00000000fffff984 */ /* 0x000fe20000000800 */
[----:B------:R1:W-:Y:S02]  /*2f90*/  LDGSTS.E.BYPASS.LTC128B.128 [R208+0x10000], [R220.64+0x100] ;  /* 0x10000100dcd07fae */ /* 0x0003e4000b901d46 */
.L_x_2131:
[----:B-1----:R-:W-:Y:S05]  /*2fa0*/  BSYNC B0 ;  /* 0x0000000000007941 */ /* 0x002fea0003800000 */
.L_x_2130:
        /* <DEDUP_REMOVED lines=34> */
.L_x_2133:
[----:B------:R-:W-:Y:S05]  /*31d0*/  BSYNC B0 ;  /* 0x0000000000007941 */ /* 0x000fea0003800000 */
.L_x_2132:
        /* <DEDUP_REMOVED lines=9> */
[----:B--2---:R-:W-:Y:S01]  /*3270*/  IMAD.SHL.U32 R12, R11, 0x20, RZ ;  /* 0x000000200b0c7824 */ /* 0x004fe200078e00ff */
[----:B------:R-:W-:-:S02]  /*3280*/  ISETP.GE.AND P1, PT, R200, c[0x0][0x220], PT ;  /* 0x00008800c8007a0c */ /* 0x000fc40003f26270 */
[----:B------:R-:W-:-:S07]  /*3290*/  SHF.L.U64.HI R10, R11, R10, c[0x0][0x1a4] ;  /* 0x000069000b0a7619 */ /* 0x000fce000001020a */
        /* <DEDUP_REMOVED lines=22> */
.L_x_2135:
[----:B------:R-:W-:Y:S05]  /*3400*/  BSYNC B0 ;  /* 0x0000000000007941 */ /* 0x000fea0003800000 */
.L_x_2134:
        /* <DEDUP_REMOVED lines=11> */
[----:B------:R-:W-:Y:S01]  /*34c0*/  @!P3 MOV R223, R221 ;  /* 0x000000dd00dfb202 */ /* 0x000fe20000000f00 */
[--C-:B------:R-:W-:Y:S01]  /*34d0*/  @!P2 IMAD.MOV.U32 R220, RZ, RZ, R222.reuse ;  /* 0x000000ffffdca224 */ /* 0x100fe200078e00de */
[----:B------:R-:W-:Y:S01]  /*34e0*/  @!P2 MOV R8, c[0x0][0x1a4] ;  /* 0x000069000008aa02 */ /* 0x000fe20000000f00 */
[----:B------:R-:W-:Y:S02]  /*34f0*/  @!P3 IMAD R9, R9, 0x60, RZ ;  /* 0x000000600909b824 */ /* 0x000fe400078e02ff */
[----:B--2---:R-:W-:-:S04]  /*3500*/  @!P3 IMAD.WIDE.U32 R12, R11, 0x60, R222 ;  /* 0x000000600b0cb825 */ /* 0x004fc800078e00de */
[----:B------:R-:W-:Y:S01]  /*3510*/  @!P2 IMAD.WIDE.U32 R16, R11, 0x60, R220 ;  /* 0x000000600b10a825 */ /* 0x000fe200078e00dc */
        /* <DEDUP_REMOVED lines=23> */
.L_x_2137:
[----:B------:R-:W-:Y:S05]  /*3690*/  BSYNC B0 ;  /* 0x0000000000007941 */ /* 0x000fea0003800000 */
.L_x_2136:
[C---:B--2---:R-:W-:Y:S01]  /*36a0*/  IMAD.SHL.U32 R8, R4.reuse, 0x40, RZ ;  /* 0x0000004004087824 */ /* 0x044fe200078e00ff */
[----:B------:R-:W-:Y:S01]  /*36b0*/  R2P PR, R4, 0x6 ;  /* 0x0000000604007804 */ /* 0x000fe20000000000 */
[----:B------:R-:W-:Y:S01]  /*36c0*/  IMAD.SHL.U32 R14, R14, 0x8, RZ ;  /* 0x000000080e0e7824 */ /* 0x000fe200078e00ff */
[----:B------:R-:W0:Y:S01]  /*36d0*/  LDGDEPBAR ;  /* 0x00000000000079af */ /* 0x000e220000000000 */
[C---:B------:R-:W-:Y:S01]  /*36e0*/  IMAD R198, R87.reuse, 0x400, R2 ;  /* 0x0000040057c67824 */ /* 0x040fe200078e0202 */
[----:B------:R-:W-:Y:S01]  /*36f0*/  LOP3.LUT R9, R8, 0x1c0, RZ, 0xc0, !PT ;  /* 0x000001c008097812 */ /* 0x000fe200078ec0ff */
[----:B------:R-:W-:Y:S02]  /*3700*/  IMAD R88, R87, 0x10, R88 ;  /* 0x0000001057587824 */ /* 0x000fe400078e0258 */
        /* <DEDUP_REMOVED lines=8> */
[----:B------:R-:W-:Y:S01]  /*3790*/  LDSM.16.M88.4 R60, [R196] ;  /* 0x00000000c43c783b */ /* 0x000fe20000000200 */
[----:B------:R-:W-:-:S02]  /*37a0*/  IADD3 R85, R88, 0x1, R85 ;  /* 0x0000000158557810 */ /* 0x000fc40007ffe055 */
[----:B------:R-:W-:Y:S01]  /*37b0*/  IMAD R197, R197, 0x200, R8 ;  /* 0x00000200c5c57824 */ /* 0x000fe200078e0208 */
[----:B------:R-:W-:Y:S01]  /*37c0*/  LDSM.16.M88.4 R20, [R194] ;  /* 0x00000000c214783b */ /* 0x000fe20000000200 */
[----:B------:R-:W-:Y:S02]  /*37d0*/  IADD3 R223, R86, R85, -R209 ;  /* 0x0000005556df7210 */ /* 0x000fe40007ffe8d1 */
[----:B------:R-:W-:Y:S01]  /*37e0*/  IMAD.SHL.U32 R197, R197, 0x2, RZ ;  /* 0x00000002c5c57824 */ /* 0x000fe200078e00ff */
[----:B------:R-:W-:Y:S01]  /*37f0*/  LDSM.16.M88.4 R68, [R193] ;  /* 0x00000000c144783b */ /* 0x000fe20000000200 */
[----:B------:R-:W-:-:S03]  /*3800*/  IADD3 R223, R223, c[0x0][0x2e8], RZ ;  /* 0x0000ba00dfdf7a10 */ /* 0x000fc60007ffe0ff */
[----:B------:R-:W2:Y:S01]  /*3810*/  LDSM.16.M88.4 R72, [R197+0x6000] ;  /* 0x00600000c548783b */ /* 0x000ea20000000200 */
[C---:B------:R-:W-:Y:S02]  /*3820*/  IADD3 R4, R197.reuse, 0x6000, RZ ;  /* 0x00006000c5047810 */ /* 0x040fe40007ffe0ff */
[----:B------:R-:W-:Y:S01]  /*3830*/  IADD3 R195, R197, 0x6020, RZ ;  /* 0x00006020c5c37810 */ /* 0x000fe20007ffe0ff */
[----:B------:R-:W5:Y:S01]  /*3840*/  LDSM.16.M88.4 R32, [R197+0x7000] ;  /* 0x00700000c520783b */ /* 0x000f620000000200 */
[----:B------:R-:W-:Y:S01]  /*3850*/  @P1 IADD3 R195, R4, -0x20, RZ ;  /* 0xffffffe004c31810 */ /* 0x000fe20007ffe0ff */
[----:B------:R-:W-:Y:S01]  /*3860*/  IMAD.MOV.U32 R4, RZ, RZ, 0x40 ;  /* 0x00000040ff047424 */ /* 0x000fe200078e00ff */
[C---:B------:R-:W-:Y:S01]  /*3870*/  IADD3 R211, R223.reuse, 0x8, RZ ;  /* 0x00000008dfd37810 */ /* 0x040fe20007ffe0ff */
[----:B------:R-:W1:Y:S01]  /*3880*/  LDSM.16.M88.4 R40, [R197+0x6800] ;  /* 0x00680000c528783b */ /* 0x000e620000000200 */
[-C--:B------:R-:W-:Y:S02]  /*3890*/  IMNMX R223, R223, R86.reuse, PT ;  /* 0x00000056dfdf7217 */ /* 0x080fe40003800200 */
[----:B------:R-:W-:Y:S01]  /*38a0*/  SEL R4, R4, 0xffffffc0, !P2 ;  /* 0xffffffc004047807 */ /* 0x000fe20005000000 */
[----:B-1----:R-:W1:Y:S01]  /*38b0*/  LDSM.16.M88.4 R12, [R197+0x7800] ;  /* 0x00780000c50c783b */ /* 0x002e620000000200 */
[----:B------:R-:W-:-:S02]  /*38c0*/  IMNMX R211, R211, R86, PT ;  /* 0x00000056d3d37217 */ /* 0x000fc40003800200 */
[----:B------:R-:W-:Y:S01]  /*38d0*/  IADD3 R187, R195, 0x800, RZ ;  /* 0x00000800c3bb7810 */ /* 0x000fe20007ffe0ff */
[----:B------:R-:W3:Y:S01]  /*38e0*/  LDSM.16.M88.4 R64, [R195] ;  /* 0x00000000c340783b */ /* 0x000ee20000000200 */
[----:B------:R-:W-:Y:S01]  /*38f0*/  IMAD.IADD R191, R197, 0x1, R4 ;  /* 0x00000001c5bf7824 */ /* 0x000fe200078e0204 */
[C---:B------:R-:W-:Y:S01]  /*3900*/  IADD3 R186, R195.reuse, 0x1000, RZ ;  /* 0x00001000c3ba7810 */ /* 0x040fe20007ffe0ff */
[----:B------:R-:W-:Y:S01]  /*3910*/  IMAD.IADD R184, R4, 0x1, R195 ;  /* 0x0000000104b87824 */ /* 0x000fe200078e02c3 */
[----:B------:R-:W4:Y:S01]  /*3920*/  LDSM.16.M88.4 R52, [R195+0x1000] ;  /* 0x00100000c334783b */ /* 0x000f220000000200 */
        /* <DEDUP_REMOVED lines=8> */
[----:B------:R-:W1:Y:S01]  /*39b0*/  LDSM.16.M88.4 R16, [R191+0x6000] ;  /* 0x00600000bf10783b */ /* 0x000e620000000200 */
[C---:B------:R-:W-:Y:S02]  /*39c0*/  IADD3 R178, R195.reuse, 0x4800, RZ ;  /* 0x00004800c3b27810 */ /* 0x040fe40007ffe0ff */
[C---:B------:R-:W-:Y:S01]  /*39d0*/  IADD3 R177, R195.reuse, 0x5000, RZ ;  /* 0x00005000c3b17810 */ /* 0x040fe20007ffe0ff */
[----:B------:R-:W1:Y:S01]  /*39e0*/  LDSM.16.M88.4 R80, [R191+0x7000] ;  /* 0x00700000bf50783b */ /* 0x000e620000000200 */
[----:B------:R-:W-:Y:S01]  /*39f0*/  IADD3 R176, R195, 0x5800, RZ ;  /* 0x00005800c3b07810 */ /* 0x000fe20007ffe0ff */
[C---:B--2---:R-:W-:Y:S02]  /*3a00*/  HMMA.16816.F32 R8, R24.reuse, R72, RZ ;  /* 0x000000481808723c */ /* 0x044fe400000018ff */
[----:B------:R-:W-:Y:S06]  /*3a10*/  LDSM.16.M88.4 R76, [R191+0x7800] ;  /* 0x00780000bf4c783b */ /* 0x000fec0000000200 */
[C---:B------:R-:W-:Y:S08]  /*3a20*/  HMMA.16816.F32 R72, R24.reuse, R74, RZ ;  /* 0x0000004a1848723c */ /* 0x040ff000000018ff */
[C---:B-----5:R-:W-:Y:S08]  /*3a30*/  HMMA.16816.F32 R36, R24.reuse, R32, RZ ;  /* 0x000000201824723c */ /* 0x060ff000000018ff */
[C---:B------:R-:W-:Y:S08]  /*3a40*/  HMMA.16816.F32 R32, R24.reuse, R34, RZ ;  /* 0x000000221820723c */ /* 0x040ff000000018ff */
[C---:B------:R-:W-:Y:S08]  /*3a50*/  HMMA.16816.F32 R44, R24.reuse, R40, RZ ;  /* 0x00000028182c723c */ /* 0x040ff000000018ff */
[C---:B------:R-:W-:Y:S08]  /*3a60*/  HMMA.16816.F32 R40, R24.reuse, R42, RZ ;  /* 0x0000002a1828723c */ /* 0x040ff000000018ff */
[C---:B-1----:R-:W-:Y:S08]  /*3a70*/  HMMA.16816.F32 R28, R24.reuse, R12, RZ ;  /* 0x0000000c181c723c */ /* 0x042ff000000018ff */
[----:B------:R-:W-:Y:S01]  /*3a80*/  HMMA.16816.F32 R24, R24, R14, RZ ;  /* 0x0000000e1818723c */ /* 0x000fe200000018ff */
[----:B------:R-:W1:Y:S07]  /*3a90*/  LDSM.16.M88.4 R12, [R191+0x6800] ;  /* 0x00680000bf0c783b */ /* 0x000e6e0000000200 */
[C---:B---3--:R-:W-:Y:S08]  /*3aa0*/  HMMA.16816.F32 R72, R60.reuse, R66, R72 ;  /* 0x000000423c48723c */ /* 0x048ff00000001848 */
[C---:B------:R-:W-:Y:S01]  /*3ab0*/  HMMA.16816.F32 R8, R60.reuse, R64, R8 ;  /* 0x000000403c08723c */ /* 0x040fe20000001808 */
[----:B------:R-:W2:Y:S07]  /*3ac0*/  LDSM.16.M88.4 R64, [R184] ;  /* 0x00000000b840783b */ /* 0x000eae0000000200 */
[C---:B----4-:R-:W-:Y:S08]  /*3ad0*/  HMMA.16816.F32 R36, R60.reuse, R52, R36 ;  /* 0x000000343c24723c */ /* 0x050ff00000001824 */
        /* <DEDUP_REMOVED lines=8> */
[----:B------:R-:W-:Y:S03]  /*3b60*/  LDSM.16.M88.4 R60, [R184+0x1800] ;  /* 0x00180000b83c783b */ /* 0x000fe60000000200 */
[C---:B------:R-:W-:Y:S08]  /*3b70*/  HMMA.16816.F32 R72, R20.reuse, R18, R72 ;  /* 0x000000121448723c */ /* 0x040ff00000001848 */
[C---:B------:R-:W-:Y:S01]  /*3b80*/  HMMA.16816.F32 R8, R20.reuse, R16, R8 ;  /* 0x000000101408723c */ /* 0x040fe20000001808 */
[----:B------:R-:W4:Y:S07]  /*3b90*/  LDSM.16.M88.4 R16, [R197+0x8000] ;  /* 0x00800000c510783b */ /* 0x000f2e0000000200 */
[C---:B------:R-:W-:Y:S08]  /*3ba0*/  HMMA.16816.F32 R36, R20.reuse, R80, R36 ;  /* 0x000000501424723c */ /* 0x040ff00000001824 */
[C---:B------:R-:W-:Y:S01]  /*3bb0*/  HMMA.16816.F32 R32, R20.reuse, R82, R32 ;  /* 0x000000521420723c */ /* 0x040fe20000001820 */
[----:B------:R-:W-:Y:S07]  /*3bc0*/  LDSM.16.M88.4 R80, [R197+0x9800] ;  /* 0x00980000c550783b */ /* 0x000fee0000000200 */
[C---:B-1----:R-:W-:Y:S08]  /*3bd0*/  HMMA.16816.F32 R44, R20.reuse, R12, R44 ;  /* 0x0000000c142c723c */ /* 0x042ff0000000182c */
[C---:B------:R-:W-:Y:S01]  /*3be0*/  HMMA.16816.F32 R40, R20.reuse, R14, R40 ;  /* 0x0000000e1428723c */ /* 0x040fe20000001828 */
[----:B------:R-:W1:Y:S07]  /*3bf0*/  LDSM.16.M88.4 R12, [R197+0x9000] ;  /* 0x00900000c50c783b */ /* 0x000e6e0000000200 */
[C---:B------:R-:W-:Y:S08]  /*3c00*/  HMMA.16816.F32 R28, R20.reuse, R76, R28 ;  /* 0x0000004c141c723c */ /* 0x040ff0000000181c */
[----:B------:R-:W-:Y:S01]  /*3c10*/  HMMA.16816.F32 R24, R20, R78, R24 ;  /* 0x0000004e1418723c */ /* 0x000fe20000001818 */
[----:B------:R-:W5:Y:S07]  /*3c20*/  LDSM.16.M88.4 R20, [R197+0x8800] ;  /* 0x00880000c514783b */ /* 0x000f6e0000000200 */
[C---:B--2---:R-:W-:Y:S01]  /*3c30*/  HMMA.16816.F32 R76, R68.reuse, R66, R72 ;  /* 0x00000042444c723c */ /* 0x044fe20000001848 */
[----:B------:R-:W-:Y:S07]  /*3c40*/  LDSM.16.M88.4 R72, [R196+0x2000] ;  /* 0x00200000c448783b */ /* 0x000fee0000000200 */
[C---:B------:R-:W-:Y:S01]  /*3c50*/  HMMA.16816.F32 R8, R68.reuse, R64, R8 ;  /* 0x000000404408723c */ /* 0x040fe20000001808 */
[----:B------:R-:W2:Y:S07]  /*3c60*/  LDSM.16.M88.4 R64, [R195+0x2000] ;  /* 0x00200000c340783b */ /* 0x000eae0000000200 */
[C---:B---3--:R-:W-:Y:S08]  /*3c70*/  HMMA.16816.F32 R36, R68.reuse, R48, R36 ;  /* 0x000000304424723c */ /* 0x048ff00000001824 */
[C---:B------:R-:W-:Y:S01]  /*3c80*/  HMMA.16816.F32 R32, R68.reuse, R50, R32 ;  /* 0x000000324420723c */ /* 0x040fe20000001820 */
[----:B------:R-:W3:Y:S07]  /*3c90*/  LDSM.16.M88.4 R48, [R195+0x3000] ;  /* 0x00300000c330783b */ /* 0x000eee0000000200 */
[----:B------:R-:W-:Y:S08]  /*3ca0*/  HMMA.16816.F32 R40, R68, R54, R40 ;  /* 0x000000364428723c */ /* 0x000ff00000001828 */
[C---:B----4-:R-:W-:Y:S08]  /*3cb0*/  HMMA.16816.F32 R76, R56.reuse, R18, R76 ;  /* 0x00000012384c723c */ /* 0x050ff0000000184c */
[----:B------:R-:W-:Y:S01]  /*3cc0*/  HMMA.16816.F32 R8, R56, R16, R8 ;  /* 0x000000103808723c */ /* 0x000fe20000001808 */
[----:B------:R-:W-:Y:S07]  /*3cd0*/  LDSM.16.M88.4 R16, [R191+0x8000] ;  /* 0x00800000bf10783b */ /* 0x000fee0000000200 */
[C---:B------:R-:W-:Y:S01]  /*3ce0*/  HMMA.16816.F32 R44, R68.reuse, R52, R44 ;  /* 0x00000034442c723c */ /* 0x040fe2000000182c */
[----:B------:R-:W4:Y:S07]  /*3cf0*/  LDSM.16.M88.4 R52, [R195+0x2800] ;  /* 0x00280000c334783b */ /* 0x000f2e0000000200 */
[C---:B------:R-:W-:Y:S08]  /*3d00*/  HMMA.16816.F32 R28, R68.reuse, R60, R28 ;  /* 0x0000003c441c723c */ /* 0x040ff0000000181c */
[----:B------:R-:W-:Y:S01]  /*3d10*/  HMMA.16816.F32 R24, R68, R62, R24 ;  /* 0x0000003e4418723c */ /* 0x000fe20000001818 */
[----:B------:R-:W3:Y:S04]  /*3d20*/  LDSM.16.M88.4 R60, [R194+0x2000] ;  /* 0x00200000c23c783b */ /* 0x000ee80000000200 */
[----:B------:R-:W3:Y:S03]  /*3d30*/  LDSM.16.M88.4 R68, [R195+0x3800] ;  /* 0x00380000c344783b */ /* 0x000ee60000000200 */
[C---:B-1----:R-:W-:Y:S08]  /*3d40*/  HMMA.16816.F32 R36, R56.reuse, R12, R36 ;  /* 0x0000000c3824723c */ /* 0x042ff00000001824 */
[C---:B------:R-:W-:Y:S01]  /*3d50*/  HMMA.16816.F32 R32, R56.reuse, R14, R32 ;  /* 0x0000000e3820723c */ /* 0x040fe20000001820 */
[----:B------:R-:W1:Y:S07]  /*3d60*/  LDSM.16.M88.4 R12, [R191+0x9000] ;  /* 0x00900000bf0c783b */ /* 0x000e6e0000000200 */
[----:B-----5:R-:W-:Y:S08]  /*3d70*/  HMMA.16816.F32 R40, R56, R22, R40 ;  /* 0x000000163828723c */ /* 0x020ff00000001828 */
[C---:B--2---:R-:W-:Y:S08]  /*3d80*/  HMMA.16816.F32 R76, R72.reuse, R66, R76 ;  /* 0x00000042484c723c */ /* 0x044ff0000000184c */
[----:B------:R-:W-:Y:S01]  /*3d90*/  HMMA.16816.F32 R8, R72, R64, R8 ;  /* 0x000000404808723c */ /* 0x000fe20000001808 */
[----:B------:R-:W-:Y:S07]  /*3da0*/  LDSM.16.M88.4 R64, [R193+0x2000] ;  /* 0x00200000c140783b */ /* 0x000fee0000000200 */
[C---:B------:R-:W-:Y:S01]  /*3db0*/  HMMA.16816.F32 R44, R56.reuse, R20, R44 ;  /* 0x00000014382c723c */ /* 0x040fe2000000182c */
[----:B------:R-:W2:Y:S07]  /*3dc0*/  LDSM.16.M88.4 R20, [R191+0x8800] ;  /* 0x00880000bf14783b */ /* 0x000eae0000000200 */
[C---:B------:R-:W-:Y:S08]  /*3dd0*/  HMMA.16816.F32 R28, R56.reuse, R80, R28 ;  /* 0x00000050381c723c */ /* 0x040ff0000000181c */
[----:B------:R-:W-:Y:S01]  /*3de0*/  HMMA.16816.F32 R24, R56, R82, R24 ;  /* 0x000000523818723c */ /* 0x000fe20000001818 */
[----:B------:R-:W5:Y:S04]  /*3df0*/  LDSM.16.M88.4 R56, [R184+0x2000] ;  /* 0x00200000b838783b */ /* 0x000f680000000200 */
[----:B------:R-:W1:Y:S03]  /*3e00*/  LDSM.16.M88.4 R80, [R191+0x9800] ;  /* 0x00980000bf50783b */ /* 0x000e660000000200 */
[C---:B---3--:R-:W-:Y:S08]  /*3e10*/  HMMA.16816.F32 R36, R72.reuse, R48, R36 ;  /* 0x000000304824723c */ /* 0x048ff00000001824 */
[C---:B------:R-:W-:Y:S01]  /*3e20*/  HMMA.16816.F32 R32, R72.reuse, R50, R32 ;  /* 0x000000324820723c */ /* 0x040fe20000001820 */
[----:B------:R-:W3:Y:S07]  /*3e30*/  LDSM.16.M88.4 R48, [R184+0x3000] ;  /* 0x00300000b830783b */ /* 0x000eee0000000200 */
[----:B----4-:R-:W-:Y:S08]  /*3e40*/  HMMA.16816.F32 R40, R72, R54, R40 ;  /* 0x000000364828723c */ /* 0x010ff00000001828 */
[C---:B------:R-:W-:Y:S08]  /*3e50*/  HMMA.16816.F32 R76, R60.reuse, R18, R76 ;  /* 0x000000123c4c723c */ /* 0x040ff0000000184c */
        /* <DEDUP_REMOVED lines=11> */
[----:B--2---:R-:W-:Y:S08]  /*3f10*/  HMMA.16816.F32 R40, R60, R22, R40 ;  /* 0x000000163c28723c */ /* 0x004ff00000001828 */
[C---:B-----5:R-:W-:Y:S08]  /*3f20*/  HMMA.16816.F32 R76, R64.reuse, R58, R76 ;  /* 0x0000003a404c723c */ /* 0x060ff0000000184c */
[----:B------:R-:W-:Y:S01]  /*3f30*/  HMMA.16816.F32 R8, R64, R56, R8 ;  /* 0x000000384008723c */ /* 0x000fe20000001808 */
[----:B------:R-:W-:Y:S07]  /*3f40*/  LDSM.16.M88.4 R56, [R195+0x4000] ;  /* 0x00400000c338783b */ /* 0x000fee0000000200 */
[C---:B------:R-:W-:Y:S01]  /*3f50*/  HMMA.16816.F32 R44, R60.reuse, R20, R44 ;  /* 0x000000143c2c723c */ /* 0x040fe2000000182c */
[----:B------:R-:W2:Y:S07]  /*3f60*/  LDSM.16.M88.4 R20, [R197+0xa800] ;  /* 0x00a80000c514783b */ /* 0x000eae0000000200 */
[C---:B------:R-:W-:Y:S08]  /*3f70*/  HMMA.16816.F32 R28, R60.reuse, R80, R28 ;  /* 0x000000503c1c723c */ /* 0x040ff0000000181c */
[----:B------:R-:W-:Y:S01]  /*3f80*/  HMMA.16816.F32 R24, R60, R82, R24 ;  /* 0x000000523c18723c */ /* 0x000fe20000001818 */
[----:B------:R-:W5:Y:S04]  /*3f90*/  LDSM.16.M88.4 R60, [R196+0x4000] ;  /* 0x00400000c43c783b */ /* 0x000f680000000200 */
[----:B------:R-:W-:Y:S03]  /*3fa0*/  LDSM.16.M88.4 R80, [R197+0xb800] ;  /* 0x00b80000c550783b */ /* 0x000fe60000000200 */
        /* <DEDUP_REMOVED lines=20> */
[----:B------:R-:W-:Y:S01]  /*40f0*/  HMMA.16816.F32 R44, R68, R20, R44 ;  /* 0x00000014442c723c */ /* 0x000fe2000000182c */
[----:B------:R-:W2:Y:S07]  /*4100*/  LDSM.16.M88.4 R20, [R193+0x4000] ;  /* 0x00400000c114783b */ /* 0x000eae0000000200 */
[C---:B---3--:R-:W-:Y:S08]  /*4110*/  HMMA.16816.F32 R36, R60.reuse, R48, R36 ;  /* 0x000000303c24723c */ /* 0x048ff00000001824 */
[----:B------:R-:W-:Y:S01]  /*4120*/  HMMA.16816.F32 R32, R60, R50, R32 ;  /* 0x000000323c20723c */ /* 0x000fe20000001820 */
[----:B------:R-:W3:Y:S07]  /*4130*/  LDSM.16.M88.4 R48, [R191+0xb000] ;  /* 0x00b00000bf30783b */ /* 0x000eee0000000200 */
[C---:B------:R-:W-:Y:S08]  /*4140*/  HMMA.16816.F32 R28, R68.reuse, R80, R28 ;  /* 0x00000050441c723c */ /* 0x040ff0000000181c */
[----:B------:R-:W-:Y:S08]  /*4150*/  HMMA.16816.F32 R24, R68, R82, R24 ;  /* 0x000000524418723c */ /* 0x000ff00000001818 */
[----:B----4-:R-:W-:Y:S08]  /*4160*/  HMMA.16816.F32 R40, R60, R54, R40 ;  /* 0x000000363c28723c */ /* 0x010ff00000001828 */
[C---:B------:R-:W-:Y:S08]  /*4170*/  HMMA.16816.F32 R76, R16.reuse, R66, R76 ;  /* 0x00000042104c723c */ /* 0x040ff0000000184c */
[----:B------:R-:W-:Y:S08]  /*4180*/  HMMA.16816.F32 R8, R16, R64, R8 ;  /* 0x000000401008723c */ /* 0x000ff00000001808 */
[C---:B------:R-:W-:Y:S01]  /*4190*/  HMMA.16816.F32 R44, R60.reuse, R52, R44 ;  /* 0x000000343c2c723c */ /* 0x040fe2000000182c */
[----:B------:R-:W4:Y:S07]  /*41a0*/  LDSM.16.M88.4 R52, [R184+0x4800] ;  /* 0x00480000b834783b */ /* 0x000f2e0000000200 */
[C---:B------:R-:W-:Y:S08]  /*41b0*/  HMMA.16816.F32 R28, R60.reuse, R72, R28 ;  /* 0x000000483c1c723c */ /* 0x040ff0000000181c */
[----:B------:R-:W-:Y:S07]  /*41c0*/  HMMA.16816.F32 R24, R60, R74, R24 ;  /* 0x0000004a3c18723c */ /* 0x000fee0000001818 */
[----:B------:R-:W-:Y:S01]  /*41d0*/  IMAD.IADD R60, R7, 0x1, R206 ;  /* 0x00000001073c7824 */ /* 0x000fe200078e02ce */
[----:B-1----:R-:W-:Y:S03]  /*41e0*/  HMMA.16816.F32 R40, R16, R14, R40 ;  /* 0x0000000e1028723c */ /* 0x002fe60000001828 */
[----:B------:R-:W-:Y:S01]  /*41f0*/  I2F R61, R60 ;  /* 0x0000003c003d7306 */ /* 0x000fe20000201400 */
[----:B------:R-:W-:-:S02]  /*4200*/  IADD3 R62, R60, 0x9, RZ ;  /* 0x000000093c3e7810 */ /* 0x000fc40007ffe0ff */
[----:B------:R-:W-:Y:S02]  /*4210*/  IADD3 R64, R60, 0x10, RZ ;  /* 0x000000103c407810 */ /* 0x000fe40007ffe0ff */
[----:B--2---:R-:W-:Y:S01]  /*4220*/  HMMA.16816.F32 R76, R20, R58, R76 ;  /* 0x0000003a144c723c */ /* 0x004fe2000000184c */
[C---:B------:R-:W-:Y:S02]  /*4230*/  ISETP.GE.AND P5, PT, R62.reuse, R223, PT ;  /* 0x000000df3e00720c */ /* 0x040fe40003fa6270 */
[----:B------:R-:W-:-:S04]  /*4240*/  ISETP.GE.AND P3, PT, R62, R211, PT ;  /* 0x000000d33e00720c */ /* 0x000fc80003f66270 */
[----:B------:R-:W-:Y:S01]  /*4250*/  IADD3 R58, R60, 0x1, RZ ;  /* 0x000000013c3a7810 */ /* 0x000fe20007ffe0ff */
[----:B------:R-:W-:Y:S03]  /*4260*/  HMMA.16816.F32 R8, R20, R56, R8 ;  /* 0x000000381408723c */ /* 0x000fe60000001808 */
[----:B------:R-:W1:Y:S01]  /*4270*/  I2F R4, R58 ;  /* 0x0000003a00047306 */ /* 0x000e620000201400 */
[C---:B------:R-:W-:Y:S02]  /*4280*/  ISETP.GE.AND P4, PT, R58.reuse, R223, PT ;  /* 0x000000df3a00720c */ /* 0x040fe40003f86270 */
[----:B------:R-:W-:Y:S02]  /*4290*/  ISETP.GE.AND P1, PT, R58, R211, PT ;  /* 0x000000d33a00720c */ /* 0x000fe40003f26270 */
[----:B------:R-:W-:Y:S01]  /*42a0*/  HMMA.16816.F32 R44, R16, R12, R44 ;  /* 0x0000000c102c723c */ /* 0x000fe2000000182c */
[----:B------:R-:W2:Y:S01]  /*42b0*/  LDSM.16.M88.4 R12, [R191+0xb800] ;  /* 0x00b80000bf0c783b */ /* 0x000ea20000000200 */
[----:B------:R-:W-:-:S04]  /*42c0*/  IADD3 R56, R60, 0x8, RZ ;  /* 0x000000083c387810 */ /* 0x000fc80007ffe0ff */
[----:B------:R5:W-:Y:S01]  /*42d0*/  I2F R65, R56 ;  /* 0x0000003800417306 */ /* 0x000be20000201400 */
[C---:B------:R-:W-:Y:S01]  /*42e0*/  ISETP.GE.AND P6, PT, R56.reuse, R223, PT ;  /* 0x000000df3800720c */ /* 0x040fe20003fc6270 */
[----:B---3--:R-:W-:Y:S01]  /*42f0*/  HMMA.16816.F32 R36, R16, R48, R36 ;  /* 0x000000301024723c */ /* 0x008fe20000001824 */
[----:B------:R-:W-:-:S05]  /*4300*/  ISETP.GE.AND P2, PT, R56, R211, PT ;  /* 0x000000d33800720c */ /* 0x000fca0003f46270 */
[----:B------:R-:W3:Y:S02]  /*4310*/  I2F R48, R62 ;  /* 0x0000003e00307306 */ /* 0x000ee40000201400 */
[----:B----4-:R-:W-:Y:S01]  /*4320*/  HMMA.16816.F32 R40, R20, R54, R40 ;  /* 0x000000361428723c */ /* 0x010fe20000001828 */
[CC--:B-1----:R-:W-:Y:S02]  /*4330*/  FFMA.FTZ R49, R0.reuse, R4.reuse, R9 ;  /* 0x0000000400317223 */ /* 0x0c2fe40000010009 */
[----:B------:R-:W-:Y:S01]  /*4340*/  FFMA.FTZ R11, R0, R4, R11 ;  /* 0x00000004000b7223 */ /* 0x000fe2000001000b */
[----:B------:R-:W-:Y:S01]  /*4350*/  IADD3 R4, R60, 0x11, RZ ;  /* 0x000000113c047810 */ /* 0x000fe20007ffe0ff */
[CC--:B------:R-:W-:Y:S01]  /*4360*/  FFMA.FTZ R8, R0.reuse, R61.reuse, R8 ;  /* 0x0000003d00087223 */ /* 0x0c0fe20000010008 */
[----:B-----5:R-:W1:Y:S01]  /*4370*/  LDSM.16.M88.4 R56, [R184+0x5000] ;  /* 0x00500000b838783b */ /* 0x020e620000000200 */
[----:B------:R4:W5:Y:S01]  /*4380*/  I2F R9, R64 ;  /* 0x0000004000097306 */ /* 0x0009620000201400 */
[----:B------:R-:W-:Y:S01]  /*4390*/  HMMA.16816.F32 R32, R16, R50, R32 ;  /* 0x000000321020723c */ /* 0x000fe20000001820 */
[----:B------:R-:W-:Y:S01]  /*43a0*/  FSEL R63, R11, -INF , !P1 ;  /* 0xff8000000b3f7808 */ /* 0x000fe20004800000 */
[----:B------:R-:W-:Y:S01]  /*43b0*/  FFMA.FTZ R61, R0, R61, R10 ;  /* 0x0000003d003d7223 */ /* 0x000fe2000001000a */
[----:B------:R-:W-:Y:S01]  /*43c0*/  ISETP.GE.AND P1, PT, R64, R211, PT ;  /* 0x000000d34000720c */ /* 0x000fe20003f26270 */
[----:B---3--:R-:W-:-:S03]  /*43d0*/  FFMA.FTZ R77, R0, R48, R77 ;  /* 0x00000030004d7223 */ /* 0x008fc6000001004d */
[----:B------:R-:W-:Y:S01]  /*43e0*/  IADD3 R50, R60, 0x18, RZ ;  /* 0x000000183c327810 */ /* 0x000fe20007ffe0ff */
[C---:B------:R-:W-:Y:S01]  /*43f0*/  FFMA.FTZ R55, R0.reuse, R48, R79 ;  /* 0x0000003000377223 */ /* 0x040fe2000001004f */
[----:B------:R-:W-:Y:S01]  /*4400*/  HMMA.16816.F32 R44, R20, R52, R44 ;  /* 0x00000034142c723c */ /* 0x000fe2000000182c */
[----:B------:R-:W-:Y:S01]  /*4410*/  FFMA.FTZ R62, R0, R65, R76 ;  /* 0x00000041003e7223 */ /* 0x000fe2000001004c */
[----:B------:R-:W-:Y:S01]  /*4420*/  FSEL R54, R77, -INF , !P5 ;  /* 0xff8000004d367808 */ /* 0x000fe20006800000 */
[----:B------:R5:W3:Y:S01]  /*4430*/  I2F R11, R4 ;  /* 0x00000004000b7306 */ /* 0x000ae20000201400 */
[----:B------:R-:W-:Y:S02]  /*4440*/  FSEL R55, R55, -INF , !P3 ;  /* 0xff80000037377808 */ /* 0x000fe40005800000 */
[----:B------:R-:W-:Y:S01]  /*4450*/  ISETP.GE.AND P5, PT, R50, R223, PT ;  /* 0x000000df3200720c */ /* 0x000fe20003fa6270 */
[----:B------:R-:W-:Y:S01]  /*4460*/  FFMA.FTZ R53, R0, R65, R78 ;  /* 0x0000004100357223 */ /* 0x000fe2000001004e */
[----:B------:R-:W-:Y:S01]  /*4470*/  FSEL R52, R49, -INF , !P4 ;  /* 0xff80000031347808 */ /* 0x000fe20006000000 */
[----:B--2---:R-:W-:Y:S01]  /*4480*/  HMMA.16816.F32 R24, R16, R14, R24 ;  /* 0x0000000e1018723c */ /* 0x004fe20000001818 */
[----:B------:R-:W-:Y:S01]  /*4490*/  ISETP.GE.AND P3, PT, R50, R211, PT ;  /* 0x000000d33200720c */ /* 0x000fe20003f66270 */
[----:B------:R2:W1:Y:S01]  /*44a0*/  I2F R65, R50 ;  /* 0x0000003200417306 */ /* 0x0004620000201400 */
[----:B------:R-:W-:-:S02]  /*44b0*/  FSEL R62, R62, -INF , !P6 ;  /* 0xff8000003e3e7808 */ /* 0x000fc40007000000 */
[----:B------:R-:W-:Y:S02]  /*44c0*/  FSEL R53, R53, -INF , !P2 ;  /* 0xff80000035357808 */ /* 0x000fe40005000000 */
[C---:B------:R-:W-:Y:S01]  /*44d0*/  ISETP.GE.AND P6, PT, R4.reuse, R223, PT ;  /* 0x000000df0400720c */ /* 0x040fe20003fc6270 */
[----:B------:R-:W-:Y:S01]  /*44e0*/  HMMA.16816.F32 R28, R16, R12, R28 ;  /* 0x0000000c101c723c */ /* 0x000fe2000000181c */
[----:B------:R-:W-:Y:S02]  /*44f0*/  ISETP.GE.AND P2, PT, R4, R211, PT ;  /* 0x000000d30400720c */ /* 0x000fe40003f46270 */
[----:B------:R-:W-:Y:S02]  /*4500*/  ISETP.GE.AND P4, PT, R64, R223, PT ;  /* 0x000000df4000720c */ /* 0x000fe40003f86270 */
[----:B----4-:R-:W-:Y:S02]  /*4510*/  IADD3 R64, R60, 0x19, RZ ;  /* 0x000000193c407810 */ /* 0x010fe40007ffe0ff */
[----:B-----5:R-:W-:-:S02]  /*4520*/  FFMA.FTZ R4, R0, R9, R44 ;  /* 0x0000000900047223 */ /* 0x020fc4000001002c */
[----:B------:R-:W-:Y:S01]  /*4530*/  FFMA.FTZ R9, R0, R9, R46 ;  /* 0x0000000900097223 */ /* 0x000fe2000001002e */
[----:B--2---:R-:W2:Y:S01]  /*4540*/  LDSM.16.M88.4 R48, [R184+0x5800] ;  /* 0x00580000b830783b */ /* 0x004ea20000000200 */
[----:B------:R-:W-:Y:S01]  /*4550*/  IADD3 R46, R60, 0x20, RZ ;  /* 0x000000203c2e7810 */ /* 0x000fe20007ffe0ff */
[C---:B-1----:R-:W-:Y:S01]  /*4560*/  HMMA.16816.F32 R36, R20.reuse, R56, R36 ;  /* 0x000000381424723c */ /* 0x042fe20000001824 */
[C---:B---3--:R-:W-:Y:S01]  /*4570*/  FFMA.FTZ R12, R0.reuse, R11, R45 ;  /* 0x0000000b000c7223 */ /* 0x048fe2000001002d */
[----:B------:R-:W1:Y:S01]  /*4580*/  I2F R44, R64 ;  /* 0x00000040002c7306 */ /* 0x000e620000201400 */
[-C--:B------:R-:W-:Y:S01]  /*4590*/  FFMA.FTZ R40, R0, R65.reuse, R40 ;  /* 0x0000004100287223 */ /* 0x080fe20000010028 */
[----:B------:R-:W-:Y:S01]  /*45a0*/  FSEL R4, R4, -INF , !P4 ;  /* 0xff80000004047808 */ /* 0x000fe20006000000 */
[----:B------:R-:W-:Y:S01]  /*45b0*/  FFMA.FTZ R13, R0, R65, R42 ;  /* 0x00000041000d7223 */ /* 0x000fe2000001002a */
[----:B------:R-:W-:Y:S01]  /*45c0*/  IADD3 R42, R60, 0x29, RZ ;  /* 0x000000293c2a7810 */ /* 0x000fe20007ffe0ff */
[----:B------:R-:W-:Y:S01]  /*45d0*/  FFMA.FTZ R47, R0, R11, R47 ;  /* 0x0000000b002f7223 */ /* 0x000fe2000001002f */
[----:B------:R-:W-:Y:S01]  /*45e0*/  HMMA.16816.F32 R32, R20, R58, R32 ;  /* 0x0000003a1420723c */ /* 0x000fe20000001820 */
[----:B------:R-:W-:Y:S01]  /*45f0*/  IADD3 R56, R60, 0x21, RZ ;  /* 0x000000213c387810 */ /* 0x000fe20007ffe0ff */
[----:B------:R-:W3:Y:S01]  /*4600*/  I2F R45, R46 ;  /* 0x0000002e002d7306 */ /* 0x000ee20000201400 */
[----:B------:R-:W-:Y:S01]  /*4610*/  FSEL R14, R40, -INF , !P5 ;  /* 0xff800000280e7808 */ /* 0x000fe20006800000 */
[----:B------:R-:W-:-:S04]  /*4620*/  DEPBAR.LE SB0, 0x0 ;  /* 0x000080000000791a */ /* 0x000fc80000000000 */
[----:B------:R-:W-:Y:S02]  /*4630*/  IADD3 R40, R60, 0x28, RZ ;  /* 0x000000283c287810 */ /* 0x000fe40007ffe0ff */
[----:B------:R-:W4:Y:S01]  /*4640*/  I2F R15, R56 ;  /* 0x00000038000f7306 */ /* 0x000f220000201400 */
[----:B------:R-:W-:Y:S01]  /*4650*/  FSEL R101, R47, -INF , !P2 ;  /* 0xff8000002f657808 */ /* 0x000fe20005000000 */
[-C--:B-1----:R-:W-:Y:S01]  /*4660*/  FFMA.FTZ R16, R0, R44.reuse, R41 ;  /* 0x0000002c00107223 */ /* 0x082fe20000010029 */
[----:B------:R-:W-:Y:S01]  /*4670*/  ISETP.GE.AND P2, PT, R46, R211, PT ;  /* 0x000000d32e00720c */ /* 0x000fe20003f46270 */
[----:B------:R-:W-:Y:S01]  /*4680*/  FFMA.FTZ R11, R0, R44, R43 ;  /* 0x0000002c000b7223 */ /* 0x000fe2000001002b */
[----:B------:R-:W-:Y:S02]  /*4690*/  FSEL R12, R12, -INF , !P6 ;  /* 0xff8000000c0c7808 */ /* 0x000fe40007000000 */
[----:B------:R-:W-:Y:S01]  /*46a0*/  ISETP.GE.AND P6, PT, R46, R223, PT ;  /* 0x000000df2e00720c */ /* 0x000fe20003fc6270 */
[----:B------:R-:W1:Y:S01]  /*46b0*/  I2F R18, R42 ;  /* 0x0000002a00127306 */ /* 0x000e620000201400 */
[CC--:B---3--:R-:W-:Y:S01]  /*46c0*/  FFMA.FTZ R38, R0.reuse, R45.reuse, R38 ;  /* 0x0000002d00267223 */ /* 0x0c8fe20000010026 */
[----:B------:R-:W-:Y:S01]  /*46d0*/  FSEL R9, R9, -INF , !P1 ;  /* 0xff80000009097808 */ /* 0x000fe20004800000 */
[----:B------:R-:W-:Y:S01]  /*46e0*/  FFMA.FTZ R170, R0, R45, R36 ;  /* 0x0000002d00aa7223 */ /* 0x000fe20000010024 */
[----:B------:R-:W-:-:S02]  /*46f0*/  IADD3 R36, R60, 0x30, RZ ;  /* 0x000000303c247810 */ /* 0x000fc40007ffe0ff */
[----:B------:R-:W-:Y:S02]  /*4700*/  FSEL R167, R38, -INF , !P2 ;  /* 0xff80000026a77808 */ /* 0x000fe40005000000 */
[----:B------:R-:W3:Y:S01]  /*4710*/  I2F R17, R40 ;  /* 0x0000002800117306 */ /* 0x000ee20000201400 */
[----:B------:R-:W-:Y:S01]  /*4720*/  IADD3 R38, R60, 0x31, RZ ;  /* 0x000000313c267810 */ /* 0x000fe20007ffe0ff */
[-C--:B----4-:R-:W-:Y:S01]  /*4730*/  FFMA.FTZ R37, R0, R15.reuse, R37 ;  /* 0x0000000f00257223 */ /* 0x090fe20000010025 */
[----:B------:R-:W-:Y:S01]  /*4740*/  FSEL R170, R170, -INF , !P6 ;  /* 0xff800000aaaa7808 */ /* 0x000fe20007000000 */
[C---:B--2---:R-:W-:Y:S01]  /*4750*/  HMMA.16816.F32 R24, R20.reuse, R50, R24 ;  /* 0x000000321418723c */ /* 0x044fe20000001818 */
[----:B------:R-:W-:Y:S01]  /*4760*/  FFMA.FTZ R39, R0, R15, R39 ;  /* 0x0000000f00277223 */ /* 0x000fe20000010027 */
[-C--:B------:R-:W-:Y:S02]  /*4770*/  ISETP.GE.AND P6, PT, R42, R223.reuse, PT ;  /* 0x000000df2a00720c */ /* 0x080fe40003fc6270 */
[----:B------:R-:W2:Y:S01]  /*4780*/  I2F R15, R36 ;  /* 0x00000024000f7306 */ /* 0x000ea20000201400 */
[-C--:B-1----:R-:W-:Y:S01]  /*4790*/  FFMA.FTZ R33, R0, R18.reuse, R33 ;  /* 0x0000001200217223 */ /* 0x082fe20000010021 */
[----:B------:R-:W-:Y:S01]  /*47a0*/  ISETP.GE.AND P4, PT, R64, R223, PT ;  /* 0x000000df4000720c */ /* 0x000fe20003f86270 */
[----:B------:R-:W-:Y:S01]  /*47b0*/  FFMA.FTZ R35, R0, R18, R35 ;  /* 0x0000001200237223 */ /* 0x000fe20000010023 */
[----:B------:R-:W-:Y:S01]  /*47c0*/  HMMA.16816.F32 R28, R20, R48, R28 ;  /* 0x00000030141c723c */ /* 0x000fe2000000181c */
[----:B------:R-:W-:-:S02]  /*47d0*/  IADD3 R18, R60, 0x39, RZ ;  /* 0x000000393c127810 */ /* 0x000fc40007ffe0ff */
[----:B------:R-:W-:Y:S01]  /*47e0*/  FSEL R168, R33, -INF , !P6 ;  /* 0xff80000021a87808 */ /* 0x000fe20007000000 */
[----:B------:R-:W-:Y:S01]  /*47f0*/  I2F R19, R38 ;  /* 0x0000002600137306 */ /* 0x000fe20000201400 */
[----:B---3--:R-:W-:Y:S01]  /*4800*/  FFMA.FTZ R32, R0, R17, R32 ;  /* 0x0000001100207223 */ /* 0x008fe20000010020 */
[----:B------:R-:W-:Y:S01]  /*4810*/  ISETP.GE.AND P1, PT, R64, R211, PT ;  /* 0x000000d34000720c */ /* 0x000fe20003f26270 */
[----:B------:R-:W-:Y:S01]  /*4820*/  FFMA.FTZ R34, R0, R17, R34 ;  /* 0x0000001100227223 */ /* 0x000fe20000010022 */
[----:B------:R-:W-:Y:S02]  /*4830*/  IADD3 R20, R60, 0x38, RZ ;  /* 0x000000383c147810 */ /* 0x000fe40007ffe0ff */
[-C--:B------:R-:W-:Y:S02]  /*4840*/  ISETP.GE.AND P5, PT, R56, R223.reuse, PT ;  /* 0x000000df3800720c */ /* 0x080fe40003fa6270 */
[----:B------:R-:W1:Y:S01]  /*4850*/  I2F R21, R20 ;  /* 0x0000001400157306 */ /* 0x000e620000201400 */
[----:B------:R-:W-:-:S02]  /*4860*/  ISETP.GE.AND P6, PT, R20, R223, PT ;  /* 0x000000df1400720c */ /* 0x000fc40003fc6270 */
[----:B------:R-:W-:Y:S02]  /*4870*/  FSEL R13, R13, -INF , !P3 ;  /* 0xff8000000d0d7808 */ /* 0x000fe40005800000 */
[----:B------:R-:W-:Y:S02]  /*4880*/  FSEL R16, R16, -INF , !P4 ;  /* 0xff80000010107808 */ /* 0x000fe40006000000 */
[----:B------:R-:W-:Y:S01]  /*4890*/  FSEL R11, R11, -INF , !P1 ;  /* 0xff8000000b0b7808 */ /* 0x000fe20004800000 */
[----:B------:R-:W3:Y:S01]  /*48a0*/  I2F R17, R18 ;  /* 0x0000001200117306 */ /* 0x000ee20000201400 */
[----:B------:R-:W-:Y:S02]  /*48b0*/  ISETP.GE.AND P3, PT, R56, R211, PT ;  /* 0x000000d33800720c */ /* 0x000fe40003f66270 */
[----:B------:R-:W-:Y:S01]  /*48c0*/  ISETP.GE.AND P4, PT, R40, R223, PT ;  /* 0x000000df2800720c */ /* 0x000fe20003f86270 */
[----:B--2---:R-:W-:Y:S01]  /*48d0*/  FFMA.FTZ R28, R0, R15, R28 ;  /* 0x0000000f001c7223 */ /* 0x004fe2000001001c */
[----:B------:R-:W-:Y:S01]  /*48e0*/  ISETP.GE.AND P1, PT, R40, R211, PT ;  /* 0x000000d32800720c */ /* 0x000fe20003f26270 */
[C---:B------:R-:W-:Y:S01]  /*48f0*/  FFMA.FTZ R30, R0.reuse, R15, R30 ;  /* 0x0000000f001e7223 */ /* 0x040fe2000001001e */
[----:B------:R-:W-:Y:S01]  /*4900*/  FSEL R164, R37, -INF , !P5 ;  /* 0xff80000025a47808 */ /* 0x000fe20006800000 */
[----:B-1----:R-:W-:Y:S01]  /*4910*/  FFMA.FTZ R24, R0, R21, R24 ;  /* 0x0000001500187223 */ /* 0x002fe20000010018 */
[----:B------:R-:W-:Y:S01]  /*4920*/  ISETP.GE.AND P5, PT, R36, R223, PT ;  /* 0x000000df2400720c */ /* 0x000fe20003fa6270 */
[CC--:B------:R-:W-:Y:S01]  /*4930*/  FFMA.FTZ R29, R0.reuse, R19.reuse, R29 ;  /* 0x00000013001d7223 */ /* 0x0c0fe2000001001d */
[----:B------:R-:W-:Y:S01]  /*4940*/  FSEL R217, R39, -INF , !P3 ;  /* 0xff80000027d97808 */ /* 0x000fe20005800000 */
[----:B------:R-:W-:Y:S01]  /*4950*/  FFMA.FTZ R31, R0, R19, R31 ;  /* 0x00000013001f7223 */ /* 0x000fe2000001001f */
[----:B------:R-:W-:Y:S01]  /*4960*/  FSEL R142, R24, -INF , !P6 ;  /* 0xff800000188e7808 */ /* 0x000fe20007000000 */
[----:B------:R-:W-:Y:S01]  /*4970*/  FFMA.FTZ R26, R0, R21, R26 ;  /* 0x00000015001a7223 */ /* 0x000fe2000001001a */
[----:B------:R-:W-:Y:S01]  /*4980*/  ISETP.GE.AND P6, PT, R134, 0x2, PT ;  /* 0x000000028600780c */ /* 0x000fe20003fc6270 */
[-C--:B---3--:R-:W-:Y:S01]  /*4990*/  FFMA.FTZ R25, R0, R17.reuse, R25 ;  /* 0x0000001100197223 */ /* 0x088fe20000010019 */
[----:B------:R-:W-:Y:S01]  /*49a0*/  FSEL R162, R32, -INF , !P4 ;  /* 0xff80000020a27808 */ /* 0x000fe20006000000 */
[----:B------:R-:W-:Y:S01]  /*49b0*/  FFMA.FTZ R27, R0, R17, R27 ;  /* 0x00000011001b7223 */ /* 0x000fe2000001001b */
[----:B------:R-:W-:Y:S01]  /*49c0*/  FSEL R175, R34, -INF , !P1 ;  /* 0xff80000022af7808 */ /* 0x000fe20004800000 */
[----:B------:R-:W-:Y:S01]  /*49d0*/  BAR.SYNC.DEFER_BLOCKING 0x0 ;  /* 0x0000000000007b1d */ /* 0x000fe20000010000 */
[----:B------:R-:W-:-:S02]  /*49e0*/  ISETP.GE.AND P2, PT, R42, R211, PT ;  /* 0x000000d32a00720c */ /* 0x000fc40003f46270 */
[----:B------:R-:W-:Y:S02]  /*49f0*/  ISETP.GE.AND P3, PT, R36, R211, PT ;  /* 0x000000d32400720c */ /* 0x000fe40003f66270 */
[C---:B------:R-:W-:Y:S02]  /*4a00*/  ISETP.GE.AND P4, PT, R38.reuse, R223, PT ;  /* 0x000000df2600720c */ /* 0x040fe40003f86270 */
[----:B------:R-:W-:Y:S02]  /*4a10*/  ISETP.GE.AND P1, PT, R38, R211, PT ;  /* 0x000000d32600720c */ /* 0x000fe40003f26270 */
[----:B------:R-:W-:Y:S02]  /*4a20*/  FSEL R174, R28, -INF , !P5 ;  /* 0xff8000001cae7808 */ /* 0x000fe40006800000 */
[----:B------:R-:W-:Y:S02]  /*4a30*/  FSEL R173, R35, -INF , !P2 ;  /* 0xff80000023ad7808 */ /* 0x000fe40005000000 */
[----:B------:R-:W-:-:S02]  /*4a40*/  ISETP.GE.AND P5, PT, R60, R223, PT ;  /* 0x000000df3c00720c */ /* 0x000fc40003fa6270 */
[----:B------:R-:W-:Y:S02]  /*4a50*/  FSEL R169, R30, -INF , !P3 ;  /* 0xff8000001ea97808 */ /* 0x000fe40005800000 */
[----:B------:R-:W-:Y:S02]  /*4a60*/  FSEL R172, R29, -INF , !P4 ;  /* 0xff8000001dac7808 */ /* 0x000fe40006000000 */
[----:B------:R-:W-:Y:S02]  /*4a70*/  FSEL R143, R31, -INF , !P1 ;  /* 0xff8000001f8f7808 */ /* 0x000fe40004800000 */
[-C--:B------:R-:W-:Y:S02]  /*4a80*/  ISETP.GE.AND P2, PT, R20, R211.reuse, PT ;  /* 0x000000d31400720c */ /* 0x080fe40003f46270 */
[----:B------:R-:W-:Y:S02]  /*4a90*/  ISETP.GE.AND P3, PT, R60, R211, PT ;  /* 0x000000d33c00720c */ /* 0x000fe40003f66270 */
[----:B------:R-:W-:-:S02]  /*4aa0*/  ISETP.GE.AND P4, PT, R18, R223, PT ;  /* 0x000000df1200720c */ /* 0x000fc40003f86270 */
[----:B------:R-:W-:Y:S02]  /*4ab0*/  ISETP.GE.AND P1, PT, R18, R211, PT ;  /* 0x000000d31200720c */ /* 0x000fe40003f26270 */
        /* <DEDUP_REMOVED lines=45> */
[----:B------:R-:W-:Y:S02]  /*4d90*/  IMAD.WIDE R22, R6, 0x4, R214 ;  /* 0x0000000406167825 */ /* 0x000fe400078e02d6 */
        /* <DEDUP_REMOVED lines=14> */
[----:B------:R-:W-:Y:S01]  /*4e80*/  IMAD R18, R17, c[0x0][0x184], R18 ;  /* 0x0000610011127a24 */ /* 0x000fe200078e0212 */
[----:B------:R-:W-:-:S03]  /*4e90*/  MOV R17, R20 ;  /* 0x0000001400117202 */ /* 0x000fc60000000f00 */
[----:B------:R-:W-:Y:S01]  /*4ea0*/  IMAD.IADD R22, R21, 0x1, R18 ;  /* 0x0000000115167824 */ /* 0x000fe200078e0212 */
[----:B------:R-:W-:Y:S05]  /*4eb0*/  BRA `(.L_x_2140) ;  /* 0x0000002000007947 */ /* 0x000fea0003800000 */
.L_x_2139:
[----:B------:R-:W-:-:S04]  /*4ec0*/  LEA R17, -R6, RZ, 0x6 ;  /* 0x000000ff06117211 */ /* 0x000fc800078e31ff */
[----:B------:R-:W-:Y:S02]  /*4ed0*/  SHF.R.S32.HI R22, RZ, 0x1f, R17 ;  /* 0x0000001fff167819 */ /* 0x000fe40000011411 */
.L_x_2140:
        /* <DEDUP_REMOVED lines=8> */
[C---:B------:R-:W-:Y:S01]  /*4f60*/  @!P5 LEA R36, P1, R7.reuse, c[0x0][0x168], 0x1 ;  /* 0x00005a000724da11 */ /* 0x040fe200078208ff */
[----:B------:R-:W-:Y:S01]  /*4f70*/  @!P4 IMAD.X R15, R22, 0x1, R135, P2 ;  /* 0x00000001160fc824 */ /* 0x000fe200010e0687 */
[C---:B------:R-:W-:Y:S02]  /*4f80*/  @!P4 LEA R30, P2, R18.reuse, c[0x0][0x168], 0x1 ;  /* 0x00005a00121eca11 */ /* 0x040fe400078408ff */
        /* <DEDUP_REMOVED lines=108> */
.L_x_2142:
[----:B------:R-:W-:Y:S05]  /*5650*/  BSYNC B0 ;  /* 0x0000000000007941 */ /* 0x000fea0003800000 */
.L_x_2141:
[----:B------:R-:W0:Y:S01]  /*5660*/  LDGDEPBAR ;  /* 0x00000000000079af */ /* 0x000e220000000000 */
[----:B------:R-:W-:-:S04]  /*5670*/  IADD3 R216, P1, R17, R216, RZ ;  /* 0x000000d811d87210 */ /* 0x000fc80007f3e0ff */
[----:B------:R-:W-:Y:S02]  /*5680*/  IADD3.X R135, R22, R135, RZ, P1, !PT ;  /* 0x0000008716877210 */ /* 0x000fe40000ffe4ff */
.L_x_2138:
[----:B------:R-:W-:Y:S02]  /*5690*/  FMNMX.FTZ R15, R10, R52, !PT ;  /* 0x000000340a0f7209 */ /* 0x000fe40007810000 */
[----:B-1----:R-:W-:Y:S02]  /*56a0*/  FMNMX.FTZ R18, R8, R63, !PT ;  /* 0x0000003f08127209 */ /* 0x002fe40007810000 */
        /* <DEDUP_REMOVED lines=28> */
[----:B------:R-:W-:Y:S01]  /*5870*/  SHF.L.U32 R192, R2, 0x1, RZ ;  /* 0x0000000102c07819 */ /* 0x000fe200000006ff */
[----:B--2---:R-:W1:Y:S03]  /*5880*/  SHFL.BFLY PT, R6, R15, 0x2, 0x1f ;  /* 0x0c401f000f067f89 */ /* 0x004e6600000e0000 */
[-C--:B------:R-:W-:Y:S01]  /*5890*/  LEA R190, R5, R192.reuse, 0x1 ;  /* 0x000000c005be7211 */ /* 0x080fe200078e08ff */
[----:B------:R-:W2:Y:S01]  /*58a0*/  SHFL.BFLY PT, R7, R18, 0x2, 0x1f ;  /* 0x0c401f0012077f89 */ /* 0x000ea200000e0000 */
[C---:B------:R-:W-:Y:S02]  /*58b0*/  LEA R189, R3.reuse, R192, 0x1 ;  /* 0x000000c003bd7211 */ /* 0x040fe400078e08ff */
[----:B------:R-:W-:Y:S01]  /*58c0*/  LEA R188, R3, R190, 0x1 ;  /* 0x000000be03bc7211 */ /* 0x000fe200078e08ff */
[----:B------:R-:W-:Y:S04]  /*58d0*/  LDSM.16.MT88.4 R64, [R192+0xe000] ;  /* 0x00e00000c040783b */ /* 0x000fe80000004200 */
        /* <DEDUP_REMOVED lines=26> */
[--C-:B------:R-:W-:Y:S02]  /*5a80*/  FFMA.FTZ R155, R62, c[0x0][0x23c], -R171.reuse ;  /* 0x00008f003e9b7a23 */ /* 0x100fe400000108ab */
        /* <DEDUP_REMOVED lines=10> */
[----:B------:R-:W-:Y:S01]  /*5b30*/  LDSM.16.MT88.4 R24, [R190+0xe800] ;  /* 0x00e80000be18783b */ /* 0x000fe20000004200 */
[--C-:B------:R-:W-:Y:S02]  /*5b40*/  FFMA.FTZ R150, R9, c[0x0][0x23c], -R166.reuse ;  /* 0x00008f0009967a23 */ /* 0x100fe400000108a6 */
[----:B------:R-:W-:Y:S01]  /*5b50*/  FFMA.FTZ R2, R11, c[0x0][0x23c], -R166 ;  /* 0x00008f000b027a23 */ /* 0x000fe200000108a6 */
[----:B------:R-:W2:Y:S01]  /*5b60*/  LDSM.16.MT88.4 R4, [R188+0x10000] ;  /* 0x01000000bc04783b */ /* 0x000ea20000004200 */
[--C-:B------:R-:W-:Y:S01]  /*5b70*/  FFMA.FTZ R152, R12, c[0x0][0x23c], -R171.reuse ;  /* 0x00008f000c987a23 */ /* 0x100fe200000108ab */
        /* <DEDUP_REMOVED lines=29> */
[----:B----4-:R-:W-:Y:S01]  /*5d50*/  F2FP.PACK_AB R113, R157, R156 ;  /* 0x0000009c9d71723e */ /* 0x010fe200000000ff */
[----:B------:R-:W-:-:S02]  /*5d60*/  FFMA.FTZ R171, R140, c[0x0][0x23c], -R171 ;  /* 0x00008f008cab7a23 */ /* 0x000fc400000108ab */
[----:B------:R-:W-:Y:S01]  /*5d70*/  FFMA.FTZ R166, R165, c[0x0][0x23c], -R166 ;  /* 0x00008f00a5a67a23 */ /* 0x000fe200000108a6 */
[----:B------:R-:W-:Y:S01]  /*5d80*/  LDSM.16.MT88.4 R140, [R190+0xd800] ;  /* 0x00d80000be8c783b */ /* 0x000fe20000004200 */
[----:B------:R-:W-:Y:S02]  /*5d90*/  FADD.FTZ R157, R156, R157 ;  /* 0x0000009d9c9d7221 */ /* 0x000fe40000010000 */
[----:B------:R-:W-:Y:S01]  /*5da0*/  MUFU.EX2 R153, R153 ;  /* 0x0000009900997308 */ /* 0x000fe20000000800 */
[----:B------:R-:W-:-:S04]  /*5db0*/  FADD.FTZ R160, R160, R159 ;  /* 0x0000009fa0a07221 */ /* 0x000fc80000010000 */
[----:B------:R-:W-:Y:S01]  /*5dc0*/  FADD.FTZ R155, R155, R160 ;  /* 0x000000a09b9b7221 */ /* 0x000fe20000010000 */
[C---:B---3--:R-:W-:Y:S02]  /*5dd0*/  F2FP.PACK_AB R115, R151.reuse, R158 ;  /* 0x0000009e9773723e */ /* 0x048fe400000000ff */
[----:B------:R-:W3:Y:S01]  /*5de0*/  MUFU.EX2 R152, R152 ;  /* 0x0000009800987308 */ /* 0x000ee20000000800 */
[----:B------:R-:W-:Y:S02]  /*5df0*/  FADD.FTZ R158, R158, R157 ;  /* 0x0000009d9e9e7221 */ /* 0x000fe40000010000 */
[----:B------:R-:W-:Y:S02]  /*5e00*/  FADD.FTZ R154, R154, R155 ;  /* 0x0000009b9a9a7221 */ /* 0x000fe40000010000 */
        /* <DEDUP_REMOVED lines=17> */
[C---:B-----5:R-:W-:Y:S02]  /*5f20*/  HMMA.16816.F32 R84, R112.reuse, R88, RZ ;  /* 0x000000587054723c */ /* 0x060fe400000018ff */
[----:B------:R-:W-:Y:S06]  /*5f30*/  MUFU.EX2 R162, R162 ;  /* 0x000000a200a27308 */ /* 0x000fec0000000800 */
[C---:B------:R-:W-:Y:S02]  /*5f40*/  HMMA.16816.F32 R92, R112.reuse, R96, RZ ;  /* 0x00000060705c723c */ /* 0x040fe400000018ff */
[----:B------:R-:W-:Y:S06]  /*5f50*/  MUFU.EX2 R163, R163 ;  /* 0x000000a300a37308 */ /* 0x000fec0000000800 */
[C---:B------:R-:W-:Y:S02]  /*5f60*/  HMMA.16816.F32 R100, R112.reuse, R104, RZ ;  /* 0x000000687064723c */ /* 0x040fe400000018ff */
[----:B------:R-:W-:Y:S06]  /*5f70*/  MUFU.EX2 R167, R167 ;  /* 0x000000a700a77308 */ /* 0x000fec0000000800 */
[C---:B--2---:R-:W-:Y:S02]  /*5f80*/  HMMA.16816.F32 R108, R112.reuse, R120, RZ ;  /* 0x00000078706c723c */ /* 0x044fe400000018ff */
[----:B------:R-:W2:Y:S06]  /*5f90*/  MUFU.EX2 R168, R168 ;  /* 0x000000a800a87308 */ /* 0x000eac0000000800 */
        /* <DEDUP_REMOVED lines=24> */
[----:B------:R-:W-:-:S04]  /*6120*/  FADD.FTZ R150, R150, R151 ;  /* 0x0000009796967221 */ /* 0x000fc80000010000 */
[----:B------:R-:W-:Y:S01]  /*6130*/  FADD.FTZ R150, R3, R150 ;  /* 0x0000009603967221 */ /* 0x000fe20000010000 */
[----:B------:R-:W-:Y:S02]  /*6140*/  F2FP.PACK_AB R6, R145, R148 ;  /* 0x000000949106723e */ /* 0x000fe400000000ff */
[----:B-1----:R-:W-:Y:S01]  /*6150*/  F2FP.PACK_AB R7, R2, R149 ;  /* 0x000000950207723e */ /* 0x002fe200000000ff */
[----:B------:R-:W-:-:S04]  /*6160*/  FADD.FTZ R149, R149, R150 ;  /* 0x0000009695957221 */ /* 0x000fc80000010000 */
[----:B------:R-:W-:Y:S02]  /*6170*/  FADD.FTZ R2, R2, R149 ;  /* 0x0000009502027221 */ /* 0x000fe40000010000 */
[C---:B------:R-:W-:Y:S08]  /*6180*/  HMMA.16816.F32 R60, R4.reuse, R8, R60 ;  /* 0x00000008043c723c */ /* 0x040ff0000000183c */
        /* <DEDUP_REMOVED lines=36> */
[C---:B------:R-:W-:Y:S01]  /*63d0*/  F2FP.PACK_AB R5, R168.reuse, R167 ;  /* 0x000000a7a805723e */ /* 0x040fe200000000ff */
[----:B------:R-:W-:Y:S01]  /*63e0*/  FADD.FTZ R167, R167, R2 ;  /* 0x00000002a7a77221 */ /* 0x000fe20000010000 */
[----:B------:R-:W-:Y:S02]  /*63f0*/  F2FP.PACK_AB R6, R163, R162 ;  /* 0x000000a2a306723e */ /* 0x000fe400000000ff */
[----:B-----5:R-:W-:Y:S01]  /*6400*/  F2FP.PACK_AB R7, R173, R170 ;  /* 0x000000aaad07723e */ /* 0x020fe200000000ff */
[----:B------:R-:W-:-:S04]  /*6410*/  FADD.FTZ R167, R168, R167 ;  /* 0x000000a7a8a77221 */ /* 0x000fc80000010000 */
[----:B------:R-:W-:Y:S02]  /*6420*/  FADD.FTZ R170, R170, R167 ;  /* 0x000000a7aaaa7221 */ /* 0x000fe40000010000 */
[----:B-1----:R-:W-:Y:S02]  /*6430*/  HMMA.16816.F32 R128, R4, R8, R128 ;  /* 0x000000080480723c */ /* 0x002fe40000001880 */
[----:B------:R-:W-:-:S06]  /*6440*/  FADD.FTZ R170, R173, R170 ;  /* 0x000000aaadaa7221 */ /* 0x000fcc0000010000 */
        /* <DEDUP_REMOVED lines=36> */
[----:B------:R-:W-:Y:S01]  /*6690*/  F2FP.PACK_AB R5, R218, R169 ;  /* 0x000000a9da05723e */ /* 0x000fe200000000ff */
[----:B------:R-:W-:Y:S01]  /*66a0*/  FADD.FTZ R169, R169, R170 ;  /* 0x000000aaa9a97221 */ /* 0x000fe20000010000 */
[----:B------:R-:W-:Y:S02]  /*66b0*/  F2FP.PACK_AB R6, R171, R172 ;  /* 0x000000acab06723e */ /* 0x000fe400000000ff */
[----:B------:R-:W-:Y:S01]  /*66c0*/  F2FP.PACK_AB R7, R166, R217 ;  /* 0x000000d9a607723e */ /* 0x000fe200000000ff */
[----:B------:R-:W-:Y:S01]  /*66d0*/  FADD.FTZ R2, R218, R169 ;  /* 0x000000a9da027221 */ /* 0x000fe20000010000 */
[----:B------:R-:W-:-:S03]  /*66e0*/  LEA R218, P1, R216, c[0x0][0x168], 0x1 ;  /* 0x00005a00d8da7a11 */ /* 0x000fc600078208ff */
[----:B------:R-:W-:Y:S02]  /*66f0*/  FADD.FTZ R217, R217, R2 ;  /* 0x00000002d9d97221 */ /* 0x000fe40000010000 */
[----:B--2---:R-:W-:Y:S02]  /*6700*/  HMMA.16816.F32 R128, R4, R12, R128 ;  /* 0x0000000c0480723c */ /* 0x004fe40000001880 */
[----:B------:R-:W-:Y:S01]  /*6710*/  FADD.FTZ R219, R166, R217 ;  /* 0x000000d9a6db7221 */ /* 0x000fe20000010000 */
[----:B------:R-:W-:-:S05]  /*6720*/  LEA.HI.X R217, R216, c[0x0][0x16c], R135, 0x1, P1 ;  /* 0x00005b00d8d97a11 */ /* 0x000fca00008f0c87 */
        /* <DEDUP_REMOVED lines=65> */
[C---:B------:R-:W-:Y:S01]  /*6b40*/  IMAD R7, R2.reuse, R7, R6 ;  /* 0x0000000702077224 */ /* 0x040fe200078e0206 */
[----:B------:R-:W-:Y:S01]  /*6b50*/  LOP3.LUT R6, RZ, c[0x0][0x2d0], RZ, 0x33, !PT ;  /* 0x0000b400ff067a12 */ /* 0x000fe200078e33ff */
        /* <DEDUP_REMOVED lines=35> */
.L_x_2144:
[----:B------:R-:W-:-:S05]  /*6d90*/  IMAD.MOV.U32 R8, RZ, RZ, c[0x0][0x1a0] ;  /* 0x00006800ff087624 */ /* 0x000fca00078e00ff */
[----:B------:R-:W-:-:S04]  /*6da0*/  LEA R8, -R8, RZ, 0x6 ;  /* 0x000000ff08087211 */ /* 0x000fc800078e31ff */
[----:B------:R-:W-:Y:S02]  /*6db0*/  SHF.R.S32.HI R5, RZ, 0x1f, R8 ;  /* 0x0000001fff057819 */ /* 0x000fe40000011408 */
.L_x_2145:
        /* <DEDUP_REMOVED lines=38> */
[--C-:B------:R-:W-:Y:S01]  /*7020*/  @!P2 IMAD.X R3, R5, 0x1, R144.reuse, P1 ;  /* 0x000000010503a824 */ /* 0x100fe200008e0690 */
[----:B------:R-:W-:Y:S01]  /*7030*/  @!P2 LEA R8, P1, R4, c[0x0][0x170], 0x1 ;  /* 0x00005c000408aa11 */ /* 0x000fe200078208ff */
[----:B------:R-:W-:Y:S01]  /*7040*/  IMAD.X R5, R204, 0x1, R5, P5 ;  /* 0x00000001cc057824 */ /* 0x000fe200028e0605 */
[-C--:B------:R-:W-:Y:S01]  /*7050*/  @!P3 IADD3 R7, P5, R6, R146.reuse, RZ ;  /* 0x000000920607b210 */ /* 0x080fe20007fbe0ff */
[----:B------:R-:W-:Y:S01]  /*7060*/  @P4 STS.128 [R208+0xc800], RZ ;  /* 0x00c800ffd0004388 */ /* 0x000fe20000000c00 */
[----:B------:R-:W-:Y:S02]  /*7070*/  @!P2 LEA.HI.X R9, R4, c[0x0][0x174], R3, 0x1, P1 ;  /* 0x00005d000409aa11 */ /* 0x000fe400008f0c03 */
[C---:B------:R-:W-:Y:S01]  /*7080*/  @!P2 IADD3 R3, P1, R6.reuse, R146, RZ ;  /* 0x000000920603a210 */ /* 0x040fe20007f3e0ff */
[----:B------:R-:W-:Y:S01]  /*7090*/  @!P3 IMAD.X R4, R5, 0x1, R144, P5 ;  /* 0x000000010504b824 */ /* 0x000fe200028e0690 */
[C---:B------:R-:W-:Y:S01]  /*70a0*/  @!P3 LEA R18, P5, R7.reuse, c[0x0][0x170], 0x1 ;  /* 0x00005c000712ba11 */ /* 0x040fe200078a08ff */
[----:B------:R-:W-:Y:S01]  /*70b0*/  @!PT LDS RZ, [RZ] ;  /* 0x00000000fffff984 */ /* 0x000fe20000000800 */
[----:B------:R-:W-:Y:S01]  /*70c0*/  @!PT LDS RZ, [RZ] ;  /* 0x00000000fffff984 */ /* 0x000fe20000000800 */
[----:B------:R-:W-:Y:S01]  /*70d0*/  @!PT LDS RZ, [RZ] ;  /* 0x00000000fffff984 */ /* 0x000fe20000000800 */
[----:B------:R4:W-:Y:S03]  /*70e0*/  @!P4 LDGSTS.E.BYPASS.LTC128B.128 [R208+0xc800], [R14.64] ;  /* 0x0c8000000ed0cfae */ /* 0x0009e6000b901d44 */
[----:B------:R-:W-:Y:S01]  /*70f0*/  @!P3 LEA.HI.X R19, R7, c[0x0][0x174], R4, 0x1, P5 ;  /* 0x00005d000713ba11 */ /* 0x000fe200028f0c04 */
[----:B------:R-:W-:Y:S01]  /*7100*/  @!P2 IMAD.X R4, R5, 0x1, R144, P1 ;  /* 0x000000010504a824 */ /* 0x000fe200008e0690 */
[----:B------:R-:W-:Y:S01]  /*7110*/  @!P2 LEA R20, P1, R3, c[0x0][0x170], 0x1 ;  /* 0x00005c000314aa11 */ /* 0x000fe200078208ff */
[----:B------:R-:W-:Y:S01]  /*7120*/  @P3 STS.128 [R208+0xe800], RZ ;  /* 0x00e800ffd0003388 */ /* 0x000fe20000000c00 */
[----:B------:R-:W-:-:S02]  /*7130*/  @!P4 LEA R22, P5, R6, R222, 0x1 ;  /* 0x000000de0616c211 */ /* 0x000fc400078a08ff */
[----:B------:R-:W-:Y:S01]  /*7140*/  IADD3 R7, P6, R205, R6, RZ ;  /* 0x00000006cd077210 */ /* 0x000fe20007fde0ff */
[----:B------:R-:W-:Y:S01]  /*7150*/  @!PT LDS RZ, [RZ] ;  /* 0x00000000fffff984 */ /* 0x000fe20000000800 */
[----:B------:R-:W-:Y:S01]  /*7160*/  @!PT LDS RZ, [RZ] ;  /* 0x00000000fffff984 */ /* 0x000fe20000000800 */
[----:B------:R-:W-:Y:S01]  /*7170*/  @!PT LDS RZ, [RZ] ;  /* 0x00000000fffff984 */ /* 0x000fe20000000800 */
[----:B------:R4:W-:Y:S01]  /*7180*/  @!P3 LDGSTS.E.BYPASS.LTC128B.128 [R208+0xe800], [R12.64+0x80] ;  /* 0x0e8000800cd0bfae */ /* 0x0009e2000b901d44 */
[----:B------:R-:W-:Y:S02]  /*7190*/  @!P2 LEA.HI.X R21, R3, c[0x0][0x174], R4, 0x1, P1 ;  /* 0x00005d000315aa11 */ /* 0x000fe400008f0c04 */
[-CC-:B------:R-:W-:Y:S01]  /*71a0*/  @!P4 LEA.HI.X R23, R6, R221.reuse, R5.reuse, 0x1, P5 ;  /* 0x000000dd0617c211 */ /* 0x180fe200028f0c05 */
[----:B------:R-:W-:Y:S01]  /*71b0*/  IMAD.X R5, R204, 0x1, R5, P6 ;  /* 0x00000001cc057824 */ /* 0x000fe200030e0605 */
[CC--:B------:R-:W-:Y:S01]  /*71c0*/  @!P3 IADD3 R3, P5, R7.reuse, R146.reuse, RZ ;  /* 0x000000920703b210 */ /* 0x0c0fe20007fbe0ff */
[----:B------:R-:W-:Y:S01]  /*71d0*/  @P2 STS.128 [R208+0x10800], RZ ;  /* 0x010800ffd0002388 */ /* 0x000fe20000000c00 */
[C---:B------:R-:W-:Y:S02]  /*71e0*/  @!P2 IADD3 R146, P1, R7.reuse, R146, RZ ;  /* 0x000000920792a210 */ /* 0x040fe40007f3e0ff */
        /* <DEDUP_REMOVED lines=45> */
[----:B----4-:R-:W2:Y:S04]  /*74c0*/  LDSM.16.M88.4 R12, [R197+0x6000] ;  /* 0x00600000c50c783b */ /* 0x010ea80000000200 */
[----:B------:R-:W4:Y:S04]  /*74d0*/  LDSM.16.M88.4 R156, [R197+0x6800] ;  /* 0x00680000c59c783b */ /* 0x000f280000000200 */
[----:B------:R-:W4:Y:S04]  /*74e0*/  LDSM.16.M88.4 R148, [R197+0x7000] ;  /* 0x00700000c594783b */ /* 0x000f280000000200 */
[----:B-----5:R-:W5:Y:S04]  /*74f0*/  LDSM.16.M88.4 R20, [R197+0x7800] ;  /* 0x00780000c514783b */ /* 0x020f680000000200 */
[----:B------:R-:W-:Y:S04]  /*7500*/  LDSM.16.M88.4 R164, [R196] ;  /* 0x00000000c4a4783b */ /* 0x000fe80000000200 */
[----:B---3--:R-:W3:Y:S04]  /*7510*/  LDSM.16.M88.4 R8, [R195] ;  /* 0x00000000c308783b */ /* 0x008ee80000000200 */
[----:B------:R-:W3:Y:S04]  /*7520*/  LDSM.16.M88.4 R136, [R187] ;  /* 0x00000000bb88783b */ /* 0x000ee80000000200 */
[----:B-1----:R-:W1:Y:S04]  /*7530*/  LDSM.16.M88.4 R4, [R186] ;  /* 0x00000000ba04783b */ /* 0x002e680000000200 */
[----:B------:R-:W1:Y:S04]  /*7540*/  LDSM.16.M88.4 R168, [R185] ;  /* 0x00000000b9a8783b */ /* 0x000e680000000200 */
[----:B------:R-:W-:Y:S01]  /*7550*/  LDSM.16.M88.4 R32, [R191+0x6000] ;  /* 0x00600000bf20783b */ /* 0x000fe20000000200 */
[C---:B--2---:R-:W-:Y:S03]  /*7560*/  HMMA.16816.F32 R16, R140.reuse, R12, RZ ;  /* 0x0000000c8c10723c */ /* 0x044fe600000018ff */
[----:B------:R-:W-:Y:S04]  /*7570*/  LDSM.16.M88.4 R28, [R191+0x6800] ;  /* 0x00680000bf1c783b */ /* 0x000fe80000000200 */
[----:B------:R-:W-:Y:S01]  /*7580*/  LDSM.16.M88.4 R24, [R191+0x7800] ;  /* 0x00780000bf18783b */ /* 0x000fe20000000200 */
[C---:B------:R-:W-:Y:S03]  /*7590*/  HMMA.16816.F32 R12, R140.reuse, R14, RZ ;  /* 0x0000000e8c0c723c */ /* 0x040fe600000018ff */
[----:B------:R-:W-:Y:S04]  /*75a0*/  LDSM.16.M88.4 R172, [R184+0x800] ;  /* 0x00080000b8ac783b */ /* 0x000fe80000000200 */
[----:B------:R-:W-:Y:S01]  /*75b0*/  LDSM.16.M88.4 R224, [R196+0x2000] ;  /* 0x00200000c4e0783b */ /* 0x000fe20000000200 */
[C---:B----4-:R-:W-:Y:S03]  /*75c0*/  HMMA.16816.F32 R160, R140.reuse, R156, RZ ;  /* 0x0000009c8ca0723c */ /* 0x050fe600000018ff */
[----:B------:R-:W0:Y:S05]  /*75d0*/  LDGDEPBAR ;  /* 0x00000000000079af */ /* 0x000e2a0000000000 */
[C---:B------:R-:W-:Y:S08]  /*75e0*/  HMMA.16816.F32 R152, R140.reuse, R148, RZ ;  /* 0x000000948c98723c */ /* 0x040ff000000018ff */
[C---:B------:R-:W-:Y:S08]  /*75f0*/  HMMA.16816.F32 R156, R140.reuse, R158, RZ ;  /* 0x0000009e8c9c723c */ /* 0x040ff000000018ff */
[C---:B------:R-:W-:Y:S08]  /*7600*/  HMMA.16816.F32 R148, R140.reuse, R150, RZ ;  /* 0x000000968c94723c */ /* 0x040ff000000018ff */
[C---:B-----5:R-:W-:Y:S08]  /*7610*/  HMMA.16816.F32 R144, R140.reuse, R20, RZ ;  /* 0x000000148c90723c */ /* 0x060ff000000018ff */
[----:B------:R-:W-:Y:S01]  /*7620*/  HMMA.16816.F32 R140, R140, R22, RZ ;  /* 0x000000168c8c723c */ /* 0x000fe200000018ff */
[----:B------:R-:W2:Y:S07]  /*7630*/  LDSM.16.M88.4 R20, [R194] ;  /* 0x00000000c214783b */ /* 0x000eae0000000200 */
[C---:B---3--:R-:W-:Y:S08]  /*7640*/  HMMA.16816.F32 R16, R164.reuse, R8, R16 ;  /* 0x00000008a410723c */ /* 0x048ff00000001810 */
[C---:B------:R-:W-:Y:S01]  /*7650*/  HMMA.16816.F32 R12, R164.reuse, R10, R12 ;  /* 0x0000000aa40c723c */ /* 0x040fe2000000180c */
[----:B------:R-:W3:Y:S07]  /*7660*/  LDSM.16.M88.4 R8, [R191+0x7000] ;  /* 0x00700000bf08783b */ /* 0x000eee0000000200 */
[C---:B------:R-:W-:Y:S08]  /*7670*/  HMMA.16816.F32 R160, R164.reuse, R136, R160 ;  /* 0x00000088a4a0723c */ /* 0x040ff000000018a0 */
[C---:B------:R-:W-:Y:S01]  /*7680*/  HMMA.16816.F32 R156, R164.reuse, R138, R156 ;  /* 0x0000008aa49c723c */ /* 0x040fe2000000189c */
[----:B------:R-:W-:Y:S07]  /*7690*/  LDSM.16.M88.4 R136, [R193] ;  /* 0x00000000c188783b */ /* 0x000fee0000000200 */
[C---:B-1----:R-:W-:Y:S08]  /*76a0*/  HMMA.16816.F32 R152, R164.reuse, R4, R152 ;  /* 0x00000004a498723c */ /* 0x042ff00000001898 */
[C---:B------:R-:W-:Y:S01]  /*76b0*/  HMMA.16816.F32 R148, R164.reuse, R6, R148 ;  /* 0x00000006a494723c */ /* 0x040fe20000001894 */
[----:B------:R-:W1:Y:S07]  /*76c0*/  LDSM.16.M88.4 R4, [R184] ;  /* 0x00000000b804783b */ /* 0x000e6e0000000200 */
[C---:B------:R-:W-:Y:S08]  /*76d0*/  HMMA.16816.F32 R144, R164.reuse, R168, R144 ;  /* 0x000000a8a490723c */ /* 0x040ff00000001890 */
[----:B------:R-:W-:Y:S01]  /*76e0*/  HMMA.16816.F32 R140, R164, R170, R140 ;  /* 0x000000aaa48c723c */ /* 0x000fe2000000188c */
[----:B------:R-:W4:Y:S04]  /*76f0*/  LDSM.16.M88.4 R168, [R184+0x1000] ;  /* 0x00100000b8a8783b */ /* 0x000f280000000200 */
[----:B------:R-:W5:Y:S03]  /*7700*/  LDSM.16.M88.4 R164, [R184+0x1800] ;  /* 0x00180000b8a4783b */ /* 0x000f660000000200 */
[C---:B--2---:R-:W-:Y:S08]  /*7710*/  HMMA.16816.F32 R16, R20.reuse, R32, R16 ;  /* 0x000000201410723c */ /* 0x044ff00000001810 */
[C---:B------:R-:W-:Y:S01]  /*7720*/  HMMA.16816.F32 R12, R20.reuse, R34, R12 ;  /* 0x00000022140c723c */ /* 0x040fe2000000180c */
[----:B------:R-:W-:Y:S07]  /*7730*/  LDSM.16.M88.4 R32, [R197+0x8000] ;  /* 0x00800000c520783b */ /* 0x000fee0000000200 */
[C---:B---3--:R-:W-:Y:S08]  /*7740*/  HMMA.16816.F32 R152, R20.reuse, R8, R152 ;  /* 0x000000081498723c */ /* 0x048ff00000001898 */
[C---:B------:R-:W-:Y:S01]  /*7750*/  HMMA.16816.F32 R148, R20.reuse, R10, R148 ;  /* 0x0000000a1494723c */ /* 0x040fe20000001894 */
[----:B------:R-:W2:Y:S07]  /*7760*/  LDSM.16.M88.4 R8, [R198+0x2000] ;  /* 0x00200000c608783b */ /* 0x000eae0000000200 */
[C---:B------:R-:W-:Y:S08]  /*7770*/  HMMA.16816.F32 R160, R20.reuse, R28, R160 ;  /* 0x0000001c14a0723c */ /* 0x040ff000000018a0 */
[C---:B------:R-:W-:Y:S01]  /*7780*/  HMMA.16816.F32 R156, R20.reuse, R30, R156 ;  /* 0x0000001e149c723c */ /* 0x040fe2000000189c */
[----:B------:R-:W3:Y:S07]  /*7790*/  LDSM.16.M88.4 R28, [R197+0x8800] ;  /* 0x00880000c51c783b */ /* 0x000eee0000000200 */
[C---:B------:R-:W-:Y:S08]  /*77a0*/  HMMA.16816.F32 R144, R20.reuse, R24, R144 ;  /* 0x000000181490723c */ /* 0x040ff00000001890 */
[----:B------:R-:W-:Y:S01]  /*77b0*/  HMMA.16816.F32 R140, R20, R26, R140 ;  /* 0x0000001a148c723c */ /* 0x000fe2000000188c */
[----:B------:R-:W2:Y:S04]  /*77c0*/  LDSM.16.M88.4 R24, [R197+0x9000] ;  /* 0x00900000c518783b */ /* 0x000ea80000000200 */
[----:B------:R-:W2:Y:S03]  /*77d0*/  LDSM.16.M88.4 R20, [R197+0x9800] ;  /* 0x00980000c514783b */ /* 0x000ea60000000200 */
[C---:B-1----:R-:W-:Y:S08]  /*77e0*/  HMMA.16816.F32 R16, R136.reuse, R4, R16 ;  /* 0x000000048810723c */ /* 0x042ff00000001810 */
[C---:B------:R-:W-:Y:S01]  /*77f0*/  HMMA.16816.F32 R12, R136.reuse, R6, R12 ;  /* 0x00000006880c723c */ /* 0x040fe2000000180c */
[----:B------:R-:W1:Y:S07]  /*7800*/  LDSM.16.M88.4 R4, [R183] ;  /* 0x00000000b704783b */ /* 0x000e6e0000000200 */
[C---:B------:R-:W-:Y:S08]  /*7810*/  HMMA.16816.F32 R160, R136.reuse, R172, R160 ;  /* 0x000000ac88a0723c */ /* 0x040ff000000018a0 */
[C---:B------:R-:W-:Y:S01]  /*7820*/  HMMA.16816.F32 R156, R136.reuse, R174, R156 ;  /* 0x000000ae889c723c */ /* 0x040fe2000000189c */
[----:B------:R-:W1:Y:S07]  /*7830*/  LDSM.16.M88.4 R172, [R182] ;  /* 0x00000000b6ac783b */ /* 0x000e6e0000000200 */
[C---:B----4-:R-:W-:Y:S08]  /*7840*/  HMMA.16816.F32 R152, R136.reuse, R168, R152 ;  /* 0x000000a88898723c */ /* 0x050ff00000001898 */
[C---:B------:R-:W-:Y:S01]  /*7850*/  HMMA.16816.F32 R148, R136.reuse, R170, R148 ;  /* 0x000000aa8894723c */ /* 0x040fe20000001894 */
[----:B------:R-:W4:Y:S07]  /*7860*/  LDSM.16.M88.4 R168, [R181] ;  /* 0x00000000b5a8783b */ /* 0x000f2e0000000200 */
[C---:B-----5:R-:W-:Y:S08]  /*7870*/  HMMA.16816.F32 R144, R136.reuse, R164, R144 ;  /* 0x000000a48890723c */ /* 0x060ff00000001890 */
[----:B------:R-:W-:Y:S01]  /*7880*/  HMMA.16816.F32 R140, R136, R166, R140 ;  /* 0x000000a6888c723c */ /* 0x000fe2000000188c */
[----:B------:R-:W5:Y:S04]  /*7890*/  LDSM.16.M88.4 R164, [R180] ;  /* 0x00000000b4a4783b */ /* 0x000f680000000200 */
[----:B------:R-:W-:Y:S03]  /*78a0*/  LDSM.16.M88.4 R136, [R194+0x2000] ;  /* 0x00200000c288783b */ /* 0x000fe60000000200 */
        /* <DEDUP_REMOVED lines=16> */
[C---:B------:R-:W-:Y:S08]  /*79b0*/  HMMA.16816.F32 R160, R224.reuse, R172, R160 ;  /* 0x000000ace0a0723c */ /* 0x040ff000000018a0 */
[C---:B------:R-:W-:Y:S08]  /*79c0*/  HMMA.16816.F32 R156, R224.reuse, R174, R156 ;  /* 0x000000aee09c723c */ /* 0x040ff0000000189c */
[C---:B----4-:R-:W-:Y:S08]  /*79d0*/  HMMA.16816.F32 R152, R224.reuse, R168, R152 ;  /* 0x000000a8e098723c */ /* 0x050ff00000001898 */
[C---:B------:R-:W-:Y:S08]  /*79e0*/  HMMA.16816.F32 R148, R224.reuse, R170, R148 ;  /* 0x000000aae094723c */ /* 0x040ff00000001894 */
[C---:B-----5:R-:W-:Y:S08]  /*79f0*/  HMMA.16816.F32 R144, R224.reuse, R164, R144 ;  /* 0x000000a4e090723c */ /* 0x060ff00000001890 */
[----:B------:R-:W-:Y:S01]  /*7a00*/  HMMA.16816.F32 R164, R224, R166, R140 ;  /* 0x000000a6e0a4723c */ /* 0x000fe2000000188c */
[----:B------:R-:W4:Y:S07]  /*7a10*/  LDSM.16.M88.4 R140, [R184+0x2800] ;  /* 0x00280000b88c783b */ /* 0x000f2e0000000200 */
        /* <DEDUP_REMOVED lines=11> */
[----:B------:R-:W5:Y:S04]  /*7ad0*/  LDSM.16.M88.4 R20, [R184+0x3800] ;  /* 0x00380000b814783b */ /* 0x000f680000000200 */
[----:B------:R-:W-:Y:S03]  /*7ae0*/  LDSM.16.M88.4 R136, [R197+0xb000] ;  /* 0x00b00000c588783b */ /* 0x000fe60000000200 */
[C---:B-1----:R-:W-:Y:S08]  /*7af0*/  HMMA.16816.F32 R16, R8.reuse, R4, R16 ;  /* 0x000000040810723c */ /* 0x042ff00000001810 */
[C---:B------:R-:W-:Y:S01]  /*7b00*/  HMMA.16816.F32 R12, R8.reuse, R6, R12 ;  /* 0x00000006080c723c */ /* 0x040fe2000000180c */
[----:B------:R-:W1:Y:S07]  /*7b10*/  LDSM.16.M88.4 R4, [R197+0xa800] ;  /* 0x00a80000c504783b */ /* 0x000e6e0000000200 */
[C---:B----4-:R-:W-:Y:S08]  /*7b20*/  HMMA.16816.F32 R160, R8.reuse, R140, R160 ;  /* 0x0000008c08a0723c */ /* 0x050ff000000018a0 */
[C---:B------:R-:W-:Y:S01]  /*7b30*/  HMMA.16816.F32 R156, R8.reuse, R142, R156 ;  /* 0x0000008e089c723c */ /* 0x040fe2000000189c */
[----:B------:R-:W-:Y:S07]  /*7b40*/  LDSM.16.M88.4 R140, [R197+0xb800] ;  /* 0x00b80000c58c783b */ /* 0x000fee0000000200 */
[C---:B--2---:R-:W-:Y:S08]  /*7b50*/  HMMA.16816.F32 R152, R8.reuse, R32, R152 ;  /* 0x000000200898723c */ /* 0x044ff00000001898 */
[----:B------:R-:W-:Y:S01]  /*7b60*/  HMMA.16816.F32 R168, R8, R34, R148 ;  /* 0x0000002208a8723c */ /* 0x000fe20000001894 */
[----:B------:R-:W-:Y:S04]  /*7b70*/  LDSM.16.M88.4 R148, [R196+0x4000] ;  /* 0x00400000c494783b */ /* 0x000fe80000000200 */
[----:B------:R-:W2:Y:S03]  /*7b80*/  LDSM.16.M88.4 R32, [R179] ;  /* 0x00000000b320783b */ /* 0x000ea60000000200 */
[----:B---3--:R-:W-:Y:S08]  /*7b90*/  HMMA.16816.F32 R16, R28, R24, R16 ;  /* 0x000000181c10723c */ /* 0x008ff00000001810 */
[C---:B-----5:R-:W-:Y:S08]  /*7ba0*/  HMMA.16816.F32 R144, R8.reuse, R20, R144 ;  /* 0x000000140890723c */ /* 0x060ff00000001890 */
[----:B------:R-:W-:Y:S01]  /*7bb0*/  HMMA.16816.F32 R164, R8, R22, R164 ;  /* 0x0000001608a4723c */ /* 0x000fe200000018a4 */
[----:B------:R-:W-:Y:S04]  /*7bc0*/  LDSM.16.M88.4 R8, [R194+0x4000] ;  /* 0x00400000c208783b */ /* 0x000fe80000000200 */
[----:B------:R-:W-:Y:S03]  /*7bd0*/  LDSM.16.M88.4 R20, [R176] ;  /* 0x00000000b014783b */ /* 0x000fe60000000200 */
[C---:B-1----:R-:W-:Y:S08]  /*7be0*/  HMMA.16816.F32 R160, R28.reuse, R4, R160 ;  /* 0x000000041ca0723c */ /* 0x042ff000000018a0 */
[C---:B------:R-:W-:Y:S01]  /*7bf0*/  HMMA.16816.F32 R156, R28.reuse, R6, R156 ;  /* 0x000000061c9c723c */ /* 0x040fe2000000189c */
[----:B------:R-:W1:Y:S07]  /*7c00*/  LDSM.16.M88.4 R4, [R191+0xa000] ;  /* 0x00a00000bf04783b */ /* 0x000e6e0000000200 */
[C---:B------:R-:W-:Y:S01]  /*7c10*/  HMMA.16816.F32 R12, R28.reuse, R26, R12 ;  /* 0x0000001a1c0c723c */ /* 0x040fe2000000180c */
[----:B------:R-:W-:Y:S07]  /*7c20*/  LDSM.16.M88.4 R24, [R177] ;  /* 0x00000000b118783b */ /* 0x000fee0000000200 */
[C---:B------:R-:W-:Y:S08]  /*7c30*/  HMMA.16816.F32 R152, R28.reuse, R136, R152 ;  /* 0x000000881c98723c */ /* 0x040ff00000001898 */
[----:B------:R-:W-:Y:S01]  /*7c40*/  HMMA.16816.F32 R168, R28, R138, R168 ;  /* 0x0000008a1ca8723c */ /* 0x000fe200000018a8 */
[----:B------:R-:W3:Y:S07]  /*7c50*/  LDSM.16.M88.4 R136, [R178] ;  /* 0x00000000b288783b */ /* 0x000eee0000000200 */
[----:B--2---:R-:W-:Y:S08]  /*7c60*/  HMMA.16816.F32 R16, R148, R32, R16 ;  /* 0x000000209410723c */ /* 0x004ff00000001810 */
[C---:B------:R-:W-:Y:S08]  /*7c70*/  HMMA.16816.F32 R144, R28.reuse, R140, R144 ;  /* 0x0000008c1c90723c */ /* 0x040ff00000001890 */
[----:B------:R-:W-:Y:S01]  /*7c80*/  HMMA.16816.F32 R164, R28, R142, R164 ;  /* 0x0000008e1ca4723c */ /* 0x000fe200000018a4 */
[----:B------:R-:W-:Y:S04]  /*7c90*/  LDSM.16.M88.4 R140, [R193+0x4000] ;  /* 0x00400000c18c783b */ /* 0x000fe80000000200 */
[----:B------:R-:W2:Y:S03]  /*7ca0*/  LDSM.16.M88.4 R28, [R184+0x4000] ;  /* 0x00400000b81c783b */ /* 0x000ea60000000200 */
[----:B------:R-:W-:Y:S01]  /*7cb0*/  HMMA.16816.F32 R12, R148, R34, R12 ;  /* 0x00000022940c723c */ /* 0x000fe2000000180c */
[----:B------:R-:W4:Y:S07]  /*7cc0*/  LDSM.16.M88.4 R32, [R191+0xa800] ;  /* 0x00a80000bf20783b */ /* 0x000f2e0000000200 */
[----:B-1----:R-:W-:Y:S08]  /*7cd0*/  HMMA.16816.F32 R16, R8, R4, R16 ;  /* 0x000000040810723c */ /* 0x002ff00000001810 */
[----:B---3--:R-:W-:Y:S08]  /*7ce0*/  HMMA.16816.F32 R160, R148, R136, R160 ;  /* 0x0000008894a0723c */ /* 0x008ff000000018a0 */
[----:B------:R-:W-:Y:S01]  /*7cf0*/  HMMA.16816.F32 R12, R8, R6, R12 ;  /* 0x00000006080c723c */ /* 0x000fe2000000180c */
[----:B------:R-:W1:Y:S07]  /*7d00*/  LDSM.16.M88.4 R4, [R184+0x4800] ;  /* 0x00480000b804783b */ /* 0x000e6e0000000200 */
[----:B------:R-:W-:Y:S07]  /*7d10*/  HMMA.16816.F32 R156, R148, R138, R156 ;  /* 0x0000008a949c723c */ /* 0x000fee000000189c */
[----:B------:R-:W-:Y:S01]  /*7d20*/  IMAD R138, R207, 0x40, R206 ;  /* 0x00000040cf8a7824 */ /* 0x000fe200078e02ce */
[----:B--2---:R-:W-:Y:S04]  /*7d30*/  HMMA.16816.F32 R16, R140, R28, R16 ;  /* 0x0000001c8c10723c */ /* 0x004fe80000001810 */
[----:B------:R-:W-:-:S04]  /*7d40*/  IADD3 R136, R138, 0x1, RZ ;  /* 0x000000018a887810 */ /* 0x000fc80007ffe0ff */
[----:B------:R-:W-:Y:S01]  /*7d50*/  HMMA.16816.F32 R144, R148, R20, R144 ;  /* 0x000000149490723c */ /* 0x000fe20000001890 */
[----:B------:R-:W2:Y:S01]  /*7d60*/  I2F R28, R136 ;  /* 0x00000088001c7306 */ /* 0x000ea20000201400 */
[C---:B------:R-:W-:Y:S02]  /*7d70*/  ISETP.GE.AND P1, PT, R136.reuse, R223, PT ;  /* 0x000000df8800720c */ /* 0x040fe40003f26270 */
[----:B------:R-:W-:-:S04]  /*7d80*/  ISETP.GE.AND P6, PT, R136, R211, PT ;  /* 0x000000d38800720c */ /* 0x000fc80003fc6270 */
[----:B------:R-:W-:Y:S01]  /*7d90*/  HMMA.16816.F32 R164, R148, R22, R164 ;  /* 0x0000001694a4723c */ /* 0x000fe200000018a4 */
[----:B------:R-:W3:Y:S07]  /*7da0*/  LDSM.16.M88.4 R20, [R191+0xb000] ;  /* 0x00b00000bf14783b */ /* 0x000eee0000000200 */
[----:B----4-:R-:W-:Y:S01]  /*7db0*/  HMMA.16816.F32 R160, R8, R32, R160 ;  /* 0x0000002008a0723c */ /* 0x010fe200000018a0 */
[----:B--2---:R-:W-:Y:S01]  /*7dc0*/  FFMA.FTZ R3, R0, R28, R17 ;  /* 0x0000001c00037223 */ /* 0x004fe20000010011 */
[----:B------:R-:W-:-:S04]  /*7dd0*/  IADD3 R136, R138, 0x18, RZ ;  /* 0x000000188a887810 */ /* 0x000fc80007ffe0ff */
[----:B------:R-:W-:Y:S02]  /*7de0*/  FSEL R3, R3, -INF , !P1 ;  /* 0xff80000003037808 */ /* 0x000fe40004800000 */
[----:B------:R-:W-:Y:S01]  /*7df0*/  HMMA.16816.F32 R152, R148, R24, R152 ;  /* 0x000000189498723c */ /* 0x000fe20000001898 */
[----:B------:R-:W-:-:S07]  /*7e00*/  IADD3 R32, R138, 0x9, RZ ;  /* 0x000000098a207810 */ /* 0x000fce0007ffe0ff */
[----:B------:R-:W-:Y:S07]  /*7e10*/  HMMA.16816.F32 R12, R140, R30, R12 ;  /* 0x0000001e8c0c723c */ /* 0x000fee000000180c */
[----:B------:R-:W-:Y:S01]  /*7e20*/  IADD3 R30, R138, 0x8, RZ ;  /* 0x000000088a1e7810 */ /* 0x000fe20007ffe0ff */
[----:B------:R-:W-:Y:S01]  /*7e30*/  HMMA.16816.F32 R168, R148, R26, R168 ;  /* 0x0000001a94a8723c */ /* 0x000fe200000018a8 */
[----:B------:R-:W2:Y:S02]  /*7e40*/  LDSM.16.M88.4 R24, [R184+0x5000] ;  /* 0x00500000b818783b */ /* 0x000ea40000000200 */
[----:B------:R4:W5:Y:S01]  /*7e50*/  I2F R33, R30 ;  /* 0x0000001e00217306 */ /* 0x0009620000201400 */
[----:B------:R-:W-:-:S02]  /*7e60*/  ISETP.GE.AND P5, PT, R30, R223, PT ;  /* 0x000000df1e00720c */ /* 0x000fc40003fa6270 */
[----:B------:R-:W-:Y:S02]  /*7e70*/  ISETP.GE.AND P1, PT, R30, R211, PT ;  /* 0x000000d31e00720c */ /* 0x000fe40003f26270 */
[----:B-1----:R-:W-:Y:S03]  /*7e80*/  HMMA.16816.F32 R160, R140, R4, R160 ;  /* 0x000000048ca0723c */ /* 0x002fe600000018a0 */
[----:B------:R-:W1:Y:S04]  /*7e90*/  I2F R4, R32 ;  /* 0x0000002000047306 */ /* 0x000e680000201400 */
[C---:B------:R-:W-:Y:S01]  /*7ea0*/  FFMA.FTZ R5, R0.reuse, R28, R19 ;  /* 0x0000001c00057223 */ /* 0x040fe20000010013 */
[----:B------:R-:W-:Y:S01]  /*7eb0*/  HMMA.16816.F32 R156, R8, R34, R156 ;  /* 0x00000022089c723c */ /* 0x000fe2000000189c */
[----:B----4-:R-:W4:Y:S01]  /*7ec0*/  LDSM.16.M88.4 R28, [R191+0xb800] ;  /* 0x00b80000bf1c783b */ /* 0x010f220000000200 */
[----:B-----5:R-:W-:-:S02]  /*7ed0*/  FFMA.FTZ R17, R0, R33, R12 ;  /* 0x0000002100117223 */ /* 0x020fc4000001000c */
[----:B------:R-:W-:Y:S01]  /*7ee0*/  FSEL R12, R5, -INF , !P6 ;  /* 0xff800000050c7808 */ /* 0x000fe20007000000 */
[----:B------:R-:W-:Y:S02]  /*7ef0*/  FFMA.FTZ R14, R0, R33, R14 ;  /* 0x00000021000e7223 */ /* 0x000fe4000001000e */
[----:B------:R-:W-:Y:S01]  /*7f00*/  IADD3 R34, R138, 0x10, RZ ;  /* 0x000000108a227810 */ /* 0x000fe20007ffe0ff */
[----:B---3--:R-:W-:Y:S01]  /*7f10*/  HMMA.16816.F32 R152, R8, R20, R152 ;  /* 0x000000140898723c */ /* 0x008fe20000001898 */
[----:B------:R-:W-:Y:S01]  /*7f20*/  ISETP.GE.AND P6, PT, R32, R223, PT ;  /* 0x000000df2000720c */ /* 0x000fe20003fc6270 */
[----:B------:R-:W-:Y:S01]  /*7f30*/  I2F R35, R136 ;  /* 0x0000008800237306 */ /* 0x000fe20000201400 */
[CC--:B-1----:R-:W-:Y:S01]  /*7f40*/  FFMA.FTZ R13, R0.reuse, R4.reuse, R13 ;  /* 0x00000004000d7223 */ /* 0x0c2fe2000001000d */
[----:B------:R-:W-:Y:S01]  /*7f50*/  FSEL R17, R17, -INF , !P5 ;  /* 0xff80000011117808 */ /* 0x000fe20006800000 */
[----:B------:R-:W-:Y:S01]  /*7f60*/  FFMA.FTZ R15, R0, R4, R15 ;  /* 0x00000004000f7223 */ /* 0x000fe2000001000f */
[----:B------:R-:W-:-:S02]  /*7f70*/  FSEL R14, R14, -INF , !P1 ;  /* 0xff8000000e0e7808 */ /* 0x000fc40004800000 */
[----:B------:R-:W-:Y:S01]  /*7f80*/  IADD3 R20, R138, 0x11, RZ ;  /* 0x000000118a147810 */ /* 0x000fe20007ffe0ff */
[----:B------:R-:W-:Y:S01]  /*7f90*/  HMMA.16816.F32 R168, R8, R22, R168 ;  /* 0x0000001608a8723c */ /* 0x000fe200000018a8 */
[----:B------:R-:W1:Y:S01]  /*7fa0*/  I2F R19, R34 ;  /* 0x0000002200137306 */ /* 0x000e620000201400 */
[----:B------:R-:W-:Y:S02]  /*7fb0*/  FSEL R13, R13, -INF , !P6 ;  /* 0xff8000000d0d7808 */ /* 0x000fe40007000000 */
[----:B------:R-:W-:Y:S02]  /*7fc0*/  ISETP.GE.AND P5, PT, R32, R211, PT ;  /* 0x000000d32000720c */ /* 0x000fe40003fa6270 */
[C---:B------:R-:W-:Y:S02]  /*7fd0*/  ISETP.GE.AND P1, PT, R34.reuse, R223, PT ;  /* 0x000000df2200720c */ /* 0x040fe40003f26270 */
[----:B------:R-:W-:Y:S01]  /*7fe0*/  HMMA.16816.F32 R156, R140, R6, R156 ;  /* 0x000000068c9c723c */ /* 0x000fe2000000189c */
[----:B------:R-:W3:Y:S01]  /*7ff0*/  I2F R21, R20 ;  /* 0x0000001400157306 */ /* 0x000ee20000201400 */
[----:B------:R-:W5:Y:S01]  /*8000*/  LDSM.16.M88.4 R4, [R184+0x5800] ;  /* 0x00580000b804783b */ /* 0x000f620000000200 */
[----:B------:R-:W-:Y:S01]  /*8010*/  ISETP.GE.AND P6, PT, R34, R211, PT ;  /* 0x000000d32200720c */ /* 0x000fe20003fc6270 */
[----:B------:R-:W-:-:S04]  /*8020*/  DEPBAR.LE SB0, 0x0 ;  /* 0x000080000000791a */ /* 0x000fc80000000000 */
[----:B------:R-:W-:Y:S01]  /*8030*/  FSEL R32, R15, -INF , !P5 ;  /* 0xff8000000f207808 */ /* 0x000fe20006800000 */
[----:B-1----:R-:W-:Y:S01]  /*8040*/  FFMA.FTZ R22, R0, R19, R162 ;  /* 0x0000001300167223 */ /* 0x002fe200000100a2 */
[----:B------:R-:W-:Y:S01]  /*8050*/  IADD3 R34, R138, 0x19, RZ ;  /* 0x000000198a227810 */ /* 0x000fe20007ffe0ff */
[----:B--2---:R-:W-:Y:S01]  /*8060*/  HMMA.16816.F32 R152, R140, R24, R152 ;  /* 0x000000188c98723c */ /* 0x004fe20000001898 */
[----:B------:R-:W-:Y:S01]  /*8070*/  ISETP.GE.AND P5, PT, R20, R223, PT ;  /* 0x000000df1400720c */ /* 0x000fe20003fa6270 */
[----:B------:R-:W-:Y:S01]  /*8080*/  FFMA.FTZ R33, R0, R19, R160 ;  /* 0x0000001300217223 */ /* 0x000fe200000100a0 */
[----:B------:R-:W1:Y:S01]  /*8090*/  I2F R15, R34 ;  /* 0x00000022000f7306 */ /* 0x000e620000201400 */
[----:B------:R-:W-:Y:S01]  /*80a0*/  FSEL R22, R22, -INF , !P6 ;  /* 0xff80000016167808 */ /* 0x000fe20007000000 */
[----:B---3--:R-:W-:Y:S01]  /*80b0*/  FFMA.FTZ R161, R0, R21, R161 ;  /* 0x0000001500a17223 */ /* 0x008fe200000100a1 */
[----:B------:R-:W-:Y:S02]  /*80c0*/  ISETP.GE.AND P6, PT, R136, R223, PT ;  /* 0x000000df8800720c */ /* 0x000fe40003fc6270 */
[----:B----4-:R-:W-:Y:S01]  /*80d0*/  HMMA.16816.F32 R144, R8, R28, R144 ;  /* 0x0000001c0890723c */ /* 0x010fe20000001890 */
[----:B------:R-:W-:Y:S01]  /*80e0*/  IADD3 R24, R138, 0x20, RZ ;  /* 0x000000208a187810 */ /* 0x000fe20007ffe0ff */
[----:B------:R-:W-:Y:S01]  /*80f0*/  FFMA.FTZ R163, R0, R21, R163 ;  /* 0x0000001500a37223 */ /* 0x000fe200000100a3 */
[----:B------:R-:W-:-:S02]  /*8100*/  FSEL R25, R161, -INF , !P5 ;  /* 0xff800000a1197808 */ /* 0x000fc40006800000 */
[----:B------:R-:W-:Y:S01]  /*8110*/  ISETP.GE.AND P5, PT, R136, R211, PT ;  /* 0x000000d38800720c */ /* 0x000fe20003fa6270 */
[----:B------:R-:W2:Y:S01]  /*8120*/  I2F R19, R24 ;  /* 0x0000001800137306 */ /* 0x000ea20000201400 */
[----:B------:R-:W-:Y:S01]  /*8130*/  IADD3 R136, R138, 0x21, RZ ;  /* 0x000000218a887810 */ /* 0x000fe20007ffe0ff */
[----:B------:R-:W-:Y:S01]  /*8140*/  HMMA.16816.F32 R164, R8, R30, R164 ;  /* 0x0000001e08a4723c */ /* 0x000fe200000018a4 */
[----:B------:R-:W-:Y:S01]  /*8150*/  FSEL R33, R33, -INF , !P1 ;  /* 0xff80000021217808 */ /* 0x000fe20004800000 */
[----:B------:R-:W-:Y:S01]  /*8160*/  FFMA.FTZ R23, R0, R35, R156 ;  /* 0x0000002300177223 */ /* 0x000fe2000001009c */
[----:B------:R-:W-:Y:S01]  /*8170*/  ISETP.GE.AND P1, PT, R20, R211, PT ;  /* 0x000000d31400720c */ /* 0x000fe20003f26270 */
[C---:B------:R-:W-:Y:S02]  /*8180*/  FFMA.FTZ R20, R0.reuse, R35, R158 ;  /* 0x0000002300147223 */ /* 0x040fe4000001009e */
[----:B------:R-:W3:Y:S01]  /*8190*/  I2F R29, R136 ;  /* 0x00000088001d7306 */ /* 0x000ee20000201400 */
[----:B------:R-:W-:Y:S01]  /*81a0*/  FSEL R28, R163, -INF , !P1 ;  /* 0xff800000a31c7808 */ /* 0x000fe20004800000 */
[----:B-1----:R-:W-:Y:S01]  /*81b0*/  FFMA.FTZ R21, R0, R15, R157 ;  /* 0x0000000f00157223 */ /* 0x002fe2000001009d */
[----:B------:R-:W-:Y:S01]  /*81c0*/  ISETP.GE.AND P1, PT, R34, R223, PT ;  /* 0x000000df2200720c */ /* 0x000fe20003f26270 */
[----:B------:R-:W-:Y:S01]  /*81d0*/  HMMA.16816.F32 R168, R140, R26, R168 ;  /* 0x0000001a8ca8723c */ /* 0x000fe200000018a8 */
[----:B------:R-:W-:-:S02]  /*81e0*/  FSEL R20, R20, -INF , !P5 ;  /* 0xff80000014147808 */ /* 0x000fc40006800000 */
[----:B------:R-:W-:Y:S01]  /*81f0*/  FSEL R21, R21, -INF , !P1 ;  /* 0xff80000015157808 */ /* 0x000fe20004800000 */
[----:B--2---:R-:W-:Y:S01]  /*8200*/  FFMA.FTZ R154, R0, R19, R154 ;  /* 0x00000013009a7223 */ /* 0x004fe2000001009a */
[----:B------:R-:W-:Y:S01]  /*8210*/  ISETP.GE.AND P5, PT, R24, R223, PT ;  /* 0x000000df1800720c */ /* 0x000fe20003fa6270 */
[----:B------:R-:W-:Y:S01]  /*8220*/  FFMA.FTZ R152, R0, R19, R152 ;  /* 0x0000001300987223 */ /* 0x000fe20000010098 */
[----:B------:R-:W-:Y:S01]  /*8230*/  ISETP.GE.AND P1, PT, R24, R211, PT ;  /* 0x000000d31800720c */ /* 0x000fe20003f26270 */
[----:B------:R-:W-:Y:S01]  /*8240*/  FFMA.FTZ R24, R0, R15, R159 ;  /* 0x0000000f00187223 */ /* 0x000fe2000001009f */
[----:B------:R-:W-:Y:S01]  /*8250*/  FSEL R23, R23, -INF , !P6 ;  /* 0xff80000017177808 */ /* 0x000fe20007000000 */
[----:B-----5:R-:W-:Y:S01]  /*8260*/  HMMA.16816.F32 R144, R140, R4, R144 ;  /* 0x000000048c90723c */ /* 0x020fe20000001890 */
[----:B------:R-:W-:Y:S01]  /*8270*/  ISETP.GE.AND P6, PT, R34, R211, PT ;  /* 0x000000d32200720c */ /* 0x000fe20003fc6270 */
[-C--:B---3--:R-:W-:Y:S01]  /*8280*/  FFMA.FTZ R153, R0, R29.reuse, R153 ;  /* 0x0000001d00997223 */ /* 0x088fe20000010099 */
[----:B------:R-:W-:Y:S01]  /*8290*/  IADD3 R26, R138, 0x28, RZ ;  /* 0x000000288a1a7810 */ /* 0x000fe20007ffe0ff */
[----:B------:R-:W-:Y:S01]  /*82a0*/  FFMA.FTZ R155, R0, R29, R155 ;  /* 0x0000001d009b7223 */ /* 0x000fe2000001009b */
[----:B------:R-:W-:-:S02]  /*82b0*/  FSEL R24, R24, -INF , !P6 ;  /* 0xff80000018187808 */ /* 0x000fc40007000000 */
[----:B------:R-:W1:Y:S01]  /*82c0*/  I2F R15, R26 ;  /* 0x0000001a000f7306 */ /* 0x000e620000201400 */
[-C--:B------:R-:W-:Y:S01]  /*82d0*/  ISETP.GE.AND P6, PT, R136, R223.reuse, PT ;  /* 0x000000df8800720c */ /* 0x080fe20003fc6270 */
[----:B------:R-:W-:Y:S01]  /*82e0*/  HMMA.16816.F32 R164, R140, R6, R164 ;  /* 0x000000068ca4723c */ /* 0x000fe200000018a4 */
[----:B------:R-:W-:Y:S02]  /*82f0*/  IADD3 R10, R138, 0x29, RZ ;  /* 0x000000298a0a7810 */ /* 0x000fe40007ffe0ff */
[----:B------:R-:W-:Y:S02]  /*8300*/  FSEL R174, R154, -INF , !P1 ;  /* 0xff8000009aae7808 */ /* 0x000fe40004800000 */
[----:B------:R-:W-:Y:S01]  /*8310*/  FSEL R225, R153, -INF , !P6 ;  /* 0xff80000099e17808 */ /* 0x000fe20007000000 */
[----:B------:R-:W2:Y:S01]  /*8320*/  I2F R8, R10 ;  /* 0x0000000a00087306 */ /* 0x000ea20000201400 */
[C---:B------:R-:W-:Y:S01]  /*8330*/  ISETP.GE.AND P1, PT, R26.reuse, R223, PT ;  /* 0x000000df1a00720c */ /* 0x040fe20003f26270 */
[----:B------:R-:W-:Y:S01]  /*8340*/  BAR.SYNC.DEFER_BLOCKING 0x0 ;  /* 0x0000000000007b1d */ /* 0x000fe20000010000 */
[----:B------:R-:W-:-:S02]  /*8350*/  ISETP.GE.AND P6, PT, R26, R211, PT ;  /* 0x000000d31a00720c */ /* 0x000fc40003fc6270 */
[C---:B------:R-:W-:Y:S02]  /*8360*/  IADD3 R4, R138.reuse, 0x30, RZ ;  /* 0x000000308a047810 */ /* 0x040fe40007ffe0ff */
[----:B------:R-:W-:Y:S01]  /*8370*/  IADD3 R6, R138, 0x38, RZ ;  /* 0x000000388a067810 */ /* 0x000fe20007ffe0ff */
[-C--:B-1----:R-:W-:Y:S01]  /*8380*/  FFMA.FTZ R168, R0, R15.reuse, R168 ;  /* 0x0000000f00a87223 */ /* 0x082fe200000100a8 */
[----:B------:R-:W-:Y:S01]  /*8390*/  IADD3 R26, R138, 0x31, RZ ;  /* 0x000000318a1a7810 */ /* 0x000fe20007ffe0ff */
[----:B------:R-:W1:Y:S01]  /*83a0*/  I2F R5, R4 ;  /* 0x0000000400057306 */ /* 0x000e620000201400 */
[----:B------:R-:W-:Y:S01]  /*83b0*/  FSEL R173, R152, -INF , !P5 ;  /* 0xff80000098ad7808 */ /* 0x000fe20006800000 */
[----:B------:R-:W-:Y:S01]  /*83c0*/  FFMA.FTZ R170, R0, R15, R170 ;  /* 0x0000000f00aa7223 */ /* 0x000fe200000100aa */
[----:B------:R-:W-:Y:S02]  /*83d0*/  ISETP.GE.AND P5, PT, R136, R211, PT ;  /* 0x000000d38800720c */ /* 0x000fe40003fa6270 */
[----:B------:R-:W-:Y:S01]  /*83e0*/  FSEL R175, R168, -INF , !P1 ;  /* 0xff800000a8af7808 */ /* 0x000fe20004800000 */
[CC--:B--2---:R-:W-:Y:S01]  /*83f0*/  FFMA.FTZ R169, R0.reuse, R8.reuse, R169 ;  /* 0x0000000800a97223 */ /* 0x0c4fe200000100a9 */
[----:B------:R-:W-:Y:S01]  /*8400*/  FSEL R172, R155, -INF , !P5 ;  /* 0xff8000009bac7808 */ /* 0x000fe20006800000 */
[----:B------:R-:W2:Y:S01]  /*8410*/  I2F R9, R26 ;  /* 0x0000001a00097306 */ /* 0x000ea20000201400 */
[----:B------:R-:W-:Y:S01]  /*8420*/  FFMA.FTZ R168, R0, R8, R171 ;  /* 0x0000000800a87223 */ /* 0x000fe200000100ab */
[----:B------:R-:W-:-:S02]  /*8430*/  ISETP.GE.AND P5, PT, R10, R223, PT ;  /* 0x000000df0a00720c */ /* 0x000fc40003fa6270 */
[----:B------:R-:W-:Y:S02]  /*8440*/  ISETP.GE.AND P1, PT, R10, R211, PT ;  /* 0x000000d30a00720c */ /* 0x000fe40003f26270 */
[----:B------:R-:W-:Y:S02]  /*8450*/  FSEL R169, R169, -INF , !P5 ;  /* 0xff800000a9a97808 */ /* 0x000fe40006800000 */
[----:B------:R-:W3:Y:S01]  /*8460*/  I2F R7, R6 ;  /* 0x0000000600077306 */ /* 0x000ee20000201400 */
[-C--:B-1----:R-:W-:Y:S01]  /*8470*/  FFMA.FTZ R146, R0, R5.reuse, R146 ;  /* 0x0000000500927223 */ /* 0x082fe20000010092 */
[----:B------:R-:W-:Y:S01]  /*8480*/  FSEL R168, R168, -INF , !P1 ;  /* 0xff800000a8a87808 */ /* 0x000fe20004800000 */
[----:B------:R-:W-:Y:S01]  /*8490*/  FFMA.FTZ R144, R0, R5, R144 ;  /* 0x0000000500907223 */ /* 0x000fe20000010090 */
[----:B------:R-:W-:Y:S02]  /*84a0*/  ISETP.GE.AND P5, PT, R4, R211, PT ;  /* 0x000000d30400720c */ /* 0x000fe40003fa6270 */
[----:B------:R-:W-:Y:S01]  /*84b0*/  ISETP.GE.AND P1, PT, R26, R223, PT ;  /* 0x000000df1a00720c */ /* 0x000fe20003f26270 */
[----:B--2---:R-:W-:Y:S01]  /*84c0*/  FFMA.FTZ R145, R0, R9, R145 ;  /* 0x0000000900917223 */ /* 0x004fe20000010091 */
[----:B------:R-:W-:Y:S01]  /*84d0*/  FSEL R170, R170, -INF , !P6 ;  /* 0xff800000aaaa7808 */ /* 0x000fe20007000000 */
[----:B------:R-:W1:Y:S01]  /*84e0*/  I2F R5, R138 ;  /* 0x0000008a00057306 */ /* 0x000e620000201400 */
[----:B------:R-:W-:Y:S01]  /*84f0*/  ISETP.GE.AND P6, PT, R4, R223, PT ;  /* 0x000000df0400720c */ /* 0x000fe20003fc6270 */
[----:B------:R-:W-:Y:S01]  /*8500*/  FFMA.FTZ R136, R0, R9, R147 ;  /* 0x0000000900887223 */ /* 0x000fe20000010093 */
[----:B------:R-:W-:-:S02]  /*8510*/  FSEL R152, R146, -INF , !P5 ;  /* 0xff80000092987808 */ /* 0x000fc40006800000 */
[----:B------:R-:W-:Y:S01]  /*8520*/  FSEL R153, R145, -INF , !P1 ;  /* 0xff80000091997808 */ /* 0x000fe20004800000 */
[----:B---3--:R-:W-:Y:S01]  /*8530*/  FFMA.FTZ R137, R0, R7, R164 ;  /* 0x0000000700897223 */ /* 0x008fe200000100a4 */
[----:B------:R-:W-:Y:S01]  /*8540*/  ISETP.GE.AND P5, PT, R6, R223, PT ;  /* 0x000000df0600720c */ /* 0x000fe20003fa6270 */
[----:B------:R-:W-:Y:S01]  /*8550*/  FFMA.FTZ R166, R0, R7, R166 ;  /* 0x0000000700a67223 */ /* 0x000fe200000100a6 */
[-C--:B------:R-:W-:Y:S02]  /*8560*/  ISETP.GE.AND P1, PT, R6, R211.reuse, PT ;  /* 0x000000d30600720c */ /* 0x080fe40003f26270 */
[----:B------:R-:W-:Y:S02]  /*8570*/  IADD3 R6, R138, 0x39, RZ ;  /* 0x000000398a067810 */ /* 0x000fe40007ffe0ff */
[----:B------:R-:W-:Y:S02]  /*8580*/  FSEL R155, R144, -INF , !P6 ;  /* 0xff800000909b7808 */ /* 0x000fe40007000000 */
[----:B------:R-:W-:Y:S01]  /*8590*/  ISETP.GE.AND P6, PT, R26, R211, PT ;  /* 0x000000d31a00720c */ /* 0x000fe20003fc6270 */
[----:B------:R-:W2:Y:S01]  /*85a0*/  I2F R7, R6 ;  /* 0x0000000600077306 */ /* 0x000ea20000201400 */
[----:B------:R-:W-:Y:S01]  /*85b0*/  FSEL R137, R137, -INF , !P5 ;  /* 0xff80000089897808 */ /* 0x000fe20006800000 */
[-C--:B-1----:R-:W-:Y:S01]  /*85c0*/  FFMA.FTZ R16, R0, R5.reuse, R16 ;  /* 0x0000000500107223 */ /* 0x082fe20000010010 */
[----:B------:R-:W-:Y:S01]  /*85d0*/  FSEL R136, R136, -INF , !P6 ;  /* 0xff80000088887808 */ /* 0x000fe20007000000 */
[----:B------:R-:W-:Y:S01]  /*85e0*/  FFMA.FTZ R4, R0, R5, R18 ;  /* 0x0000000500047223 */ /* 0x000fe20000010012 */
[----:B------:R-:W-:-:S02]  /*85f0*/  ISETP.GE.AND P6, PT, R138, R223, PT ;  /* 0x000000df8a00720c */ /* 0x000fc40003fc6270 */
[----:B------:R-:W-:Y:S02]  /*8600*/  ISETP.GE.AND P5, PT, R138, R211, PT ;  /* 0x000000d38a00720c */ /* 0x000fe40003fa6270 */
[----:B------:R-:W-:Y:S02]  /*8610*/  FSEL R138, R166, -INF , !P1 ;  /* 0xff800000a68a7808 */ /* 0x000fe40004800000 */
[----:B------:R-:W-:Y:S02]  /*8620*/  ISETP.GE.AND P1, PT, R134, 0x3, PT ;  /* 0x000000038600780c */ /* 0x000fe40003f26270 */
[----:B------:R-:W-:Y:S02]  /*8630*/  FSEL R5, R16, -INF , !P6 ;  /* 0xff80000010057808 */ /* 0x000fe40007000000 */
[----:B------:R-:W-:Y:S01]  /*8640*/  FSEL R4, R4, -INF , !P5 ;  /* 0xff80000004047808 */ /* 0x000fe20006800000 */
[----:B--2---:R-:W-:Y:S01]  /*8650*/  FFMA.FTZ R139, R0, R7, R165 ;  /* 0x00000007008b7223 */ /* 0x004fe200000100a5 */
[----:B------:R-:W-:Y:S01]  /*8660*/  ISETP.GE.AND P6, PT, R6, R223, PT ;  /* 0x000000df0600720c */ /* 0x000fe20003fc6270 */
[----:B------:R-:W-:Y:S01]  /*8670*/  FFMA.FTZ R150, R0, R7, R167 ;  /* 0x0000000700967223 */ /* 0x000fe200000100a7 */
[----:B------:R-:W-:-:S02]  /*8680*/  ISETP.GE.AND P5, PT, R6, R211, PT ;  /* 0x000000d30600720c */ /* 0x000fc40003fa6270 */
        /* <DEDUP_REMOVED lines=62> */
.L_x_2147:
[----:B------:R-:W-:-:S05]  /*8a70*/  IMAD.MOV.U32 R11, RZ, RZ, c[0x0][0x198] ;  /* 0x00006600ff0b7624 */ /* 0x000fca00078e00ff */
[----:B------:R-:W-:-:S04]  /*8a80*/  LEA R11, -R11, RZ, 0x6 ;  /* 0x000000ff0b0b7211 */ /* 0x000fc800078e31ff */
[----:B------:R-:W-:Y:S02]  /*8a90*/  SHF.R.S32.HI R8, RZ, 0x1f, R11 ;  /* 0x0000001fff087819 */ /* 0x000fe4000001140b */
.L_x_2148:
        /* <DEDUP_REMOVED lines=108> */
.L_x_2150:
[----:B------:R-:W-:Y:S05]  /*9160*/  BSYNC B0 ;  /* 0x0000000000007941 */ /* 0x000fea0003800000 */
.L_x_2149:
[----:B------:R-:W0:Y:S01]  /*9170*/  LDGDEPBAR ;  /* 0x00000000000079af */ /* 0x000e220000000000 */
[----:B------:R-:W-:-:S04]  /*9180*/  LEA R218, P1, R11, R218, 0x1 ;  /* 0x000000da0bda7211 */ /* 0x000fc800078208ff */
[----:B------:R-:W-:Y:S02]  /*9190*/  LEA.HI.X R217, R11, R217, R8, 0x1, P1 ;  /* 0x000000d90bd97211 */ /* 0x000fe400008f0c08 */
.L_x_2146:
        /* <DEDUP_REMOVED lines=32> */
[----:B------:R-:W2:Y:S04]  /*93a0*/  SHFL.BFLY PT, R7, R6, 0x2, 0x1f ;  /* 0x0c401f0006077f89 */ /* 0x000ea800000e0000 */
[----:B------:R-:W3:Y:S01]  /*93b0*/  SHFL.BFLY PT, R2, R9, 0x2, 0x1f ;  /* 0x0c401f0009027f89 */ /* 0x000ee200000e0000 */
[----:B--2---:R-:W-:Y:S02]  /*93c0*/  FMNMX.FTZ R7, R6, R7, !PT ;  /* 0x0000000706077209 */ /* 0x004fe40007810000 */
[----:B---3--:R-:W-:-:S03]  /*93d0*/  FMNMX.FTZ R2, R9, R2, !PT ;  /* 0x0000000209027209 */ /* 0x008fc60007810000 */
[----:B-1----:R-:W1:Y:S04]  /*93e0*/  SHFL.BFLY PT, R146, R7, 0x1, 0x1f ;  /* 0x0c201f0007927f89 */ /* 0x002e6800000e0000 */
[----:B------:R-:W2:Y:S04]  /*93f0*/  SHFL.BFLY PT, R145, R2, 0x1, 0x1f ;  /* 0x0c201f0002917f89 */ /* 0x000ea800000e0000 */
[----:B------:R-:W-:Y:S01]  /*9400*/  LDSM.16.MT88.4 R8, [R189+0xc000] ;  /* 0x00c00000bd08783b */ /* 0x000fe20000004200 */
        /* <DEDUP_REMOVED lines=9> */
[--C-:B------:R-:W-:Y:S02]  /*94a0*/  FFMA.FTZ R141, R13, c[0x0][0x23c], -R154.reuse ;  /* 0x00008f000d8d7a23 */ /* 0x100fe4000001089a */
[--C-:B------:R-:W-:Y:S02]  /*94b0*/  FFMA.FTZ R3, R12, c[0x0][0x23c], -R151.reuse ;  /* 0x00008f000c037a23 */ /* 0x100fe40000010897 */
[--C-:B------:R-:W-:Y:S01]  /*94c0*/  FFMA.FTZ R2, R14, c[0x0][0x23c], -R151.reuse ;  /* 0x00008f000e027a23 */ /* 0x100fe20000010897 */
[----:B------:R-:W-:Y:S01]  /*94d0*/  MUFU.EX2 R143, R143 ;  /* 0x0000008f008f7308 */ /* 0x000fe20000000800 */
[----:B------:R-:W1:Y:S01]  /*94e0*/  LDSM.16.MT88.4 R12, [R190+0xc000] ;  /* 0x00c00000be0c783b */ /* 0x000e620000004200 */
[--C-:B------:R-:W-:Y:S01]  /*94f0*/  FFMA.FTZ R144, R5, c[0x0][0x23c], -R154.reuse ;  /* 0x00008f0005907a23 */ /* 0x100fe2000001089a */
[----:B------:R-:W-:Y:S01]  /*9500*/  FSEL R5, R145, RZ, P1 ;  /* 0x000000ff91057208 */ /* 0x000fe20000800000 */
[----:B------:R-:W-:Y:S01]  /*9510*/  FFMA.FTZ R140, R4, c[0x0][0x23c], -R151 ;  /* 0x00008f00048c7a23 */ /* 0x000fe20000010897 */
[----:B------:R-:W-:Y:S01]  /*9520*/  FSEL R4, R146, RZ, P2 ;  /* 0x000000ff92047208 */ /* 0x000fe20001000000 */
[----:B------:R-:W-:-:S02]  /*9530*/  FFMA.FTZ R142, R17, c[0x0][0x23c], -R154 ;  /* 0x00008f00118e7a23 */ /* 0x000fc4000001089a */
[----:B------:R-:W-:Y:S01]  /*9540*/  FADD.FTZ R5, R132, -R5 ;  /* 0x8000000584057221 */ /* 0x000fe20000010000 */
[----:B------:R-:W2:Y:S01]  /*9550*/  MUFU.EX2 R144, R144 ;  /* 0x0000009000907308 */ /* 0x000ea20000000800 */
[----:B------:R-:W-:Y:S01]  /*9560*/  FADD.FTZ R4, R133, -R4 ;  /* 0x8000000485047221 */ /* 0x000fe20000010000 */
[----:B------:R-:W3:Y:S01]  /*9570*/  LDSM.16.MT88.4 R16, [R192+0xc000] ;  /* 0x00c00000c010783b */ /* 0x000ee20000004200 */
[----:B------:R-:W-:Y:S02]  /*9580*/  FFMA.FTZ R147, R32, c[0x0][0x23c], -R151 ;  /* 0x00008f0020937a23 */ /* 0x000fe40000010897 */
[----:B------:R-:W-:Y:S01]  /*9590*/  FMUL.FTZ R149, R4, c[0x0][0x23c] ;  /* 0x00008f0004957a20 */ /* 0x000fe20000410000 */
[----:B------:R-:W-:Y:S01]  /*95a0*/  LDSM.16.MT88.4 R132, [R190+0xc800] ;  /* 0x00c80000be84783b */ /* 0x000fe20000004200 */
[----:B------:R-:W-:Y:S01]  /*95b0*/  FMUL.FTZ R148, R5, c[0x0][0x23c] ;  /* 0x00008f0005947a20 */ /* 0x000fe20000410000 */
[----:B------:R-:W-:Y:S01]  /*95c0*/  MUFU.EX2 R142, R142 ;  /* 0x0000008e008e7308 */ /* 0x000fe20000000800 */
[----:B------:R-:W-:-:S02]  /*95d0*/  FFMA.FTZ R156, R33, c[0x0][0x23c], -R154 ;  /* 0x00008f00219c7a23 */ /* 0x000fc4000001089a */
[--C-:B------:R-:W-:Y:S01]  /*95e0*/  FFMA.FTZ R157, R25, c[0x0][0x23c], -R154.reuse ;  /* 0x00008f00199d7a23 */ /* 0x100fe2000001089a */
[----:B------:R-:W-:Y:S01]  /*95f0*/  LDSM.16.MT88.4 R32, [R189+0xc800] ;  /* 0x00c80000bd20783b */ /* 0x000fe20000004200 */
[--C-:B------:R-:W-:Y:S02]  /*9600*/  FFMA.FTZ R158, R23, c[0x0][0x23c], -R154.reuse ;  /* 0x00008f00179e7a23 */ /* 0x100fe4000001089a */
[----:B------:R-:W-:Y:S01]  /*9610*/  FFMA.FTZ R159, R21, c[0x0][0x23c], -R154 ;  /* 0x00008f00159f7a23 */ /* 0x000fe2000001089a */
[----:B------:R-:W4:Y:S01]  /*9620*/  MUFU.EX2 R141, R141 ;  /* 0x0000008d008d7308 */ /* 0x000f220000000800 */
[----:B--2---:R-:W-:Y:S01]  /*9630*/  F2FP.PACK_AB R4, R143, R144 ;  /* 0x000000908f04723e */ /* 0x004fe200000000ff */
[--C-:B------:R-:W-:Y:S02]  /*9640*/  FFMA.FTZ R160, R22, c[0x0][0x23c], -R151.reuse ;  /* 0x00008f0016a07a23 */ /* 0x100fe40000010897 */
[--C-:B------:R-:W-:Y:S02]  /*9650*/  FFMA.FTZ R163, R28, c[0x0][0x23c], -R151.reuse ;  /* 0x00008f001ca37a23 */ /* 0x100fe40000010897 */
[--C-:B------:R-:W-:Y:S01]  /*9660*/  FFMA.FTZ R161, R20, c[0x0][0x23c], -R151.reuse ;  /* 0x00008f0014a17a23 */ /* 0x100fe20000010897 */
[----:B------:R-:W-:Y:S01]  /*9670*/  LDSM.16.MT88.4 R28, [R188+0xc800] ;  /* 0x00c80000bc1c783b */ /* 0x000fe20000004200 */
[----:B------:R-:W-:Y:S01]  /*9680*/  MUFU.EX2 R140, R140 ;  /* 0x0000008c008c7308 */ /* 0x000fe20000000800 */
[----:B------:R-:W-:-:S02]  /*9690*/  FFMA.FTZ R162, R24, c[0x0][0x23c], -R151 ;  /* 0x00008f0018a27a23 */ /* 0x000fc40000010897 */
[----:B------:R-:W-:Y:S01]  /*96a0*/  LDSM.16.MT88.4 R24, [R192+0xe800] ;  /* 0x00e80000c018783b */ /* 0x000fe20000004200 */
[--C-:B------:R-:W-:Y:S02]  /*96b0*/  FFMA.FTZ R166, R169, c[0x0][0x23c], -R154.reuse ;  /* 0x00008f00a9a67a23 */ /* 0x100fe4000001089a */
[--C-:B------:R-:W-:Y:S01]  /*96c0*/  FFMA.FTZ R164, R173, c[0x0][0x23c], -R154.reuse ;  /* 0x00008f00ada47a23 */ /* 0x100fe2000001089a */
[----:B------:R-:W-:Y:S01]  /*96d0*/  LDSM.16.MT88.4 R20, [R190+0xe800] ;  /* 0x00e80000be14783b */ /* 0x000fe20000004200 */
[----:B------:R-:W2:Y:S01]  /*96e0*/  MUFU.EX2 R3, R3 ;  /* 0x0000000300037308 */ /* 0x000ea20000000800 */
[----:B----4-:R-:W-:Y:S01]  /*96f0*/  F2FP.PACK_AB R6, R141, R142 ;  /* 0x0000008e8d06723e */ /* 0x010fe200000000ff */
[--C-:B------:R-:W-:Y:S02]  /*9700*/  FFMA.FTZ R167, R225, c[0x0][0x23c], -R154.reuse ;  /* 0x00008f00e1a77a23 */ /* 0x100fe4000001089a */
[----:B------:R-:W-:Y:S02]  /*9710*/  FFMA.FTZ R165, R175, c[0x0][0x23c], -R154 ;  /* 0x00008f00afa57a23 */ /* 0x000fe4000001089a */
        /* <DEDUP_REMOVED lines=13> */
[--C-:B------:R-:W-:Y:S02]  /*97f0*/  FFMA.FTZ R174, R138, c[0x0][0x23c], -R151.reuse ;  /* 0x00008f008aae7a23 */ /* 0x100fe40000010897 */
[----:B------:R-:W-:Y:S02]  /*9800*/  FFMA.FTZ R154, R139, c[0x0][0x23c], -R154 ;  /* 0x00008f008b9a7a23 */ /* 0x000fe4000001089a */
[----:B------:R-:W-:Y:S01]  /*9810*/  FFMA.FTZ R151, R150, c[0x0][0x23c], -R151 ;  /* 0x00008f0096977a23 */ /* 0x000fe20000010897 */
[----:B------:R-:W5:Y:S01]  /*9820*/  MUFU.EX2 R148, R148 ;  /* 0x0000009400947308 */ /* 0x000f620000000800 */
[----:B----4-:R-:W-:Y:S01]  /*9830*/  F2FP.PACK_AB R7, R147, R2 ;  /* 0x000000029307723e */ /* 0x010fe200000000ff */
[----:B------:R-:W-:Y:S01]  /*9840*/  LDSM.16.MT88.4 R136, [R190+0xd800] ;  /* 0x00d80000be88783b */ /* 0x000fe20000004200 */
[----:B--2---:R-:W-:-:S05]  /*9850*/  FMUL.FTZ R36, R36, R149 ;  /* 0x0000009524247220 */ /* 0x004fca0000410000 */
        /* <DEDUP_REMOVED lines=23> */
[C---:B---3--:R-:W-:Y:S01]  /*99d0*/  HMMA.16816.F32 R128, R4.reuse, R16, R128 ;  /* 0x000000100480723c */ /* 0x048fe20000001880 */
        /* <DEDUP_REMOVED lines=28> */
[----:B------:R-:W1:Y:S01]  /*9ba0*/  MUFU.EX2 R164, R164 ;  /* 0x000000a400a47308 */ /* 0x000e620000000800 */
[----:B------:R-:W-:Y:S01]  /*9bb0*/  FMUL.FTZ R55, R55, R148 ;  /* 0x0000009437377220 */ /* 0x000fe20000410000 */
[----:B------:R-:W-:Y:S01]  /*9bc0*/  HMMA.16816.F32 R64, R4, R14, R64 ;  /* 0x0000000e0440723c */ /* 0x000fe20000001840 */
[----:B------:R-:W1:Y:S01]  /*9bd0*/  LDSM.16.MT88.4 R12, [R188+0xe000] ;  /* 0x00e00000bc0c783b */ /* 0x000e620000004200 */
[----:B------:R-:W-:-:S02]  /*9be0*/  FMUL.FTZ R56, R56, R149 ;  /* 0x0000009538387220 */ /* 0x000fc40000410000 */
[-C--:B------:R-:W-:Y:S02]  /*9bf0*/  FMUL.FTZ R57, R57, R149.reuse ;  /* 0x0000009539397220 */ /* 0x080fe40000410000 */
[-C--:B------:R-:W-:Y:S01]  /*9c00*/  FMUL.FTZ R58, R58, R148.reuse ;  /* 0x000000943a3a7220 */ /* 0x080fe20000410000 */
[----:B------:R-:W-:Y:S01]  /*9c10*/  MUFU.EX2 R167, R167 ;  /* 0x000000a700a77308 */ /* 0x000fe20000000800 */
        /* <DEDUP_REMOVED lines=113> */
[C---:B-1----:R-:W-:Y:S01]  /*a330*/  HMMA.16816.F32 R128, R4.reuse, R12, R128 ;  /* 0x0000000c0480723c */ /* 0x042fe20000001880 */
[----:B------:R-:W-:Y:S02]  /*a340*/  FADD.FTZ R159, R159, R158 ;  /* 0x0000009e9f9f7221 */ /* 0x000fe40000010000 */
[----:B------:R-:W-:Y:S02]  /*a350*/  FADD.FTZ R162, R162, R161 ;  /* 0x000000a1a2a27221 */ /* 0x000fe40000010000 */
[----:B------:R-:W-:Y:S02]  /*a360*/  FADD.FTZ R2, R164, R159 ;  /* 0x0000009fa4027221 */ /* 0x000fe40000010000 */
[----:B-----5:R-:W-:Y:S01]  /*a370*/  FADD.FTZ R3, R169, R162 ;  /* 0x000000a2a9037221 */ /* 0x020fe20000010000 */
[----:B------:R-:W-:Y:S01]  /*a380*/  HMMA.16816.F32 R124, R4, R14, R124 ;  /* 0x0000000e047c723c */ /* 0x000fe2000000187c */
[----:B------:R-:W1:Y:S01]  /*a390*/  LDSM.16.MT88.4 R12, [R192+0x10800] ;  /* 0x01080000c00c783b */ /* 0x000e620000004200 */
[----:B------:R-:W-:-:S02]  /*a3a0*/  FADD.FTZ R2, R167, R2 ;  /* 0x00000002a7027221 */ /* 0x000fc40000010000 */
[----:B------:R-:W-:-:S04]  /*a3b0*/  FADD.FTZ R3, R172, R3 ;  /* 0x00000003ac037221 */ /* 0x000fc80000010000 */
        /* <DEDUP_REMOVED lines=37> */
[C---:B------:R-:W-:Y:S01]  /*a610*/  F2FP.PACK_AB R7, R171.reuse, R170 ;  /* 0x000000aaab07723e */ /* 0x040fe200000000ff */
[----:B------:R-:W-:Y:S02]  /*a620*/  FADD.FTZ R170, R170, R3 ;  /* 0x00000003aaaa7221 */ /* 0x000fe40000010000 */
[----:B------:R-:W-:Y:S02]  /*a630*/  FADD.FTZ R166, R166, R165 ;  /* 0x000000a5a6a67221 */ /* 0x000fe40000010000 */
[----:B------:R-:W-:Y:S02]  /*a640*/  FADD.FTZ R171, R171, R170 ;  /* 0x000000aaabab7221 */ /* 0x000fe40000010000 */
[C---:B-1----:R-:W-:Y:S08]  /*a650*/  HMMA.16816.F32 R128, R4.reuse, R12, R128 ;  /* 0x0000000c0480723c */ /* 0x042ff00000001880 */
        /* <DEDUP_REMOVED lines=75> */
[----:B------:R-:W-:Y:S02]  /*ab10*/  MOV R133, R146 ;  /* 0x0000009200857202 */ /* 0x000fe40000000f00 */
.L_x_2143:
        /* <DEDUP_REMOVED lines=13> */
.L_x_2155:
        /* <DEDUP_REMOVED lines=64> */
.L_x_2152:
[----:B------:R-:W-:Y:S02]  /*aff0*/  ISETP.GE.AND P5, PT, R212, c[0x0][0x220], PT ;  /* 0x00008800d4007a0c */ /* 0x000fe40003fa6270 */
[----:B------:R-:W-:Y:S02]  /*b000*/  ISETP.GE.AND P4, PT, R201, c[0x0][0x220], PT ;  /* 0x00008800c9007a0c */ /* 0x000fe40003f86270 */
[----:B------:R-:W-:Y:S02]  /*b010*/  LEA R132, P1, R224, R222, 0x1 ;  /* 0x000000dee0847211 */ /* 0x000fe400078208ff */
[----:B------:R-:W-:Y:S02]  /*b020*/  ISETP.GE.AND P3, PT, R200, c[0x0][0x220], PT ;  /* 0x00008800c8007a0c */ /* 0x000fe40003f66270 */
[-CC-:B------:R-:W-:Y:S02]  /*b030*/  LEA.HI.X R133, R224, R221.reuse, R2.reuse, 0x1, P1 ;  /* 0x000000dde0857211 */ /* 0x180fe400008f0c02 */
[----:B------:R-:W-:Y:S03]  /*b040*/  IADD3 R225, P2, R205, R224, RZ ;  /* 0x000000e0cde17210 */ /* 0x000fe60007f5e0ff */
[----:B------:R-:W-:Y:S01]  /*b050*/  @P5 STS.128 [R208+0xc000], RZ ;  /* 0x00c000ffd0005388 */ /* 0x000fe20000000c00 */
[CC--:B------:R-:W-:Y:S01]  /*b060*/  @!P5 LEA R228, P6, R225.reuse, R222.reuse, 0x1 ;  /* 0x000000dee1e4d211 */ /* 0x0c0fe200078c08ff */
[C---:B------:R-:W-:Y:S01]  /*b070*/  IMAD.X R134, R204.reuse, 0x1, R2, P2 ;  /* 0x00000001cc867824 */ /* 0x040fe200010e0602 */
[CC--:B------:R-:W-:Y:S01]  /*b080*/  @!P4 LEA R226, P2, R225.reuse, R222.reuse, 0x1 ;  /* 0x000000dee1e2c211 */ /* 0x0c0fe200078408ff */
[----:B------:R-:W-:Y:S01]  /*b090*/  @!PT LDS RZ, [RZ] ;  /* 0x00000000fffff984 */ /* 0x000fe20000000800 */
[----:B------:R-:W-:Y:S01]  /*b0a0*/  @!PT LDS RZ, [RZ] ;  /* 0x00000000fffff984 */ /* 0x000fe20000000800 */
[----:B------:R-:W-:Y:S01]  /*b0b0*/  @!PT LDS RZ, [RZ] ;  /* 0x00000000fffff984 */ /* 0x000fe20000000800 */
[----:B------:R1:W-:Y:S02]  /*b0c0*/  @!P5 LDGSTS.E.BYPASS.LTC128B.128 [R208+0xc000], [R132.64] ;  /* 0x0c00000084d0dfae */ /* 0x0003e4000b901d48 */
[CC--:B------:R-:W-:Y:S02]  /*b0d0*/  @!P3 LEA R224, P1, R225.reuse, R222.reuse, 0x1 ;  /* 0x000000dee1e0b211 */ /* 0x0c0fe400078208ff */
[----:B------:R-:W-:Y:S01]  /*b0e0*/  @P4 STS.128 [R208+0xe000], RZ ;  /* 0x00e000ffd0004388 */ /* 0x000fe20000000c00 */
[CCC-:B------:R-:W-:Y:S02]  /*b0f0*/  @!P5 LEA.HI.X R229, R225.reuse, R221.reuse, R134.reuse, 0x1, P6 ;  /* 0x000000dde1e5d211 */ /* 0x1c0fe400030f0c86 */
        /* <DEDUP_REMOVED lines=42> */
[----:B------:R-:W-:Y:S01]  /*b3a0*/  ISETP.GE.AND P1, PT, R207, 0x2, PT ;  /* 0x00000002cf00780c */ /* 0x000fe20003f26270 */
[----:B------:R-:W-:Y:S02]  /*b3b0*/  IMAD.MOV.U32 R221, RZ, RZ, R133 ;  /* 0x000000ffffdd7224 */ /* 0x000fe400078e0085 */
        /* <DEDUP_REMOVED lines=217> */
[C---:B------:R-:W-:Y:S01]  /*c150*/  IMAD R139, R132.reuse, R133, R139 ;  /* 0x00000085848b7224 */ /* 0x040fe200078e028b */
[----:B------:R-:W-:Y:S04]  /*c160*/  LOP3.LUT R133, RZ, c[0x0][0x2d0], RZ, 0x33, !PT ;  /* 0x0000b400ff857a12 */ /* 0x000fe800078e33ff */
[----:B------:R-:W-:Y:S07]  /*c170*/  ISETP.GT.U32.AND P2, PT, R132, R139, PT ;  /* 0x0000008b8400720c */ /* 0x000fee0003f44070 */
[--C-:B------:R-:W-:Y:S01]  /*c180*/  @!P1 IMAD.IADD R137, R137, 0x1, -R132.reuse ;  /* 0x0000000189899824 */ /* 0x100fe200078e0a84 */
[----:B------:R-:W-:Y:S04]  /*c190*/  @!P1 IADD3 R134, R134, 0x1, RZ ;  /* 0x0000000186869810 */ /* 0x000fe80007ffe0ff */
[-C--:B------:R-:W-:Y:S01]  /*c1a0*/  ISETP.GE.U32.AND P6, PT, R137, R132.reuse, PT ;  /* 0x000000848900720c */ /* 0x080fe20003fc6070 */
[----:B------:R-:W-:Y:S01]  /*c1b0*/  @!P2 IMAD.IADD R139, R139, 0x1, -R132 ;  /* 0x000000018b8ba824 */ /* 0x000fe200078e0a84 */
[----:B------:R-:W-:Y:S02]  /*c1c0*/  @!P2 IADD3 R2, R2, 0x1, RZ ;  /* 0x000000010202a810 */ /* 0x000fe40007ffe0ff */
[----:B------:R-:W-:Y:S02]  /*c1d0*/  ISETP.GE.AND P2, PT, R136, RZ, PT ;  /* 0x000000ff8800720c */ /* 0x000fe40003f46270 */
[----:B------:R-:W-:Y:S07]  /*c1e0*/  ISETP.GE.U32.AND P1, PT, R139, R132, PT ;  /* 0x000000848b00720c */ /* 0x000fee0003f26070 */
        /* <DEDUP_REMOVED lines=23> */
[C---:B------:R-:W-:Y:S01]  /*c360*/  IMAD.WIDE.U32 R138, R132.reuse, c[0x0][0x180], R138 ;  /* 0x00006000848a7a25 */ /* 0x040fe200078e008a */
[----:B------:R-:W-:Y:S03]  /*c370*/  SHF.R.S32.HI R133, RZ, 0x1f, R132 ;  /* 0x0000001fff857819 */ /* 0x000fe60000011484 */
[----:B------:R-:W-:Y:S02]  /*c380*/  IMAD.MOV.U32 R134, RZ, RZ, R138 ;  /* 0x000000ffff867224 */ /* 0x000fe400078e008a */
[----:B------:R-:W-:Y:S04]  /*c390*/  IMAD R133, R133, c[0x0][0x180], RZ ;  /* 0x0000600085857a24 */ /* 0x000fe800078e02ff */
[----:B------:R-:W-:Y:S04]  /*c3a0*/  IMAD R133, R132, c[0x0][0x184], R133 ;  /* 0x0000610084857a24 */ /* 0x000fe800078e0285 */
[----:B------:R-:W-:Y:S02]  /*c3b0*/  IMAD.IADD R2, R139, 0x1, R133 ;  /* 0x000000018b027824 */ /* 0x000fe400078e0285 */
.L_x_2154:
        /* <DEDUP_REMOVED lines=89> */
.L_x_2153:
[----:B------:R-:W-:Y:S01]  /*c950*/  IADD3 R133, R207, -0x1, RZ ;  /* 0xffffffffcf857810 */ /* 0x000fe20007ffe0ff */
[----:B-1----:R-:W-:Y:S03]  /*c960*/  LDSM.16.MT88.4 R148, [R192+0xe800] ;  /* 0x00e80000c094783b */ /* 0x002fe60000004200 */
[----:B------:R-:W-:Y:S04]  /*c970*/  LEA R2, R133, R206, 0x6 ;  /* 0x000000ce85027211 */ /* 0x000fe800078e30ff */
[C---:B------:R-:W-:Y:S01]  /*c980*/  IADD3 R142, R2.reuse, 0x1, RZ ;  /* 0x00000001028e7810 */ /* 0x040fe20007ffe0ff */
[----:B------:R-:W-:Y:S01]  /*c990*/  I2F R147, R2 ;  /* 0x0000000200937306 */ /* 0x000fe20000201400 */
[C---:B------:R-:W-:Y:S01]  /*c9a0*/  IADD3 R145, R2.reuse, 0x8, RZ ;  /* 0x0000000802917810 */ /* 0x040fe20007ffe0ff */
[----:B------:R-:W-:Y:S01]  /*c9b0*/  LDSM.16.MT88.4 R152, [R190+0xe800] ;  /* 0x00e80000be98783b */ /* 0x000fe20000004200 */
[C---:B------:R-:W-:Y:S02]  /*c9c0*/  IADD3 R136, R2.reuse, 0x9, RZ ;  /* 0x0000000902887810 */ /* 0x040fe40007ffe0ff */
[C---:B------:R-:W-:Y:S02]  /*c9d0*/  IADD3 R143, R2.reuse, 0x10, RZ ;  /* 0x00000010028f7810 */ /* 0x040fe40007ffe0ff */
[C---:B------:R-:W-:Y:S02]  /*c9e0*/  IADD3 R139, R2.reuse, 0x18, RZ ;  /* 0x00000018028b7810 */ /* 0x040fe40007ffe0ff */
        /* <DEDUP_REMOVED lines=9> */
[----:B------:R-:W-:Y:S09]  /*ca80*/  IADD3 R133, R2, 0x30, RZ ;  /* 0x0000003002857810 */ /* 0x000ff20007ffe0ff */
[----:B------:R-:W-:Y:S10]  /*ca90*/  I2F R136, R136 ;  /* 0x0000008800887306 */ /* 0x000ff40000201400 */
        /* <DEDUP_REMOVED lines=8> */
[----:B------:R-:W1:Y:S02]  /*cb20*/  I2F R133, R133 ;  /* 0x0000008500857306 */ /* 0x000e640000201400 */
[C---:B-1----:R-:W-:Y:S02]  /*cb30*/  FFMA.FTZ R30, R0.reuse, R133, R30 ;  /* 0x00000085001e7223 */ /* 0x042fe4000001001e */
[CC--:B------:R-:W-:Y:S02]  /*cb40*/  FFMA.FTZ R6, R0.reuse, R147.reuse, R6 ;  /* 0x0000009300067223 */ /* 0x0c0fe40000010006 */
[C---:B------:R-:W-:Y:S02]  /*cb50*/  FFMA.FTZ R4, R0.reuse, R147, R4 ;  /* 0x0000009300047223 */ /* 0x040fe40000010004 */
[CC--:B------:R-:W-:Y:S02]  /*cb60*/  FFMA.FTZ R7, R0.reuse, R142.reuse, R7 ;  /* 0x0000008e00077223 */ /* 0x0c0fe40000010007 */
[----:B------:R-:W-:Y:S01]  /*cb70*/  FFMA.FTZ R5, R0, R142, R5 ;  /* 0x0000008e00057223 */ /* 0x000fe20000010005 */
[----:B------:R-:W-:Y:S01]  /*cb80*/  FMNMX.FTZ R142, R6, R135, !PT ;  /* 0x00000087068e7209 */ /* 0x000fe20007810000 */
[CC--:B------:R-:W-:Y:S02]  /*cb90*/  FFMA.FTZ R10, R0.reuse, R145.reuse, R10 ;  /* 0x00000091000a7223 */ /* 0x0c0fe4000001000a */
[C---:B------:R-:W-:Y:S01]  /*cba0*/  FFMA.FTZ R8, R0.reuse, R145, R8 ;  /* 0x0000009100087223 */ /* 0x040fe20000010008 */
[----:B------:R-:W-:Y:S01]  /*cbb0*/  FMNMX.FTZ R145, R7, R142, !PT ;  /* 0x0000008e07917209 */ /* 0x000fe20007810000 */
[----:B------:R-:W-:Y:S01]  /*cbc0*/  FFMA.FTZ R11, R0, R136, R11 ;  /* 0x00000088000b7223 */ /* 0x000fe2000001000b */
[----:B------:R-:W-:Y:S01]  /*cbd0*/  FMNMX.FTZ R142, R4, R3, !PT ;  /* 0x00000003048e7209 */ /* 0x000fe20007810000 */
[----:B------:R-:W-:Y:S01]  /*cbe0*/  FFMA.FTZ R14, R0, R143, R14 ;  /* 0x0000008f000e7223 */ /* 0x000fe2000001000e */
[----:B------:R-:W-:Y:S01]  /*cbf0*/  FMNMX.FTZ R144, R10, R145, !PT ;  /* 0x000000910a907209 */ /* 0x000fe20007810000 */
[C---:B------:R-:W-:Y:S01]  /*cc00*/  FFMA.FTZ R12, R0.reuse, R143, R12 ;  /* 0x0000008f000c7223 */ /* 0x040fe2000001000c */
[----:B------:R-:W-:Y:S01]  /*cc10*/  FMNMX.FTZ R147, R5, R142, !PT ;  /* 0x0000008e05937209 */ /* 0x000fe20007810000 */
[-C--:B------:R-:W-:Y:S01]  /*cc20*/  FFMA.FTZ R16, R0, R139.reuse, R16 ;  /* 0x0000008b00107223 */ /* 0x080fe20000010010 */
[----:B------:R-:W-:Y:S01]  /*cc30*/  IADD3 R143, R2, 0x38, RZ ;  /* 0x00000038028f7810 */ /* 0x000fe20007ffe0ff */
[C---:B------:R-:W-:Y:S01]  /*cc40*/  FFMA.FTZ R18, R0.reuse, R139, R18 ;  /* 0x0000008b00127223 */ /* 0x040fe20000010012 */
[----:B------:R-:W-:Y:S01]  /*cc50*/  FMNMX.FTZ R145, R11, R144, !PT ;  /* 0x000000900b917209 */ /* 0x000fe20007810000 */
[----:B------:R-:W-:Y:S01]  /*cc60*/  FFMA.FTZ R9, R0, R136, R9 ;  /* 0x0000008800097223 */ /* 0x000fe20000010009 */
[----:B------:R-:W-:Y:S01]  /*cc70*/  FMNMX.FTZ R142, R8, R147, !PT ;  /* 0x00000093088e7209 */ /* 0x000fe20007810000 */
[----:B------:R1:W2:Y:S01]  /*cc80*/  I2F R139, R143 ;  /* 0x0000008f008b7306 */ /* 0x0002a20000201400 */
[-C--:B------:R-:W-:Y:S01]  /*cc90*/  FFMA.FTZ R15, R0, R140.reuse, R15 ;  /* 0x0000008c000f7223 */ /* 0x080fe2000001000f */
[----:B------:R-:W-:Y:S01]  /*cca0*/  IADD3 R136, R2, 0x31, RZ ;  /* 0x0000003102887810 */ /* 0x000fe20007ffe0ff */
[----:B------:R-:W-:Y:S01]  /*ccb0*/  FFMA.FTZ R13, R0, R140, R13 ;  /* 0x0000008c000d7223 */ /* 0x000fe2000001000d */
[----:B------:R-:W-:Y:S01]  /*ccc0*/  FMNMX.FTZ R140, R14, R145, !PT ;  /* 0x000000910e8c7209 */ /* 0x000fe20007810000 */
[C---:B------:R-:W-:Y:S01]  /*ccd0*/  FFMA.FTZ R19, R0.reuse, R138, R19 ;  /* 0x0000008a00137223 */ /* 0x040fe20000010013 */
[----:B------:R-:W-:Y:S01]  /*cce0*/  FMNMX.FTZ R145, R9, R142, !PT ;  /* 0x0000008e09917209 */ /* 0x000fe20007810000 */
[C---:B------:R-:W-:Y:S01]  /*ccf0*/  FFMA.FTZ R17, R0.reuse, R138, R17 ;  /* 0x0000008a00117223 */ /* 0x040fe20000010011 */
[----:B------:R-:W-:Y:S01]  /*cd00*/  FMNMX.FTZ R147, R15, R140, !PT ;  /* 0x0000008c0f937209 */ /* 0x000fe20007810000 */
[----:B------:R-:W-:Y:S01]  /*cd10*/  FFMA.FTZ R22, R0, R141, R22 ;  /* 0x0000008d00167223 */ /* 0x000fe20000010016 */
[----:B------:R-:W-:Y:S01]  /*cd20*/  FMNMX.FTZ R138, R12, R145, !PT ;  /* 0x000000910c8a7209 */ /* 0x000fe20007810000 */
[----:B------:R-:W3:Y:S01]  /*cd30*/  I2F R136, R136 ;  /* 0x0000008800887306 */ /* 0x000ee20000201400 */
[----:B------:R-:W-:Y:S01]  /*cd40*/  FMNMX.FTZ R140, R18, R147, !PT ;  /* 0x00000093128c7209 */ /* 0x000fe20007810000 */
[C---:B------:R-:W-:Y:S01]  /*cd50*/  FFMA.FTZ R23, R0.reuse, R134, R23 ;  /* 0x0000008600177223 */ /* 0x040fe20000010017 */
[----:B------:R-:W-:Y:S01]  /*cd60*/  FMNMX.FTZ R145, R13, R138, !PT ;  /* 0x0000008a0d917209 */ /* 0x000fe20007810000 */
[----:B------:R-:W-:Y:S01]  /*cd70*/  FFMA.FTZ R20, R0, R141, R20 ;  /* 0x0000008d00147223 */ /* 0x000fe20000010014 */
[----:B------:R-:W-:Y:S01]  /*cd80*/  IADD3 R2, R2, 0x39, RZ ;  /* 0x0000003902027810 */ /* 0x000fe20007ffe0ff */
[C---:B------:R-:W-:Y:S01]  /*cd90*/  FFMA.FTZ R26, R0.reuse, R137, R26 ;  /* 0x00000089001a7223 */ /* 0x040fe2000001001a */
[----:B------:R-:W-:Y:S01]  /*cda0*/  FMNMX.FTZ R147, R19, R140, !PT ;  /* 0x0000008c13937209 */ /* 0x000fe20007810000 */
[----:B------:R-:W-:Y:S01]  /*cdb0*/  FFMA.FTZ R21, R0, R134, R21 ;  /* 0x0000008600157223 */ /* 0x000fe20000010015 */
[----:B------:R-:W-:Y:S01]  /*cdc0*/  FMNMX.FTZ R138, R16, R145, !PT ;  /* 0x00000091108a7209 */ /* 0x000fe20007810000 */
[----:B------:R-:W-:Y:S01]  /*cdd0*/  FFMA.FTZ R27, R0, R132, R27 ;  /* 0x00000084001b7223 */ /* 0x000fe2000001001b */
[----:B------:R-:W4:Y:S01]  /*cde0*/  I2F R2, R2 ;  /* 0x0000000200027306 */ /* 0x000f220000201400 */
[----:B------:R-:W-:Y:S01]  /*cdf0*/  FMNMX.FTZ R140, R22, R147, !PT ;  /* 0x00000093168c7209 */ /* 0x000fe20007810000 */
[C---:B------:R-:W-:Y:S01]  /*ce00*/  FFMA.FTZ R24, R0.reuse, R137, R24 ;  /* 0x0000008900187223 */ /* 0x040fe20000010018 */
[----:B------:R-:W-:Y:S01]  /*ce10*/  FMNMX.FTZ R141, R17, R138, !PT ;  /* 0x0000008a118d7209 */ /* 0x000fe20007810000 */
[C---:B------:R-:W-:Y:S01]  /*ce20*/  FFMA.FTZ R25, R0.reuse, R132, R25 ;  /* 0x0000008400197223 */ /* 0x040fe20000010019 */
[----:B-1----:R-:W-:Y:S01]  /*ce30*/  FMNMX.FTZ R143, R23, R140, !PT ;  /* 0x0000008c178f7209 */ /* 0x002fe20007810000 */
[----:B------:R-:W-:Y:S01]  /*ce40*/  FFMA.FTZ R28, R0, R133, R28 ;  /* 0x00000085001c7223 */ /* 0x000fe2000001001c */
[----:B------:R-:W-:Y:S01]  /*ce50*/  FMNMX.FTZ R134, R20, R141, !PT ;  /* 0x0000008d14867209 */ /* 0x000fe20007810000 */
[----:B--2---:R-:W-:Y:S01]  /*ce60*/  FFMA.FTZ R34, R0, R139, R34 ;  /* 0x0000008b00227223 */ /* 0x004fe20000010022 */
[----:B------:R-:W-:Y:S01]  /*ce70*/  FMNMX.FTZ R138, R26, R143, !PT ;  /* 0x0000008f1a8a7209 */ /* 0x000fe20007810000 */
[C---:B------:R-:W-:Y:S01]  /*ce80*/  FFMA.FTZ R32, R0.reuse, R139, R32 ;  /* 0x0000008b00207223 */ /* 0x040fe20000010020 */
[----:B------:R-:W-:Y:S01]  /*ce90*/  FMNMX.FTZ R137, R21, R134, !PT ;  /* 0x0000008615897209 */ /* 0x000fe20007810000 */
[----:B------:R-:W-:Y:S01]  /*cea0*/  LDSM.16.MT88.4 R144, [R189+0xc000] ;  /* 0x00c00000bd90783b */ /* 0x000fe20000004200 */
[----:B------:R-:W-:Y:S01]  /*ceb0*/  FMNMX.FTZ R141, R27, R138, !PT ;  /* 0x0000008a1b8d7209 */ /* 0x000fe20007810000 */
[-C--:B---3--:R-:W-:Y:S01]  /*cec0*/  FFMA.FTZ R31, R0, R136.reuse, R31 ;  /* 0x00000088001f7223 */ /* 0x088fe2000001001f */
[----:B------:R-:W-:Y:S01]  /*ced0*/  FMNMX.FTZ R132, R24, R137, !PT ;  /* 0x0000008918847209 */ /* 0x000fe20007810000 */
[----:B------:R-:W-:Y:S01]  /*cee0*/  FFMA.FTZ R29, R0, R136, R29 ;  /* 0x00000088001d7223 */ /* 0x000fe2000001001d */
[----:B------:R-:W-:Y:S02]  /*cef0*/  FMNMX.FTZ R134, R30, R141, !PT ;  /* 0x0000008d1e867209 */ /* 0x000fe40007810000 */
[----:B------:R-:W-:Y:S01]  /*cf00*/  FMNMX.FTZ R137, R25, R132, !PT ;  /* 0x0000008419897209 */ /* 0x000fe20007810000 */
[----:B------:R-:W-:Y:S01]  /*cf10*/  LDSM.16.MT88.4 R140, [R190+0xc000] ;  /* 0x00c00000be8c783b */ /* 0x000fe20000004200 */
[----:B------:R-:W-:Y:S02]  /*cf20*/  FMNMX.FTZ R133, R31, R134, !PT ;  /* 0x000000861f857209 */ /* 0x000fe40007810000 */
[----:B------:R-:W-:Y:S01]  /*cf30*/  FMNMX.FTZ R134, R28, R137, !PT ;  /* 0x000000891c867209 */ /* 0x000fe20007810000 */
[-C--:B----4-:R-:W-:Y:S01]  /*cf40*/  FFMA.FTZ R35, R0, R2.reuse, R35 ;  /* 0x0000000200237223 */ /* 0x090fe20000010023 */
[----:B------:R-:W-:Y:S01]  /*cf50*/  FMNMX.FTZ R132, R34, R133, !PT ;  /* 0x0000008522847209 */ /* 0x000fe20007810000 */
[----:B------:R-:W-:Y:S01]  /*cf60*/  FFMA.FTZ R33, R0, R2, R33 ;  /* 0x0000000200217223 */ /* 0x000fe20000010021 */
[----:B------:R-:W-:Y:S02]  /*cf70*/  FMNMX.FTZ R133, R29, R134, !PT ;  /* 0x000000861d857209 */ /* 0x000fe40007810000 */
[----:B------:R-:W-:Y:S02]  /*cf80*/  FMNMX.FTZ R139, R35, R132, !PT ;  /* 0x00000084238b7209 */ /* 0x000fe40007810000 */
[----:B------:R-:W-:Y:S03]  /*cf90*/  FMNMX.FTZ R132, R32, R133, !PT ;  /* 0x0000008520847209 */ /* 0x000fe60007810000 */
[----:B------:R-:W1:Y:S01]  /*cfa0*/  SHFL.BFLY PT, R2, R139, 0x2, 0x1f ;  /* 0x0c401f008b027f89 */ /* 0x000e6200000e0000 */
[----:B------:R-:W-:Y:S07]  /*cfb0*/  FMNMX.FTZ R138, R33, R132, !PT ;  /* 0x00000084218a7209 */ /* 0x000fee0007810000 */
[----:B------:R-:W2:Y:S01]  /*cfc0*/  SHFL.BFLY PT, R133, R138, 0x2, 0x1f ;  /* 0x0c401f008a857f89 */ /* 0x000ea200000e0000 */
        /* <DEDUP_REMOVED lines=13> */
[----:B------:R-:W1:Y:S01]  /*d0a0*/  LDSM.16.MT88.4 R136, [R192+0xc000] ;  /* 0x00c00000c088783b */ /* 0x000e620000004200 */
[----:B------:R-:W-:Y:S02]  /*d0b0*/  FADD.FTZ R134, -R133, R3 ;  /* 0x0000000385867221 */ /* 0x000fe40000010100 */
[--C-:B------:R-:W-:Y:S01]  /*d0c0*/  FFMA.FTZ R165, R6, c[0x0][0x23c], -R167.reuse ;  /* 0x00008f0006a57a23 */ /* 0x100fe200000108a7 */
[----:B------:R-:W-:Y:S01]  /*d0d0*/  FSEL R166, R166, RZ, P1 ;  /* 0x000000ffa6a67208 */ /* 0x000fe20000800000 */
[--C-:B------:R-:W-:Y:S01]  /*d0e0*/  FFMA.FTZ R160, R7, c[0x0][0x23c], -R167.reuse ;  /* 0x00008f0007a07a23 */ /* 0x100fe200000108a7 */
[----:B------:R-:W2:Y:S01]  /*d0f0*/  MUFU.EX2 R2, R2 ;  /* 0x0000000200027308 */ /* 0x000ea20000000800 */
[--C-:B------:R-:W-:Y:S01]  /*d100*/  FFMA.FTZ R135, R10, c[0x0][0x23c], -R167.reuse ;  /* 0x00008f000a877a23 */ /* 0x100fe200000108a7 */
[----:B------:R-:W-:Y:S01]  /*d110*/  ISETP.GT.AND P1, PT, R207, 0x1, PT ;  /* 0x00000001cf00780c */ /* 0x000fe20003f24270 */
[--C-:B------:R-:W-:Y:S02]  /*d120*/  FFMA.FTZ R164, R4, c[0x0][0x23c], -R166.reuse ;  /* 0x00008f0004a47a23 */ /* 0x100fe400000108a6 */
[--C-:B------:R-:W-:Y:S02]  /*d130*/  FFMA.FTZ R163, R5, c[0x0][0x23c], -R166.reuse ;  /* 0x00008f0005a37a23 */ /* 0x100fe400000108a6 */
[--C-:B------:R-:W-:Y:S02]  /*d140*/  FFMA.FTZ R162, R8, c[0x0][0x23c], -R166.reuse ;  /* 0x00008f0008a27a23 */ /* 0x100fe400000108a6 */
[--C-:B------:R-:W-:Y:S01]  /*d150*/  FFMA.FTZ R161, R9, c[0x0][0x23c], -R166.reuse ;  /* 0x00008f0009a17a23 */ /* 0x100fe200000108a6 */
[----:B------:R-:W-:Y:S01]  /*d160*/  MUFU.EX2 R165, R165 ;  /* 0x000000a500a57308 */ /* 0x000fe20000000800 */
[----:B------:R-:W-:Y:S02]  /*d170*/  FMUL.FTZ R3, R134, c[0x0][0x23c] ;  /* 0x00008f0086037a20 */ /* 0x000fe40000410000 */
[--C-:B------:R-:W-:Y:S02]  /*d180*/  FFMA.FTZ R134, R11, c[0x0][0x23c], -R167.reuse ;  /* 0x00008f000b867a23 */ /* 0x100fe400000108a7 */
[--C-:B------:R-:W-:Y:S02]  /*d190*/  FFMA.FTZ R223, R30, c[0x0][0x23c], -R167.reuse ;  /* 0x00008f001edf7a23 */ /* 0x100fe400000108a7 */
[--C-:B------:R-:W-:Y:S02]  /*d1a0*/  FFMA.FTZ R224, R31, c[0x0][0x23c], -R167.reuse ;  /* 0x00008f001fe07a23 */ /* 0x100fe400000108a7 */
[--C-:B------:R-:W-:Y:S01]  /*d1b0*/  FFMA.FTZ R225, R34, c[0x0][0x23c], -R167.reuse ;  /* 0x00008f0022e17a23 */ /* 0x100fe200000108a7 */
[----:B------:R-:W3:Y:S01]  /*d1c0*/  MUFU.EX2 R3, R3 ;  /* 0x0000000300037308 */ /* 0x000ee20000000800 */
[--C-:B------:R-:W-:Y:S02]  /*d1d0*/  FFMA.FTZ R227, R28, c[0x0][0x23c], -R166.reuse ;  /* 0x00008f001ce37a23 */ /* 0x100fe400000108a6 */
[--C-:B------:R-:W-:Y:S02]  /*d1e0*/  FFMA.FTZ R228, R29, c[0x0][0x23c], -R166.reuse ;  /* 0x00008f001de47a23 */ /* 0x100fe400000108a6 */
[C---:B--2---:R-:W-:Y:S01]  /*d1f0*/  FMUL.FTZ R6, R2.reuse, R130 ;  /* 0x0000008202067220 */ /* 0x044fe20000410000 */
[----:B------:R-:W-:Y:S01]  /*d200*/  LDSM.16.MT88.4 R28, [R190+0xd800] ;  /* 0x00d80000be1c783b */ /* 0x000fe20000004200 */
[C---:B------:R-:W-:Y:S02]  /*d210*/  FMUL.FTZ R7, R2.reuse, R131 ;  /* 0x0000008302077220 */ /* 0x040fe40000410000 */
[C---:B------:R-:W-:Y:S01]  /*d220*/  FMUL.FTZ R10, R2.reuse, R126 ;  /* 0x0000007e020a7220 */ /* 0x040fe20000410000 */
[----:B------:R-:W2:Y:S01]  /*d230*/  MUFU.EX2 R160, R160 ;  /* 0x000000a000a07308 */ /* 0x000ea20000000800 */
[C---:B------:R-:W-:Y:S02]  /*d240*/  FMUL.FTZ R11, R2.reuse, R127 ;  /* 0x0000007f020b7220 */ /* 0x040fe40000410000 */
[C---:B------:R-:W-:Y:S02]  /*d250*/  FMUL.FTZ R38, R2.reuse, R38 ;  /* 0x0000002602267220 */ /* 0x040fe40000410000 */
[C---:B------:R-:W-:Y:S02]  /*d260*/  FMUL.FTZ R39, R2.reuse, R39 ;  /* 0x0000002702277220 */ /* 0x040fe40000410000 */
[C---:B------:R-:W-:Y:S02]  /*d270*/  FMUL.FTZ R42, R2.reuse, R42 ;  /* 0x0000002a022a7220 */ /* 0x040fe40000410000 */
[----:B------:R-:W-:Y:S01]  /*d280*/  FMUL.FTZ R43, R2, R43 ;  /* 0x0000002b022b7220 */ /* 0x000fe20000410000 */
[----:B------:R-:W-:Y:S01]  /*d290*/  MUFU.EX2 R135, R135 ;  /* 0x0000008700877308 */ /* 0x000fe20000000800 */
[--C-:B------:R-:W-:Y:S02]  /*d2a0*/  FFMA.FTZ R229, R32, c[0x0][0x23c], -R166.reuse ;  /* 0x00008f0020e57a23 */ /* 0x100fe400000108a6 */
[----:B------:R-:W-:Y:S02]  /*d2b0*/  FMUL.FTZ R46, R2, R46 ;  /* 0x0000002e022e7220 */ /* 0x000fe40000410000 */
[C---:B---3--:R-:W-:Y:S02]  /*d2c0*/  FMUL.FTZ R4, R3.reuse, R128 ;  /* 0x0000008003047220 */ /* 0x048fe40000410000 */
[C---:B------:R-:W-:Y:S02]  /*d2d0*/  FMUL.FTZ R5, R3.reuse, R129 ;  /* 0x0000008103057220 */ /* 0x040fe40000410000 */
[C---:B------:R-:W-:Y:S01]  /*d2e0*/  FMUL.FTZ R8, R3.reuse, R124 ;  /* 0x0000007c03087220 */ /* 0x040fe20000410000 */
[----:B------:R-:W3:Y:S01]  /*d2f0*/  MUFU.EX2 R134, R134 ;  /* 0x0000008600867308 */ /* 0x000ee20000000800 */
[C---:B------:R-:W-:Y:S02]  /*d300*/  FMUL.FTZ R9, R3.reuse, R125 ;  /* 0x0000007d03097220 */ /* 0x040fe40000410000 */
[----:B------:R-:W4:Y:S01]  /*d310*/  LDSM.16.MT88.4 R124, [R188+0xc000] ;  /* 0x00c00000bc7c783b */ /* 0x000f220000004200 */
[----:B--2---:R-:W-:Y:S01]  /*d320*/  F2FP.PACK_AB R129, R160, R165 ;  /* 0x000000a5a081723e */ /* 0x004fe200000000ff */
[C---:B------:R-:W-:Y:S02]  /*d330*/  FMUL.FTZ R36, R3.reuse, R36 ;  /* 0x0000002403247220 */ /* 0x040fe40000410000 */
[C---:B------:R-:W-:Y:S02]  /*d340*/  FMUL.FTZ R37, R3.reuse, R37 ;  /* 0x0000002503257220 */ /* 0x040fe40000410000 */
[C---:B------:R-:W-:Y:S01]  /*d350*/  FMUL.FTZ R40, R3.reuse, R40 ;  /* 0x0000002803287220 */ /* 0x040fe20000410000 */
[----:B------:R-:W-:Y:S01]  /*d360*/  MUFU.EX2 R164, R164 ;  /* 0x000000a400a47308 */ /* 0x000fe20000000800 */
[C---:B------:R-:W-:Y:S02]  /*d370*/  FMUL.FTZ R41, R3.reuse, R41 ;  /* 0x0000002903297220 */ /* 0x040fe40000410000 */
[C---:B------:R-:W-:Y:S02]  /*d380*/  FMUL.FTZ R47, R2.reuse, R47 ;  /* 0x0000002f022f7220 */ /* 0x040fe40000410000 */
[C---:B------:R-:W-:Y:S02]  /*d390*/  FMUL.FTZ R44, R3.reuse, R44 ;  /* 0x0000002c032c7220 */ /* 0x040fe40000410000 */
[C---:B------:R-:W-:Y:S02]  /*d3a0*/  FMUL.FTZ R45, R3.reuse, R45 ;  /* 0x0000002d032d7220 */ /* 0x040fe40000410000 */
[C---:B------:R-:W-:Y:S01]  /*d3b0*/  FMUL.FTZ R50, R2.reuse, R50 ;  /* 0x0000003202327220 */ /* 0x040fe20000410000 */
[----:B------:R-:W2:Y:S01]  /*d3c0*/  MUFU.EX2 R163, R163 ;  /* 0x000000a300a37308 */ /* 0x000ea20000000800 */
[----:B------:R-:W-:Y:S02]  /*d3d0*/  FMUL.FTZ R51, R2, R51 ;  /* 0x0000003302337220 */ /* 0x000fe40000410000 */
[C---:B------:R-:W-:Y:S01]  /*d3e0*/  FMUL.FTZ R48, R3.reuse, R48 ;  /* 0x0000003003307220 */ /* 0x040fe20000410000 */
[----:B---3--:R-:W-:Y:S01]  /*d3f0*/  F2FP.PACK_AB R131, R134, R135 ;  /* 0x000000878683723e */ /* 0x008fe200000000ff */
        /* <DEDUP_REMOVED lines=9> */
[----:B------:R-:W3:Y:S01]  /*d490*/  MUFU.EX2 R161, R161 ;  /* 0x000000a100a17308 */ /* 0x000ee20000000800 */
[----:B------:R-:W-:Y:S02]  /*d4a0*/  FMUL.FTZ R57, R3, R57 ;  /* 0x0000003903397220 */ /* 0x000fe40000410000 */
[C---:B------:R-:W-:Y:S01]  /*d4b0*/  FMUL.FTZ R62, R2.reuse, R62 ;  /* 0x0000003e023e7220 */ /* 0x040fe20000410000 */
        /* <DEDUP_REMOVED lines=13> */
[----:B---3--:R-:W-:Y:S01]  /*d590*/  F2FP.PACK_AB R130, R161, R162 ;  /* 0x000000a2a182723e */ /* 0x008fe200000000ff */
[C---:B------:R-:W-:Y:S02]  /*d5a0*/  FMUL.FTZ R69, R3.reuse, R69 ;  /* 0x0000004503457220 */ /* 0x040fe40000410000 */
[C---:B------:R-:W-:Y:S02]  /*d5b0*/  FMUL.FTZ R74, R2.reuse, R74 ;  /* 0x0000004a024a7220 */ /* 0x040fe40000410000 */
[C---:B------:R-:W-:Y:S01]  /*d5c0*/  FMUL.FTZ R75, R2.reuse, R75 ;  /* 0x0000004b024b7220 */ /* 0x040fe20000410000 */
[----:B------:R-:W-:Y:S01]  /*d5d0*/  MUFU.EX2 R225, R225 ;  /* 0x000000e100e17308 */ /* 0x000fe20000000800 */
[C---:B-1----:R-:W-:Y:S05]  /*d5e0*/  HMMA.16816.F32 R4, R128.reuse, R136, R4 ;  /* 0x000000888004723c */ /* 0x042fea0000001804 */
[C---:B------:R-:W-:Y:S02]  /*d5f0*/  FMUL.FTZ R72, R3.reuse, R72 ;  /* 0x0000004803487220 */ /* 0x040fe40000410000 */
[C---:B------:R-:W-:Y:S01]  /*d600*/  FMUL.FTZ R73, R3.reuse, R73 ;  /* 0x0000004903497220 */ /* 0x040fe20000410000 */
[C---:B------:R-:W-:Y:S01]  /*d610*/  HMMA.16816.F32 R8, R128.reuse, R138, R8 ;  /* 0x0000008a8008723c */ /* 0x040fe20000001808 */
[----:B------:R-:W1:Y:S01]  /*d620*/  LDSM.16.MT88.4 R136, [R192+0xe000] ;  /* 0x00e00000c088783b */ /* 0x000e620000004200 */
[----:B------:R-:W-:Y:S02]  /*d630*/  MUFU.EX2 R227, R227 ;  /* 0x000000e300e37308 */ /* 0x000fe40000000800 */
[C---:B------:R-:W-:Y:S02]  /*d640*/  FMUL.FTZ R78, R2.reuse, R78 ;  /* 0x0000004e024e7220 */ /* 0x040fe40000410000 */
[C---:B------:R-:W-:Y:S02]  /*d650*/  FMUL.FTZ R79, R2.reuse, R79 ;  /* 0x0000004f024f7220 */ /* 0x040fe40000410000 */
[C---:B------:R-:W-:Y:S04]  /*d660*/  HMMA.16816.F32 R36, R128.reuse, R140, R36 ;  /* 0x0000008c8024723c */ /* 0x040fe80000001824 */
[C---:B------:R-:W-:Y:S01]  /*d670*/  FMUL.FTZ R76, R3.reuse, R76 ;  /* 0x0000004c034c7220 */ /* 0x040fe20000410000 */
[----:B------:R-:W-:Y:S01]  /*d680*/  MUFU.EX2 R228, R228 ;  /* 0x000000e400e47308 */ /* 0x000fe20000000800 */
[C---:B------:R-:W-:Y:S02]  /*d690*/  FMUL.FTZ R77, R3.reuse, R77 ;  /* 0x0000004d034d7220 */ /* 0x040fe40000410000 */
[C---:B------:R-:W-:Y:S01]  /*d6a0*/  HMMA.16816.F32 R40, R128.reuse, R142, R40 ;  /* 0x0000008e8028723c */ /* 0x040fe20000001828 */
[----:B------:R-:W2:Y:S03]  /*d6b0*/  LDSM.16.MT88.4 R140, [R190+0xe000] ;  /* 0x00e00000be8c783b */ /* 0x000ea60000004200 */
[C---:B------:R-:W-:Y:S02]  /*d6c0*/  FMUL.FTZ R82, R2.reuse, R82 ;  /* 0x0000005202527220 */ /* 0x040fe40000410000 */
[C---:B------:R-:W-:Y:S01]  /*d6d0*/  FMUL.FTZ R83, R2.reuse, R83 ;  /* 0x0000005302537220 */ /* 0x040fe20000410000 */
[----:B------:R-:W-:Y:S01]  /*d6e0*/  MUFU.EX2 R229, R229 ;  /* 0x000000e500e57308 */ /* 0x000fe20000000800 */
[C---:B------:R-:W-:Y:S04]  /*d6f0*/  HMMA.16816.F32 R44, R128.reuse, R144, R44 ;  /* 0x00000090802c723c */ /* 0x040fe8000000182c */
[C---:B------:R-:W-:Y:S02]  /*d700*/  FMUL.FTZ R80, R3.reuse, R80 ;  /* 0x0000005003507220 */ /* 0x040fe40000410000 */
[C---:B------:R-:W-:Y:S02]  /*d710*/  FMUL.FTZ R81, R3.reuse, R81 ;  /* 0x0000005103517220 */ /* 0x040fe40000410000 */
[C---:B------:R-:W-:Y:S01]  /*d720*/  HMMA.16816.F32 R48, R128.reuse, R146, R48 ;  /* 0x000000928030723c */ /* 0x040fe20000001830 */
[----:B------:R-:W-:Y:S03]  /*d730*/  LDSM.16.MT88.4 R144, [R188+0xc800] ;  /* 0x00c80000bc90783b */ /* 0x000fe60000004200 */
[C---:B------:R-:W-:Y:S02]  /*d740*/  FMUL.FTZ R86, R2.reuse, R86 ;  /* 0x0000005602567220 */ /* 0x040fe40000410000 */
[C---:B------:R-:W-:Y:S02]  /*d750*/  FMUL.FTZ R87, R2.reuse, R87 ;  /* 0x0000005702577220 */ /* 0x040fe40000410000 */
[C---:B----4-:R-:W-:Y:S04]  /*d760*/  HMMA.16816.F32 R52, R128.reuse, R124, R52 ;  /* 0x0000007c8034723c */ /* 0x050fe80000001834 */
[C---:B------:R-:W-:Y:S02]  /*d770*/  FMUL.FTZ R84, R3.reuse, R84 ;  /* 0x0000005403547220 */ /* 0x040fe40000410000 */
[C---:B------:R-:W-:Y:S02]  /*d780*/  FMUL.FTZ R85, R3.reuse, R85 ;  /* 0x0000005503557220 */ /* 0x040fe40000410000 */
[C---:B------:R-:W-:Y:S01]  /*d790*/  HMMA.16816.F32 R56, R128.reuse, R126, R56 ;  /* 0x0000007e8038723c */ /* 0x040fe20000001838 */
[----:B------:R-:W3:Y:S03]  /*d7a0*/  LDSM.16.MT88.4 R124, [R189+0xe000] ;  /* 0x00e00000bd7c783b */ /* 0x000ee60000004200 */
[C---:B------:R-:W-:Y:S02]  /*d7b0*/  FMUL.FTZ R90, R2.reuse, R90 ;  /* 0x0000005a025a7220 */ /* 0x040fe40000410000 */
[C---:B------:R-:W-:Y:S02]  /*d7c0*/  FMUL.FTZ R91, R2.reuse, R91 ;  /* 0x0000005b025b7220 */ /* 0x040fe40000410000 */
[C---:B-1----:R-:W-:Y:S04]  /*d7d0*/  HMMA.16816.F32 R60, R128.reuse, R136, R60 ;  /* 0x00000088803c723c */ /* 0x042fe8000000183c */
[C---:B------:R-:W-:Y:S02]  /*d7e0*/  FMUL.FTZ R88, R3.reuse, R88 ;  /* 0x0000005803587220 */ /* 0x040fe40000410000 */
[C---:B------:R-:W-:Y:S02]  /*d7f0*/  FMUL.FTZ R89, R3.reuse, R89 ;  /* 0x0000005903597220 */ /* 0x040fe40000410000 */
[C---:B------:R-:W-:Y:S01]  /*d800*/  HMMA.16816.F32 R64, R128.reuse, R138, R64 ;  /* 0x0000008a8040723c */ /* 0x040fe20000001840 */
[----:B------:R-:W1:Y:S03]  /*d810*/  LDSM.16.MT88.4 R136, [R188+0xe000] ;  /* 0x00e00000bc88783b */ /* 0x000e660000004200 */
[C---:B------:R-:W-:Y:S02]  /*d820*/  FMUL.FTZ R94, R2.reuse, R94 ;  /* 0x0000005e025e7220 */ /* 0x040fe40000410000 */
[C---:B------:R-:W-:Y:S02]  /*d830*/  FMUL.FTZ R95, R2.reuse, R95 ;  /* 0x0000005f025f7220 */ /* 0x040fe40000410000 */
[C---:B--2---:R-:W-:Y:S04]  /*d840*/  HMMA.16816.F32 R68, R128.reuse, R140, R68 ;  /* 0x0000008c8044723c */ /* 0x044fe80000001844 */
[C---:B------:R-:W-:Y:S02]  /*d850*/  FMUL.FTZ R92, R3.reuse, R92 ;  /* 0x0000005c035c7220 */ /* 0x040fe40000410000 */
[C---:B------:R-:W-:Y:S02]  /*d860*/  FMUL.FTZ R93, R3.reuse, R93 ;  /* 0x0000005d035d7220 */ /* 0x040fe40000410000 */
[C---:B------:R-:W-:Y:S01]  /*d870*/  HMMA.16816.F32 R72, R128.reuse, R142, R72 ;  /* 0x0000008e8048723c */ /* 0x040fe20000001848 */
[----:B------:R-:W2:Y:S03]  /*d880*/  LDSM.16.MT88.4 R140, [R192+0x10000] ;  /* 0x01000000c08c783b */ /* 0x000ea60000004200 */
[C---:B------:R-:W-:Y:S02]  /*d890*/  FMUL.FTZ R98, R2.reuse, R98 ;  /* 0x0000006202627220 */ /* 0x040fe40000410000 */
[C---:B------:R-:W-:Y:S02]  /*d8a0*/  FMUL.FTZ R99, R2.reuse, R99 ;  /* 0x0000006302637220 */ /* 0x040fe40000410000 */
[C---:B------:R-:W-:Y:S01]  /*d8b0*/  FMUL.FTZ R96, R3.reuse, R96 ;  /* 0x0000006003607220 */ /* 0x040fe20000410000 */
[C---:B---3--:R-:W-:Y:S03]  /*d8c0*/  HMMA.16816.F32 R76, R128.reuse, R124, R76 ;  /* 0x0000007c804c723c */ /* 0x048fe6000000184c */
[C---:B------:R-:W-:Y:S02]  /*d8d0*/  FMUL.FTZ R97, R3.reuse, R97 ;  /* 0x0000006103617220 */ /* 0x040fe40000410000 */
[C---:B------:R-:W-:Y:S02]  /*d8e0*/  FMUL.FTZ R102, R2.reuse, R102 ;  /* 0x0000006602667220 */ /* 0x040fe40000410000 */
[C---:B------:R-:W-:Y:S01]  /*d8f0*/  FMUL.FTZ R103, R2.reuse, R103 ;  /* 0x0000006702677220 */ /* 0x040fe20000410000 */
[C---:B------:R-:W-:Y:S01]  /*d900*/  HMMA.16816.F32 R80, R128.reuse, R126, R80 ;  /* 0x0000007e8050723c */ /* 0x040fe20000001850 */
[----:B------:R-:W3:Y:S03]  /*d910*/  LDSM.16.MT88.4 R124, [R190+0x10000] ;  /* 0x01000000be7c783b */ /* 0x000ee60000004200 */
[C---:B------:R-:W-:Y:S02]  /*d920*/  FMUL.FTZ R100, R3.reuse, R100 ;  /* 0x0000006403647220 */ /* 0x040fe40000410000 */
[C---:B------:R-:W-:Y:S02]  /*d930*/  FMUL.FTZ R101, R3.reuse, R101 ;  /* 0x0000006503657220 */ /* 0x040fe40000410000 */
[C---:B-1----:R-:W-:Y:S04]  /*d940*/  HMMA.16816.F32 R84, R128.reuse, R136, R84 ;  /* 0x000000888054723c */ /* 0x042fe80000001854 */
[C---:B------:R-:W-:Y:S02]  /*d950*/  FMUL.FTZ R106, R2.reuse, R106 ;  /* 0x0000006a026a7220 */ /* 0x040fe40000410000 */
[----:B------:R-:W-:Y:S02]  /*d960*/  FMUL.FTZ R107, R2, R107 ;  /* 0x0000006b026b7220 */ /* 0x000fe40000410000 */
[C---:B------:R-:W-:Y:S01]  /*d970*/  HMMA.16816.F32 R88, R128.reuse, R138, R88 ;  /* 0x0000008a8058723c */ /* 0x040fe20000001858 */
[----:B------:R-:W1:Y:S03]  /*d980*/  LDSM.16.MT88.4 R136, [R189+0x10000] ;  /* 0x01000000bd88783b */ /* 0x000e660000004200 */
[C---:B------:R-:W-:Y:S02]  /*d990*/  FMUL.FTZ R104, R3.reuse, R104 ;  /* 0x0000006803687220 */ /* 0x040fe40000410000 */
[----:B------:R-:W-:Y:S02]  /*d9a0*/  FMUL.FTZ R105, R3, R105 ;  /* 0x0000006903697220 */ /* 0x000fe40000410000 */
[C---:B--2---:R-:W-:Y:S04]  /*d9b0*/  HMMA.16816.F32 R92, R128.reuse, R140, R92 ;  /* 0x0000008c805c723c */ /* 0x044fe8000000185c */
[--C-:B------:R-:W-:Y:S02]  /*d9c0*/  FFMA.FTZ R168, R14, c[0x0][0x23c], -R167.reuse ;  /* 0x00008f000ea87a23 */ /* 0x100fe400000108a7 */
[C---:B------:R-:W-:Y:S02]  /*d9d0*/  FMUL.FTZ R14, R2.reuse, R122 ;  /* 0x0000007a020e7220 */ /* 0x040fe40000410000 */
[C---:B------:R-:W-:Y:S01]  /*d9e0*/  HMMA.16816.F32 R96, R128.reuse, R142, R96 ;  /* 0x0000008e8060723c */ /* 0x040fe20000001860 */
[----:B------:R-:W2:Y:S01]  /*d9f0*/  LDSM.16.MT88.4 R140, [R188+0x10000] ;  /* 0x01000000bc8c783b */ /* 0x000ea20000004200 */
[----:B------:R-:W-:Y:S02]  /*da00*/  MUFU.EX2 R168, R168 ;  /* 0x000000a800a87308 */ /* 0x000fe40000000800 */
[--C-:B------:R-:W-:Y:S02]  /*da10*/  FFMA.FTZ R169, R15, c[0x0][0x23c], -R167.reuse ;  /* 0x00008f000fa97a23 */ /* 0x100fe400000108a7 */
[----:B------:R-:W-:Y:S02]  /*da20*/  FMUL.FTZ R15, R2, R123 ;  /* 0x0000007b020f7220 */ /* 0x000fe40000410000 */
[--C-:B------:R-:W-:Y:S01]  /*da30*/  FFMA.FTZ R172, R12, c[0x0][0x23c], -R166.reuse ;  /* 0x00008f000cac7a23 */ /* 0x100fe200000108a6 */
[C---:B---3--:R-:W-:Y:S03]  /*da40*/  HMMA.16816.F32 R100, R128.reuse, R124, R100 ;  /* 0x0000007c8064723c */ /* 0x048fe60000001864 */
[----:B------:R-:W-:Y:S01]  /*da50*/  FMUL.FTZ R12, R3, R120 ;  /* 0x00000078030c7220 */ /* 0x000fe20000410000 */
[----:B------:R-:W3:Y:S01]  /*da60*/  MUFU.EX2 R169, R169 ;  /* 0x000000a900a97308 */ /* 0x000ee20000000800 */
[--C-:B------:R-:W-:Y:S02]  /*da70*/  FFMA.FTZ R173, R13, c[0x0][0x23c], -R166.reuse ;  /* 0x00008f000dad7a23 */ /* 0x100fe400000108a6 */
[C---:B------:R-:W-:Y:S01]  /*da80*/  FMUL.FTZ R13, R3.reuse, R121 ;  /* 0x00000079030d7220 */ /* 0x040fe20000410000 */
[C---:B------:R-:W-:Y:S01]  /*da90*/  HMMA.16816.F32 R104, R128.reuse, R126, R104 ;  /* 0x0000007e8068723c */ /* 0x040fe20000001868 */
[----:B------:R-:W4:Y:S03]  /*daa0*/  LDSM.16.MT88.4 R120, [R192+0xc800] ;  /* 0x00c80000c078783b */ /* 0x000f260000004200 */
[C---:B------:R-:W-:Y:S02]  /*dab0*/  FMUL.FTZ R110, R2.reuse, R110 ;  /* 0x0000006e026e7220 */ /* 0x040fe40000410000 */
[----:B------:R-:W-:Y:S01]  /*dac0*/  FMUL.FTZ R111, R2, R111 ;  /* 0x0000006f026f7220 */ /* 0x000fe20000410000 */
[----:B------:R-:W-:Y:S01]  /*dad0*/  MUFU.EX2 R172, R172 ;  /* 0x000000ac00ac7308 */ /* 0x000fe20000000800 */
[C---:B------:R-:W-:Y:S01]  /*dae0*/  FMUL.FTZ R108, R3.reuse, R108 ;  /* 0x0000006c036c7220 */ /* 0x040fe20000410000 */
[----:B------:R-:W5:Y:S03]  /*daf0*/  LDSM.16.MT88.4 R124, [R190+0xc800] ;  /* 0x00c80000be7c783b */ /* 0x000f660000004200 */
[----:B------:R-:W-:Y:S02]  /*db00*/  FMUL.FTZ R109, R3, R109 ;  /* 0x0000006d036d7220 */ /* 0x000fe40000410000 */
[--C-:B------:R-:W-:Y:S02]  /*db10*/  FFMA.FTZ R170, R18, c[0x0][0x23c], -R167.reuse ;  /* 0x00008f0012aa7a23 */ /* 0x100fe400000108a7 */
[----:B------:R-:W-:Y:S01]  /*db20*/  FFMA.FTZ R171, R19, c[0x0][0x23c], -R167 ;  /* 0x00008f0013ab7a23 */ /* 0x000fe200000108a7 */
[----:B------:R-:W4:Y:S01]  /*db30*/  MUFU.EX2 R173, R173 ;  /* 0x000000ad00ad7308 */ /* 0x000f220000000800 */
[--C-:B------:R-:W-:Y:S01]  /*db40*/  FFMA.FTZ R174, R16, c[0x0][0x23c], -R166.reuse ;  /* 0x00008f0010ae7a23 */ /* 0x100fe200000108a6 */
[C---:B-1----:R-:W-:Y:S03]  /*db50*/  HMMA.16816.F32 R108, R128.reuse, R136, R108 ;  /* 0x00000088806c723c */ /* 0x042fe6000000186c */
[----:B------:R-:W-:Y:S02]  /*db60*/  FFMA.FTZ R175, R17, c[0x0][0x23c], -R166 ;  /* 0x00008f0011af7a23 */ /* 0x000fe400000108a6 */
[C---:B------:R-:W-:Y:S02]  /*db70*/  FMUL.FTZ R18, R2.reuse, R118 ;  /* 0x0000007602127220 */ /* 0x040fe40000410000 */
[C---:B------:R-:W-:Y:S01]  /*db80*/  FMUL.FTZ R19, R2.reuse, R119 ;  /* 0x0000007702137220 */ /* 0x040fe20000410000 */
[C---:B------:R-:W-:Y:S01]  /*db90*/  HMMA.16816.F32 R12, R128.reuse, R138, R12 ;  /* 0x0000008a800c723c */ /* 0x040fe2000000180c */
[----:B------:R-:W-:Y:S01]  /*dba0*/  MUFU.EX2 R170, R170 ;  /* 0x000000aa00aa7308 */ /* 0x000fe20000000800 */
[----:B------:R-:W1:Y:S02]  /*dbb0*/  LDSM.16.MT88.4 R136, [R189+0xc800] ;  /* 0x00c80000bd88783b */ /* 0x000e640000004200 */
[C---:B------:R-:W-:Y:S02]  /*dbc0*/  FMUL.FTZ R16, R3.reuse, R116 ;  /* 0x0000007403107220 */ /* 0x040fe40000410000 */
[----:B------:R-:W-:Y:S01]  /*dbd0*/  FMUL.FTZ R17, R3, R117 ;  /* 0x0000007503117220 */ /* 0x000fe20000410000 */
[----:B---3--:R-:W-:Y:S01]  /*dbe0*/  F2FP.PACK_AB R117, R169, R168 ;  /* 0x000000a8a975723e */ /* 0x008fe200000000ff */
[C---:B------:R-:W-:Y:S03]  /*dbf0*/  FMUL.FTZ R114, R2.reuse, R114 ;  /* 0x0000007202727220 */ /* 0x040fe60000410000 */
[----:B------:R-:W3:Y:S01]  /*dc00*/  MUFU.EX2 R171, R171 ;  /* 0x000000ab00ab7308 */ /* 0x000ee20000000800 */
[C---:B------:R-:W-:Y:S01]  /*dc10*/  FMUL.FTZ R115, R2.reuse, R115 ;  /* 0x0000007302737220 */ /* 0x040fe20000410000 */
[C---:B--2---:R-:W-:Y:S03]  /*dc20*/  HMMA.16816.F32 R16, R128.reuse, R140, R16 ;  /* 0x0000008c8010723c */ /* 0x044fe60000001810 */
[----:B------:R-:W-:Y:S01]  /*dc30*/  FMUL.FTZ R112, R3, R112 ;  /* 0x0000007003707220 */ /* 0x000fe20000410000 */
[----:B----4-:R-:W-:Y:S01]  /*dc40*/  F2FP.PACK_AB R116, R173, R172 ;  /* 0x000000acad74723e */ /* 0x010fe200000000ff */
[C---:B------:R-:W-:Y:S02]  /*dc50*/  FMUL.FTZ R113, R3.reuse, R113 ;  /* 0x0000007103717220 */ /* 0x040fe40000410000 */
[----:B------:R-:W-:Y:S01]  /*dc60*/  FFMA.FTZ R165, R2, R219, R165 ;  /* 0x000000db02a57223 */ /* 0x000fe200000100a5 */
[----:B------:R-:W-:Y:S01]  /*dc70*/  MUFU.EX2 R174, R174 ;  /* 0x000000ae00ae7308 */ /* 0x000fe20000000800 */
[----:B------:R-:W-:Y:S03]  /*dc80*/  FFMA.FTZ R164, R3, R220, R164 ;  /* 0x000000dc03a47223 */ /* 0x000fe600000100a4 */
[----:B------:R-:W-:Y:S01]  /*dc90*/  HMMA.16816.F32 R112, R128, R142, R112 ;  /* 0x0000008e8070723c */ /* 0x000fe20000001870 */
[----:B------:R-:W-:Y:S02]  /*dca0*/  LDSM.16.MT88.4 R128, [R190+0x10800] ;  /* 0x01080000be80783b */ /* 0x000fe40000004200 */
[----:B------:R-:W-:Y:S01]  /*dcb0*/  MOV R3, R133 ;  /* 0x0000008500037202 */ /* 0x000fe20000000f00 */
[----:B------:R-:W-:Y:S02]  /*dcc0*/  FADD.FTZ R160, R160, R165 ;  /* 0x000000a5a0a07221 */ /* 0x000fe40000010000 */
[----:B------:R-:W2:Y:S01]  /*dcd0*/  MUFU.EX2 R175, R175 ;  /* 0x000000af00af7308 */ /* 0x000ea20000000800 */
[----:B------:R-:W-:Y:S02]  /*dce0*/  FADD.FTZ R163, R163, R164 ;  /* 0x000000a4a3a37221 */ /* 0x000fe40000010000 */
[----:B------:R-:W-:Y:S03]  /*dcf0*/  LDSM.16.MT88.4 R140, [R190+0xd000] ;  /* 0x00d00000be8c783b */ /* 0x000fe60000004200 */
[----:B---3--:R-:W-:Y:S01]  /*dd00*/  F2FP.PACK_AB R119, R171, R170 ;  /* 0x000000aaab77723e */ /* 0x008fe200000000ff */
[----:B------:R-:W-:Y:S02]  /*dd10*/  FADD.FTZ R135, R135, R160 ;  /* 0x000000a087877221 */ /* 0x000fe40000010000 */
[----:B------:R-:W-:Y:S02]  /*dd20*/  FADD.FTZ R162, R162, R163 ;  /* 0x000000a3a2a27221 */ /* 0x000fe40000010000 */
[----:B------:R-:W-:Y:S02]  /*dd30*/  FADD.FTZ R135, R134, R135 ;  /* 0x0000008786877221 */ /* 0x000fe40000010000 */
[----:B------:R-:W-:Y:S02]  /*dd40*/  FADD.FTZ R161, R161, R162 ;  /* 0x000000a2a1a17221 */ /* 0x000fe40000010000 */
[----:B------:R-:W-:Y:S01]  /*dd50*/  FADD.FTZ R168, R168, R135 ;  /* 0x00000087a8a87221 */ /* 0x000fe20000010000 */
[----:B------:R-:W-:Y:S01]  /*dd60*/  MOV R135, R132 ;  /* 0x0000008400877202 */ /* 0x000fe20000000f00 */
[----:B------:R-:W-:Y:S02]  /*dd70*/  FADD.FTZ R172, R172, R161 ;  /* 0x000000a1acac7221 */ /* 0x000fe40000010000 */
[----:B------:R-:W-:Y:S02]  /*dd80*/  FADD.FTZ R169, R169, R168 ;  /* 0x000000a8a9a97221 */ /* 0x000fe40000010000 */
[----:B------:R-:W-:Y:S02]  /*dd90*/  FADD.FTZ R173, R173, R172 ;  /* 0x000000acadad7221 */ /* 0x000fe40000010000 */
[----:B------:R-:W-:Y:S01]  /*dda0*/  FADD.FTZ R170, R170, R169 ;  /* 0x000000a9aaaa7221 */ /* 0x000fe20000010000 */
[----:B--2---:R-:W-:Y:S01]  /*ddb0*/  F2FP.PACK_AB R118, R175, R174 ;  /* 0x000000aeaf76723e */ /* 0x004fe200000000ff */
[----:B------:R-:W-:Y:S02]  /*ddc0*/  FADD.FTZ R174, R174, R173 ;  /* 0x000000adaeae7221 */ /* 0x000fe40000010000 */
[----:B------:R-:W-:Y:S02]  /*ddd0*/  FADD.FTZ R171, R171, R170 ;  /* 0x000000aaabab7221 */ /* 0x000fe40000010000 */
[----:B------:R-:W-:Y:S02]  /*dde0*/  FADD.FTZ R175, R175, R174 ;  /* 0x000000aeafaf7221 */ /* 0x000fe40000010000 */
[C---:B------:R-:W-:Y:S08]  /*ddf0*/  HMMA.16816.F32 R4, R116.reuse, R120, R4 ;  /* 0x000000787404723c */ /* 0x040ff00000001804 */
[C---:B------:R-:W-:Y:S01]  /*de00*/  HMMA.16816.F32 R8, R116.reuse, R122, R8 ;  /* 0x0000007a7408723c */ /* 0x040fe20000001808 */
[----:B------:R-:W2:Y:S07]  /*de10*/  LDSM.16.MT88.4 R120, [R188+0xe800] ;  /* 0x00e80000bc78783b */ /* 0x000eae0000004200 */
[C---:B-----5:R-:W-:Y:S08]  /*de20*/  HMMA.16816.F32 R36, R116.reuse, R124, R36 ;  /* 0x0000007c7424723c */ /* 0x060ff00000001824 */
        /* <DEDUP_REMOVED lines=19> */
[----:B------:R-:W-:Y:S01]  /*df60*/  FFMA.FTZ R167, R35, c[0x0][0x23c], -R167 ;  /* 0x00008f0023a77a23 */ /* 0x000fe200000108a7 */
[----:B------:R-:W4:Y:S01]  /*df70*/  MUFU.EX2 R153, R153 ;  /* 0x0000009900997308 */ /* 0x000f220000000800 */
[C---:B------:R-:W-:Y:S04]  /*df80*/  HMMA.16816.F32 R80, R116.reuse, R158, R80 ;  /* 0x0000009e7450723c */ /* 0x040fe80000001850 */
[--C-:B------:R-:W-:Y:S02]  /*df90*/  FFMA.FTZ R156, R20, c[0x0][0x23c], -R166.reuse ;  /* 0x00008f00149c7a23 */ /* 0x100fe400000108a6 */
[--C-:B------:R-:W-:Y:S02]  /*dfa0*/  FFMA.FTZ R157, R21, c[0x0][0x23c], -R166.reuse ;  /* 0x00008f00159d7a23 */ /* 0x100fe400000108a6 */
[C---:B--2---:R-:W-:Y:S01]  /*dfb0*/  HMMA.16816.F32 R84, R116.reuse, R120, R84 ;  /* 0x000000787454723c */ /* 0x044fe20000001854 */
[----:B------:R-:W-:Y:S03]  /*dfc0*/  MUFU.EX2 R154, R154 ;  /* 0x0000009a009a7308 */ /* 0x000fe60000000800 */
[--C-:B------:R-:W-:Y:S02]  /*dfd0*/  FFMA.FTZ R158, R24, c[0x0][0x23c], -R166.reuse ;  /* 0x00008f00189e7a23 */ /* 0x100fe400000108a6 */
[--C-:B------:R-:W-:Y:S02]  /*dfe0*/  FFMA.FTZ R159, R25, c[0x0][0x23c], -R166.reuse ;  /* 0x00008f00199f7a23 */ /* 0x100fe400000108a6 */
[C---:B------:R-:W-:Y:S01]  /*dff0*/  HMMA.16816.F32 R88, R116.reuse, R122, R88 ;  /* 0x0000007a7458723c */ /* 0x040fe20000001858 */
[----:B------:R-:W2:Y:S02]  /*e000*/  LDSM.16.MT88.4 R120, [R188+0x10800] ;  /* 0x01080000bc78783b */ /* 0x000ea40000004200 */
[----:B------:R-:W5:Y:S01]  /*e010*/  MUFU.EX2 R155, R155 ;  /* 0x0000009b009b7308 */ /* 0x000f620000000800 */
[----:B------:R-:W-:Y:S01]  /*e020*/  FFMA.FTZ R166, R33, c[0x0][0x23c], -R166 ;  /* 0x00008f0021a67a23 */ /* 0x000fe200000108a6 */
[C---:B----4-:R-:W-:Y:S03]  /*e030*/  F2FP.PACK_AB R21, R153.reuse, R152 ;  /* 0x000000989915723e */ /* 0x050fe600000000ff */
[C---:B---3--:R-:W-:Y:S01]  /*e040*/  HMMA.16816.F32 R92, R116.reuse, R124, R92 ;  /* 0x0000007c745c723c */ /* 0x048fe2000000185c */
[----:B------:R-:W-:Y:S03]  /*e050*/  LDSM.16.MT88.4 R24, [R189+0xd000] ;  /* 0x00d00000bd18783b */ /* 0x000fe60000004200 */
[----:B------:R-:W-:Y:S01]  /*e060*/  FADD.FTZ R152, R152, R171 ;  /* 0x000000ab98987221 */ /* 0x000fe20000010000 */
[----:B------:R-:W-:Y:S03]  /*e070*/  MUFU.EX2 R156, R156 ;  /* 0x0000009c009c7308 */ /* 0x000fe60000000800 */
[C---:B------:R-:W-:Y:S01]  /*e080*/  HMMA.16816.F32 R96, R116.reuse, R126, R96 ;  /* 0x0000007e7460723c */ /* 0x040fe20000001860 */
[----:B------:R-:W3:Y:S03]  /*e090*/  LDSM.16.MT88.4 R124, [R192+0xd000] ;  /* 0x00d00000c07c783b */ /* 0x000ee60000004200 */
[----:B------:R-:W-:Y:S03]  /*e0a0*/  FADD.FTZ R153, R153, R152 ;  /* 0x0000009899997221 */ /* 0x000fe60000010000 */
[----:B------:R-:W4:Y:S01]  /*e0b0*/  MUFU.EX2 R157, R157 ;  /* 0x0000009d009d7308 */ /* 0x000f220000000800 */
[C---:B------:R-:W-:Y:S01]  /*e0c0*/  HMMA.16816.F32 R100, R116.reuse, R128, R100 ;  /* 0x000000807464723c */ /* 0x040fe20000001864 */
[----:B------:R-:W-:Y:S03]  /*e0d0*/  LDSM.16.MT88.4 R32, [R189+0xd800] ;  /* 0x00d80000bd20783b */ /* 0x000fe60000004200 */
[C---:B-----5:R-:W-:Y:S01]  /*e0e0*/  F2FP.PACK_AB R23, R155.reuse, R154 ;  /* 0x0000009a9b17723e */ /* 0x060fe200000000ff */
[----:B------:R-:W-:Y:S03]  /*e0f0*/  FADD.FTZ R154, R154, R153 ;  /* 0x000000999a9a7221 */ /* 0x000fe60000010000 */
[C---:B------:R-:W-:Y:S01]  /*e100*/  HMMA.16816.F32 R104, R116.reuse, R130, R104 ;  /* 0x000000827468723c */ /* 0x040fe20000001868 */
[----:B------:R-:W5:Y:S01]  /*e110*/  LDSM.16.MT88.4 R128, [R188+0xd000] ;  /* 0x00d00000bc80783b */ /* 0x000f620000004200 */
[----:B------:R-:W-:Y:S02]  /*e120*/  MUFU.EX2 R158, R158 ;  /* 0x0000009e009e7308 */ /* 0x000fe40000000800 */
[----:B------:R-:W-:Y:S04]  /*e130*/  FADD.FTZ R154, R155, R154 ;  /* 0x0000009a9b9a7221 */ /* 0x000fe80000010000 */
[C---:B-1----:R-:W-:Y:S04]  /*e140*/  HMMA.16816.F32 R108, R116.reuse, R136, R108 ;  /* 0x00000088746c723c */ /* 0x042fe8000000186c */
[----:B------:R-:W1:Y:S01]  /*e150*/  MUFU.EX2 R159, R159 ;  /* 0x0000009f009f7308 */ /* 0x000e620000000800 */
[C---:B----4-:R-:W-:Y:S03]  /*e160*/  F2FP.PACK_AB R20, R157.reuse, R156 ;  /* 0x0000009c9d14723e */ /* 0x050fe600000000ff */
[C---:B------:R-:W-:Y:S01]  /*e170*/  HMMA.16816.F32 R12, R116.reuse, R138, R12 ;  /* 0x0000008a740c723c */ /* 0x040fe2000000180c */
[----:B------:R-:W4:Y:S03]  /*e180*/  LDSM.16.MT88.4 R136, [R192+0xf000] ;  /* 0x00f00000c088783b */ /* 0x000f260000004200 */
[----:B------:R-:W-:Y:S02]  /*e190*/  FADD.FTZ R156, R156, R175 ;  /* 0x000000af9c9c7221 */ /* 0x000fe40000010000 */
[----:B------:R-:W4:Y:S02]  /*e1a0*/  MUFU.EX2 R226, R167 ;  /* 0x000000a700e27308 */ /* 0x000f240000000800 */
[C---:B--2---:R-:W-:Y:S04]  /*e1b0*/  HMMA.16816.F32 R16, R116.reuse, R120, R16 ;  /* 0x000000787410723c */ /* 0x044fe80000001810 */
[----:B------:R-:W-:Y:S04]  /*e1c0*/  FADD.FTZ R157, R157, R156 ;  /* 0x0000009c9d9d7221 */ /* 0x000fe80000010000 */
[----:B------:R-:W-:Y:S01]  /*e1d0*/  HMMA.16816.F32 R112, R116, R122, R112 ;  /* 0x0000007a7470723c */ /* 0x000fe20000001870 */
[----:B------:R-:W2:Y:S01]  /*e1e0*/  LDSM.16.MT88.4 R116, [R188+0xf000] ;  /* 0x00f00000bc74783b */ /* 0x000ea20000004200 */
[----:B------:R-:W2:Y:S02]  /*e1f0*/  MUFU.EX2 R166, R166 ;  /* 0x000000a600a67308 */ /* 0x000ea40000000800 */
[C---:B-1----:R-:W-:Y:S01]  /*e200*/  F2FP.PACK_AB R22, R159.reuse, R158 ;  /* 0x0000009e9f16723e */ /* 0x042fe200000000ff */
[----:B------:R-:W-:Y:S04]  /*e210*/  FADD.FTZ R2, R158, R157 ;  /* 0x0000009d9e027221 */ /* 0x000fe80000010000 */
[----:B------:R-:W-:Y:S02]  /*e220*/  LDSM.16.MT88.4 R120, [R190+0x11000] ;  /* 0x01100000be78783b */ /* 0x000fe40000004200 */
[C---:B---3--:R-:W-:Y:S05]  /*e230*/  HMMA.16816.F32 R4, R20.reuse, R124, R4 ;  /* 0x0000007c1404723c */ /* 0x048fea0000001804 */
[----:B------:R-:W-:Y:S03]  /*e240*/  FADD.FTZ R2, R159, R2 ;  /* 0x000000029f027221 */ /* 0x000fe60000010000 */
        /* <DEDUP_REMOVED lines=8> */
[C---:B-----5:R-:W-:Y:S08]  /*e2d0*/  HMMA.16816.F32 R52, R20.reuse, R128, R52 ;  /* 0x000000801434723c */ /* 0x060ff00000001834 */
[C---:B------:R-:W-:Y:S08]  /*e2e0*/  HMMA.16816.F32 R56, R20.reuse, R130, R56 ;  /* 0x000000821438723c */ /* 0x040ff00000001838 */
[C---:B----4-:R-:W-:Y:S08]  /*e2f0*/  HMMA.16816.F32 R60, R20.reuse, R136, R60 ;  /* 0x00000088143c723c */ /* 0x050ff0000000183c */
        /* <DEDUP_REMOVED lines=17> */
[C---:B------:R-:W-:Y:S08]  /*e410*/  HMMA.16816.F32 R108, R20.reuse, R124, R108 ;  /* 0x0000007c146c723c */ /* 0x040ff0000000186c */
[C---:B------:R-:W-:Y:S08]  /*e420*/  HMMA.16816.F32 R12, R20.reuse, R126, R12 ;  /* 0x0000007e140c723c */ /* 0x040ff0000000180c */
[C---:B--2---:R-:W-:Y:S08]  /*e430*/  HMMA.16816.F32 R16, R20.reuse, R116, R16 ;  /* 0x000000741410723c */ /* 0x044ff00000001810 */
[----:B------:R-:W-:Y:S01]  /*e440*/  HMMA.16816.F32 R112, R20, R118, R112 ;  /* 0x000000761470723c */ /* 0x000fe20000001870 */
[----:B------:R-:W2:Y:S06]  /*e450*/  LDSM.16.MT88.4 R116, [R189+0xf800] ;  /* 0x00f80000bd74783b */ /* 0x000eac0000004200 */
[----:B------:R-:W-:Y:S01]  /*e460*/  F2FP.PACK_AB R21, R224, R223 ;  /* 0x000000dfe015723e */ /* 0x000fe200000000ff */
[----:B------:R-:W-:Y:S01]  /*e470*/  FADD.FTZ R223, R223, R154 ;  /* 0x0000009adfdf7221 */ /* 0x000fe20000010000 */
[----:B------:R-:W-:Y:S03]  /*e480*/  F2FP.PACK_AB R23, R226, R225 ;  /* 0x000000e1e217723e */ /* 0x000fe600000000ff */
[----:B------:R-:W-:Y:S01]  /*e490*/  F2FP.PACK_AB R20, R228, R227 ;  /* 0x000000e3e414723e */ /* 0x000fe200000000ff */
[----:B------:R-:W-:Y:S01]  /*e4a0*/  FADD.FTZ R227, R227, R2 ;  /* 0x00000002e3e37221 */ /* 0x000fe20000010000 */
[----:B------:R-:W-:Y:S01]  /*e4b0*/  F2FP.PACK_AB R22, R166, R229 ;  /* 0x000000e5a616723e */ /* 0x000fe200000000ff */
[----:B------:R-:W-:Y:S01]  /*e4c0*/  FADD.FTZ R224, R224, R223 ;  /* 0x000000dfe0e07221 */ /* 0x000fe20000010000 */
[----:B------:R-:W-:Y:S01]  /*e4d0*/  IADD3 R2, R207, -0x1, RZ ;  /* 0xffffffffcf027810 */ /* 0x000fe20007ffe0ff */
[----:B------:R-:W-:Y:S02]  /*e4e0*/  FADD.FTZ R228, R228, R227 ;  /* 0x000000e3e4e47221 */ /* 0x000fe40000010000 */
[----:B------:R-:W-:Y:S01]  /*e4f0*/  FADD.FTZ R219, R225, R224 ;  /* 0x000000e0e1db7221 */ /* 0x000fe20000010000 */
[----:B------:R-:W-:Y:S01]  /*e500*/  MOV R207, R2 ;  /* 0x0000000200cf7202 */ /* 0x000fe20000000f00 */
[C---:B-1----:R-:W-:Y:S01]  /*e510*/  HMMA.16816.F32 R128, R20.reuse, R24, R4 ;  /* 0x000000181480723c */ /* 0x042fe20000001804 */
[----:B------:R-:W1:Y:S02]  /*e520*/  LDSM.16.MT88.4 R4, [R190+0x11800] ;  /* 0x01180000be04783b */ /* 0x000e640000004200 */
[----:B------:R-:W-:Y:S02]  /*e530*/  FADD.FTZ R229, R229, R228 ;  /* 0x000000e4e5e57221 */ /* 0x000fe40000010000 */
[----:B------:R-:W-:Y:S02]  /*e540*/  FADD.FTZ R219, R226, R219 ;  /* 0x000000dbe2db7221 */ /* 0x000fe40000010000 */
[----:B------:R-:W-:Y:S01]  /*e550*/  FADD.FTZ R220, R166, R229 ;  /* 0x000000e5a6dc7221 */ /* 0x000fe20000010000 */
[C---:B------:R-:W-:Y:S01]  /*e560*/  HMMA.16816.F32 R124, R20.reuse, R26, R8 ;  /* 0x0000001a147c723c */ /* 0x040fe20000001808 */
[----:B------:R-:W-:Y:S07]  /*e570*/  LDSM.16.MT88.4 R8, [R188+0x11800] ;  /* 0x01180000bc08783b */ /* 0x000fee0000004200 */
[C---:B------:R-:W-:Y:S08]  /*e580*/  HMMA.16816.F32 R36, R20.reuse, R28, R36 ;  /* 0x0000001c1424723c */ /* 0x040ff00000001824 */
[C---:B------:R-:W-:Y:S08]  /*e590*/  HMMA.16816.F32 R40, R20.reuse, R30, R40 ;  /* 0x0000001e1428723c */ /* 0x040ff00000001828 */
[C---:B------:R-:W-:Y:S08]  /*e5a0*/  HMMA.16816.F32 R44, R20.reuse, R32, R44 ;  /* 0x00000020142c723c */ /* 0x040ff0000000182c */
[C---:B------:R-:W-:Y:S08]  /*e5b0*/  HMMA.16816.F32 R48, R20.reuse, R34, R48 ;  /* 0x000000221430723c */ /* 0x040ff00000001830 */
[C---:B---3--:R-:W-:Y:S08]  /*e5c0*/  HMMA.16816.F32 R52, R20.reuse, R120, R52 ;  /* 0x000000781434723c */ /* 0x048ff00000001834 */
        /* <DEDUP_REMOVED lines=16> */
[C---:B------:R-:W-:Y:S08]  /*e6d0*/  HMMA.16816.F32 R116, R20.reuse, R8, R16 ;  /* 0x000000081474723c */ /* 0x040ff00000001810 */
[----:B------:R-:W-:Y:S01]  /*e6e0*/  HMMA.16816.F32 R112, R20, R10, R112 ;  /* 0x0000000a1470723c */ /* 0x000fe20000001870 */
[----:B------:R-:W-:-:S07]  /*e6f0*/  @P1 BRA `(.L_x_2155) ;  /* 0xffffc4f000001947 */ /* 0x000fce000383ffff */
.L_x_2151:
        /* <DEDUP_REMOVED lines=9> */
[----:B-1----:R-:W-:-:S03]  /*e790*/  FADD.FTZ R0, R5, R0 ;  /* 0x0000000005007221 */ /* 0x002fc60000010000 */
[----:B------:R-:W1:Y:S01]  /*e7a0*/  S2R R5, SR_TID.X ;  /* 0x0000000000057919 */ /* 0x000e620000002100 */
[----:B--2---:R-:W-:Y:S01]  /*e7b0*/  FADD.FTZ R2, R7, R2 ;  /* 0x0000000207027221 */ /* 0x004fe20000010000 */
[----:B------:R-:W-:-:S04]  /*e7c0*/  FSETP.NE.FTZ.AND P3, PT, R0, RZ, PT ;  /* 0x000000ff0000720b */ /* 0x000fc80003f75000 */
[----:B------:R-:W-:-:S09]  /*e7d0*/  FSETP.NE.FTZ.AND P4, PT, R2, RZ, PT ;  /* 0x000000ff0200720b */ /* 0x000fd20003f95000 */
[----:B------:R-:W2:Y:S01]  /*e7e0*/  @P3 MUFU.RCP R4, R0 ;  /* 0x0000000000043308 */ /* 0x000ea20000001000 */
[----:B-1----:R-:W-:-:S07]  /*e7f0*/  SHF.R.S32.HI R6, RZ, 0x1f, R5 ;  /* 0x0000001fff067819 */ /* 0x002fce0000011405 */
[----:B------:R-:W1:Y:S01]  /*e800*/  @P4 MUFU.RCP R3, R2 ;  /* 0x0000000200034308 */ /* 0x000e620000001000 */
[----:B------:R-:W-:-:S04]  /*e810*/  LEA.HI R7, R6, R5, RZ, 0x2 ;  /* 0x0000000506077211 */ /* 0x000fc800078f10ff */
[--C-:B------:R-:W-:Y:S01]  /*e820*/  SHF.R.S32.HI R9, RZ, 0x2, R7.reuse ;  /* 0x00000002ff097819 */ /* 0x100fe20000011407 */
[C---:B--2---:R-:W-:Y:S01]  /*e830*/  FMUL.FTZ R131, R4.reuse, R131 ;  /* 0x0000008304837220 */ /* 0x044fe20000410000 */
[----:B------:R-:W-:Y:S01]  /*e840*/  SHF.R.S32.HI R8, RZ, 0x1f, R7 ;  /* 0x0000001fff087819 */ /* 0x000fe20000011407 */
[C---:B------:R-:W-:Y:S01]  /*e850*/  FMUL.FTZ R130, R4.reuse, R130 ;  /* 0x0000008204827220 */ /* 0x040fe20000410000 */
[----:B------:R-:W-:Y:S01]  /*e860*/  LOP3.LUT R10, R7, 0x3ffffffc, RZ, 0xc0, !PT ;  /* 0x3ffffffc070a7812 */ /* 0x000fe200078ec0ff */
[----:B------:R-:W-:Y:S01]  /*e870*/  FMUL.FTZ R127, R4, R127 ;  /* 0x0000007f047f7220 */ /* 0x000fe20000410000 */
[----:B------:R-:W-:Y:S01]  /*e880*/  LEA.HI R8, R8, R9, RZ, 0x3 ;  /* 0x0000000908087211 */ /* 0x000fe200078f18ff */
[----:B------:R-:W-:Y:S01]  /*e890*/  FMUL.FTZ R126, R4, R126 ;  /* 0x0000007e047e7220 */ /* 0x000fe20000410000 */
[----:B------:R-:W-:Y:S01]  /*e8a0*/  IADD3 R10, -R10, R5, RZ ;  /* 0x000000050a0a7210 */ /* 0x000fe20007ffe1ff */
[C---:B-1----:R-:W-:Y:S01]  /*e8b0*/  FMUL.FTZ R128, R3.reuse, R128 ;  /* 0x0000008003807220 */ /* 0x042fe20000410000 */
[----:B------:R-:W-:Y:S01]  /*e8c0*/  LOP3.LUT R8, R8, 0xfffffff8, RZ, 0xc0, !PT ;  /* 0xfffffff808087812 */ /* 0x000fe200078ec0ff */
[----:B------:R-:W-:Y:S01]  /*e8d0*/  FMUL.FTZ R129, R3, R129 ;  /* 0x0000008103817220 */ /* 0x000fe20000410000 */
[----:B------:R-:W-:Y:S01]  /*e8e0*/  F2FP.PACK_AB R130, R131, R130 ;  /* 0x000000828382723e */ /* 0x000fe200000000ff */
[----:B------:R-:W-:Y:S01]  /*e8f0*/  FMUL.FTZ R124, R3, R124 ;  /* 0x0000007c037c7220 */ /* 0x000fe20000410000 */
[----:B------:R-:W-:Y:S01]  /*e900*/  IADD3 R8, R9, -R8, RZ ;  /* 0x8000000809087210 */ /* 0x000fe20007ffe0ff */
[C---:B------:R-:W-:Y:S01]  /*e910*/  FMUL.FTZ R125, R3.reuse, R125 ;  /* 0x0000007d037d7220 */ /* 0x040fe20000410000 */
[----:B------:R-:W-:Y:S01]  /*e920*/  LEA.HI R9, R6, R5, RZ, 0x5 ;  /* 0x0000000506097211 */ /* 0x000fe200078f28ff */
[C---:B------:R-:W-:Y:S01]  /*e930*/  FMUL.FTZ R36, R3.reuse, R36 ;  /* 0x0000002403247220 */ /* 0x040fe20000410000 */
[C---:B------:R-:W-:Y:S01]  /*e940*/  SHF.L.U32 R11, R8.reuse, 0x6, RZ ;  /* 0x00000006080b7819 */ /* 0x040fe200000006ff */
[C---:B------:R-:W-:Y:S01]  /*e950*/  FMUL.FTZ R37, R3.reuse, R37 ;  /* 0x0000002503257220 */ /* 0x040fe20000410000 */
[----:B------:R-:W-:Y:S01]  /*e960*/  SHF.R.S32.HI R7, RZ, 0x5, R9 ;  /* 0x00000005ff077819 */ /* 0x000fe20000011409 */
[----:B------:R-:W-:Y:S01]  /*e970*/  FMUL.FTZ R40, R3, R40 ;  /* 0x0000002803287220 */ /* 0x000fe20000410000 */
[----:B------:R-:W-:Y:S01]  /*e980*/  LOP3.LUT R11, R11, 0x1c0, RZ, 0xc0, !PT ;  /* 0x000001c00b0b7812 */ /* 0x000fe200078ec0ff */
[C---:B------:R-:W-:Y:S01]  /*e990*/  FMUL.FTZ R41, R3.reuse, R41 ;  /* 0x0000002903297220 */ /* 0x040fe20000410000 */
[----:B------:R-:W-:Y:S01]  /*e9a0*/  LOP3.LUT R12, R8, 0x1, RZ, 0xc0, !PT ;  /* 0x00000001080c7812 */ /* 0x000fe200078ec0ff */
[----:B------:R-:W-:Y:S01]  /*e9b0*/  FMUL.FTZ R44, R3, R44 ;  /* 0x0000002c032c7220 */ /* 0x000fe20000410000 */
[----:B------:R-:W-:Y:S01]  /*e9c0*/  LEA R10, R7, R10, 0x9 ;  /* 0x0000000a070a7211 */ /* 0x000fe200078e48ff */
[----:B------:R-:W-:Y:S01]  /*e9d0*/  FMUL.FTZ R45, R3, R45 ;  /* 0x0000002d032d7220 */ /* 0x000fe20000410000 */
[----:B------:R-:W-:Y:S01]  /*e9e0*/  LEA.HI R11, R11, R11, RZ, 0x1d ;  /* 0x0000000b0b0b7211 */ /* 0x000fe200078fe8ff */
[C---:B------:R-:W-:Y:S01]  /*e9f0*/  FMUL.FTZ R48, R3.reuse, R48 ;  /* 0x0000003003307220 */ /* 0x040fe20000410000 */
[----:B------:R-:W-:Y:S01]  /*ea00*/  ISETP.NE.U32.AND P0, PT, R12, 0x1, PT ;  /* 0x000000010c00780c */ /* 0x000fe20003f05070 */
[C---:B------:R-:W-:Y:S01]  /*ea10*/  FMUL.FTZ R49, R3.reuse, R49 ;  /* 0x0000003103317220 */ /* 0x040fe20000410000 */
[----:B------:R-:W-:Y:S01]  /*ea20*/  LEA R10, R10, R11, 0x1 ;  /* 0x0000000b0a0a7211 */ /* 0x000fe200078e08ff */
[C---:B------:R-:W-:Y:S01]  /*ea30*/  FMUL.FTZ R52, R3.reuse, R52 ;  /* 0x0000003403347220 */ /* 0x040fe20000410000 */
[----:B------:R-:W-:Y:S01]  /*ea40*/  R2P PR, R8, 0x6 ;  /* 0x0000000608007804 */ /* 0x000fe20000000000 */
[C---:B------:R-:W-:Y:S01]  /*ea50*/  FMUL.FTZ R53, R3.reuse, R53 ;  /* 0x0000003503357220 */ /* 0x040fe20000410000 */
[----:B------:R-:W-:Y:S01]  /*ea60*/  SHF.L.U32 R11, R10, 0x1, RZ ;  /* 0x000000010a0b7819 */ /* 0x000fe200000006ff */
[C---:B------:R-:W-:Y:S01]  /*ea70*/  FMUL.FTZ R56, R3.reuse, R56 ;  /* 0x0000003803387220 */ /* 0x040fe20000410000 */
[----:B------:R-:W-:Y:S01]  /*ea80*/  MOV R8, 0x20 ;  /* 0x0000002000087802 */ /* 0x000fe20000000f00 */
[----:B------:R-:W-:Y:S01]  /*ea90*/  FMUL.FTZ R57, R3, R57 ;  /* 0x0000003903397220 */ /* 0x000fe20000410000 */
[----:B------:R-:W-:Y:S01]  /*eaa0*/  IADD3 R13, R11, -0x10, RZ ;  /* 0xfffffff00b0d7810 */ /* 0x000fe20007ffe0ff */
[C---:B------:R-:W-:Y:S01]  /*eab0*/  FMUL.FTZ R60, R3.reuse, R60 ;  /* 0x0000003c033c7220 */ /* 0x040fe20000410000 */
[----:B------:R-:W-:Y:S01]  /*eac0*/  SEL R8, R8, 0xffffffe0, !P1 ;  /* 0xffffffe008087807 */ /* 0x000fe20004800000 */
[----:B------:R-:W-:Y:S01]  /*ead0*/  FMUL.FTZ R61, R3, R61 ;  /* 0x0000003d033d7220 */ /* 0x000fe20000410000 */
[----:B------:R-:W-:Y:S01]  /*eae0*/  @P0 IADD3 R13, R11, 0x10, RZ ;  /* 0x000000100b0d0810 */ /* 0x000fe20007ffe0ff */
        /* <DEDUP_REMOVED lines=9> */
[----:B------:R-:W-:Y:S01]  /*eb80*/  IADD3 R15, R11, R8, RZ ;  /* 0x000000080b0f7210 */ /* 0x000fe20007ffe0ff */
[----:B------:R-:W-:Y:S01]  /*eb90*/  FMUL.FTZ R73, R3, R73 ;  /* 0x0000004903497220 */ /* 0x000fe20000410000 */
[----:B------:R-:W-:Y:S01]  /*eba0*/  F2FP.PACK_AB R40, R41, R40 ;  /* 0x000000282928723e */ /* 0x000fe200000000ff */
        /* <DEDUP_REMOVED lines=49> */
[----:B------:R-:W-:Y:S01]  /*eec0*/  @P3 MUFU.LG2 R0, R0 ;  /* 0x0000000000003308 */ /* 0x000fe20000000c00 */
[C---:B------:R-:W-:Y:S01]  /*eed0*/  FMUL.FTZ R38, R4.reuse, R38 ;  /* 0x0000002604267220 */ /* 0x040fe20000410000 */
[----:B------:R-:W-:Y:S01]  /*eee0*/  F2FP.PACK_AB R112, R3, R112 ;  /* 0x000000700370723e */ /* 0x000fe200000000ff */
[C---:B------:R-:W-:Y:S01]  /*eef0*/  FMUL.FTZ R43, R4.reuse, R43 ;  /* 0x0000002b042b7220 */ /* 0x040fe20000410000 */
[----:B------:R-:W-:Y:S01]  /*ef00*/  MOV R3, 0x40 ;  /* 0x0000004000037802 */ /* 0x000fe20000000f00 */
[C---:B------:R-:W-:Y:S01]  /*ef10*/  FMUL.FTZ R42, R4.reuse, R42 ;  /* 0x0000002a042a7220 */ /* 0x040fe20000410000 */
[----:B------:R-:W-:Y:S01]  /*ef20*/  F2FP.PACK_AB R38, R39, R38 ;  /* 0x000000262726723e */ /* 0x000fe200000000ff */
[C---:B------:R-:W-:Y:S01]  /*ef30*/  FMUL.FTZ R47, R4.reuse, R47 ;  /* 0x0000002f042f7220 */ /* 0x040fe20000410000 */
[----:B------:R-:W-:Y:S01]  /*ef40*/  SEL R10, R3, 0xffffffc0, !P2 ;  /* 0xffffffc0030a7807 */ /* 0x000fe20005000000 */
[C---:B------:R-:W-:Y:S01]  /*ef50*/  FMUL.FTZ R46, R4.reuse, R46 ;  /* 0x0000002e042e7220 */ /* 0x040fe20000410000 */
[----:B------:R-:W-:Y:S01]  /*ef60*/  F2FP.PACK_AB R42, R43, R42 ;  /* 0x0000002a2b2a723e */ /* 0x000fe200000000ff */
[----:B------:R-:W-:Y:S01]  /*ef70*/  FMUL.FTZ R51, R4, R51 ;  /* 0x0000003304337220 */ /* 0x000fe20000410000 */
[----:B------:R-:W-:Y:S01]  /*ef80*/  IADD3 R3, R8, R13, RZ ;  /* 0x0000000d08037210 */ /* 0x000fe20007ffe0ff */
[C---:B------:R-:W-:Y:S01]  /*ef90*/  FMUL.FTZ R50, R4.reuse, R50 ;  /* 0x0000003204327220 */ /* 0x040fe20000410000 */
[----:B------:R-:W-:Y:S01]  /*efa0*/  F2FP.PACK_AB R46, R47, R46 ;  /* 0x0000002e2f2e723e */ /* 0x000fe200000000ff */
[C---:B------:R-:W-:Y:S01]  /*efb0*/  FMUL.FTZ R55, R4.reuse, R55 ;  /* 0x0000003704377220 */ /* 0x040fe20000410000 */
[----:B------:R-:W-:Y:S01]  /*efc0*/  IADD3 R17, R11, R10, RZ ;  /* 0x0000000a0b117210 */ /* 0x000fe20007ffe0ff */
        /* <DEDUP_REMOVED lines=10> */
[C---:B------:R-:W-:Y:S01]  /*f070*/  FMUL.FTZ R67, R4.reuse, R67 ;  /* 0x0000004304437220 */ /* 0x040fe20000410000 */
[----:B------:R-:W-:Y:S01]  /*f080*/  STS [R15+0x400], R38 ;  /* 0x000400260f007388 */ /* 0x000fe20000000800 */
[C---:B------:R-:W-:Y:S01]  /*f090*/  FMUL.FTZ R66, R4.reuse, R66 ;  /* 0x0000004204427220 */ /* 0x040fe20000410000 */
[----:B------:R-:W-:Y:S01]  /*f0a0*/  IADD3 R23, R3, R10, RZ ;  /* 0x0000000a03177210 */ /* 0x000fe20007ffe0ff */
[C---:B------:R-:W-:Y:S01]  /*f0b0*/  FMUL.FTZ R71, R4.reuse, R71 ;  /* 0x0000004704477220 */ /* 0x040fe20000410000 */
[----:B------:R-:W-:Y:S01]  /*f0c0*/  F2FP.PACK_AB R62, R63, R62 ;  /* 0x0000003e3f3e723e */ /* 0x000fe200000000ff */
[C---:B------:R-:W-:Y:S01]  /*f0d0*/  FMUL.FTZ R70, R4.reuse, R70 ;  /* 0x0000004604467220 */ /* 0x040fe20000410000 */
[----:B------:R-:W-:Y:S01]  /*f0e0*/  STS [R3], R40 ;  /* 0x0000002803007388 */ /* 0x000fe20000000800 */
[C---:B------:R-:W-:Y:S01]  /*f0f0*/  FMUL.FTZ R75, R4.reuse, R75 ;  /* 0x0000004b044b7220 */ /* 0x040fe20000410000 */
[----:B------:R-:W-:Y:S01]  /*f100*/  F2FP.PACK_AB R66, R67, R66 ;  /* 0x000000424342723e */ /* 0x000fe200000000ff */
[C---:B------:R-:W-:Y:S01]  /*f110*/  FMUL.FTZ R74, R4.reuse, R74 ;  /* 0x0000004a044a7220 */ /* 0x040fe20000410000 */
[----:B------:R-:W-:Y:S01]  /*f120*/  STS [R3+0x400], R42 ;  /* 0x0004002a03007388 */ /* 0x000fe20000000800 */
        /* <DEDUP_REMOVED lines=46> */
[----:B------:R-:W-:Y:S01]  /*f410*/  FMUL.FTZ R4, R4, R114 ;  /* 0x0000007204047220 */ /* 0x000fe20000410000 */
[----:B------:R-:W-:Y:S01]  /*f420*/  STS [R13+0x2400], R66 ;  /* 0x002400420d007388 */ /* 0x000fe20000000800 */
[----:B------:R-:W-:Y:S01]  /*f430*/  F2FP.PACK_AB R118, R119, R118 ;  /* 0x000000767776723e */ /* 0x000fe200000000ff */
[----:B------:R-:W1:Y:S01]  /*f440*/  @P4 MUFU.LG2 R8, R2 ;  /* 0x0000000200084308 */ /* 0x000e620000000c00 */
[----:B------:R-:W-:Y:S01]  /*f450*/  ISETP.NE.AND P0, PT, RZ, UR4, PT ;  /* 0x00000004ff007c0c */ /* 0x000fe2000bf05270 */
[----:B------:R-:W-:Y:S01]  /*f460*/  STS [R15+0x2000], R68 ;  /* 0x002000440f007388 */ /* 0x000fe20000000800 */
[----:B------:R-:W-:-:S03]  /*f470*/  F2FP.PACK_AB R4, R115, R4 ;  /* 0x000000047304723e */ /* 0x000fc600000000ff */
[----:B------:R-:W-:Y:S04]  /*f480*/  STS [R15+0x2400], R70 ;  /* 0x002400460f007388 */ /* 0x000fe80000000800 */
[----:B------:R-:W-:Y:S04]  /*f490*/  STS [R3+0x2000], R72 ;  /* 0x0020004803007388 */ /* 0x000fe80000000800 */
[----:B------:R-:W-:Y:S01]  /*f4a0*/  STS [R3+0x2400], R74 ;  /* 0x0024004a03007388 */ /* 0x000fe20000000800 */
[----:B-1----:R-:W-:Y:S01]  /*f4b0*/  @P4 FMUL.FTZ R8, R8, 0.69314718246459960938 ;  /* 0x3f31721808084820 */ /* 0x002fe20000410000 */
[----:B------:R-:W-:-:S02]  /*f4c0*/  MOV R2, 0x7f800000 ;  /* 0x7f80000000027802 */ /* 0x000fc40000000f00 */
[----:B------:R-:W-:Y:S01]  /*f4d0*/  STS [R17+0x2000], R76 ;  /* 0x0020004c11007388 */ /* 0x000fe20000000800 */
[----:B------:R-:W-:-:S03]  /*f4e0*/  @P4 FFMA.FTZ R2, R133, c[0x0][0x238], R8 ;  /* 0x00008e0085024a23 */ /* 0x000fc60000010008 */
        /* <DEDUP_REMOVED lines=14> */
[----:B------:R2:W-:Y:S01]  /*f5d0*/  STS [R3+0x4400], R106 ;  /* 0x0044006a03007388 */ /* 0x0005e20000000800 */
[----:B-1----:R-:W-:-:S03]  /*f5e0*/  @P3 FMUL.FTZ R11, R0, 0.69314718246459960938 ;  /* 0x3f317218000b3820 */ /* 0x002fc60000410000 */
[----:B------:R1:W-:Y:S04]  /*f5f0*/  STS [R17+0x4000], R108 ;  /* 0x0040006c11007388 */ /* 0x0003e80000000800 */
[----:B------:R1:W-:Y:S04]  /*f600*/  STS [R17+0x4400], R110 ;  /* 0x0044006e11007388 */ /* 0x0003e80000000800 */
[----:B------:R1:W-:Y:S04]  /*f610*/  STS [R19+0x4000], R120 ;  /* 0x0040007813007388 */ /* 0x0003e80000000800 */
[----:B------:R1:W-:Y:S04]  /*f620*/  STS [R19+0x4400], R122 ;  /* 0x0044007a13007388 */ /* 0x0003e80000000800 */
[----:B------:R1:W-:Y:S04]  /*f630*/  STS [R21+0x4000], R116 ;  /* 0x0040007415007388 */ /* 0x0003e80000000800 */
[----:B------:R1:W-:Y:S01]  /*f640*/  STS [R21+0x4400], R118 ;  /* 0x0044007615007388 */ /* 0x0003e20000000800 */
[----:B--2---:R-:W-:Y:S01]  /*f650*/  MOV R3, 0x7f800000 ;  /* 0x7f80000000037802 */ /* 0x004fe20000000f00 */
[----:B------:R-:W-:-:S02]  /*f660*/  @P3 FFMA.FTZ R3, R132, c[0x0][0x238], R11 ;  /* 0x00008e0084033a23 */ /* 0x000fc4000001000b */
[----:B------:R1:W-:Y:S04]  /*f670*/  STS [R23+0x4000], R112 ;  /* 0x0040007017007388 */ /* 0x0003e80000000800 */
[----:B------:R1:W-:Y:S01]  /*f680*/  STS [R23+0x4400], R4 ;  /* 0x0044000417007388 */ /* 0x0003e20000000800 */
[----:B------:R-:W-:Y:S05]  /*f690*/  @!P0 BRA `(.L_x_2156) ;  /* 0x0000007000008947 */ /* 0x000fea0003800000 */
[----:B-1----:R-:W1:Y:S01]  /*f6a0*/  S2R R4, SR_CTAID.Y ;  /* 0x0000000000047919 */ /* 0x002e620000002600 */
[----:B------:R-:W-:-:S03]  /*f6b0*/  ISETP.NE.AND P0, PT, R210, -0x1, PT ;  /* 0xffffffffd200780c */ /* 0x000fc60003f05270 */
[----:B------:R-:W2:Y:S01]  /*f6c0*/  S2R R11, SR_CTAID.Z ;  /* 0x00000000000b7919 */ /* 0x000ea20000002700 */
[----:B-1----:R-:W-:-:S05]  /*f6d0*/  IMAD R13, R4, c[0x0][0x214], RZ ;  /* 0x00008500040d7a24 */ /* 0x002fca00078e02ff */
[----:B------:R-:W-:-:S05]  /*f6e0*/  SEL R8, R13, R210, !P0 ;  /* 0x000000d20d087207 */ /* 0x000fca0004000000 */
[----:B--2---:R-:W-:Y:S01]  /*f6f0*/  IMAD R8, R11, c[0x0][0x234], R8 ;  /* 0x00008d000b087a24 */ /* 0x004fe200078e0208 */
[----:B------:R-:W-:Y:S05]  /*f700*/  BRA `(.L_x_2157) ;  /* 0x0000004000007947 */ /* 0x000fea0003800000 */
.L_x_2156:
[----:B------:R-:W2:Y:S04]  /*f710*/  S2R R11, SR_CTAID.Z ;  /* 0x00000000000b7919 */ /* 0x000ea80000002700 */
[----:B-1----:R-:W2:Y:S02]  /*f720*/  S2R R4, SR_CTAID.Y ;  /* 0x0000000000047919 */ /* 0x002ea40000002600 */
[----:B--2---:R-:W-:-:S04]  /*f730*/  IMAD R8, R4, c[0x0][0x1c0], R11 ;  /* 0x0000700004087a24 */ /* 0x004fc800078e020b */
[----:B------:R-:W-:Y:S02]  /*f740*/  IMAD R8, R8, c[0x0][0x214], RZ ;  /* 0x0000850008087a24 */ /* 0x000fe400078e02ff */
.L_x_2157:
[----:B------:R-:W-:Y:S01]  /*f750*/  BAR.SYNC.DEFER_BLOCKING 0x0 ;  /* 0x0000000000007b1d */ /* 0x000fe20000010000 */
[----:B------:R-:W-:Y:S01]  /*f760*/  LOP3.LUT R10, R9, 0xffffffe0, RZ, 0xc0, !PT ;  /* 0xffffffe0090a7812 */ /* 0x000fe200078ec0ff */
[C---:B------:R-:W-:Y:S01]  /*f770*/  IMAD.WIDE.U32 R64, R210.reuse, c[0x0][0x1e8], RZ ;  /* 0x00007a00d2407a25 */ /* 0x040fe200078e00ff */
[----:B------:R-:W-:Y:S02]  /*f780*/  SHF.R.S32.HI R60, RZ, 0x1f, R7 ;  /* 0x0000001fff3c7819 */ /* 0x000fe40000011407 */
[----:B------:R-:W-:Y:S01]  /*f790*/  ISETP.NE.AND P0, PT, R210, -0x1, PT ;  /* 0xffffffffd200780c */ /* 0x000fe20003f05270 */
[----:B------:R-:W1:Y:S01]  /*f7a0*/  S2R R0, SR_TID.X ;  /* 0x0000000000007919 */ /* 0x000e620000002100 */
[----:B------:R-:W-:Y:S01]  /*f7b0*/  IMAD.IADD R9, R5, 0x1, -R10 ;  /* 0x0000000105097824 */ /* 0x000fe200078e0a0a */
[----:B------:R-:W-:Y:S01]  /*f7c0*/  LEA.HI R60, R60, R7, RZ, 0x2 ;  /* 0x000000073c3c7211 */ /* 0x000fe200078f10ff */
[----:B------:R-:W-:Y:S01]  /*f7d0*/  IMAD.WIDE.U32 R66, R4, c[0x0][0x1e0], RZ ;  /* 0x0000780004427a25 */ /* 0x000fe200078e00ff */
[----:B------:R-:W-:Y:S01]  /*f7e0*/  ULDC.64 UR4, c[0x0][0x118] ;  /* 0x0000460000047ab9 */ /* 0x000fe20000000a00 */
[----:B------:R-:W-:Y:S01]  /*f7f0*/  BSSY B0, `(.L_x_2158) ;  /* 0x000002b000007945 */ /* 0x000fe20003800000 */
[----:B------:R-:W-:Y:S01]  /*f800*/  LOP3.LUT P1, RZ, R9, 0x3, RZ, 0xc0, !PT ;  /* 0x0000000309ff7812 */ /* 0x000fe2000782c0ff */
[----:B------:R-:W-:Y:S01]  /*f810*/  IMAD R210, R210, c[0x0][0x1ec], R65 ;  /* 0x00007b00d2d27a24 */ /* 0x000fe200078e0241 */
[----:B------:R-:W-:-:S05]  /*f820*/  LOP3.LUT R60, R60, 0xffffffc, RZ, 0xc0, !PT ;  /* 0x0ffffffc3c3c7812 */ /* 0x000fca00078ec0ff */
[----:B------:R-:W-:Y:S01]  /*f830*/  IMAD.IADD R60, R7, 0x1, -R60 ;  /* 0x00000001073c7824 */ /* 0x000fe200078e0a3c */
[----:B------:R2:W3:Y:S04]  /*f840*/  LDS.128 R52, [R208] ;  /* 0x00000000d0347984 */ /* 0x0004e80000000c00 */
[----:B------:R2:W4:Y:S01]  /*f850*/  LDS.128 R48, [R208+0x800] ;  /* 0x00080000d0307984 */ /* 0x0005220000000c00 */
[----:B-1----:R-:W-:-:S03]  /*f860*/  SHF.R.S32.HI R61, RZ, 0x1f, R0 ;  /* 0x0000001fff3d7819 */ /* 0x002fc60000011400 */
[----:B------:R2:W1:Y:S01]  /*f870*/  LDS.128 R44, [R208+0x1000] ;  /* 0x00100000d02c7984 */ /* 0x0004620000000c00 */
        /* <DEDUP_REMOVED lines=10> */
[----:B------:R2:W1:Y:S01]  /*f920*/  LDS.128 R24, [R208+0x3800] ;  /* 0x00380000d0187984 */ /* 0x0004620000000c00 */
[----:B------:R-:W-:Y:S01]  /*f930*/  LEA.HI R9, R9, R10, RZ, 0x2 ;  /* 0x0000000a09097211 */ /* 0x000fe200078f10ff */
[----:B------:R-:W-:Y:S01]  /*f940*/  IMAD R63, R4, c[0x0][0x1e4], R63 ;  /* 0x00007900043f7a24 */ /* 0x000fe200078e023f */
[----:B------:R-:W-:Y:S01]  /*f950*/  SEL R4, R66, R64, !P0 ;  /* 0x0000004042047207 */ /* 0x000fe20004000000 */
[----:B------:R2:W1:Y:S01]  /*f960*/  LDS.128 R20, [R208+0x4000] ;  /* 0x00400000d0147984 */ /* 0x0004620000000c00 */
[----:B------:R-:W-:Y:S01]  /*f970*/  SHF.R.S32.HI R9, RZ, 0x2, R9 ;  /* 0x00000002ff097819 */ /* 0x000fe20000011409 */
[----:B------:R-:W-:-:S02]  /*f980*/  @!P0 IMAD.IADD R210, R67, 0x1, R63 ;  /* 0x0000000143d28824 */ /* 0x000fc400078e023f */
[----:B------:R2:W1:Y:S02]  /*f990*/  LDS.128 R16, [R208+0x4800] ;  /* 0x00480000d0107984 */ /* 0x0004640000000c00 */
[----:B------:R-:W-:Y:S02]  /*f9a0*/  IMAD R60, R60, 0x10, R9 ;  /* 0x000000103c3c7824 */ /* 0x000fe400078e0209 */
[----:B------:R2:W1:Y:S04]  /*f9b0*/  LDS.128 R12, [R208+0x5000] ;  /* 0x00500000d00c7984 */ /* 0x0004680000000c00 */
[----:B------:R2:W1:Y:S01]  /*f9c0*/  LDS.128 R56, [R208+0x5800] ;  /* 0x00580000d0387984 */ /* 0x0004620000000c00 */
[----:B------:R-:W-:Y:S05]  /*f9d0*/  @P1 BRA `(.L_x_2159) ;  /* 0x000000c000001947 */ /* 0x000fea0003800000 */
[----:B---34-:R-:W3:Y:S01]  /*f9e0*/  S2R R7, SR_CTAID.X ;  /* 0x0000000000077919 */ /* 0x018ee20000002500 */
[C---:B------:R-:W-:Y:S01]  /*f9f0*/  ISETP.GE.AND P2, PT, R60.reuse, R199, PT ;  /* 0x000000c73c00720c */ /* 0x040fe20003f46270 */
[----:B---3--:R-:W-:Y:S01]  /*fa00*/  IMAD R7, R7, 0x40, R8 ;  /* 0x0000004007077824 */ /* 0x008fe200078e0208 */
[----:B------:R-:W-:-:S04]  /*fa10*/  IADD3 R8, R60, 0x8, RZ ;  /* 0x000000083c087810 */ /* 0x000fc80007ffe0ff */
[----:B------:R-:W-:Y:S02]  /*fa20*/  SHF.R.S32.HI R9, RZ, 0x1f, R7 ;  /* 0x0000001fff097819 */ /* 0x000fe40000011407 */
[----:B------:R-:W-:Y:S02]  /*fa30*/  IADD3 R7, P0, R60, R7, RZ ;  /* 0x000000073c077210 */ /* 0x000fe40007f1e0ff */
[----:B------:R-:W-:Y:S02]  /*fa40*/  ISETP.GE.AND P1, PT, R8, R199, PT ;  /* 0x000000c70800720c */ /* 0x000fe40003f26270 */
[----:B------:R-:W-:Y:S02]  /*fa50*/  LEA.HI.X.SX32 R60, R60, R9, 0x1, P0 ;  /* 0x000000093c3c7211 */ /* 0x000fe400000f0eff */
[----:B------:R-:W-:-:S04]  /*fa60*/  LEA R8, P0, R7, c[0x0][0x200], 0x2 ;  /* 0x0000800007087a11 */ /* 0x000fc800078010ff */
[----:B------:R-:W-:-:S05]  /*fa70*/  LEA.HI.X R9, R7, c[0x0][0x204], R60, 0x2, P0 ;  /* 0x0000810007097a11 */ /* 0x000fca00000f143c */
[----:B------:R3:W-:Y:S04]  /*fa80*/  @!P2 STG.E [R8.64], R2 ;  /* 0x000000020800a986 */ /* 0x0007e8000c101904 */
[----:B------:R3:W-:Y:S02]  /*fa90*/  @!P1 STG.E [R8.64+0x20], R3 ;  /* 0x0000200308009986 */ /* 0x0007e4000c101904 */
.L_x_2159:
[----:B---34-:R-:W-:Y:S05]  /*faa0*/  BSYNC B0 ;  /* 0x0000000000007941 */ /* 0x018fea0003800000 */
.L_x_2158:
[----:B------:R-:W3:Y:S01]  /*fab0*/  S2R R3, SR_CTAID.X ;  /* 0x0000000000037919 */ /* 0x000ee20000002500 */
[----:B------:R-:W-:Y:S01]  /*fac0*/  SHF.R.S32.HI R213, RZ, 0x1f, R212 ;  /* 0x0000001fffd57819 */ /* 0x000fe200000114d4 */
[----:B------:R-:W-:Y:S01]  /*fad0*/  BSSY B0, `(.L_x_2160) ;  /* 0x0000022000007945 */ /* 0x000fe20003800000 */
[----:B------:R-:W-:Y:S02]  /*fae0*/  LEA.HI R5, R6, R5, RZ, 0x3 ;  /* 0x0000000506057211 */ /* 0x000fe400078f18ff */
[----:B------:R-:W-:-:S04]  /*faf0*/  LEA.HI R0, R61, R0, RZ, 0x3 ;  /* 0x000000003d007211 */ /* 0x000fc800078f18ff */
[----:B------:R-:W-:-:S04]  /*fb00*/  SHF.R.S32.HI R0, RZ, 0x3, R0 ;  /* 0x00000003ff007819 */ /* 0x000fc80000011400 */
[----:B------:R-:W-:Y:S01]  /*fb10*/  SHF.R.S32.HI R0, RZ, 0x1f, R0 ;  /* 0x0000001fff007819 */ /* 0x000fe20000011400 */
[----:B---3--:R-:W-:-:S04]  /*fb20*/  IMAD.SHL.U32 R3, R3, 0x40, RZ ;  /* 0x0000004003037824 */ /* 0x008fc800078e00ff */
[----:B------:R-:W-:Y:S01]  /*fb30*/  IMAD.WIDE.U32 R8, R3, c[0x0][0x1e8], R212 ;  /* 0x00007a0003087a25 */ /* 0x000fe200078e00d4 */
[----:B------:R-:W-:-:S04]  /*fb40*/  SHF.R.S32.HI R2, RZ, 0x1f, R3 ;  /* 0x0000001fff027819 */ /* 0x000fc80000011403 */
[----:B------:R-:W-:Y:S01]  /*fb50*/  IADD3 R6, P0, R4, R8, RZ ;  /* 0x0000000804067210 */ /* 0x000fe20007f1e0ff */
[----:B------:R-:W-:Y:S01]  /*fb60*/  IMAD R2, R2, c[0x0][0x1e8], RZ ;  /* 0x00007a0002027a24 */ /* 0x000fe200078e02ff */
[----:B------:R-:W-:-:S03]  /*fb70*/  SHF.R.S32.HI R4, RZ, 0x3, R5 ;  /* 0x00000003ff047819 */ /* 0x000fc60000011405 */
        /* <DEDUP_REMOVED lines=20> */
[----:B------:R3:W-:Y:S04]  /*fcc0*/  @!P2 STG.E.128 [R60.64], R52 ;  /* 0x000000343c00a986 */ /* 0x0007e8000c101d04 */
[----:B-1----:R3:W-:Y:S04]  /*fcd0*/  @!P1 STG.E.128 [R60.64+0x80], R36 ;  /* 0x000080243c009986 */ /* 0x0027e8000c101d04 */
[----:B------:R3:W-:Y:S02]  /*fce0*/  @!P0 STG.E.128 [R60.64+0x100], R20 ;  /* 0x000100143c008986 */ /* 0x0007e4000c101d04 */
.L_x_2161:
[----:B------:R-:W-:Y:S05]  /*fcf0*/  BSYNC B0 ;  /* 0x0000000000007941 */ /* 0x000fea0003800000 */
.L_x_2160:
        /* <DEDUP_REMOVED lines=13> */
[----:B-1-3--:R-:W-:-:S03]  /*fdd0*/  LEA R20, P3, R10, c[0x0][0x1d0], 0x1 ;  /* 0x000074000a147a11 */ /* 0x00afc600078608ff */
[----:B------:R-:W-:-:S04]  /*fde0*/  IMAD R2, R3, c[0x0][0x1ec], R2 ;  /* 0x00007b0003027a24 */ /* 0x000fc800078e0202 */
[----:B------:R-:W-:-:S05]  /*fdf0*/  IMAD.IADD R2, R2, 0x1, R11 ;  /* 0x0000000102027824 */ /* 0x000fca00078e020b */
[----:B------:R-:W-:-:S05]  /*fe00*/  LEA.HI.X R21, R10, c[0x0][0x1d4], R2, 0x1, P3 ;  /* 0x000075000a157a11 */ /* 0x000fca00018f0c02 */
[----:B------:R1:W-:Y:S04]  /*fe10*/  @!P2 STG.E.128 [R20.64], R48 ;  /* 0x000000301400a986 */ /* 0x0003e8000c101d04 */
[----:B------:R1:W-:Y:S04]  /*fe20*/  @!P1 STG.E.128 [R20.64+0x80], R32 ;  /* 0x0000802014009986 */ /* 0x0003e8000c101d04 */
[----:B------:R1:W-:Y:S02]  /*fe30*/  @!P0 STG.E.128 [R20.64+0x100], R16 ;  /* 0x0001001014008986 */ /* 0x0003e4000c101d04 */
.L_x_2163:
[----:B------:R-:W-:Y:S05]  /*fe40*/  BSYNC B0 ;  /* 0x0000000000007941 */ /* 0x000fea0003800000 */
.L_x_2162:
        /* <DEDUP_REMOVED lines=17> */
[----:B------:R1:W-:Y:S04]  /*ff60*/  @!P2 STG.E.128 [R16.64], R44 ;  /* 0x0000002c1000a986 */ /* 0x0003e8000c101d04 */
[----:B------:R1:W-:Y:S04]  /*ff70*/  @!P1 STG.E.128 [R16.64+0x80], R28 ;  /* 0x0000801c10009986 */ /* 0x0003e8000c101d04 */
[----:B------:R1:W-:Y:S02]  /*ff80*/  @!P0 STG.E.128 [R16.64+0x100], R12 ;  /* 0x0001000c10008986 */ /* 0x0003e4000c101d04 */
.L_x_2165:
[----:B------:R-:W-:Y:S05]  /*ff90*/  BSYNC B0 ;  /* 0x0000000000007941 */ /* 0x000fea0003800000 */
.L_x_2164:
        /* <DEDUP_REMOVED lines=20> */
.L_x_2166:
        /* <DEDUP_REMOVED lines=10> */
.L_x_4108:


//--------------------- .text._ZN5flash24flash_fwd_splitkv_kernelI23Flash_fwd_kernel_traitsILi192ELi64ELi64ELi4ELb0ELb0EN7cutlass6half_tE19Flash_kernel_traitsILi192ELi64ELi64ELi4ES3_EELb1ELb0ELb1ELb0ELb0ELb1ELb0ELb0EEEvNS_16Flash_fwd_paramsE --------------------------
	.section	.text._ZN5flash24flash_fwd_splitkv_kernelI23Flash_fwd_kernel_traitsILi192ELi64ELi64ELi4ELb0ELb0EN7cutlass6half_tE19Flash_kernel_traitsILi192ELi64ELi64ELi4ES3_EELb1ELb0ELb1ELb0ELb0ELb1ELb0ELb0EEEvNS_16Flash_fwd_paramsE,"ax",@progbits
	.sectioninfo	@"SHI_REGISTERS=254"
	.align	128
        .global         _ZN5flash24flash_fwd_splitkv_kernelI23Flash_fwd_kernel_traitsILi192ELi64ELi64ELi4ELb0ELb0EN7cutlass6half_tE19Flash_kernel_traitsILi192ELi64ELi64ELi4ES3_EELb1ELb0ELb1ELb0ELb0ELb1ELb0ELb0EEEvNS_16Flash_fwd_paramsE
        .type           _ZN5flash24flash_fwd_splitkv_kernelI23Flash_fwd_kernel_traitsILi192ELi64ELi64ELi4ELb0ELb0EN7cutlass6half_tE19Flash_kernel_traitsILi192ELi64ELi64ELi4ES3_EELb1ELb0ELb1ELb0ELb0ELb1ELb0ELb0EEEvNS_16Flash_fwd_paramsE,@function
        .size           _ZN5flash24flash_fwd_splitkv_kernelI23Flash_fwd_kernel_traitsILi192ELi64ELi64ELi4ELb0ELb0EN7cutlass6half_tE19Flash_kernel_traitsILi192ELi64ELi64ELi4ES3_EELb1ELb0ELb1ELb0ELb0ELb1ELb0ELb0EEEvNS_16Flash_fwd_paramsE,(.L_x_4109 - _ZN5flash24flash_fwd_splitkv_kernelI23Flash_fwd_kernel_traitsILi192ELi64ELi64ELi4ELb0ELb0EN7cutlass6half_tE19Flash_kernel_traitsILi192ELi64ELi64ELi4ES3_EELb1ELb0ELb1ELb0ELb0ELb1ELb0ELb0EEEvNS_16Flash_fwd_paramsE)
        .other          _ZN5flash24flash_fwd_splitkv_kernelI23Flash_fwd_kernel_traitsILi192ELi64ELi64ELi4ELb0ELb0EN7cutlass6half_tE19Flash_kernel_traitsILi192ELi64ELi64ELi4ES3_EELb1ELb0ELb1ELb0ELb0ELb1ELb0ELb0EEEvNS_16Flash_fwd_paramsE,@"STO_CUDA_ENTRY STV_DEFAULT"
_ZN5flash24flash_fwd_splitkv_kernelI23Flash_fwd_kernel_traitsILi192ELi64ELi64ELi4ELb0ELb0EN7cutlass6half_tE19Flash_kernel_traitsILi192ELi64ELi64ELi4ES3_EELb1ELb0ELb1ELb0ELb0ELb1ELb0ELb0EEEvNS_16Flash_fwd_paramsE:
.text._ZN5flash24flash_fwd_splitkv_kernelI23Flash_fwd_kernel_traitsILi192ELi64ELi64ELi4ELb0ELb0EN7cutlass6half_tE19Flash_kernel_traitsILi192ELi64ELi64ELi4ES3_EELb1ELb0ELb1ELb0ELb0ELb1ELb0ELb0EEEvNS_16Flash_fwd_paramsE:
        /* <DEDUP_REMOVED lines=33> */
.L_x_2167:
[----:B-1-34-:R-:W-:Y:S02]  /*0210*/  MOV R2, c[0x0][0x218] ;  /* 0x0000860000027a02 */ /* 0x01afe40000000f00 */
.L_x_2168:
        /* <DEDUP_REMOVED lines=80> */
.L_x_2171:
[----:B------:R-:W-:Y:S05]  /*0720*/  BSYNC B0 ;  /* 0x0000000000007941 */ /* 0x000fea0003800000 */
.L_x_2170:
        /* <DEDUP_REMOVED lines=20> */
.L_x_2173:
[----:B------:R-:W-:Y:S05]  /*0870*/  BSYNC B0 ;  /* 0x0000000000007941 */ /* 0x000fea0003800000 */
.L_x_2172:
        /* <DEDUP_REMOVED lines=20> */
.L_x_2175:
[----:B------:R-:W-:Y:S05]  /*09c0*/  BSYNC B0 ;  /* 0x0000000000007941 */ /* 0x000fea0003800000 */
.L_x_2174:
        /* <DEDUP_REMOVED lines=19> */
.L_x_2177:
[----:B------:R-:W-:Y:S05]  /*0b00*/  BSYNC B0 ;  /* 0x0000000000007941 */ /* 0x000fea0003800000 */
.L_x_2176:
        /* <DEDUP_REMOVED lines=19> */
.L_x_2169:
        /* <DEDUP_REMOVED lines=92> */
.L_x_2178:
        /* <DEDUP_REMOVED lines=16> */
.L_x_2180:
        /* <DEDUP_REMOVED lines=49> */
.L_x_2179:
        /* <DEDUP_REMOVED lines=116> */
.L_x_2182:
[----:B------:R-:W-:Y:S05]  /*1d50*/  BSYNC B0 ;  /* 0x0000000000007941 */ /* 0x000fea0003800000 */
.L_x_2181:
        /* <DEDUP_REMOVED lines=37> */
.L_x_2184:
[----:B------:R-:W-:Y:S05]  /*1fb0*/  BSYNC B0 ;  /* 0x0000000000007941 */ /* 0x000fea0003800000 */
.L_x_2183:
        /* <DEDUP_REMOVED lines=37> */
.L_x_2186:
[----:B------:R-:W-:Y:S05]  /*2210*/  BSYNC B0 ;  /* 0x0000000000007941 */ /* 0x000fea0003800000 */
.L_x_2185:
        /* <DEDUP_REMOVED lines=36> */
.L_x_2188:
[----:B------:R-:W-:Y:S05]  /*2460*/  BSYNC B0 ;  /* 0x0000000000007941 */ /* 0x000fea0003800000 */
.L_x_2187:
        /* <DEDUP_REMOVED lines=31> */
.L_x_2190:
[----:B------:R-:W-:Y:S05]  /*2660*/  BSYNC B0 ;  /* 0x0000000000007941 */ /* 0x000fea0003800000 */
.L_x_2189:
        /* <DEDUP_REMOVED lines=33> */
.L_x_2192:
[----:B------:R-:W-:Y:S05]  /*2880*/  BSYNC B0 ;  /* 0x0000000000007941 */ /* 0x000fea0003800000 */
.L_x_2191:
        /* <DEDUP_REMOVED lines=31> */
.L_x_2194:
[----:B------:R-:W-:Y:S05]  /*2a80*/  BSYNC B0 ;  /* 0x0000000000007941 */ /* 0x000fea0003800000 */
.L_x_2193:
        /* <DEDUP_REMOVED lines=32> */
.L_x_2196:
[----:B------:R-:W-:Y:S05]  /*2c90*/  BSYNC B0 ;  /* 0x0000000000007941 */ /* 0x000fea0003800000 */
.L_x_2195:
        /* <DEDUP_REMOVED lines=48> */
.L_x_2198:
[----:B-1----:R-:W-:Y:S05]  /*2fa0*/  BSYNC B0 ;  /* 0x0000000000007941 */ /* 0x002fea0003800000 */
.L_x_2197:
        /* <DEDUP_REMOVED lines=34> */
.L_x_2200:
[----:B------:R-:W-:Y:S05]  /*31d0*/  BSYNC B0 ;  /* 0x0000000000007941 */ /* 0x000fea0003800000 */
.L_x_2199:
        /* <DEDUP_REMOVED lines=34> */
.L_x_2202:
[----:B------:R-:W-:Y:S05]  /*3400*/  BSYNC B0 ;  /* 0x0000000000007941 */ /* 0x000fea0003800000 */
.L_x_2201:
        /* <DEDUP_REMOVED lines=40> */
.L_x_2204:
[----:B------:R-:W-:Y:S05]  /*3690*/  BSYNC B0 ;  /* 0x0000000000007941 */ /* 0x000fea0003800000 */
.L_x_2203:
        /* <DEDUP_REMOVED lines=18> */
[----:B------:R-:W-:Y:S03]  /*37c0*/  LDSM.16.M88.4 R44, [R206] ;  /* 0x00000000ce2c783b */ /* 0x000fe60000000200 */
[----:B------:R-:W-:Y:S01]  /*37d0*/  IMAD.SHL.U32 R209, R209, 0x2, RZ ;  /* 0x00000002d1d17824 */ /* 0x000fe200078e00ff */
[----:B------:R-:W-:Y:S04]  /*37e0*/  LDSM.16.M88.4 R72, [R205] ;  /* 0x00000000cd48783b */ /* 0x000fe80000000200 */
[----:B------:R-:W2:Y:S01]  /*37f0*/  LDSM.16.M88.4 R20, [R209+0x6000] ;  /* 0x00600000d114783b */ /* 0x000ea20000000200 */
[----:B------:R-:W-:-:S02]  /*3800*/  IADD3 R4, R209, 0x6000, RZ ;  /* 0x00006000d1047810 */ /* 0x000fc40007ffe0ff */
[----:B------:R-:W-:Y:S01]  /*3810*/  IADD3 R207, R209, 0x6020, RZ ;  /* 0x00006020d1cf7810 */ /* 0x000fe20007ffe0ff */
[----:B-1----:R-:W1:Y:S01]  /*3820*/  LDSM.16.M88.4 R12, [R209+0x6800] ;  /* 0x00680000d10c783b */ /* 0x002e620000000200 */
[----:B------:R-:W-:Y:S01]  /*3830*/  @P1 IADD3 R207, R4, -0x20, RZ ;  /* 0xffffffe004cf1810 */ /* 0x000fe20007ffe0ff */
[----:B------:R-:W-:Y:S02]  /*3840*/  IMAD.MOV.U32 R4, RZ, RZ, 0x40 ;  /* 0x00000040ff047424 */ /* 0x000fe400078e00ff */
[----:B------:R-:W5:Y:S01]  /*3850*/  LDSM.16.M88.4 R76, [R209+0x7000] ;  /* 0x00700000d14c783b */ /* 0x000f620000000200 */
[C---:B------:R-:W-:Y:S02]  /*3860*/  IADD3 R199, R207.reuse, 0x800, RZ ;  /* 0x00000800cfc77810 */ /* 0x040fe40007ffe0ff */
[----:B------:R-:W-:Y:S01]  /*3870*/  SEL R4, R4, 0xffffffc0, !P2 ;  /* 0xffffffc004047807 */ /* 0x000fe20005000000 */
[----:B------:R-:W3:Y:S01]  /*3880*/  LDSM.16.M88.4 R36, [R209+0x7800] ;  /* 0x00780000d124783b */ /* 0x000ee20000000200 */
[----:B------:R-:W-:-:S02]  /*3890*/  IADD3 R198, R207, 0x1000, RZ ;  /* 0x00001000cfc67810 */ /* 0x000fc40007ffe0ff */
[----:B------:R-:W-:Y:S01]  /*38a0*/  IADD3 R197, R207, 0x1800, RZ ;  /* 0x00001800cfc57810 */ /* 0x000fe20007ffe0ff */
[----:B------:R-:W4:Y:S01]  /*38b0*/  LDSM.16.M88.4 R32, [R207] ;  /* 0x00000000cf20783b */ /* 0x000f220000000200 */
[----:B------:R-:W-:Y:S01]  /*38c0*/  IMAD.IADD R203, R209, 0x1, R4 ;  /* 0x00000001d1cb7824 */ /* 0x000fe200078e0204 */
[----:B------:R-:W-:Y:S01]  /*38d0*/  IADD3 R195, R207, 0x2000, RZ ;  /* 0x00002000cfc37810 */ /* 0x000fe20007ffe0ff */
[----:B------:R-:W-:Y:S01]  /*38e0*/  IMAD.IADD R196, R4, 0x1, R207 ;  /* 0x0000000104c47824 */ /* 0x000fe200078e02cf */
[----:B------:R-:W3:Y:S01]  /*38f0*/  LDSM.16.M88.4 R28, [R207+0x800] ;  /* 0x00080000cf1c783b */ /* 0x000ee20000000200 */
[----:B------:R-:W-:Y:S01]  /*3900*/  IMAD.IADD R4, R7, 0x1, R218 ;  /* 0x0000000107047824 */ /* 0x000fe200078e02da */
[----:B------:R-:W-:Y:S02]  /*3910*/  IADD3 R194, R207, 0x2800, RZ ;  /* 0x00002800cfc27810 */ /* 0x000fe40007ffe0ff */
[----:B------:R-:W3:Y:S01]  /*3920*/  LDSM.16.M88.4 R64, [R207+0x1000] ;  /* 0x00100000cf40783b */ /* 0x000ee20000000200 */
[----:B------:R-:W-:Y:S01]  /*3930*/  I2F R89, R4 ;  /* 0x0000000400597306 */ /* 0x000fe20000201400 */
[----:B------:R-:W-:-:S02]  /*3940*/  IADD3 R90, R4, 0x1, RZ ;  /* 0x00000001045a7810 */ /* 0x000fc40007ffe0ff */
[----:B------:R-:W3:Y:S01]  /*3950*/  LDSM.16.M88.4 R56, [R207+0x1800] ;  /* 0x00180000cf38783b */ /* 0x000ee20000000200 */
[C---:B------:R-:W-:Y:S02]  /*3960*/  IADD3 R92, R4.reuse, 0x8, RZ ;  /* 0x00000008045c7810 */ /* 0x040fe40007ffe0ff */
[C---:B------:R-:W-:Y:S01]  /*3970*/  IADD3 R96, R4.reuse, 0x10, RZ ;  /* 0x0000001004607810 */ /* 0x040fe20007ffe0ff */
[----:B------:R-:W3:Y:S01]  /*3980*/  LDSM.16.M88.4 R40, [R203+0x6000] ;  /* 0x00600000cb28783b */ /* 0x000ee20000000200 */
[----:B------:R-:W-:Y:S01]  /*3990*/  I2F R91, R90 ;  /* 0x0000005a005b7306 */ /* 0x000fe20000201400 */
[C---:B------:R-:W-:Y:S02]  /*39a0*/  IADD3 R98, R4.reuse, 0x11, RZ ;  /* 0x0000001104627810 */ /* 0x040fe40007ffe0ff */
[----:B------:R-:W-:Y:S01]  /*39b0*/  LDSM.16.M88.4 R68, [R196] ;  /* 0x00000000c444783b */ /* 0x000fe20000000200 */
[C---:B------:R-:W-:Y:S02]  /*39c0*/  IADD3 R106, R4.reuse, 0x21, RZ ;  /* 0x00000021046a7810 */ /* 0x040fe40007ffe0ff */
[C---:B------:R-:W-:Y:S01]  /*39d0*/  IADD3 R100, R4.reuse, 0x18, RZ ;  /* 0x0000001804647810 */ /* 0x040fe20007ffe0ff */
[----:B--2---:R-:W-:Y:S01]  /*39e0*/  HMMA.16816.F32 R24, R48, R20, RZ ;  /* 0x000000143018723c */ /* 0x004fe200000018ff */
[----:B------:R-:W-:Y:S01]  /*39f0*/  LDSM.16.M88.4 R84, [R209+0xb000] ;  /* 0x00b00000d154783b */ /* 0x000fe20000000200 */
[----:B------:R-:W-:Y:S01]  /*3a00*/  I2F R93, R92 ;  /* 0x0000005c005d7306 */ /* 0x000fe20000201400 */
[----:B------:R-:W-:-:S02]  /*3a10*/  IADD3 R102, R4, 0x19, RZ ;  /* 0x0000001904667810 */ /* 0x000fc40007ffe0ff */
[C---:B------:R-:W-:Y:S02]  /*3a20*/  IADD3 R104, R4.reuse, 0x20, RZ ;  /* 0x0000002004687810 */ /* 0x040fe40007ffe0ff */
[C---:B------:R-:W-:Y:S01]  /*3a30*/  IADD3 R94, R4.reuse, 0x9, RZ ;  /* 0x00000009045e7810 */ /* 0x040fe20007ffe0ff */
[C---:B------:R-:W-:Y:S01]  /*3a40*/  HMMA.16816.F32 R20, R48.reuse, R22, RZ ;  /* 0x000000163014723c */ /* 0x040fe200000018ff */
[C---:B------:R-:W-:Y:S01]  /*3a50*/  IADD3 R110, R4.reuse, 0x29, RZ ;  /* 0x00000029046e7810 */ /* 0x040fe20007ffe0ff */
[----:B------:R-:W-:Y:S01]  /*3a60*/  I2F R97, R96 ;  /* 0x0000006000617306 */ /* 0x000fe20000201400 */
[C---:B------:R-:W-:Y:S02]  /*3a70*/  IADD3 R116, R4.reuse, 0x38, RZ ;  /* 0x0000003804747810 */ /* 0x040fe40007ffe0ff */
[C---:B------:R-:W-:Y:S02]  /*3a80*/  IADD3 R108, R4.reuse, 0x28, RZ ;  /* 0x00000028046c7810 */ /* 0x040fe40007ffe0ff */
[C---:B------:R-:W-:Y:S01]  /*3a90*/  IADD3 R112, R4.reuse, 0x30, RZ ;  /* 0x0000003004707810 */ /* 0x040fe20007ffe0ff */
[----:B-1----:R-:W-:Y:S01]  /*3aa0*/  HMMA.16816.F32 R16, R48, R12, RZ ;  /* 0x0000000c3010723c */ /* 0x002fe200000018ff */
[----:B------:R-:W-:Y:S01]  /*3ab0*/  IADD3 R114, R4, 0x31, RZ ;  /* 0x0000003104727810 */ /* 0x000fe20007ffe0ff */
[----:B------:R-:W-:Y:S01]  /*3ac0*/  I2F R99, R98 ;  /* 0x0000006200637306 */ /* 0x000fe20000201400 */
[----:B------:R-:W-:-:S02]  /*3ad0*/  IADD3 R193, R207, 0x3000, RZ ;  /* 0x00003000cfc17810 */ /* 0x000fc40007ffe0ff */
[C---:B------:R-:W-:Y:S02]  /*3ae0*/  IADD3 R192, R207.reuse, 0x3800, RZ ;  /* 0x00003800cfc07810 */ /* 0x040fe40007ffe0ff */
[C---:B------:R-:W-:Y:S01]  /*3af0*/  IADD3 R191, R207.reuse, 0x4000, RZ ;  /* 0x00004000cfbf7810 */ /* 0x040fe20007ffe0ff */
[----:B------:R-:W-:Y:S01]  /*3b00*/  HMMA.16816.F32 R12, R48, R14, RZ ;  /* 0x0000000e300c723c */ /* 0x000fe200000018ff */
[C---:B------:R-:W-:Y:S01]  /*3b10*/  IADD3 R190, R207.reuse, 0x4800, RZ ;  /* 0x00004800cfbe7810 */ /* 0x040fe20007ffe0ff */
[----:B------:R-:W-:Y:S01]  /*3b20*/  I2F R107, R106 ;  /* 0x0000006a006b7306 */ /* 0x000fe20000201400 */
[C---:B------:R-:W-:Y:S02]  /*3b30*/  IADD3 R189, R207.reuse, 0x5000, RZ ;  /* 0x00005000cfbd7810 */ /* 0x040fe40007ffe0ff */
[----:B------:R-:W-:-:S03]  /*3b40*/  IADD3 R188, R207, 0x5800, RZ ;  /* 0x00005800cfbc7810 */ /* 0x000fc60007ffe0ff */
[C---:B-----5:R-:W-:Y:S02]  /*3b50*/  HMMA.16816.F32 R8, R48.reuse, R76, RZ ;  /* 0x0000004c3008723c */ /* 0x060fe400000018ff */
[----:B------:R-:W-:Y:S06]  /*3b60*/  I2F R101, R100 ;  /* 0x0000006400657306 */ /* 0x000fec0000201400 */
[C---:B------:R-:W-:Y:S02]  /*3b70*/  HMMA.16816.F32 R76, R48.reuse, R78, RZ ;  /* 0x0000004e304c723c */ /* 0x040fe400000018ff */
[----:B------:R-:W-:Y:S06]  /*3b80*/  I2F R103, R102 ;  /* 0x0000006600677306 */ /* 0x000fec0000201400 */
[C---:B---3--:R-:W-:Y:S02]  /*3b90*/  HMMA.16816.F32 R52, R48.reuse, R36, RZ ;  /* 0x000000243034723c */ /* 0x048fe400000018ff */
[----:B------:R-:W-:Y:S06]  /*3ba0*/  I2F R105, R104 ;  /* 0x0000006800697306 */ /* 0x000fec0000201400 */
[----:B------:R-:W-:Y:S01]  /*3bb0*/  HMMA.16816.F32 R48, R48, R38, RZ ;  /* 0x000000263030723c */ /* 0x000fe200000018ff */
[----:B------:R-:W1:Y:S01]  /*3bc0*/  LDSM.16.M88.4 R36, [R203+0x6800] ;  /* 0x00680000cb24783b */ /* 0x000e620000000200 */
[----:B------:R-:W-:Y:S06]  /*3bd0*/  I2F R95, R94 ;  /* 0x0000005e005f7306 */ /* 0x000fec0000201400 */
[C---:B----4-:R-:W-:Y:S02]  /*3be0*/  HMMA.16816.F32 R24, R60.reuse, R32, R24 ;  /* 0x000000203c18723c */ /* 0x050fe40000001818 */
[----:B------:R-:W-:Y:S06]  /*3bf0*/  I2F R111, R110 ;  /* 0x0000006e006f7306 */ /* 0x000fec0000201400 */
[C---:B------:R-:W-:Y:S01]  /*3c00*/  HMMA.16816.F32 R20, R60.reuse, R34, R20 ;  /* 0x000000223c14723c */ /* 0x040fe20000001814 */
[----:B------:R-:W2:Y:S01]  /*3c10*/  LDSM.16.M88.4 R32, [R203+0x7000] ;  /* 0x00700000cb20783b */ /* 0x000ea20000000200 */
[----:B------:R-:W-:Y:S06]  /*3c20*/  I2F R117, R116 ;  /* 0x0000007400757306 */ /* 0x000fec0000201400 */
[C---:B------:R-:W-:Y:S02]  /*3c30*/  HMMA.16816.F32 R16, R60.reuse, R28, R16 ;  /* 0x0000001c3c10723c */ /* 0x040fe40000001810 */
[----:B------:R-:W-:Y:S06]  /*3c40*/  I2F R109, R108 ;  /* 0x0000006c006d7306 */ /* 0x000fec0000201400 */
[C---:B------:R-:W-:Y:S01]  /*3c50*/  HMMA.16816.F32 R12, R60.reuse, R30, R12 ;  /* 0x0000001e3c0c723c */ /* 0x040fe2000000180c */
[----:B------:R-:W3:Y:S01]  /*3c60*/  LDSM.16.M88.4 R28, [R203+0x7800] ;  /* 0x00780000cb1c783b */ /* 0x000ee20000000200 */
[----:B------:R-:W-:Y:S06]  /*3c70*/  I2F R113, R112 ;  /* 0x0000007000717306 */ /* 0x000fec0000201400 */
[C---:B------:R-:W-:Y:S02]  /*3c80*/  HMMA.16816.F32 R8, R60.reuse, R64, R8 ;  /* 0x000000403c08723c */ /* 0x040fe40000001808 */
[----:B------:R-:W-:Y:S06]  /*3c90*/  I2F R115, R114 ;  /* 0x0000007200737306 */ /* 0x000fec0000201400 */
[C---:B------:R-:W-:Y:S01]  /*3ca0*/  HMMA.16816.F32 R76, R60.reuse, R66, R76 ;  /* 0x000000423c4c723c */ /* 0x040fe2000000184c */
[----:B------:R-:W4:Y:S07]  /*3cb0*/  LDSM.16.M88.4 R64, [R196+0x800] ;  /* 0x00080000c440783b */ /* 0x000f2e0000000200 */
[C---:B------:R-:W-:Y:S08]  /*3cc0*/  HMMA.16816.F32 R52, R60.reuse, R56, R52 ;  /* 0x000000383c34723c */ /* 0x040ff00000001834 */
[----:B------:R-:W-:Y:S01]  /*3cd0*/  HMMA.16816.F32 R48, R60, R58, R48 ;  /* 0x0000003a3c30723c */ /* 0x000fe20000001830 */
[----:B------:R-:W-:Y:S04]  /*3ce0*/  LDSM.16.M88.4 R56, [R210+0x2000] ;  /* 0x00200000d238783b */ /* 0x000fe80000000200 */
[----:B------:R-:W-:Y:S03]  /*3cf0*/  LDSM.16.M88.4 R60, [R209+0x9800] ;  /* 0x00980000d13c783b */ /* 0x000fe60000000200 */
[C---:B------:R-:W-:Y:S08]  /*3d00*/  HMMA.16816.F32 R24, R44.reuse, R40, R24 ;  /* 0x000000282c18723c */ /* 0x040ff00000001818 */
[C---:B------:R-:W-:Y:S01]  /*3d10*/  HMMA.16816.F32 R20, R44.reuse, R42, R20 ;  /* 0x0000002a2c14723c */ /* 0x040fe20000001814 */
[----:B------:R-:W5:Y:S07]  /*3d20*/  LDSM.16.M88.4 R40, [R196+0x1000] ;  /* 0x00100000c428783b */ /* 0x000f6e0000000200 */
[C---:B-1----:R-:W-:Y:S08]  /*3d30*/  HMMA.16816.F32 R16, R44.reuse, R36, R16 ;  /* 0x000000242c10723c */ /* 0x042ff00000001810 */
[C---:B------:R-:W-:Y:S01]  /*3d40*/  HMMA.16816.F32 R12, R44.reuse, R38, R12 ;  /* 0x000000262c0c723c */ /* 0x040fe2000000180c */
[----:B------:R-:W1:Y:S07]  /*3d50*/  LDSM.16.M88.4 R36, [R196+0x1800] ;  /* 0x00180000c424783b */ /* 0x000e6e0000000200 */
[C---:B--2---:R-:W-:Y:S08]  /*3d60*/  HMMA.16816.F32 R8, R44.reuse, R32, R8 ;  /* 0x000000202c08723c */ /* 0x044ff00000001808 */
[C---:B------:R-:W-:Y:S01]  /*3d70*/  HMMA.16816.F32 R76, R44.reuse, R34, R76 ;  /* 0x000000222c4c723c */ /* 0x040fe2000000184c */
[----:B------:R-:W2:Y:S07]  /*3d80*/  LDSM.16.M88.4 R32, [R209+0x8000] ;  /* 0x00800000d120783b */ /* 0x000eae0000000200 */
[C---:B---3--:R-:W-:Y:S08]  /*3d90*/  HMMA.16816.F32 R52, R44.reuse, R28, R52 ;  /* 0x0000001c2c34723c */ /* 0x048ff00000001834 */
[----:B------:R-:W-:Y:S01]  /*3da0*/  HMMA.16816.F32 R48, R44, R30, R48 ;  /* 0x0000001e2c30723c */ /* 0x000fe20000001830 */
[----:B------:R-:W3:Y:S04]  /*3db0*/  LDSM.16.M88.4 R44, [R209+0x8800] ;  /* 0x00880000d12c783b */ /* 0x000ee80000000200 */
[----:B------:R-:W1:Y:S03]  /*3dc0*/  LDSM.16.M88.4 R28, [R209+0x9000] ;  /* 0x00900000d11c783b */ /* 0x000e660000000200 */
[C---:B------:R-:W-:Y:S08]  /*3dd0*/  HMMA.16816.F32 R24, R72.reuse, R68, R24 ;  /* 0x000000444818723c */ /* 0x040ff00000001818 */
[C---:B------:R-:W-:Y:S01]  /*3de0*/  HMMA.16816.F32 R20, R72.reuse, R70, R20 ;  /* 0x000000464814723c */ /* 0x040fe20000001814 */
[----:B------:R-:W-:Y:S07]  /*3df0*/  LDSM.16.M88.4 R68, [R203+0x9000] ;  /* 0x00900000cb44783b */ /* 0x000fee0000000200 */
[C---:B----4-:R-:W-:Y:S08]  /*3e00*/  HMMA.16816.F32 R16, R72.reuse, R64, R16 ;  /* 0x000000404810723c */ /* 0x050ff00000001810 */
[C---:B------:R-:W-:Y:S08]  /*3e10*/  HMMA.16816.F32 R12, R72.reuse, R66, R12 ;  /* 0x00000042480c723c */ /* 0x040ff0000000180c */
[C---:B-----5:R-:W-:Y:S08]  /*3e20*/  HMMA.16816.F32 R8, R72.reuse, R40, R8 ;  /* 0x000000284808723c */ /* 0x060ff00000001808 */
[C---:B------:R-:W-:Y:S01]  /*3e30*/  HMMA.16816.F32 R76, R72.reuse, R42, R76 ;  /* 0x0000002a484c723c */ /* 0x040fe2000000184c */
[----:B------:R-:W-:Y:S07]  /*3e40*/  LDSM.16.M88.4 R40, [R207+0x2000] ;  /* 0x00200000cf28783b */ /* 0x000fee0000000200 */
[C---:B-1----:R-:W-:Y:S01]  /*3e50*/  HMMA.16816.F32 R64, R72.reuse, R36, R52 ;  /* 0x000000244840723c */ /* 0x042fe20000001834 */
[----:B------:R-:W1:Y:S07]  /*3e60*/  LDSM.16.M88.4 R52, [R208+0x2000] ;  /* 0x00200000d034783b */ /* 0x000e6e0000000200 */
[----:B------:R-:W-:Y:S01]  /*3e70*/  HMMA.16816.F32 R48, R72, R38, R48 ;  /* 0x000000264830723c */ /* 0x000fe20000001830 */
[----:B------:R-:W4:Y:S04]  /*3e80*/  LDSM.16.M88.4 R36, [R207+0x2800] ;  /* 0x00280000cf24783b */ /* 0x000f280000000200 */
[----:B------:R-:W-:Y:S03]  /*3e90*/  LDSM.16.M88.4 R72, [R203+0x9800] ;  /* 0x00980000cb48783b */ /* 0x000fe60000000200 */
        /* <DEDUP_REMOVED lines=12> */
[----:B------:R-:W5:Y:S03]  /*3f60*/  LDSM.16.M88.4 R60, [R207+0x3800] ;  /* 0x00380000cf3c783b */ /* 0x000f660000000200 */
[C---:B-1----:R-:W-:Y:S08]  /*3f70*/  HMMA.16816.F32 R24, R52.reuse, R40, R24 ;  /* 0x000000283418723c */ /* 0x042ff00000001818 */
[C---:B------:R-:W-:Y:S08]  /*3f80*/  HMMA.16816.F32 R20, R52.reuse, R42, R20 ;  /* 0x0000002a3414723c */ /* 0x040ff00000001814 */
[C---:B----4-:R-:W-:Y:S08]  /*3f90*/  HMMA.16816.F32 R16, R52.reuse, R36, R16 ;  /* 0x000000243410723c */ /* 0x050ff00000001810 */
[C---:B------:R-:W-:Y:S01]  /*3fa0*/  HMMA.16816.F32 R12, R52.reuse, R38, R12 ;  /* 0x00000026340c723c */ /* 0x040fe2000000180c */
[----:B------:R-:W-:Y:S07]  /*3fb0*/  LDSM.16.M88.4 R36, [R205+0x2000] ;  /* 0x00200000cd24783b */ /* 0x000fee0000000200 */
[----:B--2---:R-:W-:Y:S01]  /*3fc0*/  HMMA.16816.F32 R40, R52, R32, R8 ;  /* 0x000000203428723c */ /* 0x004fe20000001808 */
[----:B------:R-:W1:Y:S07]  /*3fd0*/  LDSM.16.M88.4 R8, [R196+0x2000] ;  /* 0x00200000c408783b */ /* 0x000e6e0000000200 */
[C---:B---3--:R-:W-:Y:S08]  /*3fe0*/  HMMA.16816.F32 R24, R48.reuse, R44, R24 ;  /* 0x0000002c3018723c */ /* 0x048ff00000001818 */
[C---:B------:R-:W-:Y:S08]  /*3ff0*/  HMMA.16816.F32 R20, R48.reuse, R46, R20 ;  /* 0x0000002e3014723c */ /* 0x040ff00000001814 */
[C---:B------:R-:W-:Y:S08]  /*4000*/  HMMA.16816.F32 R16, R48.reuse, R28, R16 ;  /* 0x0000001c3010723c */ /* 0x040ff00000001810 */
[----:B------:R-:W-:Y:S01]  /*4010*/  HMMA.16816.F32 R12, R48, R30, R12 ;  /* 0x0000001e300c723c */ /* 0x000fe2000000180c */
[----:B------:R-:W2:Y:S07]  /*4020*/  LDSM.16.M88.4 R28, [R196+0x2800] ;  /* 0x00280000c41c783b */ /* 0x000eae0000000200 */
[----:B------:R-:W-:Y:S01]  /*4030*/  HMMA.16816.F32 R76, R52, R34, R76 ;  /* 0x00000022344c723c */ /* 0x000fe2000000184c */
[----:B------:R-:W-:Y:S07]  /*4040*/  LDSM.16.M88.4 R32, [R209+0xa000] ;  /* 0x00a00000d120783b */ /* 0x000fee0000000200 */
[----:B------:R-:W-:Y:S01]  /*4050*/  HMMA.16816.F32 R44, R48, R68, R40 ;  /* 0x00000044302c723c */ /* 0x000fe20000001828 */
[----:B------:R-:W3:Y:S07]  /*4060*/  LDSM.16.M88.4 R40, [R210+0x4000] ;  /* 0x00400000d228783b */ /* 0x000eee0000000200 */
[C---:B-----5:R-:W-:Y:S08]  /*4070*/  HMMA.16816.F32 R64, R52.reuse, R60, R64 ;  /* 0x0000003c3440723c */ /* 0x060ff00000001840 */
[----:B------:R-:W-:Y:S01]  /*4080*/  HMMA.16816.F32 R56, R52, R62, R56 ;  /* 0x0000003e3438723c */ /* 0x000fe20000001838 */
[----:B------:R-:W-:Y:S07]  /*4090*/  LDSM.16.M88.4 R52, [R196+0x3000] ;  /* 0x00300000c434783b */ /* 0x000fee0000000200 */
[C---:B-1----:R-:W-:Y:S08]  /*40a0*/  HMMA.16816.F32 R24, R36.reuse, R8, R24 ;  /* 0x000000082418723c */ /* 0x042ff00000001818 */
[C---:B------:R-:W-:Y:S01]  /*40b0*/  HMMA.16816.F32 R20, R36.reuse, R10, R20 ;  /* 0x0000000a2414723c */ /* 0x040fe20000001814 */
[----:B------:R-:W1:Y:S07]  /*40c0*/  LDSM.16.M88.4 R8, [R209+0xa800] ;  /* 0x00a80000d108783b */ /* 0x000e6e0000000200 */
[C---:B--2---:R-:W-:Y:S08]  /*40d0*/  HMMA.16816.F32 R16, R36.reuse, R28, R16 ;  /* 0x0000001c2410723c */ /* 0x044ff00000001810 */
[----:B------:R-:W-:Y:S01]  /*40e0*/  HMMA.16816.F32 R12, R36, R30, R12 ;  /* 0x0000001e240c723c */ /* 0x000fe2000000180c */
[----:B------:R-:W-:Y:S07]  /*40f0*/  LDSM.16.M88.4 R28, [R206+0x4000] ;  /* 0x00400000ce1c783b */ /* 0x000fee0000000200 */
[C---:B------:R-:W-:Y:S08]  /*4100*/  HMMA.16816.F32 R64, R48.reuse, R72, R64 ;  /* 0x000000483040723c */ /* 0x040ff00000001840 */
[C---:B------:R-:W-:Y:S01]  /*4110*/  HMMA.16816.F32 R76, R48.reuse, R70, R76 ;  /* 0x00000046304c723c */ /* 0x040fe2000000184c */
[----:B------:R-:W-:Y:S07]  /*4120*/  LDSM.16.M88.4 R68, [R196+0x4000] ;  /* 0x00400000c444783b */ /* 0x000fee0000000200 */
[----:B------:R-:W-:Y:S01]  /*4130*/  HMMA.16816.F32 R72, R48, R74, R56 ;  /* 0x0000004a3048723c */ /* 0x000fe20000001838 */
[----:B------:R-:W-:Y:S04]  /*4140*/  LDSM.16.M88.4 R56, [R208+0x4000] ;  /* 0x00400000d038783b */ /* 0x000fe80000000200 */
[----:B------:R-:W2:Y:S03]  /*4150*/  LDSM.16.M88.4 R48, [R207+0x4000] ;  /* 0x00400000cf30783b */ /* 0x000ea60000000200 */
[C---:B---3--:R-:W-:Y:S08]  /*4160*/  HMMA.16816.F32 R24, R40.reuse, R32, R24 ;  /* 0x000000202818723c */ /* 0x048ff00000001818 */
[C---:B------:R-:W-:Y:S01]  /*4170*/  HMMA.16816.F32 R20, R40.reuse, R34, R20 ;  /* 0x000000222814723c */ /* 0x040fe20000001814 */
[----:B------:R-:W3:Y:S07]  /*4180*/  LDSM.16.M88.4 R32, [R207+0x4800] ;  /* 0x00480000cf20783b */ /* 0x000eee0000000200 */
[C---:B-1----:R-:W-:Y:S08]  /*4190*/  HMMA.16816.F32 R16, R40.reuse, R8, R16 ;  /* 0x000000082810723c */ /* 0x042ff00000001810 */
[----:B------:R-:W-:Y:S01]  /*41a0*/  HMMA.16816.F32 R12, R40, R10, R12 ;  /* 0x0000000a280c723c */ /* 0x000fe2000000180c */
[----:B------:R-:W-:Y:S07]  /*41b0*/  LDSM.16.M88.4 R8, [R207+0x5000] ;  /* 0x00500000cf08783b */ /* 0x000fee0000000200 */
[----:B------:R-:W-:Y:S01]  /*41c0*/  HMMA.16816.F32 R60, R36, R52, R44 ;  /* 0x00000034243c723c */ /* 0x000fe2000000182c */
[----:B------:R-:W1:Y:S07]  /*41d0*/  LDSM.16.M88.4 R44, [R203+0xa000] ;  /* 0x00a00000cb2c783b */ /* 0x000e6e0000000200 */
[C---:B--2---:R-:W-:Y:S08]  /*41e0*/  HMMA.16816.F32 R20, R56.reuse, R50, R20 ;  /* 0x000000323814723c */ /* 0x044ff00000001814 */
[----:B------:R-:W-:Y:S01]  /*41f0*/  HMMA.16816.F32 R24, R56, R48, R24 ;  /* 0x000000303818723c */ /* 0x000fe20000001818 */
[----:B------:R-:W2:Y:S07]  /*4200*/  LDSM.16.M88.4 R48, [R203+0xa800] ;  /* 0x00a80000cb30783b */ /* 0x000eae0000000200 */
[----:B------:R-:W-:Y:S01]  /*4210*/  HMMA.16816.F32 R76, R36, R54, R76 ;  /* 0x00000036244c723c */ /* 0x000fe2000000184c */
[----:B------:R-:W-:Y:S07]  /*4220*/  LDSM.16.M88.4 R52, [R205+0x4000] ;  /* 0x00400000cd34783b */ /* 0x000fee0000000200 */
[C---:B---3--:R-:W-:Y:S08]  /*4230*/  HMMA.16816.F32 R16, R56.reuse, R32, R16 ;  /* 0x000000203810723c */ /* 0x048ff00000001810 */
[----:B------:R-:W-:Y:S01]  /*4240*/  HMMA.16816.F32 R12, R56, R34, R12 ;  /* 0x00000022380c723c */ /* 0x000fe2000000180c */
[----:B------:R-:W3:Y:S07]  /*4250*/  LDSM.16.M88.4 R32, [R196+0x3800] ;  /* 0x00380000c420783b */ /* 0x000eee0000000200 */
[C---:B-1----:R-:W-:Y:S08]  /*4260*/  HMMA.16816.F32 R20, R28.reuse, R46, R20 ;  /* 0x0000002e1c14723c */ /* 0x042ff00000001814 */
[----:B------:R-:W-:Y:S01]  /*4270*/  HMMA.16816.F32 R24, R28, R44, R24 ;  /* 0x0000002c1c18723c */ /* 0x000fe20000001818 */
[----:B------:R-:W-:Y:S07]  /*4280*/  LDSM.16.M88.4 R44, [R196+0x4800] ;  /* 0x00480000c42c783b */ /* 0x000fee0000000200 */
[C---:B------:R-:W-:Y:S08]  /*4290*/  HMMA.16816.F32 R60, R40.reuse, R84, R60 ;  /* 0x00000054283c723c */ /* 0x040ff0000000183c */
[----:B------:R-:W-:Y:S01]  /*42a0*/  HMMA.16816.F32 R76, R40, R86, R76 ;  /* 0x00000056284c723c */ /* 0x000fe2000000184c */
[----:B------:R-:W1:Y:S07]  /*42b0*/  LDSM.16.M88.4 R84, [R209+0xb800] ;  /* 0x00b80000d154783b */ /* 0x000e6e0000000200 */
[----:B--2---:R-:W-:Y:S07]  /*42c0*/  HMMA.16816.F32 R16, R28, R48, R16 ;  /* 0x000000301c10723c */ /* 0x004fee0000001810 */
[----:B------:R-:W-:Y:S01]  /*42d0*/  IADD3 R48, R4, 0x39, RZ ;  /* 0x0000003904307810 */ /* 0x000fe20007ffe0ff */
[----:B---3--:R-:W-:Y:S03]  /*42e0*/  HMMA.16816.F32 R72, R36, R34, R72 ;  /* 0x000000222448723c */ /* 0x008fe60000001848 */
[----:B------:R-:W-:Y:S05]  /*42f0*/  I2F R49, R48 ;  /* 0x0000003000317306 */ /* 0x000fea0000201400 */
[C---:B------:R-:W-:Y:S08]  /*4300*/  HMMA.16816.F32 R20, R52.reuse, R70, R20 ;  /* 0x000000463414723c */ /* 0x040ff00000001814 */
[----:B------:R-:W-:Y:S01]  /*4310*/  HMMA.16816.F32 R24, R52, R68, R24 ;  /* 0x000000443418723c */ /* 0x000fe20000001818 */
[----:B------:R-:W-:Y:S07]  /*4320*/  LDSM.16.M88.4 R68, [R203+0xb000] ;  /* 0x00b00000cb44783b */ /* 0x000fee0000000200 */
[----:B------:R-:W-:Y:S08]  /*4330*/  HMMA.16816.F32 R60, R56, R8, R60 ;  /* 0x00000008383c723c */ /* 0x000ff0000000183c */
[----:B------:R-:W-:Y:S01]  /*4340*/  HMMA.16816.F32 R64, R36, R32, R64 ;  /* 0x000000202440723c */ /* 0x000fe20000001840 */
[----:B------:R-:W-:-:S02]  /*4350*/  FMUL.FTZ R20, R20, c[0x0][0x2ec] ;  /* 0x0000bb0014147a20 */ /* 0x000fc40000410000 */
[----:B------:R-:W-:Y:S02]  /*4360*/  FMUL.FTZ R21, R21, c[0x0][0x2ec] ;  /* 0x0000bb0015157a20 */ /* 0x000fe40000410000 */
[----:B------:R-:W-:Y:S02]  /*4370*/  FMUL.FTZ R22, R22, c[0x0][0x2ec] ;  /* 0x0000bb0016167a20 */ /* 0x000fe40000410000 */
[----:B------:R-:W-:Y:S01]  /*4380*/  MUFU.TANH R32, R21 ;  /* 0x0000001500207308 */ /* 0x000fe20000002400 */
[----:B------:R-:W-:Y:S01]  /*4390*/  HMMA.16816.F32 R76, R56, R10, R76 ;  /* 0x0000000a384c723c */ /* 0x000fe2000000184c */
[----:B------:R-:W2:Y:S01]  /*43a0*/  LDSM.16.M88.4 R8, [R207+0x5800] ;  /* 0x00580000cf08783b */ /* 0x000ea20000000200 */
[----:B------:R-:W-:Y:S02]  /*43b0*/  FMUL.FTZ R24, R24, c[0x0][0x2ec] ;  /* 0x0000bb0018187a20 */ /* 0x000fe40000410000 */
[----:B------:R-:W-:Y:S02]  /*43c0*/  FMUL.FTZ R25, R25, c[0x0][0x2ec] ;  /* 0x0000bb0019197a20 */ /* 0x000fe40000410000 */
[----:B------:R-:W-:Y:S01]  /*43d0*/  FMUL.FTZ R119, R26, c[0x0][0x2ec] ;  /* 0x0000bb001a777a20 */ /* 0x000fe20000410000 */
[----:B------:R-:W-:Y:S01]  /*43e0*/  MUFU.TANH R33, R22 ;  /* 0x0000001600217308 */ /* 0x000fe20000002400 */
[----:B-1----:R-:W-:Y:S07]  /*43f0*/  HMMA.16816.F32 R72, R40, R86, R72 ;  /* 0x000000562848723c */ /* 0x002fee0000001848 */
[----:B------:R-:W-:Y:S01]  /*4400*/  MUFU.TANH R118, R24 ;  /* 0x0000001800767308 */ /* 0x000fe20000002400 */
[----:B------:R-:W-:Y:S07]  /*4410*/  HMMA.16816.F32 R16, R52, R44, R16 ;  /* 0x0000002c3410723c */ /* 0x000fee0000001810 */
[----:B------:R1:W-:Y:S01]  /*4420*/  MUFU.TANH R44, R20 ;  /* 0x00000014002c7308 */ /* 0x0003e20000002400 */
[----:B------:R-:W-:Y:S01]  /*4430*/  HMMA.16816.F32 R12, R28, R50, R12 ;  /* 0x000000321c0c723c */ /* 0x000fe2000000180c */
[----:B------:R-:W-:-:S06]  /*4440*/  FMUL.FTZ R45, R23, c[0x0][0x2ec] ;  /* 0x0000bb00172d7a20 */ /* 0x000fcc0000410000 */
[----:B------:R3:W4:Y:S01]  /*4450*/  MUFU.TANH R120, R25 ;  /* 0x0000001900787308 */ /* 0x0007220000002400 */
[----:B------:R-:W-:Y:S01]  /*4460*/  HMMA.16816.F32 R64, R40, R84, R64 ;  /* 0x000000542840723c */ /* 0x000fe20000001840 */
[----:B------:R-:W-:Y:S01]  /*4470*/  FMUL.FTZ R50, R27, c[0x0][0x2ec] ;  /* 0x0000bb001b327a20 */ /* 0x000fe20000410000 */
[----:B-1----:R-:W1:Y:S06]  /*4480*/  LDSM.16.M88.4 R20, [R203+0xb800] ;  /* 0x00b80000cb14783b */ /* 0x002e6c0000000200 */
[----:B------:R-:W-:Y:S01]  /*4490*/  FMUL.FTZ R16, R16, c[0x0][0x2ec] ;  /* 0x0000bb0010107a20 */ /* 0x000fe20000410000 */
[----:B--2---:R-:W-:Y:S01]  /*44a0*/  HMMA.16816.F32 R72, R56, R10, R72 ;  /* 0x0000000a3848723c */ /* 0x004fe20000001848 */
[----:B------:R-:W-:Y:S01]  /*44b0*/  FMUL.FTZ R17, R17, c[0x0][0x2ec] ;  /* 0x0000bb0011117a20 */ /* 0x000fe20000410000 */
[----:B------:R-:W-:Y:S01]  /*44c0*/  MUFU.TANH R50, R50 ;  /* 0x0000003200327308 */ /* 0x000fe20000002400 */
[----:B------:R-:W-:-:S02]  /*44d0*/  FMUL.FTZ R18, R18, c[0x0][0x2ec] ;  /* 0x0000bb0012127a20 */ /* 0x000fc40000410000 */
[----:B------:R-:W-:Y:S01]  /*44e0*/  FMUL.FTZ R35, R19, c[0x0][0x2ec] ;  /* 0x0000bb0013237a20 */ /* 0x000fe20000410000 */
[----:B---3--:R-:W2:Y:S01]  /*44f0*/  LDSM.16.M88.4 R24, [R196+0x5000] ;  /* 0x00500000c418783b */ /* 0x008ea20000000200 */
[C---:B----4-:R-:W-:Y:S01]  /*4500*/  FFMA.FTZ R120, R0.reuse, R91, R120 ;  /* 0x0000005b00787223 */ /* 0x050fe20000010078 */
[----:B------:R-:W-:Y:S01]  /*4510*/  HMMA.16816.F32 R60, R28, R68, R60 ;  /* 0x000000441c3c723c */ /* 0x000fe2000000183c */
[C---:B------:R-:W-:Y:S01]  /*4520*/  FFMA.FTZ R44, R0.reuse, R93, R44 ;  /* 0x0000005d002c7223 */ /* 0x040fe2000001002c */
[----:B------:R-:W-:Y:S06]  /*4530*/  MUFU.TANH R34, R18 ;  /* 0x0000001200227308 */ /* 0x000fec0000002400 */
[----:B------:R-:W-:Y:S02]  /*4540*/  HMMA.16816.F32 R12, R52, R46, R12 ;  /* 0x0000002e340c723c */ /* 0x000fe4000000180c */
[----:B------:R-:W3:Y:S06]  /*4550*/  MUFU.TANH R46, R16 ;  /* 0x00000010002e7308 */ /* 0x000eec0000002400 */
[----:B------:R-:W-:Y:S02]  /*4560*/  HMMA.16816.F32 R64, R56, R8, R64 ;  /* 0x000000083840723c */ /* 0x000fe40000001840 */
[----:B------:R4:W-:Y:S06]  /*4570*/  MUFU.TANH R47, R17 ;  /* 0x00000011002f7308 */ /* 0x0009ec0000002400 */
[----:B------:R-:W-:Y:S02]  /*4580*/  HMMA.16816.F32 R76, R28, R70, R76 ;  /* 0x000000461c4c723c */ /* 0x000fe4000000184c */
[----:B------:R-:W5:Y:S01]  /*4590*/  MUFU.TANH R45, R45 ;  /* 0x0000002d002d7308 */ /* 0x000f620000002400 */
[----:B---3--:R-:W-:-:S05]  /*45a0*/  FFMA.FTZ R8, R0, R97, R46 ;  /* 0x0000006100087223 */ /* 0x008fca000001002e */
[----:B-1----:R-:W-:Y:S01]  /*45b0*/  HMMA.16816.F32 R72, R28, R22, R72 ;  /* 0x000000161c48723c */ /* 0x002fe20000001848 */
[----:B------:R-:W-:Y:S01]  /*45c0*/  FMUL.FTZ R13, R13, c[0x0][0x2ec] ;  /* 0x0000bb000d0d7a20 */ /* 0x000fe20000410000 */
[----:B----4-:R-:W1:Y:S01]  /*45d0*/  LDSM.16.M88.4 R16, [R196+0x5800] ;  /* 0x00580000c410783b */ /* 0x010e620000000200 */
[----:B------:R-:W-:Y:S01]  /*45e0*/  FMUL.FTZ R14, R14, c[0x0][0x2ec] ;  /* 0x0000bb000e0e7a20 */ /* 0x000fe20000410000 */
[----:B------:R-:W-:Y:S01]  /*45f0*/  MUFU.TANH R35, R35 ;  /* 0x0000002300237308 */ /* 0x000fe20000002400 */
[----:B------:R-:W-:Y:S01]  /*4600*/  FMUL.FTZ R15, R15, c[0x0][0x2ec] ;  /* 0x0000bb000f0f7a20 */ /* 0x000fe20000410000 */
[----:B------:R-:W-:-:S04]  /*4610*/  DEPBAR.LE SB0, 0x0 ;  /* 0x000080000000791a */ /* 0x000fc80000000000 */
[----:B--2---:R-:W-:Y:S01]  /*4620*/  HMMA.16816.F32 R60, R52, R24, R60 ;  /* 0x00000018343c723c */ /* 0x004fe2000000183c */
[----:B------:R-:W-:Y:S01]  /*4630*/  FMUL.FTZ R12, R12, c[0x0][0x2ec] ;  /* 0x0000bb000c0c7a20 */ /* 0x000fe20000410000 */
[----:B------:R2:W3:Y:S01]  /*4640*/  MUFU.TANH R9, R13 ;  /* 0x0000000d00097308 */ /* 0x0004e20000002400 */
[----:B------:R-:W-:-:S05]  /*4650*/  FFMA.FTZ R23, R0, R93, R33 ;  /* 0x0000005d00177223 */ /* 0x000fca0000010021 */
[----:B------:R-:W-:Y:S02]  /*4660*/  HMMA.16816.F32 R64, R28, R20, R64 ;  /* 0x000000141c40723c */ /* 0x000fe40000001840 */
[----:B------:R4:W-:Y:S05]  /*4670*/  MUFU.TANH R24, R14 ;  /* 0x0000000e00187308 */ /* 0x0009ea0000002400 */
[CC--:B------:R-:W-:Y:S01]  /*4680*/  FFMA.FTZ R28, R0.reuse, R95.reuse, R32 ;  /* 0x0000005f001c7223 */ /* 0x0c0fe20000010020 */
[----:B------:R-:W-:Y:S01]  /*4690*/  HMMA.16816.F32 R76, R52, R26, R76 ;  /* 0x0000001a344c723c */ /* 0x000fe2000000184c */
[----:B-----5:R-:W-:Y:S01]  /*46a0*/  FFMA.FTZ R21, R0, R95, R45 ;  /* 0x0000005f00157223 */ /* 0x020fe2000001002d */
[----:B--2---:R-:W-:Y:S01]  /*46b0*/  IADD3 R13, R82, R81, -R221 ;  /* 0x00000051520d7210 */ /* 0x004fe20007ffe8dd */
[----:B------:R-:W-:Y:S01]  /*46c0*/  MUFU.TANH R25, R15 ;  /* 0x0000000f00197308 */ /* 0x000fe20000002400 */
[----:B---3--:R-:W-:-:S02]  /*46d0*/  FFMA.FTZ R9, R0, R103, R9 ;  /* 0x0000006700097223 */ /* 0x008fc40000010009 */
[----:B------:R-:W-:Y:S02]  /*46e0*/  IADD3 R13, R13, c[0x0][0x2e8], RZ ;  /* 0x0000ba000d0d7a10 */ /* 0x000fe40007ffe0ff */
[----:B------:R-:W-:Y:S02]  /*46f0*/  FMUL.FTZ R20, R61, c[0x0][0x2ec] ;  /* 0x0000bb003d147a20 */ /* 0x000fe40000410000 */
[----:B------:R-:W-:Y:S01]  /*4700*/  FMUL.FTZ R26, R60, c[0x0][0x2ec] ;  /* 0x0000bb003c1a7a20 */ /* 0x000fe20000410000 */
[----:B------:R-:W-:Y:S01]  /*4710*/  IADD3 R181, R13, 0x8, RZ ;  /* 0x000000080db57810 */ /* 0x000fe20007ffe0ff */
[----:B------:R-:W-:Y:S01]  /*4720*/  FMUL.FTZ R36, R63, c[0x0][0x2ec] ;  /* 0x0000bb003f247a20 */ /* 0x000fe20000410000 */
[-C--:B------:R-:W-:Y:S01]  /*4730*/  IMNMX R182, R13, R82.reuse, PT ;  /* 0x000000520db67217 */ /* 0x080fe20003800200 */
[----:B------:R-:W2:Y:S01]  /*4740*/  MUFU.TANH R20, R20 ;  /* 0x0000001400147308 */ /* 0x000ea20000002400 */
[----:B------:R-:W-:Y:S01]  /*4750*/  IMNMX R181, R181, R82, PT ;  /* 0x00000052b5b57217 */ /* 0x000fe20003800200 */
[C---:B-1----:R-:W-:Y:S01]  /*4760*/  HMMA.16816.F32 R72, R52.reuse, R18, R72 ;  /* 0x000000123448723c */ /* 0x042fe20000001848 */
[-C--:B------:R-:W-:Y:S01]  /*4770*/  ISETP.GE.AND P4, PT, R90, R182.reuse, PT ;  /* 0x000000b65a00720c */ /* 0x080fe20003f86270 */
[----:B----4-:R-:W-:Y:S01]  /*4780*/  FFMA.FTZ R14, R0, R99, R47 ;  /* 0x00000063000e7223 */ /* 0x010fe2000001002f */
[-C--:B------:R-:W-:Y:S01]  /*4790*/  ISETP.GE.AND P6, PT, R92, R182.reuse, PT ;  /* 0x000000b65c00720c */ /* 0x080fe20003fc6270 */
[----:B------:R-:W-:Y:S01]  /*47a0*/  FMUL.FTZ R27, R62, c[0x0][0x2ec] ;  /* 0x0000bb003e1b7a20 */ /* 0x000fe20000410000 */
[----:B------:R-:W-:Y:S01]  /*47b0*/  ISETP.GE.AND P1, PT, R90, R181, PT ;  /* 0x000000b55a00720c */ /* 0x000fe20003f26270 */
[----:B------:R-:W1:Y:S01]  /*47c0*/  MUFU.TANH R26, R26 ;  /* 0x0000001a001a7308 */ /* 0x000e620000002400 */
[----:B------:R-:W-:Y:S01]  /*47d0*/  FSEL R22, R44, -INF , !P6 ;  /* 0xff8000002c167808 */ /* 0x000fe20007000000 */
[----:B------:R-:W-:Y:S01]  /*47e0*/  HMMA.16816.F32 R64, R52, R16, R64 ;  /* 0x000000103440723c */ /* 0x000fe20000001840 */
[----:B------:R-:W-:Y:S01]  /*47f0*/  FMUL.FTZ R77, R77, c[0x0][0x2ec] ;  /* 0x0000bb004d4d7a20 */ /* 0x000fe20000410000 */
[-C--:B------:R-:W-:Y:S01]  /*4800*/  ISETP.GE.AND P6, PT, R98, R182.reuse, PT ;  /* 0x000000b66200720c */ /* 0x080fe20003fc6270 */
[----:B------:R-:W-:Y:S01]  /*4810*/  FMUL.FTZ R37, R76, c[0x0][0x2ec] ;  /* 0x0000bb004c257a20 */ /* 0x000fe20000410000 */
[-C--:B------:R-:W-:Y:S01]  /*4820*/  ISETP.GE.AND P5, PT, R94, R182.reuse, PT ;  /* 0x000000b65e00720c */ /* 0x080fe20003fa6270 */
[----:B------:R-:W-:Y:S01]  /*4830*/  FMUL.FTZ R30, R78, c[0x0][0x2ec] ;  /* 0x0000bb004e1e7a20 */ /* 0x000fe20000410000 */
[----:B------:R-:W3:Y:S01]  /*4840*/  MUFU.TANH R29, R77 ;  /* 0x0000004d001d7308 */ /* 0x000ee20000002400 */
[----:B------:R-:W-:Y:S01]  /*4850*/  FFMA.FTZ R17, R0, R91, R50 ;  /* 0x0000005b00117223 */ /* 0x000fe20000010032 */
[----:B------:R-:W-:Y:S01]  /*4860*/  FSEL R16, R120, -INF , !P4 ;  /* 0xff80000078107808 */ /* 0x000fe20006000000 */
[----:B--2---:R-:W-:Y:S01]  /*4870*/  FFMA.FTZ R164, R0, R107, R20 ;  /* 0x0000006b00a47223 */ /* 0x004fe20000010014 */
[-C--:B------:R-:W-:Y:S01]  /*4880*/  ISETP.GE.AND P4, PT, R96, R182.reuse, PT ;  /* 0x000000b66000720c */ /* 0x080fe20003f86270 */
[C---:B------:R-:W-:Y:S01]  /*4890*/  FFMA.FTZ R13, R0.reuse, R97, R34 ;  /* 0x00000061000d7223 */ /* 0x040fe20000010022 */
[----:B------:R-:W-:Y:S01]  /*48a0*/  FSEL R17, R17, -INF , !P1 ;  /* 0xff80000011117808 */ /* 0x000fe20004800000 */
[----:B------:R-:W-:Y:S01]  /*48b0*/  FFMA.FTZ R11, R0, R101, R24 ;  /* 0x00000065000b7223 */ /* 0x000fe20000010018 */
[----:B------:R-:W2:Y:S01]  /*48c0*/  MUFU.TANH R12, R12 ;  /* 0x0000000c000c7308 */ /* 0x000ea20000002400 */
[----:B------:R-:W-:Y:S01]  /*48d0*/  ISETP.GE.AND P1, PT, R96, R181, PT ;  /* 0x000000b56000720c */ /* 0x000fe20003f26270 */
[----:B------:R-:W-:Y:S01]  /*48e0*/  FMUL.FTZ R72, R72, c[0x0][0x2ec] ;  /* 0x0000bb0048487a20 */ /* 0x000fe20000410000 */
[----:B------:R-:W-:Y:S01]  /*48f0*/  FSEL R8, R8, -INF , !P4 ;  /* 0xff80000008087808 */ /* 0x000fe20006000000 */
[----:B-1----:R-:W-:Y:S01]  /*4900*/  FFMA.FTZ R26, R0, R105, R26 ;  /* 0x00000069001a7223 */ /* 0x002fe2000001001a */
[----:B------:R-:W-:Y:S01]  /*4910*/  FSEL R14, R14, -INF , !P6 ;  /* 0xff8000000e0e7808 */ /* 0x000fe20007000000 */
[----:B------:R-:W-:Y:S01]  /*4920*/  FMUL.FTZ R31, R79, c[0x0][0x2ec] ;  /* 0x0000bb004f1f7a20 */ /* 0x000fe20000410000 */
[-C--:B------:R-:W-:Y:S01]  /*4930*/  ISETP.GE.AND P4, PT, R102, R182.reuse, PT ;  /* 0x000000b66600720c */ /* 0x080fe20003f86270 */
[----:B------:R-:W1:Y:S01]  /*4940*/  MUFU.TANH R20, R72 ;  /* 0x0000004800147308 */ /* 0x000e620000002400 */
[----:B------:R-:W-:Y:S01]  /*4950*/  FSEL R13, R13, -INF , !P1 ;  /* 0xff8000000d0d7808 */ /* 0x000fe20004800000 */
[----:B------:R-:W-:Y:S01]  /*4960*/  FMUL.FTZ R24, R66, c[0x0][0x2ec] ;  /* 0x0000bb0042187a20 */ /* 0x000fe20000410000 */
[-C--:B------:R-:W-:Y:S01]  /*4970*/  ISETP.GE.AND P6, PT, R104, R182.reuse, PT ;  /* 0x000000b66800720c */ /* 0x080fe20003fc6270 */
[----:B------:R-:W-:Y:S01]  /*4980*/  FMUL.FTZ R64, R64, c[0x0][0x2ec] ;  /* 0x0000bb0040407a20 */ /* 0x000fe20000410000 */
[----:B------:R-:W-:Y:S01]  /*4990*/  ISETP.GE.AND P1, PT, R102, R181, PT ;  /* 0x000000b56600720c */ /* 0x000fe20003f26270 */
[----:B------:R-:W-:Y:S01]  /*49a0*/  FMUL.FTZ R19, R65, c[0x0][0x2ec] ;  /* 0x0000bb0041137a20 */ /* 0x000fe20000410000 */
[----:B------:R-:W-:Y:S01]  /*49b0*/  FSEL R10, R9, -INF , !P4 ;  /* 0xff800000090a7808 */ /* 0x000fe20006000000 */
[----:B------:R-:W4:Y:S01]  /*49c0*/  MUFU.TANH R36, R36 ;  /* 0x0000002400247308 */ /* 0x000f220000002400 */
[----:B------:R-:W-:Y:S01]  /*49d0*/  FFMA.FTZ R25, R0, R103, R25 ;  /* 0x0000006700197223 */ /* 0x000fe20000010019 */
[----:B------:R-:W-:Y:S01]  /*49e0*/  FSEL R170, R26, -INF , !P6 ;  /* 0xff8000001aaa7808 */ /* 0x000fe20007000000 */
[----:B------:R-:W-:Y:S01]  /*49f0*/  FMUL.FTZ R67, R67, c[0x0][0x2ec] ;  /* 0x0000bb0043437a20 */ /* 0x000fe20000410000 */
[----:B------:R-:W-:Y:S01]  /*4a00*/  ISETP.GE.AND P3, PT, R94, R181, PT ;  /* 0x000000b55e00720c */ /* 0x000fe20003f66270 */
[----:B------:R-:W-:Y:S01]  /*4a10*/  FMUL.FTZ R26, R73, c[0x0][0x2ec] ;  /* 0x0000bb00491a7a20 */ /* 0x000fe20000410000 */
[----:B------:R-:W-:Y:S01]  /*4a20*/  FSEL R9, R25, -INF , !P1 ;  /* 0xff80000019097808 */ /* 0x000fe20004800000 */
[----:B---3--:R-:W-:Y:S01]  /*4a30*/  FFMA.FTZ R29, R0, R111, R29 ;  /* 0x0000006f001d7223 */ /* 0x008fe2000001001d */
[----:B------:R-:W3:Y:S01]  /*4a40*/  MUFU.TANH R27, R27 ;  /* 0x0000001b001b7308 */ /* 0x000ee20000002400 */
[-C--:B------:R-:W-:Y:S01]  /*4a50*/  ISETP.GE.AND P6, PT, R110, R182.reuse, PT ;  /* 0x000000b66e00720c */ /* 0x080fe20003fc6270 */
[----:B------:R-:W-:Y:S01]  /*4a60*/  FMUL.FTZ R74, R74, c[0x0][0x2ec] ;  /* 0x0000bb004a4a7a20 */ /* 0x000fe20000410000 */
[----:B------:R-:W-:Y:S01]  /*4a70*/  ISETP.GE.AND P2, PT, R92, R181, PT ;  /* 0x000000b55c00720c */ /* 0x000fe20003f46270 */
[----:B------:R-:W-:Y:S01]  /*4a80*/  FMUL.FTZ R75, R75, c[0x0][0x2ec] ;  /* 0x0000bb004b4b7a20 */ /* 0x000fe20000410000 */
[----:B------:R-:W-:Y:S01]  /*4a90*/  FSEL R28, R28, -INF , !P5 ;  /* 0xff8000001c1c7808 */ /* 0x000fe20006800000 */
[----:B--2---:R-:W-:Y:S01]  /*4aa0*/  FFMA.FTZ R12, R0, R101, R12 ;  /* 0x00000065000c7223 */ /* 0x004fe2000001000c */
[----:B------:R-:W-:Y:S01]  /*4ab0*/  FSEL R21, R21, -INF , !P3 ;  /* 0xff80000015157808 */ /* 0x000fe20005800000 */
[----:B------:R-:W2:Y:S01]  /*4ac0*/  MUFU.TANH R37, R37 ;  /* 0x0000002500257308 */ /* 0x000ea20000002400 */
[-C--:B------:R-:W-:Y:S01]  /*4ad0*/  ISETP.GE.AND P5, PT, R100, R182.reuse, PT ;  /* 0x000000b66400720c */ /* 0x080fe20003fa6270 */
[----:B-1----:R-:W-:Y:S01]  /*4ae0*/  FFMA.FTZ R20, R0, R117, R20 ;  /* 0x0000007500147223 */ /* 0x002fe20000010014 */
[----:B------:R-:W-:Y:S01]  /*4af0*/  ISETP.GE.AND P3, PT, R100, R181, PT ;  /* 0x000000b56400720c */ /* 0x000fe20003f66270 */
[C---:B------:R-:W-:Y:S01]  /*4b00*/  FFMA.FTZ R15, R0.reuse, R99, R35 ;  /* 0x00000063000f7223 */ /* 0x040fe20000010023 */
[----:B------:R-:W-:Y:S01]  /*4b10*/  FSEL R168, R29, -INF , !P6 ;  /* 0xff8000001da87808 */ /* 0x000fe20007000000 */
[----:B----4-:R-:W-:Y:S01]  /*4b20*/  FFMA.FTZ R36, R0, R107, R36 ;  /* 0x0000006b00247223 */ /* 0x010fe20000010024 */
[----:B------:R-:W-:Y:S01]  /*4b30*/  FSEL R23, R23, -INF , !P2 ;  /* 0xff80000017177808 */ /* 0x000fe20005000000 */
[----:B------:R-:W1:Y:S01]  /*4b40*/  MUFU.TANH R30, R30 ;  /* 0x0000001e001e7308 */ /* 0x000e620000002400 */
[----:B------:R-:W-:Y:S01]  /*4b50*/  ISETP.GE.AND P6, PT, R116, R182, PT ;  /* 0x000000b67400720c */ /* 0x000fe20003fc6270 */
[----:B---3--:R-:W-:Y:S01]  /*4b60*/  FFMA.FTZ R27, R0, R105, R27 ;  /* 0x00000069001b7223 */ /* 0x008fe2000001001b */
[----:B------:R-:W-:-:S02]  /*4b70*/  ISETP.GE.AND P2, PT, R98, R181, PT ;  /* 0x000000b56200720c */ /* 0x000fc40003f46270 */
[----:B------:R-:W-:Y:S02]  /*4b80*/  FSEL R12, R12, -INF , !P5 ;  /* 0xff8000000c0c7808 */ /* 0x000fe40006800000 */
[----:B------:R-:W-:Y:S01]  /*4b90*/  FSEL R11, R11, -INF , !P3 ;  /* 0xff8000000b0b7808 */ /* 0x000fe20005800000 */
[----:B------:R-:W3:Y:S01]  /*4ba0*/  MUFU.TANH R18, R64 ;  /* 0x0000004000127308 */ /* 0x000ee20000002400 */
[----:B------:R-:W-:Y:S01]  /*4bb0*/  ISETP.GE.AND P5, PT, R106, R182, PT ;  /* 0x000000b66a00720c */ /* 0x000fe20003fa6270 */
[----:B--2---:R-:W-:Y:S01]  /*4bc0*/  FFMA.FTZ R37, R0, R109, R37 ;  /* 0x0000006d00257223 */ /* 0x004fe20000010025 */
[----:B------:R-:W-:Y:S02]  /*4bd0*/  ISETP.GE.AND P3, PT, R106, R181, PT ;  /* 0x000000b56a00720c */ /* 0x000fe40003f66270 */
[----:B------:R-:W-:Y:S02]  /*4be0*/  FSEL R142, R20, -INF , !P6 ;  /* 0xff800000148e7808 */ /* 0x000fe40007000000 */
[----:B------:R-:W-:Y:S01]  /*4bf0*/  FSEL R15, R15, -INF , !P2 ;  /* 0xff8000000f0f7808 */ /* 0x000fe20005000000 */
[----:B------:R-:W2:Y:S01]  /*4c00*/  MUFU.TANH R24, R24 ;  /* 0x0000001800187308 */ /* 0x000ea20000002400 */
[----:B-1----:R-:W-:Y:S01]  /*4c10*/  FFMA.FTZ R30, R0, R109, R30 ;  /* 0x0000006d001e7223 */ /* 0x002fe2000001001e */
[----:B------:R-:W-:-:S02]  /*4c20*/  ISETP.GE.AND P6, PT, R134, 0x2, PT ;  /* 0x000000028600780c */ /* 0x000fc40003fc6270 */
[-C--:B------:R-:W-:Y:S02]  /*4c30*/  ISETP.GE.AND P2, PT, R104, R181.reuse, PT ;  /* 0x000000b56800720c */ /* 0x080fe40003f46270 */
[CC--:B------:R-:W-:Y:S02]  /*4c40*/  ISETP.GE.AND P4, PT, R108.reuse, R182.reuse, PT ;  /* 0x000000b66c00720c */ /* 0x0c0fe40003f86270 */
[----:B------:R-:W1:Y:S01]  /*4c50*/  MUFU.TANH R31, R31 ;  /* 0x0000001f001f7308 */ /* 0x000e620000002400 */
[----:B------:R-:W-:Y:S01]  /*4c60*/  ISETP.GE.AND P1, PT, R108, R181, PT ;  /* 0x000000b56c00720c */ /* 0x000fe20003f26270 */
[-C--:B---3--:R-:W-:Y:S01]  /*4c70*/  FFMA.FTZ R18, R0, R113.reuse, R18 ;  /* 0x0000007100127223 */ /* 0x088fe20000010012 */
[----:B------:R-:W-:Y:S02]  /*4c80*/  FSEL R164, R164, -INF , !P5 ;  /* 0xff800000a4a47808 */ /* 0x000fe40006800000 */
[----:B------:R-:W-:Y:S02]  /*4c90*/  FSEL R177, R36, -INF , !P3 ;  /* 0xff80000024b17808 */ /* 0x000fe40005800000 */
[----:B------:R-:W-:Y:S01]  /*4ca0*/  ISETP.GE.AND P5, PT, R112, R182, PT ;  /* 0x000000b67000720c */ /* 0x000fe20003fa6270 */
[----:B------:R-:W3:Y:S01]  /*4cb0*/  MUFU.TANH R19, R19 ;  /* 0x0000001300137308 */ /* 0x000ee20000002400 */
[----:B--2---:R-:W-:Y:S01]  /*4cc0*/  FFMA.FTZ R24, R0, R113, R24 ;  /* 0x0000007100187223 */ /* 0x004fe20000010018 */
[----:B------:R-:W-:-:S02]  /*4cd0*/  ISETP.GE.AND P3, PT, R112, R181, PT ;  /* 0x000000b57000720c */ /* 0x000fc40003f66270 */
[----:B------:R-:W-:Y:S02]  /*4ce0*/  FSEL R167, R27, -INF , !P2 ;  /* 0xff8000001ba77808 */ /* 0x000fe40005000000 */
[----:B------:R-:W-:Y:S02]  /*4cf0*/  FSEL R162, R37, -INF , !P4 ;  /* 0xff80000025a27808 */ /* 0x000fe40006000000 */
[----:B------:R-:W2:Y:S01]  /*4d00*/  MUFU.TANH R25, R67 ;  /* 0x0000004300197308 */ /* 0x000ea20000002400 */
[----:B------:R-:W-:Y:S01]  /*4d10*/  FSEL R175, R30, -INF , !P1 ;  /* 0xff8000001eaf7808 */ /* 0x000fe20004800000 */
[----:B-1----:R-:W-:Y:S01]  /*4d20*/  FFMA.FTZ R31, R0, R111, R31 ;  /* 0x0000006f001f7223 */ /* 0x002fe2000001001f */
[-C--:B------:R-:W-:Y:S02]  /*4d30*/  ISETP.GE.AND P2, PT, R110, R181.reuse, PT ;  /* 0x000000b56e00720c */ /* 0x080fe40003f46270 */
[C---:B------:R-:W-:Y:S02]  /*4d40*/  ISETP.GE.AND P4, PT, R114.reuse, R182, PT ;  /* 0x000000b67200720c */ /* 0x040fe40003f86270 */
[----:B------:R-:W-:Y:S01]  /*4d50*/  ISETP.GE.AND P1, PT, R114, R181, PT ;  /* 0x000000b57200720c */ /* 0x000fe20003f26270 */
[----:B------:R-:W1:Y:S01]  /*4d60*/  MUFU.TANH R119, R119 ;  /* 0x0000007700777308 */ /* 0x000e620000002400 */
[----:B---3--:R-:W-:Y:S01]  /*4d70*/  FFMA.FTZ R19, R0, R115, R19 ;  /* 0x0000007300137223 */ /* 0x008fe20000010013 */
[----:B------:R-:W-:Y:S01]  /*4d80*/  FSEL R174, R18, -INF , !P5 ;  /* 0xff80000012ae7808 */ /* 0x000fe20006800000 */
[----:B------:R-:W-:Y:S01]  /*4d90*/  FFMA.FTZ R18, R0, R89, R118 ;  /* 0x0000005900127223 */ /* 0x000fe20000010076 */
[----:B------:R-:W-:-:S02]  /*4da0*/  FSEL R169, R24, -INF , !P3 ;  /* 0xff80000018a97808 */ /* 0x000fc40005800000 */
[-C--:B------:R-:W-:Y:S02]  /*4db0*/  ISETP.GE.AND P5, PT, R4, R182.reuse, PT ;  /* 0x000000b60400720c */ /* 0x080fe40003fa6270 */
[----:B------:R-:W3:Y:S01]  /*4dc0*/  MUFU.TANH R26, R26 ;  /* 0x0000001a001a7308 */ /* 0x000ee20000002400 */
[----:B--2---:R-:W-:Y:S01]  /*4dd0*/  FFMA.FTZ R25, R0, R115, R25 ;  /* 0x0000007300197223 */ /* 0x004fe20000010019 */
[----:B------:R-:W-:Y:S02]  /*4de0*/  ISETP.GE.AND P3, PT, R4, R181, PT ;  /* 0x000000b50400720c */ /* 0x000fe40003f66270 */
[----:B------:R-:W-:Y:S02]  /*4df0*/  FSEL R173, R31, -INF , !P2 ;  /* 0xff8000001fad7808 */ /* 0x000fe40005000000 */
[----:B------:R-:W-:Y:S02]  /*4e00*/  FSEL R172, R19, -INF , !P4 ;  /* 0xff80000013ac7808 */ /* 0x000fe40006000000 */
[----:B------:R-:W2:Y:S01]  /*4e10*/  MUFU.TANH R141, R74 ;  /* 0x0000004a008d7308 */ /* 0x000ea20000002400 */
[----:B------:R-:W-:Y:S01]  /*4e20*/  FSEL R143, R25, -INF , !P1 ;  /* 0xff800000198f7808 */ /* 0x000fe20004800000 */
[----:B-1----:R-:W-:Y:S01]  /*4e30*/  FFMA.FTZ R4, R0, R89, R119 ;  /* 0x0000005900047223 */ /* 0x002fe20000010077 */
[----:B------:R-:W-:Y:S01]  /*4e40*/  ISETP.GE.AND P2, PT, R116, R181, PT ;  /* 0x000000b57400720c */ /* 0x000fe20003f46270 */
[----:B------:R-:W-:Y:S01]  /*4e50*/  BAR.SYNC.DEFER_BLOCKING 0x0 ;  /* 0x0000000000007b1d */ /* 0x000fe20000010000 */
[----:B------:R-:W-:-:S02]  /*4e60*/  ISETP.GE.AND P4, PT, R48, R182, PT ;  /* 0x000000b63000720c */ /* 0x000fc40003f86270 */
[----:B------:R-:W-:Y:S01]  /*4e70*/  ISETP.GE.AND P1, PT, R48, R181, PT ;  /* 0x000000b53000720c */ /* 0x000fe20003f26270 */
[----:B---3--:R-:W-:Y:S01]  /*4e80*/  FFMA.FTZ R26, R0, R49, R26 ;  /* 0x00000031001a7223 */ /* 0x008fe2000001001a */
[----:B------:R-:W-:Y:S01]  /*4e90*/  FSEL R18, R18, -INF , !P5 ;  /* 0xff80000012127808 */ /* 0x000fe20006800000 */
[----:B------:R-:W1:Y:S01]  /*4ea0*/  MUFU.TANH R165, R75 ;  /* 0x0000004b00a57308 */ /* 0x000e620000002400 */
[----:B------:R-:W-:Y:S02]  /*4eb0*/  FSEL R4, R4, -INF , !P3 ;  /* 0xff80000004047808 */ /* 0x000fe40005800000 */
[----:B------:R-:W-:Y:S01]  /*4ec0*/  FSEL R140, R26, -INF , !P4 ;  /* 0xff8000001a8c7808 */ /* 0x000fe20006000000 */
[----:B--2---:R-:W-:-:S05]  /*4ed0*/  FFMA.FTZ R141, R0, R117, R141 ;  /* 0x00000075008d7223 */ /* 0x004fca000001008d */
[----:B------:R-:W-:Y:S01]  /*4ee0*/  FSEL R141, R141, -INF , !P2 ;  /* 0xff8000008d8d7808 */ /* 0x000fe20005000000 */
[----:B-1----:R-:W-:-:S05]  /*4ef0*/  FFMA.FTZ R165, R0, R49, R165 ;  /* 0x0000003100a57223 */ /* 0x002fca00000100a5 */
[----:B------:R-:W-:Y:S01]  /*4f00*/  FSEL R165, R165, -INF , !P1 ;  /* 0xff800000a5a57808 */ /* 0x000fe20004800000 */
[----:B------:R-:W-:Y:S05]  /*4f10*/  @!P6 BRA `(.L_x_2205) ;  /* 0x00000b700000e947 */ /* 0x000fea0003800000 */
[----:B------:R-:W-:Y:S05]  /*4f20*/  @!P0 BRA `(.L_x_2206) ;  /* 0x0000039000008947 */ /* 0x000fea0003800000 */
[----:B------:R-:W1:Y:S01]  /*4f30*/  I2F.RP R27, R80 ;  /* 0x00000050001b7306 */ /* 0x000e620000209400 */
[C---:B------:R-:W-:Y:S02]  /*4f40*/  IADD3 R26, R7.reuse, -0x40, RZ ;  /* 0xffffffc0071a7810 */ /* 0x040fe40007ffe0ff */
[----:B------:R-:W-:Y:S02]  /*4f50*/  IABS R20, R7 ;  /* 0x0000000700147213 */ /* 0x000fe40000000000 */
[----:B------:R-:W-:Y:S02]  /*4f60*/  IABS R6, R26 ;  /* 0x0000001a00067213 */ /* 0x000fe40000000000 */
[----:B------:R-:W-:Y:S02]  /*4f70*/  LOP3.LUT R7, R7, c[0x0][0x2d0], RZ, 0x3c, !PT ;  /* 0x0000b40007077a12 */ /* 0x000fe400078e3cff */
[----:B------:R-:W-:-:S02]  /*4f80*/  LOP3.LUT R26, R26, c[0x0][0x2d0], RZ, 0x3c, !PT ;  /* 0x0000b4001a1a7a12 */ /* 0x000fc400078e3cff */
        /* <DEDUP_REMOVED lines=51> */
.L_x_2206:
[----:B------:R-:W-:-:S04]  /*52c0*/  LEA R25, -R6, RZ, 0x6 ;  /* 0x000000ff06197211 */ /* 0x000fc800078e31ff */
[----:B------:R-:W-:Y:S02]  /*52d0*/  SHF.R.S32.HI R26, RZ, 0x1f, R25 ;  /* 0x0000001fff1a7819 */ /* 0x000fe40000011419 */
.L_x_2207:
        /* <DEDUP_REMOVED lines=119> */
.L_x_2209:
[----:B------:R-:W-:Y:S05]  /*5a50*/  BSYNC B0 ;  /* 0x0000000000007941 */ /* 0x000fea0003800000 */
.L_x_2208:
[----:B------:R-:W0:Y:S01]  /*5a60*/  LDGDEPBAR ;  /* 0x00000000000079af */ /* 0x000e220000000000 */
[----:B------:R-:W-:-:S04]  /*5a70*/  IADD3 R180, P1, R25, R180, RZ ;  /* 0x000000b419b47210 */ /* 0x000fc80007f3e0ff */
[----:B------:R-:W-:Y:S02]  /*5a80*/  IADD3.X R135, R26, R135, RZ, P1, !PT ;  /* 0x000000871a877210 */ /* 0x000fe40000ffe4ff */
.L_x_2205:
        /* <DEDUP_REMOVED lines=31> */
[----:B--2---:R-:W2:Y:S03]  /*5c80*/  SHFL.BFLY PT, R6, R19, 0x2, 0x1f ;  /* 0x0c401f0013067f89 */ /* 0x004ea600000e0000 */
[-C--:B------:R-:W-:Y:S01]  /*5c90*/  LEA R202, R5, R204.reuse, 0x1 ;  /* 0x000000cc05ca7211 */ /* 0x080fe200078e08ff */
[----:B------:R-:W3:Y:S01]  /*5ca0*/  SHFL.BFLY PT, R7, R20, 0x2, 0x1f ;  /* 0x0c401f0014077f89 */ /* 0x000ee200000e0000 */
[C---:B------:R-:W-:Y:S02]  /*5cb0*/  LEA R201, R3.reuse, R204, 0x1 ;  /* 0x000000cc03c97211 */ /* 0x040fe400078e08ff */
[----:B------:R-:W-:Y:S01]  /*5cc0*/  LEA R200, R3, R202, 0x1 ;  /* 0x000000ca03c87211 */ /* 0x000fe200078e08ff */
[----:B-1----:R-:W-:Y:S04]  /*5cd0*/  LDSM.16.MT88.4 R40, [R204+0xe000] ;  /* 0x00e00000cc28783b */ /* 0x002fe80000004200 */
[----:B------:R-:W-:Y:S04]  /*5ce0*/  LDSM.16.MT88.4 R124, [R204+0xc000] ;  /* 0x00c00000cc7c783b */ /* 0x000fe80000004200 */
[----:B------:R-:W-:Y:S04]  /*5cf0*/  LDSM.16.MT88.4 R116, [R202+0xc000] ;  /* 0x00c00000ca74783b */ /* 0x000fe80000004200 */
[----:B------:R-:W-:Y:S01]  /*5d00*/  LDSM.16.MT88.4 R108, [R201+0xc000] ;  /* 0x00c00000c96c783b */ /* 0x000fe20000004200 */
[----:B--2---:R-:W-:-:S03]  /*5d10*/  FMNMX.FTZ R6, R19, R6, !PT ;  /* 0x0000000613067209 */ /* 0x004fc60007810000 */
[----:B------:R-:W-:Y:S01]  /*5d20*/  LDSM.16.MT88.4 R100, [R200+0xc000] ;  /* 0x00c00000c864783b */ /* 0x000fe20000004200 */
[----:B---3--:R-:W-:-:S03]  /*5d30*/  FMNMX.FTZ R7, R20, R7, !PT ;  /* 0x0000000714077209 */ /* 0x008fc60007810000 */
        /* <DEDUP_REMOVED lines=21> */
[----:B------:R-:W-:Y:S01]  /*5e90*/  LEA R230, P1, R180, c[0x0][0x168], 0x1 ;  /* 0x00005a00b4e67a11 */ /* 0x000fe200078208ff */
[----:B------:R-:W-:Y:S01]  /*5ea0*/  FFMA.FTZ R154, R28, c[0x0][0x23c], -R171 ;  /* 0x00008f001c9a7a23 */ /* 0x000fe200000108ab */
[----:B------:R-:W-:Y:S01]  /*5eb0*/  MUFU.EX2 R160, R160 ;  /* 0x000000a000a07308 */ /* 0x000fe20000000800 */
[--C-:B------:R-:W-:Y:S01]  /*5ec0*/  FFMA.FTZ R156, R4, c[0x0][0x23c], -R166.reuse ;  /* 0x00008f00049c7a23 */ /* 0x100fe200000108a6 */
[----:B------:R-:W-:Y:S01]  /*5ed0*/  LDSM.16.MT88.4 R28, [R200+0xc800] ;  /* 0x00c80000c81c783b */ /* 0x000fe20000004200 */
[--C-:B------:R-:W-:Y:S01]  /*5ee0*/  FFMA.FTZ R157, R17, c[0x0][0x23c], -R166.reuse ;  /* 0x00008f00119d7a23 */ /* 0x100fe200000108a6 */
[----:B------:R-:W-:Y:S01]  /*5ef0*/  LEA.HI.X R229, R180, c[0x0][0x16c], R135, 0x1, P1 ;  /* 0x00005b00b4e57a11 */ /* 0x000fe200008f0c87 */
[--C-:B------:R-:W-:Y:S01]  /*5f00*/  FFMA.FTZ R158, R23, c[0x0][0x23c], -R166.reuse ;  /* 0x00008f00179e7a23 */ /* 0x100fe200000108a6 */
[----:B------:R-:W1:Y:S01]  /*5f10*/  LDSM.16.MT88.4 R4, [R200+0x10000] ;  /* 0x01000000c804783b */ /* 0x000e620000004200 */
[----:B------:R-:W-:Y:S01]  /*5f20*/  FFMA.FTZ R151, R21, c[0x0][0x23c], -R166 ;  /* 0x00008f0015977a23 */ /* 0x000fe200000108a6 */
[----:B------:R-:W2:Y:S01]  /*5f30*/  MUFU.EX2 R159, R159 ;  /* 0x0000009f009f7308 */ /* 0x000ea20000000800 */
[--C-:B------:R-:W-:Y:S01]  /*5f40*/  FFMA.FTZ R153, R8, c[0x0][0x23c], -R171.reuse ;  /* 0x00008f0008997a23 */ /* 0x100fe200000108ab */
[----:B------:R-:W-:Y:S01]  /*5f50*/  LDSM.16.MT88.4 R16, [R201+0xe800] ;  /* 0x00e80000c910783b */ /* 0x000fe20000004200 */
[----:B------:R-:W-:-:S02]  /*5f60*/  FFMA.FTZ R145, R10, c[0x0][0x23c], -R171 ;  /* 0x00008f000a917a23 */ /* 0x000fc400000108ab */
[--C-:B------:R-:W-:Y:S01]  /*5f70*/  FFMA.FTZ R149, R11, c[0x0][0x23c], -R166.reuse ;  /* 0x00008f000b957a23 */ /* 0x100fe200000108a6 */
[----:B------:R-:W-:Y:S01]  /*5f80*/  LDSM.16.MT88.4 R20, [R204+0xc800] ;  /* 0x00c80000cc14783b */ /* 0x000fe20000004200 */
[--C-:B------:R-:W-:Y:S01]  /*5f90*/  FFMA.FTZ R2, R9, c[0x0][0x23c], -R166.reuse ;  /* 0x00008f0009027a23 */ /* 0x100fe200000108a6 */
[----:B------:R-:W-:Y:S01]  /*5fa0*/  MUFU.EX2 R155, R155 ;  /* 0x0000009b009b7308 */ /* 0x000fe20000000800 */
[--C-:B------:R-:W-:Y:S01]  /*5fb0*/  FFMA.FTZ R152, R14, c[0x0][0x23c], -R171.reuse ;  /* 0x00008f000e987a23 */ /* 0x100fe200000108ab */
[----:B------:R-:W1:Y:S01]  /*5fc0*/  LDSM.16.MT88.4 R8, [R204+0xe800] ;  /* 0x00e80000cc08783b */ /* 0x000e620000004200 */
[--C-:B------:R-:W-:Y:S02]  /*5fd0*/  FFMA.FTZ R148, R12, c[0x0][0x23c], -R171.reuse ;  /* 0x00008f000c947a23 */ /* 0x100fe400000108ab */
[--C-:B------:R-:W-:Y:S01]  /*5fe0*/  FFMA.FTZ R150, R13, c[0x0][0x23c], -R166.reuse ;  /* 0x00008f000d967a23 */ /* 0x100fe200000108a6 */
[----:B------:R-:W-:Y:S01]  /*5ff0*/  LDSM.16.MT88.4 R24, [R202+0xe800] ;  /* 0x00e80000ca18783b */ /* 0x000fe20000004200 */
[----:B------:R-:W-:Y:S01]  /*6000*/  FFMA.FTZ R3, R15, c[0x0][0x23c], -R166 ;  /* 0x00008f000f037a23 */ /* 0x000fe200000108a6 */
[----:B------:R-:W3:Y:S01]  /*6010*/  MUFU.EX2 R154, R154 ;  /* 0x0000009a009a7308 */ /* 0x000ee20000000800 */
[----:B--2---:R-:W-:Y:S01]  /*6020*/  F2FP.PACK_AB R96, R159, R160 ;  /* 0x000000a09f60723e */ /* 0x004fe200000000ff */
[----:B------:R-:W2:Y:S01]  /*6030*/  LDSM.16.MT88.4 R12, [R200+0xe800] ;  /* 0x00e80000c80c783b */ /* 0x000ea20000004200 */
[----:B------:R-:W-:-:S02]  /*6040*/  FFMA.FTZ R161, R170, c[0x0][0x23c], -R171 ;  /* 0x00008f00aaa17a23 */ /* 0x000fc400000108ab */
[--C-:B------:R-:W-:Y:S02]  /*6050*/  FFMA.FTZ R163, R168, c[0x0][0x23c], -R171.reuse ;  /* 0x00008f00a8a37a23 */ /* 0x100fe400000108ab */
[--C-:B------:R-:W-:Y:S01]  /*6060*/  FFMA.FTZ R164, R164, c[0x0][0x23c], -R171.reuse ;  /* 0x00008f00a4a47a23 */ /* 0x100fe200000108ab */
[----:B------:R-:W-:Y:S01]  /*6070*/  MUFU.EX2 R156, R156 ;  /* 0x0000009c009c7308 */ /* 0x000fe20000000800 */
[----:B------:R-:W-:Y:S02]  /*6080*/  FFMA.FTZ R162, R162, c[0x0][0x23c], -R171 ;  /* 0x00008f00a2a27a23 */ /* 0x000fe400000108ab */
[--C-:B------:R-:W-:Y:S02]  /*6090*/  FFMA.FTZ R167, R167, c[0x0][0x23c], -R166.reuse ;  /* 0x00008f00a7a77a23 */ /* 0x100fe400000108a6 */
[--C-:B------:R-:W-:Y:S02]  /*60a0*/  FFMA.FTZ R168, R177, c[0x0][0x23c], -R166.reuse ;  /* 0x00008f00b1a87a23 */ /* 0x100fe400000108a6 */
[--C-:B------:R-:W-:Y:S01]  /*60b0*/  FFMA.FTZ R170, R175, c[0x0][0x23c], -R166.reuse ;  /* 0x00008f00afaa7a23 */ /* 0x100fe200000108a6 */
[----:B------:R-:W4:Y:S01]  /*60c0*/  MUFU.EX2 R157, R157 ;  /* 0x0000009d009d7308 */ /* 0x000f220000000800 */
        /* <DEDUP_REMOVED lines=43> */
[C---:B-1----:R-:W-:Y:S02]  /*6380*/  HMMA.16816.F32 R76, R96.reuse, R80, RZ ;  /* 0x00000050604c723c */ /* 0x042fe400000018ff */
[----:B------:R-:W-:Y:S06]  /*6390*/  MUFU.EX2 R167, R167 ;  /* 0x000000a700a77308 */ /* 0x000fec0000000800 */
[C---:B------:R-:W-:Y:S02]  /*63a0*/  HMMA.16816.F32 R84, R96.reuse, R88, RZ ;  /* 0x000000586054723c */ /* 0x040fe400000018ff */
[----:B------:R-:W1:Y:S06]  /*63b0*/  MUFU.EX2 R168, R168 ;  /* 0x000000a800a87308 */ /* 0x000e6c0000000800 */
        /* <DEDUP_REMOVED lines=27> */
[----:B------:R-:W-:Y:S01]  /*6570*/  F2FP.PACK_AB R7, R2, R149 ;  /* 0x000000950207723e */ /* 0x000fe200000000ff */
[----:B------:R-:W-:-:S04]  /*6580*/  FADD.FTZ R149, R149, R150 ;  /* 0x0000009695957221 */ /* 0x000fc80000010000 */
[----:B------:R-:W-:Y:S02]  /*6590*/  FADD.FTZ R2, R2, R149 ;  /* 0x0000009502027221 */ /* 0x000fe40000010000 */
        /* <DEDUP_REMOVED lines=32> */
[----:B------:R-:W-:Y:S07]  /*67a0*/  LDSM.16.MT88.4 R20, [R204+0x11000] ;  /* 0x01100000cc14783b */ /* 0x000fee0000004200 */
[C---:B--2---:R-:W-:Y:S08]  /*67b0*/  HMMA.16816.F32 R92, R4.reuse, R12, R92 ;  /* 0x0000000c045c723c */ /* 0x044ff0000000185c */
[----:B------:R-:W-:Y:S01]  /*67c0*/  HMMA.16816.F32 R96, R4, R14, R96 ;  /* 0x0000000e0460723c */ /* 0x000fe20000001860 */
[----:B------:R-:W1:Y:S06]  /*67d0*/  LDSM.16.MT88.4 R12, [R204+0xf000] ;  /* 0x00f00000cc0c783b */ /* 0x000e6c0000004200 */
[----:B------:R-:W-:-:S02]  /*67e0*/  F2FP.PACK_AB R4, R164, R161 ;  /* 0x000000a1a404723e */ /* 0x000fc400000000ff */
[C---:B------:R-:W-:Y:S01]  /*67f0*/  F2FP.PACK_AB R5, R168.reuse, R167 ;  /* 0x000000a7a805723e */ /* 0x040fe200000000ff */
[----:B------:R-:W-:Y:S01]  /*6800*/  FADD.FTZ R167, R167, R2 ;  /* 0x00000002a7a77221 */ /* 0x000fe20000010000 */
[----:B------:R-:W-:Y:S02]  /*6810*/  F2FP.PACK_AB R6, R163, R162 ;  /* 0x000000a2a306723e */ /* 0x000fe400000000ff */
[----:B-----5:R-:W-:Y:S01]  /*6820*/  F2FP.PACK_AB R7, R173, R170 ;  /* 0x000000aaad07723e */ /* 0x020fe200000000ff */
[----:B------:R-:W-:-:S04]  /*6830*/  FADD.FTZ R167, R168, R167 ;  /* 0x000000a7a8a77221 */ /* 0x000fc80000010000 */
[----:B------:R-:W-:Y:S02]  /*6840*/  FADD.FTZ R170, R170, R167 ;  /* 0x000000a7aaaa7221 */ /* 0x000fe40000010000 */
[----:B---3--:R-:W-:Y:S02]  /*6850*/  HMMA.16816.F32 R128, R4, R8, R128 ;  /* 0x000000080480723c */ /* 0x008fe40000001880 */
[----:B------:R-:W-:-:S06]  /*6860*/  FADD.FTZ R170, R173, R170 ;  /* 0x000000aaadaa7221 */ /* 0x000fcc0000010000 */
[C---:B------:R-:W-:Y:S01]  /*6870*/  HMMA.16816.F32 R124, R4.reuse, R10, R124 ;  /* 0x0000000a047c723c */ /* 0x040fe2000000187c */
[----:B------:R-:W2:Y:S07]  /*6880*/  LDSM.16.MT88.4 R8, [R201+0xf000] ;  /* 0x00f00000c908783b */ /* 0x000eae0000004200 */
[C---:B----4-:R-:W-:Y:S08]  /*6890*/  HMMA.16816.F32 R120, R4.reuse, R16, R120 ;  /* 0x000000100478723c */ /* 0x050ff00000001878 */
[C---:B------:R-:W-:Y:S01]  /*68a0*/  HMMA.16816.F32 R116, R4.reuse, R18, R116 ;  /* 0x000000120474723c */ /* 0x040fe20000001874 */
[----:B------:R-:W3:Y:S07]  /*68b0*/  LDSM.16.MT88.4 R16, [R200+0xf000] ;  /* 0x00f00000c810783b */ /* 0x000eee0000004200 */
[C---:B-1----:R-:W-:Y:S08]  /*68c0*/  HMMA.16816.F32 R36, R4.reuse, R12, R36 ;  /* 0x0000000c0424723c */ /* 0x042ff00000001824 */
[C---:B------:R-:W-:Y:S01]  /*68d0*/  HMMA.16816.F32 R40, R4.reuse, R14, R40 ;  /* 0x0000000e0428723c */ /* 0x040fe20000001828 */
[----:B------:R-:W1:Y:S07]  /*68e0*/  LDSM.16.MT88.4 R12, [R202+0x11000] ;  /* 0x01100000ca0c783b */ /* 0x000e6e0000004200 */
[C---:B------:R-:W-:Y:S08]  /*68f0*/  HMMA.16816.F32 R112, R4.reuse, R32, R112 ;  /* 0x000000200470723c */ /* 0x040ff00000001870 */
        /* <DEDUP_REMOVED lines=8> */
[----:B------:R-:W1:Y:S07]  /*6980*/  LDSM.16.MT88.4 R12, [R204+0xd800] ;  /* 0x00d80000cc0c783b */ /* 0x000e6e0000004200 */
[C---:B------:R-:W-:Y:S01]  /*6990*/  HMMA.16816.F32 R108, R4.reuse, R34, R108 ;  /* 0x00000022046c723c */ /* 0x040fe2000000186c */
[----:B------:R-:W-:Y:S07]  /*69a0*/  LDSM.16.MT88.4 R32, [R200+0xd800] ;  /* 0x00d80000c820783b */ /* 0x000fee0000004200 */
        /* <DEDUP_REMOVED lines=20> */
[----:B------:R-:W-:-:S04]  /*6af0*/  FADD.FTZ R176, R176, R169 ;  /* 0x000000a9b0b07221 */ /* 0x000fc80000010000 */
[----:B------:R-:W-:Y:S02]  /*6b00*/  FADD.FTZ R177, R177, R176 ;  /* 0x000000b0b1b17221 */ /* 0x000fe40000010000 */
[----:B-1----:R-:W-:Y:S02]  /*6b10*/  HMMA.16816.F32 R128, R4, R12, R128 ;  /* 0x0000000c0480723c */ /* 0x002fe40000001880 */
[----:B------:R-:W-:-:S06]  /*6b20*/  FADD.FTZ R231, R166, R177 ;  /* 0x000000b1a6e77221 */ /* 0x000fcc0000010000 */
        /* <DEDUP_REMOVED lines=9> */
[C---:B-1----:R-:W-:Y:S07]  /*6bc0*/  HMMA.16816.F32 R76, R4.reuse, R12, R76 ;  /* 0x0000000c044c723c */ /* 0x042fee000000184c */
[----:B------:R-:W-:Y:S01]  /*6bd0*/  FADD.FTZ R13, R153, R154 ;  /* 0x0000009a990d7221 */ /* 0x000fe20000010000 */
[----:B------:R-:W-:Y:S03]  /*6be0*/  HMMA.16816.F32 R116, R4, R142, R116 ;  /* 0x0000008e0474723c */ /* 0x000fe60000001874 */
[----:B------:R-:W-:-:S05]  /*6bf0*/  FADD.FTZ R13, R152, R13 ;  /* 0x0000000d980d7221 */ /* 0x000fca0000010000 */
[C---:B--2---:R-:W-:Y:S07]  /*6c00*/  HMMA.16816.F32 R84, R4.reuse, R8, R84 ;  /* 0x000000080454723c */ /* 0x044fee0000001854 */
        /* <DEDUP_REMOVED lines=88> */
.L_x_2211:
[----:B------:R-:W-:-:S05]  /*7190*/  IMAD.MOV.U32 R8, RZ, RZ, c[0x0][0x1a0] ;  /* 0x00006800ff087624 */ /* 0x000fca00078e00ff */
[----:B------:R-:W-:-:S04]  /*71a0*/  LEA R8, -R8, RZ, 0x6 ;  /* 0x000000ff08087211 */ /* 0x000fc800078e31ff */
[----:B------:R-:W-:Y:S02]  /*71b0*/  SHF.R.S32.HI R5, RZ, 0x1f, R8 ;  /* 0x0000001fff057819 */ /* 0x000fe40000011408 */
.L_x_2212:
        /* <DEDUP_REMOVED lines=62> */
[--C-:B------:R-:W-:Y:S01]  /*75a0*/  @!P4 LEA.HI.X R23, R6, R233, R5.reuse, 0x1, P5 ;  /* 0x000000e90617c211 */ /* 0x100fe200028f0c05 */
        /* <DEDUP_REMOVED lines=10> */
[----:B------:R-:W-:-:S02]  /*7650*/  @!P3 LEA R30, P5, R3, c[0x0][0x170], 0x1 ;  /* 0x00005c00031eba11 */ /* 0x000fc400078a08ff */
[----:B------:R-:W-:Y:S01]  /*7660*/  @!P4 LEA.HI.X R7, R7, R233, R5, 0x1, P6 ;  /* 0x000000e90707c211 */ /* 0x000fe200030f0c05 */
[----:B------:R-:W-:Y:S01]  /*7670*/  @P4 STS.128 [R220+0xd000], RZ ;  /* 0x00d000ffdc004388 */ /* 0x000fe20000000c00 */
[----:B------:R-:W-:Y:S01]  /*7680*/  @!P2 IMAD.X R5, R5, 0x1, R144, P1 ;  /* 0x000000010505a824 */ /* 0x000fe200008e0690 */
[C---:B------:R-:W-:Y:S02]  /*7690*/  @!P2 LEA R28, P1, R146.reuse, c[0x0][0x170], 0x1 ;  /* 0x00005c00921caa11 */ /* 0x040fe400078208ff */
[----:B------:R-:W-:Y:S01]  /*76a0*/  @!PT LDS RZ, [RZ] ;  /* 0x00000000fffff984 */ /* 0x000fe20000000800 */
[----:B------:R-:W-:Y:S01]  /*76b0*/  @!PT LDS RZ, [RZ] ;  /* 0x00000000fffff984 */ /* 0x000fe20000000800 */
[----:B------:R-:W-:Y:S01]  /*76c0*/  @!PT LDS RZ, [RZ] ;  /* 0x00000000fffff984 */ /* 0x000fe20000000800 */
[----:B------:R5:W-:Y:S01]  /*76d0*/  @!P4 LDGSTS.E.BYPASS.LTC128B.128 [R220+0xd000], [R22.64] ;  /* 0x0d00000016dccfae */ /* 0x000be2000b901d44 */
[----:B------:R-:W-:Y:S02]  /*76e0*/  @!P3 LEA.HI.X R31, R3, c[0x0][0x174], R4, 0x1, P5 ;  /* 0x00005d00031fba11 */ /* 0x000fe400028f0c04 */
        /* <DEDUP_REMOVED lines=27> */
[----:B------:R-:W5:Y:S04]  /*78a0*/  LDSM.16.M88.4 R140, [R209+0x6000] ;  /* 0x00600000d18c783b */ /* 0x000f680000000200 */
[----:B------:R-:W5:Y:S04]  /*78b0*/  LDSM.16.M88.4 R32, [R209+0x6800] ;  /* 0x00680000d120783b */ /* 0x000f680000000200 */
[----:B------:R-:W5:Y:S04]  /*78c0*/  LDSM.16.M88.4 R24, [R209+0x7000] ;  /* 0x00700000d118783b */ /* 0x000f680000000200 */
[----:B------:R-:W5:Y:S04]  /*78d0*/  LDSM.16.M88.4 R148, [R209+0x7800] ;  /* 0x00780000d194783b */ /* 0x000f680000000200 */
[----:B------:R-:W-:Y:S04]  /*78e0*/  LDSM.16.M88.4 R164, [R208] ;  /* 0x00000000d0a4783b */ /* 0x000fe80000000200 */
[----:B----4-:R-:W4:Y:S04]  /*78f0*/  LDSM.16.M88.4 R12, [R207] ;  /* 0x00000000cf0c783b */ /* 0x010f280000000200 */
[----:B---3--:R-:W3:Y:S04]  /*7900*/  LDSM.16.M88.4 R8, [R199] ;  /* 0x00000000c708783b */ /* 0x008ee80000000200 */
[----:B-1----:R-:W1:Y:S04]  /*7910*/  LDSM.16.M88.4 R4, [R198] ;  /* 0x00000000c604783b */ /* 0x002e680000000200 */
[----:B------:R-:W1:Y:S04]  /*7920*/  LDSM.16.M88.4 R176, [R197] ;  /* 0x00000000c5b0783b */ /* 0x000e680000000200 */
[----:B--2---:R-:W-:Y:S01]  /*7930*/  LDSM.16.M88.4 R16, [R206] ;  /* 0x00000000ce10783b */ /* 0x004fe20000000200 */
[C---:B-----5:R-:W-:Y:S03]  /*7940*/  HMMA.16816.F32 R144, R168.reuse, R140, RZ ;  /* 0x0000008ca890723c */ /* 0x060fe600000018ff */
[----:B------:R-:W2:Y:S04]  /*7950*/  LDSM.16.M88.4 R160, [R203+0x6000] ;  /* 0x00600000cba0783b */ /* 0x000ea80000000200 */
[----:B------:R-:W5:Y:S01]  /*7960*/  LDSM.16.M88.4 R156, [R203+0x6800] ;  /* 0x00680000cb9c783b */ /* 0x000f620000000200 */
[C---:B------:R-:W-:Y:S03]  /*7970*/  HMMA.16816.F32 R136, R168.reuse, R32, RZ ;  /* 0x00000020a888723c */ /* 0x040fe600000018ff */
[----:B------:R-:W1:Y:S04]  /*7980*/  LDSM.16.M88.4 R152, [R203+0x7000] ;  /* 0x00700000cb98783b */ /* 0x000e680000000200 */
[----:B------:R-:W-:Y:S01]  /*7990*/  LDSM.16.M88.4 R172, [R205] ;  /* 0x00000000cdac783b */ /* 0x000fe20000000200 */
[C---:B------:R-:W-:Y:S03]  /*79a0*/  HMMA.16816.F32 R28, R168.reuse, R24, RZ ;  /* 0x00000018a81c723c */ /* 0x040fe600000018ff */
[----:B------:R-:W0:Y:S05]  /*79b0*/  LDGDEPBAR ;  /* 0x00000000000079af */ /* 0x000e2a0000000000 */
[C---:B------:R-:W-:Y:S08]  /*79c0*/  HMMA.16816.F32 R140, R168.reuse, R142, RZ ;  /* 0x0000008ea88c723c */ /* 0x040ff000000018ff */
[C---:B------:R-:W-:Y:S08]  /*79d0*/  HMMA.16816.F32 R32, R168.reuse, R34, RZ ;  /* 0x00000022a820723c */ /* 0x040ff000000018ff */
[C---:B------:R-:W-:Y:S08]  /*79e0*/  HMMA.16816.F32 R24, R168.reuse, R26, RZ ;  /* 0x0000001aa818723c */ /* 0x040ff000000018ff */
[C---:B------:R-:W-:Y:S08]  /*79f0*/  HMMA.16816.F32 R20, R168.reuse, R148, RZ ;  /* 0x00000094a814723c */ /* 0x040ff000000018ff */
[----:B------:R-:W-:Y:S01]  /*7a00*/  HMMA.16816.F32 R168, R168, R150, RZ ;  /* 0x00000096a8a8723c */ /* 0x000fe200000018ff */
[----:B------:R-:W2:Y:S07]  /*7a10*/  LDSM.16.M88.4 R148, [R203+0x7800] ;  /* 0x00780000cb94783b */ /* 0x000eae0000000200 */
[C---:B----4-:R-:W-:Y:S08]  /*7a20*/  HMMA.16816.F32 R144, R164.reuse, R12, R144 ;  /* 0x0000000ca490723c */ /* 0x050ff00000001890 */
[C---:B------:R-:W-:Y:S01]  /*7a30*/  HMMA.16816.F32 R140, R164.reuse, R14, R140 ;  /* 0x0000000ea48c723c */ /* 0x040fe2000000188c */
[----:B------:R-:W4:Y:S07]  /*7a40*/  LDSM.16.M88.4 R12, [R196] ;  /* 0x00000000c40c783b */ /* 0x000f2e0000000200 */
[C---:B---3--:R-:W-:Y:S08]  /*7a50*/  HMMA.16816.F32 R136, R164.reuse, R8, R136 ;  /* 0x00000008a488723c */ /* 0x048ff00000001888 */
        /* <DEDUP_REMOVED lines=12> */
[C---:B-----5:R-:W-:Y:S08]  /*7b20*/  HMMA.16816.F32 R136, R16.reuse, R156, R136 ;  /* 0x0000009c1088723c */ /* 0x060ff00000001888 */
[C---:B------:R-:W-:Y:S01]  /*7b30*/  HMMA.16816.F32 R32, R16.reuse, R158, R32 ;  /* 0x0000009e1020723c */ /* 0x040fe20000001820 */
[----:B------:R-:W5:Y:S07]  /*7b40*/  LDSM.16.M88.4 R156, [R209+0x8800] ;  /* 0x00880000d19c783b */ /* 0x000f6e0000000200 */
[C---:B------:R-:W-:Y:S08]  /*7b50*/  HMMA.16816.F32 R28, R16.reuse, R152, R28 ;  /* 0x00000098101c723c */ /* 0x040ff0000000181c */
[C---:B------:R-:W-:Y:S01]  /*7b60*/  HMMA.16816.F32 R24, R16.reuse, R154, R24 ;  /* 0x0000009a1018723c */ /* 0x040fe20000001818 */
[----:B------:R-:W1:Y:S07]  /*7b70*/  LDSM.16.M88.4 R152, [R209+0x9000] ;  /* 0x00900000d198783b */ /* 0x000e6e0000000200 */
[C---:B------:R-:W-:Y:S08]  /*7b80*/  HMMA.16816.F32 R20, R16.reuse, R148, R20 ;  /* 0x000000941014723c */ /* 0x040ff00000001814 */
[----:B------:R-:W-:Y:S01]  /*7b90*/  HMMA.16816.F32 R168, R16, R150, R168 ;  /* 0x0000009610a8723c */ /* 0x000fe200000018a8 */
[----:B------:R-:W2:Y:S04]  /*7ba0*/  LDSM.16.M88.4 R148, [R209+0x9800] ;  /* 0x00980000d194783b */ /* 0x000ea80000000200 */
[----:B------:R-:W-:Y:S03]  /*7bb0*/  LDSM.16.M88.4 R16, [R208+0x2000] ;  /* 0x00200000d010783b */ /* 0x000fe60000000200 */
[C---:B----4-:R-:W-:Y:S08]  /*7bc0*/  HMMA.16816.F32 R144, R172.reuse, R12, R144 ;  /* 0x0000000cac90723c */ /* 0x050ff00000001890 */
[C---:B------:R-:W-:Y:S01]  /*7bd0*/  HMMA.16816.F32 R140, R172.reuse, R14, R140 ;  /* 0x0000000eac8c723c */ /* 0x040fe2000000188c */
[----:B------:R-:W4:Y:S07]  /*7be0*/  LDSM.16.M88.4 R12, [R195] ;  /* 0x00000000c30c783b */ /* 0x000f2e0000000200 */
[C---:B---3--:R-:W-:Y:S08]  /*7bf0*/  HMMA.16816.F32 R136, R172.reuse, R8, R136 ;  /* 0x00000008ac88723c */ /* 0x048ff00000001888 */
[C---:B------:R-:W-:Y:S01]  /*7c00*/  HMMA.16816.F32 R32, R172.reuse, R10, R32 ;  /* 0x0000000aac20723c */ /* 0x040fe20000001820 */
[----:B------:R-:W3:Y:S07]  /*7c10*/  LDSM.16.M88.4 R8, [R194] ;  /* 0x00000000c208783b */ /* 0x000eee0000000200 */
[C---:B-1----:R-:W-:Y:S08]  /*7c20*/  HMMA.16816.F32 R28, R172.reuse, R4, R28 ;  /* 0x00000004ac1c723c */ /* 0x042ff0000000181c */
[C---:B------:R-:W-:Y:S01]  /*7c30*/  HMMA.16816.F32 R24, R172.reuse, R6, R24 ;  /* 0x00000006ac18723c */ /* 0x040fe20000001818 */
[----:B------:R-:W1:Y:S07]  /*7c40*/  LDSM.16.M88.4 R4, [R193] ;  /* 0x00000000c104783b */ /* 0x000e6e0000000200 */
[C---:B------:R-:W-:Y:S08]  /*7c50*/  HMMA.16816.F32 R20, R172.reuse, R176, R20 ;  /* 0x000000b0ac14723c */ /* 0x040ff00000001814 */
[----:B------:R-:W-:Y:S07]  /*7c60*/  HMMA.16816.F32 R168, R172, R178, R168 ;  /* 0x000000b2aca8723c */ /* 0x000fee00000018a8 */
[----:B------:R-:W-:Y:S01]  /*7c70*/  IMAD R174, R219, 0x40, R218 ;  /* 0x00000040dbae7824 */ /* 0x000fe200078e02da */
[----:B--2---:R-:W-:Y:S03]  /*7c80*/  HMMA.16816.F32 R144, R164, R160, R144 ;  /* 0x000000a0a490723c */ /* 0x004fe60000001890 */
[----:B------:R-:W-:Y:S01]  /*7c90*/  I2F R3, R174 ;  /* 0x000000ae00037306 */ /* 0x000fe20000201400 */
[----:B------:R-:W-:-:S02]  /*7ca0*/  IADD3 R172, R174, 0x1, RZ ;  /* 0x00000001aeac7810 */ /* 0x000fc40007ffe0ff */
[C---:B------:R-:W-:Y:S02]  /*7cb0*/  IADD3 R176, R174.reuse, 0x8, RZ ;  /* 0x00000008aeb07810 */ /* 0x040fe40007ffe0ff */
[C---:B------:R-:W-:Y:S01]  /*7cc0*/  HMMA.16816.F32 R140, R164.reuse, R162, R140 ;  /* 0x000000a2a48c723c */ /* 0x040fe2000000188c */
[----:B------:R-:W-:Y:S01]  /*7cd0*/  LDSM.16.M88.4 R160, [R203+0x9000] ;  /* 0x00900000cba0783b */ /* 0x000fe20000000200 */
[C---:B------:R-:W-:Y:S01]  /*7ce0*/  IADD3 R183, R174.reuse, 0x10, RZ ;  /* 0x00000010aeb77810 */ /* 0x040fe20007ffe0ff */
[----:B------:R-:W-:Y:S01]  /*7cf0*/  I2F R173, R172 ;  /* 0x000000ac00ad7306 */ /* 0x000fe20000201400 */
[C---:B------:R-:W-:Y:S02]  /*7d00*/  IADD3 R178, R174.reuse, 0x9, RZ ;  /* 0x00000009aeb27810 */ /* 0x040fe40007ffe0ff */
[C---:B------:R-:W-:Y:S02]  /*7d10*/  IADD3 R186, R174.reuse, 0x11, RZ ;  /* 0x00000011aeba7810 */ /* 0x040fe40007ffe0ff */
[----:B-----5:R-:W-:Y:S01]  /*7d20*/  HMMA.16816.F32 R136, R164, R156, R136 ;  /* 0x0000009ca488723c */ /* 0x020fe20000001888 */
[----:B------:R-:W-:-:S02]  /*7d30*/  IADD3 R236, R174, 0x19, RZ ;  /* 0x00000019aeec7810 */ /* 0x000fc40007ffe0ff */
[----:B------:R-:W-:Y:S01]  /*7d40*/  I2F R175, R176 ;  /* 0x000000b000af7306 */ /* 0x000fe20000201400 */
[-C--:B------:R-:W-:Y:S02]  /*7d50*/  ISETP.GE.AND P1, PT, R172, R182.reuse, PT ;  /* 0x000000b6ac00720c */ /* 0x080fe40003f26270 */
[C---:B------:R-:W-:Y:S02]  /*7d60*/  IADD3 R228, R174.reuse, 0x18, RZ ;  /* 0x00000018aee47810 */ /* 0x040fe40007ffe0ff */
[----:B------:R-:W-:Y:S01]  /*7d70*/  HMMA.16816.F32 R32, R164, R158, R32 ;  /* 0x0000009ea420723c */ /* 0x000fe20000001820 */
[----:B------:R-:W-:Y:S01]  /*7d80*/  LDSM.16.M88.4 R156, [R206+0x2000] ;  /* 0x00200000ce9c783b */ /* 0x000fe20000000200 */
[C---:B------:R-:W-:Y:S01]  /*7d90*/  IADD3 R234, R174.reuse, 0x20, RZ ;  /* 0x00000020aeea7810 */ /* 0x040fe20007ffe0ff */
[----:B------:R-:W-:Y:S01]  /*7da0*/  I2F R179, R183 ;  /* 0x000000b700b37306 */ /* 0x000fe20000201400 */
[----:B------:R-:W-:Y:S02]  /*7db0*/  IADD3 R240, R174, 0x28, RZ ;  /* 0x00000028aef07810 */ /* 0x000fe40007ffe0ff */
[----:B------:R-:W-:-:S02]  /*7dc0*/  ISETP.GE.AND P5, PT, R176, R182, PT ;  /* 0x000000b6b000720c */ /* 0x000fc40003fa6270 */
[C---:B------:R-:W-:Y:S01]  /*7dd0*/  HMMA.16816.F32 R28, R164.reuse, R152, R28 ;  /* 0x00000098a41c723c */ /* 0x040fe2000000181c */
[----:B------:R-:W-:Y:S02]  /*7de0*/  IADD3 R238, R174, 0x21, RZ ;  /* 0x00000021aeee7810 */ /* 0x000fe40007ffe0ff */
[----:B------:R-:W-:Y:S01]  /*7df0*/  I2F R177, R178 ;  /* 0x000000b200b17306 */ /* 0x000fe20000201400 */
[----:B------:R-:W-:Y:S02]  /*7e00*/  ISETP.GE.AND P6, PT, R172, R181, PT ;  /* 0x000000b5ac00720c */ /* 0x000fe40003fc6270 */
[C---:B------:R-:W-:Y:S02]  /*7e10*/  IADD3 R242, R174.reuse, 0x31, RZ ;  /* 0x00000031aef27810 */ /* 0x040fe40007ffe0ff */
[C---:B------:R-:W-:Y:S01]  /*7e20*/  HMMA.16816.F32 R24, R164.reuse, R154, R24 ;  /* 0x0000009aa418723c */ /* 0x040fe20000001818 */
[----:B------:R-:W2:Y:S01]  /*7e30*/  LDSM.16.M88.4 R152, [R192] ;  /* 0x00000000c098783b */ /* 0x000ea20000000200 */
[C---:B------:R-:W-:Y:S01]  /*7e40*/  IADD3 R244, R174.reuse, 0x38, RZ ;  /* 0x00000038aef47810 */ /* 0x040fe20007ffe0ff */
[----:B------:R-:W-:Y:S05]  /*7e50*/  I2F R187, R186 ;  /* 0x000000ba00bb7306 */ /* 0x000fea0000201400 */
[C---:B------:R-:W-:Y:S03]  /*7e60*/  HMMA.16816.F32 R20, R164.reuse, R148, R20 ;  /* 0x00000094a414723c */ /* 0x040fe60000001814 */
[----:B------:R-:W-:Y:S05]  /*7e70*/  I2F R233, R236 ;  /* 0x000000ec00e97306 */ /* 0x000fea0000201400 */
[----:B------:R-:W-:Y:S01]  /*7e80*/  HMMA.16816.F32 R168, R164, R150, R168 ;  /* 0x00000096a4a8723c */ /* 0x000fe200000018a8 */
[----:B------:R-:W5:Y:S02]  /*7e90*/  LDSM.16.M88.4 R148, [R203+0x8000] ;  /* 0x00800000cb94783b */ /* 0x000f640000000200 */
[----:B------:R-:W-:Y:S05]  /*7ea0*/  I2F R223, R228 ;  /* 0x000000e400df7306 */ /* 0x000fea0000201400 */
[C---:B----4-:R-:W-:Y:S03]  /*7eb0*/  HMMA.16816.F32 R144, R16.reuse, R12, R144 ;  /* 0x0000000c1090723c */ /* 0x050fe60000001890 */
[----:B------:R-:W-:Y:S05]  /*7ec0*/  I2F R235, R234 ;  /* 0x000000ea00eb7306 */ /* 0x000fea0000201400 */
[C---:B------:R-:W-:Y:S01]  /*7ed0*/  HMMA.16816.F32 R140, R16.reuse, R14, R140 ;  /* 0x0000000e108c723c */ /* 0x040fe2000000188c */
[----:B------:R-:W-:Y:S02]  /*7ee0*/  LDSM.16.M88.4 R12, [R203+0x9800] ;  /* 0x00980000cb0c783b */ /* 0x000fe40000000200 */
[----:B------:R-:W-:Y:S05]  /*7ef0*/  I2F R239, R240 ;  /* 0x000000f000ef7306 */ /* 0x000fea0000201400 */
[C---:B---3--:R-:W-:Y:S03]  /*7f00*/  HMMA.16816.F32 R136, R16.reuse, R8, R136 ;  /* 0x000000081088723c */ /* 0x048fe60000001888 */
[----:B------:R-:W-:Y:S05]  /*7f10*/  I2F R237, R238 ;  /* 0x000000ee00ed7306 */ /* 0x000fea0000201400 */
[C---:B------:R-:W-:Y:S01]  /*7f20*/  HMMA.16816.F32 R32, R16.reuse, R10, R32 ;  /* 0x0000000a1020723c */ /* 0x040fe20000001820 */
[----:B------:R-:W3:Y:S02]  /*7f30*/  LDSM.16.M88.4 R8, [R203+0x8800] ;  /* 0x00880000cb08783b */ /* 0x000ee40000000200 */
[----:B------:R-:W-:Y:S05]  /*7f40*/  I2F R241, R242 ;  /* 0x000000f200f17306 */ /* 0x000fea0000201400 */
[C---:B-1----:R-:W-:Y:S03]  /*7f50*/  HMMA.16816.F32 R28, R16.reuse, R4, R28 ;  /* 0x00000004101c723c */ /* 0x042fe6000000181c */
[----:B------:R-:W-:Y:S05]  /*7f60*/  I2F R243, R244 ;  /* 0x000000f400f37306 */ /* 0x000fea0000201400 */
[C---:B------:R-:W-:Y:S01]  /*7f70*/  HMMA.16816.F32 R164, R16.reuse, R6, R24 ;  /* 0x0000000610a4723c */ /* 0x040fe20000001818 */
[----:B------:R-:W-:Y:S04]  /*7f80*/  LDSM.16.M88.4 R24, [R205+0x2000] ;  /* 0x00200000cd18783b */ /* 0x000fe80000000200 */
[----:B------:R-:W1:Y:S03]  /*7f90*/  LDSM.16.M88.4 R4, [R196+0x2000] ;  /* 0x00200000c404783b */ /* 0x000e660000000200 */
[C---:B--2---:R-:W-:Y:S08]  /*7fa0*/  HMMA.16816.F32 R20, R16.reuse, R152, R20 ;  /* 0x000000981014723c */ /* 0x044ff00000001814 */
[----:B------:R-:W-:Y:S01]  /*7fb0*/  HMMA.16816.F32 R168, R16, R154, R168 ;  /* 0x0000009a10a8723c */ /* 0x000fe200000018a8 */
[----:B------:R-:W2:Y:S04]  /*7fc0*/  LDSM.16.M88.4 R16, [R196+0x2800] ;  /* 0x00280000c410783b */ /* 0x000ea80000000200 */
[----:B------:R-:W-:Y:S03]  /*7fd0*/  LDSM.16.M88.4 R152, [R210+0x4000] ;  /* 0x00400000d298783b */ /* 0x000fe60000000200 */
        /* <DEDUP_REMOVED lines=8> */
[----:B------:R-:W3:Y:S07]  /*8060*/  LDSM.16.M88.4 R12, [R196+0x3000] ;  /* 0x00300000c40c783b */ /* 0x000eee0000000200 */
[C---:B-1----:R-:W-:Y:S08]  /*8070*/  HMMA.16816.F32 R144, R24.reuse, R4, R144 ;  /* 0x000000041890723c */ /* 0x042ff00000001890 */
[----:B------:R-:W-:Y:S01]  /*8080*/  HMMA.16816.F32 R140, R24, R6, R140 ;  /* 0x00000006188c723c */ /* 0x000fe2000000188c */
[----:B------:R-:W1:Y:S07]  /*8090*/  LDSM.16.M88.4 R4, [R209+0xa800] ;  /* 0x00a80000d104783b */ /* 0x000e6e0000000200 */
[C---:B------:R-:W-:Y:S08]  /*80a0*/  HMMA.16816.F32 R28, R156.reuse, R160, R28 ;  /* 0x000000a09c1c723c */ /* 0x040ff0000000181c */
[----:B------:R-:W-:Y:S01]  /*80b0*/  HMMA.16816.F32 R164, R156, R162, R164 ;  /* 0x000000a29ca4723c */ /* 0x000fe200000018a4 */
[----:B------:R-:W-:Y:S07]  /*80c0*/  LDSM.16.M88.4 R156, [R209+0xb000] ;  /* 0x00b00000d19c783b */ /* 0x000fee0000000200 */
[C---:B--2---:R-:W-:Y:S08]  /*80d0*/  HMMA.16816.F32 R136, R24.reuse, R16, R136 ;  /* 0x000000101888723c */ /* 0x044ff00000001888 */
[C---:B------:R-:W-:Y:S01]  /*80e0*/  HMMA.16816.F32 R160, R24.reuse, R18, R32 ;  /* 0x0000001218a0723c */ /* 0x040fe20000001820 */
[----:B------:R-:W-:Y:S04]  /*80f0*/  LDSM.16.M88.4 R32, [R208+0x4000] ;  /* 0x00400000d020783b */ /* 0x000fe80000000200 */
[----:B------:R-:W2:Y:S03]  /*8100*/  LDSM.16.M88.4 R16, [R191] ;  /* 0x00000000bf10783b */ /* 0x000ea60000000200 */
[C---:B---3--:R-:W-:Y:S08]  /*8110*/  HMMA.16816.F32 R28, R24.reuse, R12, R28 ;  /* 0x0000000c181c723c */ /* 0x048ff0000000181c */
[C---:B------:R-:W-:Y:S01]  /*8120*/  HMMA.16816.F32 R164, R24.reuse, R14, R164 ;  /* 0x0000000e18a4723c */ /* 0x040fe200000018a4 */
[----:B------:R-:W-:Y:S07]  /*8130*/  LDSM.16.M88.4 R12, [R206+0x4000] ;  /* 0x00400000ce0c783b */ /* 0x000fee0000000200 */
[C---:B------:R-:W-:Y:S08]  /*8140*/  HMMA.16816.F32 R20, R24.reuse, R8, R20 ;  /* 0x000000081814723c */ /* 0x040ff00000001814 */
[----:B------:R-:W-:Y:S01]  /*8150*/  HMMA.16816.F32 R168, R24, R10, R168 ;  /* 0x0000000a18a8723c */ /* 0x000fe200000018a8 */
[----:B------:R-:W3:Y:S04]  /*8160*/  LDSM.16.M88.4 R24, [R190] ;  /* 0x00000000be18783b */ /* 0x000ee80000000200 */
[----:B------:R-:W4:Y:S03]  /*8170*/  LDSM.16.M88.4 R8, [R209+0xb800] ;  /* 0x00b80000d108783b */ /* 0x000f260000000200 */
[C---:B------:R-:W-:Y:S08]  /*8180*/  HMMA.16816.F32 R144, R152.reuse, R148, R144 ;  /* 0x000000949890723c */ /* 0x040ff00000001890 */
[C---:B------:R-:W-:Y:S01]  /*8190*/  HMMA.16816.F32 R140, R152.reuse, R150, R140 ;  /* 0x00000096988c723c */ /* 0x040fe2000000188c */
[----:B------:R-:W-:Y:S07]  /*81a0*/  LDSM.16.M88.4 R148, [R205+0x4000] ;  /* 0x00400000cd94783b */ /* 0x000fee0000000200 */
[C---:B-1----:R-:W-:Y:S08]  /*81b0*/  HMMA.16816.F32 R136, R152.reuse, R4, R136 ;  /* 0x000000049888723c */ /* 0x042ff00000001888 */
[----:B------:R-:W-:Y:S01]  /*81c0*/  HMMA.16816.F32 R160, R152, R6, R160 ;  /* 0x0000000698a0723c */ /* 0x000fe200000018a0 */
[----:B------:R-:W1:Y:S07]  /*81d0*/  LDSM.16.M88.4 R4, [R203+0xa000] ;  /* 0x00a00000cb04783b */ /* 0x000e6e0000000200 */
[C---:B--2---:R-:W-:Y:S08]  /*81e0*/  HMMA.16816.F32 R144, R32.reuse, R16, R144 ;  /* 0x000000102090723c */ /* 0x044ff00000001890 */
[C---:B------:R-:W-:Y:S01]  /*81f0*/  HMMA.16816.F32 R140, R32.reuse, R18, R140 ;  /* 0x00000012208c723c */ /* 0x040fe2000000188c */
[----:B------:R-:W2:Y:S07]  /*8200*/  LDSM.16.M88.4 R16, [R203+0xa800] ;  /* 0x00a80000cb10783b */ /* 0x000eae0000000200 */
[C---:B---3--:R-:W-:Y:S08]  /*8210*/  HMMA.16816.F32 R136, R32.reuse, R24, R136 ;  /* 0x000000182088723c */ /* 0x048ff00000001888 */
[----:B------:R-:W-:Y:S08]  /*8220*/  HMMA.16816.F32 R160, R32, R26, R160 ;  /* 0x0000001a20a0723c */ /* 0x000ff000000018a0 */
[C---:B------:R-:W-:Y:S08]  /*8230*/  HMMA.16816.F32 R28, R152.reuse, R156, R28 ;  /* 0x0000009c981c723c */ /* 0x040ff0000000181c */
[C---:B------:R-:W-:Y:S08]  /*8240*/  HMMA.16816.F32 R164, R152.reuse, R158, R164 ;  /* 0x0000009e98a4723c */ /* 0x040ff000000018a4 */
[----:B----4-:R-:W-:Y:S01]  /*8250*/  HMMA.16816.F32 R156, R152, R8, R20 ;  /* 0x00000008989c723c */ /* 0x010fe20000001814 */
[----:B------:R-:W3:Y:S07]  /*8260*/  LDSM.16.M88.4 R20, [R196+0x4000] ;  /* 0x00400000c414783b */ /* 0x000eee0000000200 */
[C---:B-1----:R-:W-:Y:S08]  /*8270*/  HMMA.16816.F32 R144, R12.reuse, R4, R144 ;  /* 0x000000040c90723c */ /* 0x042ff00000001890 */
[----:B------:R-:W-:Y:S01]  /*8280*/  HMMA.16816.F32 R140, R12, R6, R140 ;  /* 0x000000060c8c723c */ /* 0x000fe2000000188c */
[----:B------:R-:W1:Y:S07]  /*8290*/  LDSM.16.M88.4 R4, [R189] ;  /* 0x00000000bd04783b */ /* 0x000e6e0000000200 */
[----:B------:R-:W-:Y:S01]  /*82a0*/  HMMA.16816.F32 R168, R152, R10, R168 ;  /* 0x0000000a98a8723c */ /* 0x000fe200000018a8 */
[----:B------:R-:W4:Y:S06]  /*82b0*/  LDSM.16.M88.4 R8, [R196+0x4800] ;  /* 0x00480000c408783b */ /* 0x000f2c0000000200 */
[C---:B------:R-:W-:Y:S01]  /*82c0*/  IADD3 R152, R174.reuse, 0x29, RZ ;  /* 0x00000029ae987810 */ /* 0x040fe20007ffe0ff */
[----:B--2---:R-:W-:Y:S01]  /*82d0*/  HMMA.16816.F32 R136, R12, R16, R136 ;  /* 0x000000100c88723c */ /* 0x004fe20000001888 */
[----:B------:R-:W-:-:S02]  /*82e0*/  IADD3 R154, R174, 0x30, RZ ;  /* 0x00000030ae9a7810 */ /* 0x000fc40007ffe0ff */
[----:B------:R-:W-:Y:S05]  /*82f0*/  I2F R153, R152 ;  /* 0x0000009800997306 */ /* 0x000fea0000201400 */
[----:B------:R-:W-:Y:S01]  /*8300*/  HMMA.16816.F32 R160, R12, R18, R160 ;  /* 0x000000120ca0723c */ /* 0x000fe200000018a0 */
[----:B------:R-:W2:Y:S02]  /*8310*/  LDSM.16.M88.4 R16, [R203+0xb000] ;  /* 0x00b00000cb10783b */ /* 0x000ea40000000200 */
[----:B------:R-:W-:Y:S05]  /*8320*/  I2F R155, R154 ;  /* 0x0000009a009b7306 */ /* 0x000fea0000201400 */
[C---:B---3--:R-:W-:Y:S08]  /*8330*/  HMMA.16816.F32 R144, R148.reuse, R20, R144 ;  /* 0x000000149490723c */ /* 0x048ff00000001890 */
[----:B------:R-:W-:Y:S08]  /*8340*/  HMMA.16816.F32 R140, R148, R22, R140 ;  /* 0x00000016948c723c */ /* 0x000ff0000000188c */
[----:B-1----:R-:W-:Y:S08]  /*8350*/  HMMA.16816.F32 R28, R32, R4, R28 ;  /* 0x00000004201c723c */ /* 0x002ff0000000181c */
[----:B----4-:R-:W-:Y:S01]  /*8360*/  HMMA.16816.F32 R136, R148, R8, R136 ;  /* 0x000000089488723c */ /* 0x010fe20000001888 */
[----:B------:R-:W-:-:S02]  /*8370*/  FMUL.FTZ R20, R145, c[0x0][0x2ec] ;  /* 0x0000bb0091147a20 */ /* 0x000fc40000410000 */
[----:B------:R-:W-:Y:S02]  /*8380*/  FMUL.FTZ R21, R147, c[0x0][0x2ec] ;  /* 0x0000bb0093157a20 */ /* 0x000fe40000410000 */
[----:B------:R-:W-:Y:S02]  /*8390*/  FMUL.FTZ R144, R144, c[0x0][0x2ec] ;  /* 0x0000bb0090907a20 */ /* 0x000fe40000410000 */
[----:B------:R-:W-:Y:S01]  /*83a0*/  MUFU.TANH R20, R20 ;  /* 0x0000001400147308 */ /* 0x000fe20000002400 */
[----:B------:R-:W-:Y:S01]  /*83b0*/  HMMA.16816.F32 R164, R32, R6, R164 ;  /* 0x0000000620a4723c */ /* 0x000fe200000018a4 */
[----:B------:R-:W1:Y:S01]  /*83c0*/  LDSM.16.M88.4 R4, [R196+0x5000] ;  /* 0x00500000c404783b */ /* 0x000e620000000200 */
[----:B------:R-:W-:Y:S02]  /*83d0*/  FMUL.FTZ R24, R142, c[0x0][0x2ec] ;  /* 0x0000bb008e187a20 */ /* 0x000fe40000410000 */
[----:B------:R-:W-:Y:S02]  /*83e0*/  FMUL.FTZ R22, R140, c[0x0][0x2ec] ;  /* 0x0000bb008c167a20 */ /* 0x000fe40000410000 */
[----:B------:R-:W-:Y:S01]  /*83f0*/  FMUL.FTZ R25, R143, c[0x0][0x2ec] ;  /* 0x0000bb008f197a20 */ /* 0x000fe20000410000 */
[----:B------:R-:W-:Y:S01]  /*8400*/  MUFU.TANH R21, R21 ;  /* 0x0000001500157308 */ /* 0x000fe20000002400 */
[----:B------:R-:W-:Y:S01]  /*8410*/  HMMA.16816.F32 R160, R148, R10, R160 ;  /* 0x0000000a94a0723c */ /* 0x000fe200000018a0 */
[----:B------:R-:W3:Y:S01]  /*8420*/  LDSM.16.M88.4 R8, [R188] ;  /* 0x00000000bc08783b */ /* 0x000ee20000000200 */
[----:B------:R-:W-:-:S02]  /*8430*/  FMUL.FTZ R23, R141, c[0x0][0x2ec] ;  /* 0x0000bb008d177a20 */ /* 0x000fc40000410000 */
[----:B------:R-:W-:-:S03]  /*8440*/  FMUL.FTZ R146, R146, c[0x0][0x2ec] ;  /* 0x0000bb0092927a20 */ /* 0x000fc60000410000 */
[----:B------:R-:W4:Y:S01]  /*8450*/  MUFU.TANH R24, R24 ;  /* 0x0000001800187308 */ /* 0x000f220000002400 */
[C---:B--2---:R-:W-:Y:S01]  /*8460*/  HMMA.16816.F32 R28, R12.reuse, R16, R28 ;  /* 0x000000100c1c723c */ /* 0x044fe2000000181c */
[----:B------:R-:W-:Y:S02]  /*8470*/  FMUL.FTZ R27, R136, c[0x0][0x2ec] ;  /* 0x0000bb00881b7a20 */ /* 0x000fe40000410000 */
[----:B------:R-:W-:Y:S02]  /*8480*/  FMUL.FTZ R136, R138, c[0x0][0x2ec] ;  /* 0x0000bb008a887a20 */ /* 0x000fe40000410000 */
[----:B------:R-:W-:Y:S02]  /*8490*/  FMUL.FTZ R138, R139, c[0x0][0x2ec] ;  /* 0x0000bb008b8a7a20 */ /* 0x000fe40000410000 */
[----:B------:R-:W-:Y:S01]  /*84a0*/  MUFU.TANH R22, R22 ;  /* 0x0000001600167308 */ /* 0x000fe20000002400 */
[----:B------:R-:W-:Y:S01]  /*84b0*/  HMMA.16816.F32 R164, R12, R18, R164 ;  /* 0x000000120ca4723c */ /* 0x000fe200000018a4 */
[----:B------:R-:W2:Y:S01]  /*84c0*/  LDSM.16.M88.4 R16, [R203+0xb800] ;  /* 0x00b80000cb10783b */ /* 0x000ea20000000200 */
[----:B------:R-:W-:-:S05]  /*84d0*/  FMUL.FTZ R26, R137, c[0x0][0x2ec] ;  /* 0x0000bb00891a7a20 */ /* 0x000fca0000410000 */
[----:B------:R-:W5:Y:S01]  /*84e0*/  MUFU.TANH R27, R27 ;  /* 0x0000001b001b7308 */ /* 0x000f620000002400 */
[----:B------:R-:W-:Y:S02]  /*84f0*/  FMUL.FTZ R137, R161, c[0x0][0x2ec] ;  /* 0x0000bb00a1897a20 */ /* 0x000fe40000410000 */
[----:B------:R-:W-:Y:S02]  /*8500*/  FMUL.FTZ R139, R162, c[0x0][0x2ec] ;  /* 0x0000bb00a28b7a20 */ /* 0x000fe40000410000 */
[----:B----4-:R-:W-:Y:S02]  /*8510*/  FFMA.FTZ R24, R0, R175, R24 ;  /* 0x000000af00187223 */ /* 0x010fe40000010018 */
[----:B------:R-:W-:Y:S01]  /*8520*/  FMUL.FTZ R140, R160, c[0x0][0x2ec] ;  /* 0x0000bb00a08c7a20 */ /* 0x000fe20000410000 */
[----:B------:R-:W4:Y:S01]  /*8530*/  MUFU.TANH R25, R25 ;  /* 0x0000001900197308 */ /* 0x000f220000002400 */
[----:B------:R-:W-:Y:S01]  /*8540*/  FMUL.FTZ R141, R163, c[0x0][0x2ec] ;  /* 0x0000bb00a38d7a20 */ /* 0x000fe20000410000 */
[----:B-1----:R-:W-:Y:S06]  /*8550*/  HMMA.16816.F32 R28, R148, R4, R28 ;  /* 0x00000004941c723c */ /* 0x002fec000000181c */
[----:B------:R-:W-:Y:S01]  /*8560*/  MUFU.TANH R138, R138 ;  /* 0x0000008a008a7308 */ /* 0x000fe20000002400 */
[C---:B-----5:R-:W-:Y:S01]  /*8570*/  FFMA.FTZ R27, R0.reuse, R179, R27 ;  /* 0x000000b3001b7223 */ /* 0x060fe2000001001b */
[C---:B---3--:R-:W-:Y:S06]  /*8580*/  HMMA.16816.F32 R156, R32.reuse, R8, R156 ;  /* 0x00000008209c723c */ /* 0x048fec000000189c */
[----:B------:R-:W1:Y:S01]  /*8590*/  MUFU.TANH R23, R23 ;  /* 0x0000001700177308 */ /* 0x000e620000002400 */
[----:B----4-:R-:W-:Y:S01]  /*85a0*/  FFMA.FTZ R25, R0, R177, R25 ;  /* 0x000000b100197223 */ /* 0x010fe20000010019 */
[----:B------:R-:W-:Y:S01]  /*85b0*/  HMMA.16816.F32 R168, R32, R10, R168 ;  /* 0x0000000a20a8723c */ /* 0x000fe200000018a8 */
[----:B------:R-:W-:-:S05]  /*85c0*/  IADD3 R8, R174, 0x39, RZ ;  /* 0x00000039ae087810 */ /* 0x000fca0007ffe0ff */
[----:B------:R-:W-:Y:S01]  /*85d0*/  MUFU.TANH R26, R26 ;  /* 0x0000001a001a7308 */ /* 0x000fe20000002400 */
[----:B------:R-:W-:Y:S01]  /*85e0*/  FFMA.FTZ R11, R0, R173, R20 ;  /* 0x000000ad000b7223 */ /* 0x000fe20000010014 */
[----:B------:R-:W-:Y:S01]  /*85f0*/  HMMA.16816.F32 R164, R148, R6, R164 ;  /* 0x0000000694a4723c */ /* 0x000fe200000018a4 */
[----:B------:R-:W3:Y:S01]  /*8600*/  LDSM.16.M88.4 R4, [R196+0x5800] ;  /* 0x00580000c404783b */ /* 0x000ee20000000200 */
[----:B------:R-:W-:Y:S01]  /*8610*/  FMUL.FTZ R142, R28, c[0x0][0x2ec] ;  /* 0x0000bb001c8e7a20 */ /* 0x000fe20000410000 */
[----:B------:R-:W-:-:S04]  /*8620*/  DEPBAR.LE SB0, 0x0 ;  /* 0x000080000000791a */ /* 0x000fc80000000000 */
[----:B------:R-:W4:Y:S01]  /*8630*/  MUFU.TANH R137, R137 ;  /* 0x0000008900897308 */ /* 0x000f220000002400 */
[C---:B--2---:R-:W-:Y:S01]  /*8640*/  HMMA.16816.F32 R156, R12.reuse, R16, R156 ;  /* 0x000000100c9c723c */ /* 0x044fe2000000189c */
[----:B------:R-:W-:Y:S01]  /*8650*/  FSEL R11, R11, -INF , !P1 ;  /* 0xff8000000b0b7808 */ /* 0x000fe20004800000 */
[----:B------:R-:W-:Y:S01]  /*8660*/  FMUL.FTZ R28, R29, c[0x0][0x2ec] ;  /* 0x0000bb001d1c7a20 */ /* 0x000fe20000410000 */
[----:B------:R-:W-:Y:S01]  /*8670*/  ISETP.GE.AND P1, PT, R176, R181, PT ;  /* 0x000000b5b000720c */ /* 0x000fe20003f26270 */
[----:B------:R-:W-:Y:S02]  /*8680*/  FMUL.FTZ R29, R31, c[0x0][0x2ec] ;  /* 0x0000bb001f1d7a20 */ /* 0x000fe40000410000 */
[----:B------:R-:W-:Y:S01]  /*8690*/  FFMA.FTZ R10, R0, R173, R21 ;  /* 0x000000ad000a7223 */ /* 0x000fe20000010015 */
[----:B------:R-:W2:Y:S01]  /*86a0*/  MUFU.TANH R136, R136 ;  /* 0x0000008800887308 */ /* 0x000ea20000002400 */
[----:B------:R-:W-:Y:S01]  /*86b0*/  HMMA.16816.F32 R168, R12, R18, R168 ;  /* 0x000000120ca8723c */ /* 0x000fe200000018a8 */
[----:B------:R-:W-:-:S02]  /*86c0*/  FMUL.FTZ R16, R30, c[0x0][0x2ec] ;  /* 0x0000bb001e107a20 */ /* 0x000fc40000410000 */
[----:B------:R-:W-:Y:S01]  /*86d0*/  FFMA.FTZ R17, R0, R175, R22 ;  /* 0x000000af00117223 */ /* 0x000fe20000010016 */
[----:B------:R-:W-:Y:S01]  /*86e0*/  FSEL R10, R10, -INF , !P6 ;  /* 0xff8000000a0a7808 */ /* 0x000fe20007000000 */
[----:B-1----:R-:W-:Y:S01]  /*86f0*/  FFMA.FTZ R23, R0, R177, R23 ;  /* 0x000000b100177223 */ /* 0x002fe20000010017 */
[-C--:B------:R-:W-:Y:S01]  /*8700*/  ISETP.GE.AND P6, PT, R178, R182.reuse, PT ;  /* 0x000000b6b200720c */ /* 0x080fe20003fc6270 */
[----:B------:R-:W1:Y:S01]  /*8710*/  MUFU.TANH R139, R139 ;  /* 0x0000008b008b7308 */ /* 0x000e620000002400 */
[----:B------:R-:W-:Y:S01]  /*8720*/  FMUL.FTZ R13, R166, c[0x0][0x2ec] ;  /* 0x0000bb00a60d7a20 */ /* 0x000fe20000410000 */
[----:B------:R-:W-:Y:S01]  /*8730*/  FSEL R17, R17, -INF , !P5 ;  /* 0xff80000011117808 */ /* 0x000fe20006800000 */
[----:B------:R-:W-:Y:S01]  /*8740*/  FMUL.FTZ R30, R164, c[0x0][0x2ec] ;  /* 0x0000bb00a41e7a20 */ /* 0x000fe20000410000 */
[----:B------:R-:W-:Y:S01]  /*8750*/  ISETP.GE.AND P5, PT, R178, R181, PT ;  /* 0x000000b5b200720c */ /* 0x000fe20003fa6270 */
[----:B------:R-:W-:Y:S02]  /*8760*/  FMUL.FTZ R14, R167, c[0x0][0x2ec] ;  /* 0x0000bb00a70e7a20 */ /* 0x000fe40000410000 */
[C---:B----4-:R-:W-:Y:S01]  /*8770*/  FFMA.FTZ R21, R0.reuse, R233, R137 ;  /* 0x000000e900157223 */ /* 0x050fe20000010089 */
[----:B------:R-:W4:Y:S01]  /*8780*/  MUFU.TANH R16, R16 ;  /* 0x0000001000107308 */ /* 0x000f220000002400 */
[----:B------:R-:W-:Y:S01]  /*8790*/  FSEL R12, R25, -INF , !P5 ;  /* 0xff800000190c7808 */ /* 0x000fe20006800000 */
[----:B------:R-:W-:Y:S01]  /*87a0*/  FFMA.FTZ R25, R0, R187, R26 ;  /* 0x000000bb00197223 */ /* 0x000fe2000001001a */
[----:B------:R-:W-:Y:S01]  /*87b0*/  ISETP.GE.AND P5, PT, R186, R182, PT ;  /* 0x000000b6ba00720c */ /* 0x000fe20003fa6270 */
[----:B------:R-:W-:-:S02]  /*87c0*/  FMUL.FTZ R31, R165, c[0x0][0x2ec] ;  /* 0x0000bb00a51f7a20 */ /* 0x000fc40000410000 */
[C---:B--2---:R-:W-:Y:S01]  /*87d0*/  FFMA.FTZ R136, R0.reuse, R179, R136 ;  /* 0x000000b300887223 */ /* 0x044fe20000010088 */
[----:B------:R-:W-:Y:S01]  /*87e0*/  FSEL R25, R25, -INF , !P5 ;  /* 0xff80000019197808 */ /* 0x000fe20006800000 */
[----:B------:R-:W2:Y:S01]  /*87f0*/  MUFU.TANH R140, R140 ;  /* 0x0000008c008c7308 */ /* 0x000ea20000002400 */
[----:B-1----:R-:W-:Y:S01]  /*8800*/  FFMA.FTZ R22, R0, R223, R139 ;  /* 0x000000df00167223 */ /* 0x002fe2000001008b */
[----:B---3--:R-:W-:Y:S01]  /*8810*/  HMMA.16816.F32 R156, R148, R4, R156 ;  /* 0x00000004949c723c */ /* 0x008fe2000000189c */
[----:B------:R-:W-:-:S04]  /*8820*/  ISETP.GE.AND P5, PT, R228, R181, PT ;  /* 0x000000b5e400720c */ /* 0x000fc80003fa6270 */
[----:B------:R-:W-:Y:S01]  /*8830*/  FSEL R22, R22, -INF , !P5 ;  /* 0xff80000016167808 */ /* 0x000fe20006800000 */
[----:B------:R-:W1:Y:S01]  /*8840*/  MUFU.TANH R142, R142 ;  /* 0x0000008e008e7308 */ /* 0x000e620000002400 */
[----:B------:R-:W-:Y:S01]  /*8850*/  FSEL R4, R24, -INF , !P1 ;  /* 0xff80000018047808 */ /* 0x000fe20004800000 */
[----:B------:R-:W-:Y:S01]  /*8860*/  HMMA.16816.F32 R168, R148, R6, R168 ;  /* 0x0000000694a8723c */ /* 0x000fe200000018a8 */
[----:B------:R-:W-:Y:S01]  /*8870*/  ISETP.GE.AND P1, PT, R183, R182, PT ;  /* 0x000000b6b700720c */ /* 0x000fe20003f26270 */
[C---:B------:R-:W-:Y:S01]  /*8880*/  FFMA.FTZ R24, R0.reuse, R187, R138 ;  /* 0x000000bb00187223 */ /* 0x040fe2000001008a */
[----:B------:R-:W-:Y:S01]  /*8890*/  FSEL R5, R23, -INF , !P6 ;  /* 0xff80000017057808 */ /* 0x000fe20007000000 */
[----:B----4-:R-:W-:Y:S01]  /*88a0*/  FFMA.FTZ R16, R0, R235, R16 ;  /* 0x000000eb00107223 */ /* 0x010fe20000010010 */
[----:B------:R-:W-:Y:S01]  /*88b0*/  FSEL R27, R27, -INF , !P1 ;  /* 0xff8000001b1b7808 */ /* 0x000fe20004800000 */
[----:B------:R-:W3:Y:S01]  /*88c0*/  MUFU.TANH R13, R13 ;  /* 0x0000000d000d7308 */ /* 0x000ee20000002400 */
[----:B------:R-:W-:Y:S01]  /*88d0*/  ISETP.GE.AND P1, PT, R186, R181, PT ;  /* 0x000000b5ba00720c */ /* 0x000fe20003f26270 */
[----:B--2---:R-:W-:Y:S01]  /*88e0*/  FFMA.FTZ R23, R0, R223, R140 ;  /* 0x000000df00177223 */ /* 0x004fe2000001008c */
[----:B------:R-:W-:-:S02]  /*88f0*/  ISETP.GE.AND P6, PT, R183, R181, PT ;  /* 0x000000b5b700720c */ /* 0x000fc40003fc6270 */
[----:B------:R-:W-:Y:S02]  /*8900*/  FSEL R24, R24, -INF , !P1 ;  /* 0xff80000018187808 */ /* 0x000fe40004800000 */
[-C--:B------:R-:W-:Y:S01]  /*8910*/  ISETP.GE.AND P1, PT, R236, R182.reuse, PT ;  /* 0x000000b6ec00720c */ /* 0x080fe20003f26270 */
[----:B------:R-:W2:Y:S01]  /*8920*/  MUFU.TANH R30, R30 ;  /* 0x0000001e001e7308 */ /* 0x000ea20000002400 */
[----:B------:R-:W-:Y:S01]  /*8930*/  FSEL R26, R136, -INF , !P6 ;  /* 0xff800000881a7808 */ /* 0x000fe20007000000 */
[----:B------:R-:W-:Y:S01]  /*8940*/  FMUL.FTZ R7, R158, c[0x0][0x2ec] ;  /* 0x0000bb009e077a20 */ /* 0x000fe20000410000 */
[----:B------:R-:W-:Y:S01]  /*8950*/  FSEL R21, R21, -INF , !P1 ;  /* 0xff80000015157808 */ /* 0x000fe20004800000 */
[----:B------:R-:W-:Y:S01]  /*8960*/  FMUL.FTZ R6, R157, c[0x0][0x2ec] ;  /* 0x0000bb009d067a20 */ /* 0x000fe20000410000 */
[----:B------:R-:W-:Y:S01]  /*8970*/  ISETP.GE.AND P1, PT, R234, R181, PT ;  /* 0x000000b5ea00720c */ /* 0x000fe20003f26270 */
[----:B------:R-:W-:Y:S01]  /*8980*/  FMUL.FTZ R15, R156, c[0x0][0x2ec] ;  /* 0x0000bb009c0f7a20 */ /* 0x000fe20000410000 */
[-C--:B------:R-:W-:Y:S01]  /*8990*/  ISETP.GE.AND P6, PT, R228, R182.reuse, PT ;  /* 0x000000b6e400720c */ /* 0x080fe20003fc6270 */
[----:B------:R-:W4:Y:S01]  /*89a0*/  MUFU.TANH R141, R141 ;  /* 0x0000008d008d7308 */ /* 0x000f220000002400 */
[----:B-1----:R-:W-:Y:S01]  /*89b0*/  FFMA.FTZ R142, R0, R235, R142 ;  /* 0x000000eb008e7223 */ /* 0x002fe2000001008e */
[-C--:B------:R-:W-:Y:S01]  /*89c0*/  ISETP.GE.AND P5, PT, R234, R182.reuse, PT ;  /* 0x000000b6ea00720c */ /* 0x080fe20003fa6270 */
[----:B------:R-:W-:Y:S01]  /*89d0*/  FMUL.FTZ R19, R170, c[0x0][0x2ec] ;  /* 0x0000bb00aa137a20 */ /* 0x000fe20000410000 */
[----:B------:R-:W-:Y:S01]  /*89e0*/  FSEL R172, R16, -INF , !P1 ;  /* 0xff80000010ac7808 */ /* 0x000fe20004800000 */
[----:B------:R-:W-:Y:S01]  /*89f0*/  FMUL.FTZ R18, R168, c[0x0][0x2ec] ;  /* 0x0000bb00a8127a20 */ /* 0x000fe20000410000 */
[----:B------:R-:W-:Y:S01]  /*8a00*/  ISETP.GE.AND P1, PT, R240, R182, PT ;  /* 0x000000b6f000720c */ /* 0x000fe20003f26270 */
[CC--:B---3--:R-:W-:Y:S01]  /*8a10*/  FFMA.FTZ R166, R0.reuse, R239.reuse, R13 ;  /* 0x000000ef00a67223 */ /* 0x0c8fe2000001000d */
[----:B------:R-:W1:Y:S01]  /*8a20*/  MUFU.TANH R29, R29 ;  /* 0x0000001d001d7308 */ /* 0x000e620000002400 */
[----:B--2---:R-:W-:Y:S01]  /*8a30*/  FFMA.FTZ R30, R0, R239, R30 ;  /* 0x000000ef001e7223 */ /* 0x004fe2000001001e */
[----:B------:R-:W-:Y:S01]  /*8a40*/  FSEL R23, R23, -INF , !P6 ;  /* 0xff80000017177808 */ /* 0x000fe20007000000 */
[----:B------:R-:W-:Y:S01]  /*8a50*/  FMUL.FTZ R159, R159, c[0x0][0x2ec] ;  /* 0x0000bb009f9f7a20 */ /* 0x000fe20000410000 */
[----:B------:R-:W-:Y:S01]  /*8a60*/  ISETP.GE.AND P6, PT, R236, R181, PT ;  /* 0x000000b5ec00720c */ /* 0x000fe20003fc6270 */
[----:B------:R-:W-:Y:S01]  /*8a70*/  FMUL.FTZ R171, R171, c[0x0][0x2ec] ;  /* 0x0000bb00abab7a20 */ /* 0x000fe20000410000 */
[----:B------:R-:W-:Y:S01]  /*8a80*/  FSEL R173, R142, -INF , !P5 ;  /* 0xff8000008ead7808 */ /* 0x000fe20006800000 */
[----:B------:R-:W-:Y:S01]  /*8a90*/  IMAD.MOV.U32 R234, RZ, RZ, R184 ;  /* 0x000000ffffea7224 */ /* 0x000fe200078e00b8 */
[----:B------:R-:W2:Y:S01]  /*8aa0*/  MUFU.TANH R14, R14 ;  /* 0x0000000e000e7308 */ /* 0x000ea20000002400 */
[----:B----4-:R-:W-:Y:S01]  /*8ab0*/  FFMA.FTZ R20, R0, R233, R141 ;  /* 0x000000e900147223 */ /* 0x010fe2000001008d */
[----:B------:R-:W-:Y:S01]  /*8ac0*/  ISETP.GE.AND P5, PT, R238, R181, PT ;  /* 0x000000b5ee00720c */ /* 0x000fe20003fa6270 */
[----:B------:R-:W-:Y:S01]  /*8ad0*/  IMAD.MOV.U32 R233, RZ, RZ, R185 ;  /* 0x000000ffffe97224 */ /* 0x000fe200078e00b9 */
[----:B------:R-:W-:-:S02]  /*8ae0*/  FSEL R167, R30, -INF , !P1 ;  /* 0xff8000001ea77808 */ /* 0x000fc40004800000 */
[----:B------:R-:W-:Y:S02]  /*8af0*/  ISETP.GE.AND P1, PT, R152, R181, PT ;  /* 0x000000b59800720c */ /* 0x000fe40003f26270 */
[----:B------:R-:W3:Y:S01]  /*8b00*/  MUFU.TANH R28, R28 ;  /* 0x0000001c001c7308 */ /* 0x000ee20000002400 */
[----:B-1----:R-:W-:Y:S01]  /*8b10*/  FFMA.FTZ R29, R0, R237, R29 ;  /* 0x000000ed001d7223 */ /* 0x002fe2000001001d */
[----:B------:R-:W-:Y:S02]  /*8b20*/  FSEL R20, R20, -INF , !P6 ;  /* 0xff80000014147808 */ /* 0x000fe40007000000 */
[-C--:B------:R-:W-:Y:S02]  /*8b30*/  ISETP.GE.AND P6, PT, R238, R182.reuse, PT ;  /* 0x000000b6ee00720c */ /* 0x080fe40003fc6270 */
[----:B------:R-:W-:Y:S02]  /*8b40*/  FSEL R168, R29, -INF , !P5 ;  /* 0xff8000001da87808 */ /* 0x000fe40006800000 */
[----:B------:R-:W1:Y:S01]  /*8b50*/  MUFU.TANH R7, R7 ;  /* 0x0000000700077308 */ /* 0x000e620000002400 */
[----:B--2---:R-:W-:Y:S01]  /*8b60*/  FFMA.FTZ R14, R0, R153, R14 ;  /* 0x00000099000e7223 */ /* 0x004fe2000001000e */
[----:B------:R-:W-:-:S04]  /*8b70*/  ISETP.GE.AND P5, PT, R152, R182, PT ;  /* 0x000000b69800720c */ /* 0x000fc80003fa6270 */
[----:B------:R-:W-:Y:S01]  /*8b80*/  FSEL R164, R14, -INF , !P1 ;  /* 0xff8000000ea47808 */ /* 0x000fe20004800000 */
[----:B------:R-:W-:Y:S01]  /*8b90*/  FMUL.FTZ R14, R169, c[0x0][0x2ec] ;  /* 0x0000bb00a90e7a20 */ /* 0x000fe20000410000 */
[----:B------:R-:W2:Y:S01]  /*8ba0*/  MUFU.TANH R6, R6 ;  /* 0x0000000600067308 */ /* 0x000ea20000002400 */
[----:B---3--:R-:W-:Y:S01]  /*8bb0*/  FFMA.FTZ R28, R0, R237, R28 ;  /* 0x000000ed001c7223 */ /* 0x008fe2000001001c */
[----:B------:R-:W-:-:S04]  /*8bc0*/  ISETP.GE.AND P1, PT, R242, R182, PT ;  /* 0x000000b6f200720c */ /* 0x000fc80003f26270 */
[----:B------:R-:W-:Y:S02]  /*8bd0*/  FSEL R175, R28, -INF , !P6 ;  /* 0xff8000001caf7808 */ /* 0x000fe40007000000 */
[----:B------:R-:W3:Y:S01]  /*8be0*/  MUFU.TANH R31, R31 ;  /* 0x0000001f001f7308 */ /* 0x000ee20000002400 */
[----:B-1----:R-:W-:Y:S01]  /*8bf0*/  FFMA.FTZ R152, R0, R155, R7 ;  /* 0x0000009b00987223 */ /* 0x002fe20000010007 */
[----:B------:R-:W-:-:S04]  /*8c00*/  ISETP.GE.AND P6, PT, R240, R181, PT ;  /* 0x000000b5f000720c */ /* 0x000fc80003fc6270 */
[----:B------:R-:W-:Y:S02]  /*8c10*/  FSEL R166, R166, -INF , !P6 ;  /* 0xff800000a6a67808 */ /* 0x000fe40007000000 */
[----:B------:R-:W1:Y:S01]  /*8c20*/  MUFU.TANH R13, R18 ;  /* 0x00000012000d7308 */ /* 0x000e620000002400 */
[----:B--2---:R-:W-:Y:S01]  /*8c30*/  FFMA.FTZ R6, R0, R241, R6 ;  /* 0x000000f100067223 */ /* 0x004fe20000010006 */
[----:B------:R-:W-:-:S06]  /*8c40*/  ISETP.GE.AND P6, PT, R154, R182, PT ;  /* 0x000000b69a00720c */ /* 0x000fcc0003fc6270 */
[----:B------:R-:W2:Y:S01]  /*8c50*/  MUFU.TANH R19, R19 ;  /* 0x0000001300137308 */ /* 0x000ea20000002400 */
[----:B---3--:R-:W-:Y:S01]  /*8c60*/  FFMA.FTZ R31, R0, R153, R31 ;  /* 0x00000099001f7223 */ /* 0x008fe2000001001f */
[----:B------:R-:W-:Y:S02]  /*8c70*/  FSEL R153, R6, -INF , !P1 ;  /* 0xff80000006997808 */ /* 0x000fe40004800000 */
[----:B------:R-:W-:Y:S02]  /*8c80*/  ISETP.GE.AND P1, PT, R244, R181, PT ;  /* 0x000000b5f400720c */ /* 0x000fe40003f26270 */
[----:B------:R-:W-:Y:S02]  /*8c90*/  FSEL R165, R31, -INF , !P5 ;  /* 0xff8000001fa57808 */ /* 0x000fe40006800000 */
[----:B------:R-:W3:Y:S01]  /*8ca0*/  MUFU.TANH R15, R15 ;  /* 0x0000000f000f7308 */ /* 0x000ee20000002400 */
[----:B-1----:R-:W-:Y:S01]  /*8cb0*/  FFMA.FTZ R137, R0, R243, R13 ;  /* 0x000000f300897223 */ /* 0x002fe2000001000d */
[----:B------:R-:W-:-:S04]  /*8cc0*/  ISETP.GE.AND P5, PT, R154, R181, PT ;  /* 0x000000b59a00720c */ /* 0x000fc80003fa6270 */
[----:B------:R-:W-:Y:S02]  /*8cd0*/  FSEL R152, R152, -INF , !P5 ;  /* 0xff80000098987808 */ /* 0x000fe40006800000 */
[----:B------:R-:W1:Y:S01]  /*8ce0*/  MUFU.TANH R16, R159 ;  /* 0x0000009f00107308 */ /* 0x000e620000002400 */
[----:B--2---:R-:W-:Y:S01]  /*8cf0*/  FFMA.FTZ R19, R0, R243, R19 ;  /* 0x000000f300137223 */ /* 0x004fe20000010013 */
[----:B------:R-:W-:-:S04]  /*8d00*/  ISETP.GE.AND P5, PT, R244, R182, PT ;  /* 0x000000b6f400720c */ /* 0x000fc80003fa6270 */
[----:B------:R-:W-:Y:S02]  /*8d10*/  FSEL R136, R19, -INF , !P1 ;  /* 0xff80000013887808 */ /* 0x000fe40004800000 */
[----:B------:R-:W2:Y:S01]  /*8d20*/  MUFU.TANH R144, R144 ;  /* 0x0000009000907308 */ /* 0x000ea20000002400 */
[----:B---3--:R-:W-:Y:S01]  /*8d30*/  FFMA.FTZ R15, R0, R155, R15 ;  /* 0x0000009b000f7223 */ /* 0x008fe2000001000f */
[----:B------:R-:W-:Y:S02]  /*8d40*/  ISETP.GE.AND P1, PT, R134, 0x3, PT ;  /* 0x000000038600780c */ /* 0x000fe40003f26270 */
[----:B------:R-:W-:Y:S02]  /*8d50*/  FSEL R137, R137, -INF , !P5 ;  /* 0xff80000089897808 */ /* 0x000fe40006800000 */
[----:B------:R-:W-:Y:S02]  /*8d60*/  FSEL R155, R15, -INF , !P6 ;  /* 0xff8000000f9b7808 */ /* 0x000fe40007000000 */
[----:B------:R-:W3:Y:S01]  /*8d70*/  MUFU.TANH R7, R146 ;  /* 0x0000009200077308 */ /* 0x000ee20000002400 */
[----:B-1----:R-:W-:Y:S01]  /*8d80*/  FFMA.FTZ R16, R0, R241, R16 ;  /* 0x000000f100107223 */ /* 0x002fe20000010010 */
[----:B------:R-:W-:Y:S01]  /*8d90*/  BAR.SYNC.DEFER_BLOCKING 0x0 ;  /* 0x0000000000007b1d */ /* 0x000fe20000010000 */
[----:B------:R-:W-:-:S02]  /*8da0*/  ISETP.GE.AND P6, PT, R242, R181, PT ;  /* 0x000000b5f200720c */ /* 0x000fc40003fc6270 */
[----:B------:R-:W-:Y:S02]  /*8db0*/  ISETP.GE.AND P5, PT, R174, R181, PT ;  /* 0x000000b5ae00720c */ /* 0x000fe40003fa6270 */
[----:B------:R-:W-:Y:S01]  /*8dc0*/  FSEL R138, R16, -INF , !P6 ;  /* 0xff800000108a7808 */ /* 0x000fe20007000000 */
[----:B------:R-:W-:Y:S01]  /*8dd0*/  I2F R9, R8 ;  /* 0x0000000800097306 */ /* 0x000fe20000201400 */
[----:B--2---:R-:W-:Y:S01]  /*8de0*/  FFMA.FTZ R6, R0, R3, R144 ;  /* 0x0000000300067223 */ /* 0x004fe20000010090 */
[----:B------:R-:W-:-:S04]  /*8df0*/  ISETP.GE.AND P6, PT, R174, R182, PT ;  /* 0x000000b6ae00720c */ /* 0x000fc80003fc6270 */
[----:B------:R-:W-:Y:S02]  /*8e00*/  FSEL R6, R6, -INF , !P6 ;  /* 0xff80000006067808 */ /* 0x000fe40007000000 */
[----:B------:R-:W1:Y:S01]  /*8e10*/  MUFU.TANH R14, R14 ;  /* 0x0000000e000e7308 */ /* 0x000e620000002400 */
[----:B---3--:R-:W-:Y:S01]  /*8e20*/  FFMA.FTZ R3, R0, R3, R7 ;  /* 0x0000000300037223 */ /* 0x008fe20000010007 */
[----:B------:R-:W-:-:S04]  /*8e30*/  ISETP.GE.AND P6, PT, R8, R182, PT ;  /* 0x000000b60800720c */ /* 0x000fc80003fc6270 */
[----:B------:R-:W-:Y:S02]  /*8e40*/  FSEL R3, R3, -INF , !P5 ;  /* 0xff80000003037808 */ /* 0x000fe40006800000 */
[----:B------:R-:W2:Y:S01]  /*8e50*/  MUFU.TANH R13, R171 ;  /* 0x000000ab000d7308 */ /* 0x000ea20000002400 */
[----:B------:R-:W-:Y:S01]  /*8e60*/  ISETP.GE.AND P5, PT, R8, R181, PT ;  /* 0x000000b50800720c */ /* 0x000fe20003fa6270 */
[----:B-1----:R-:W-:-:S05]  /*8e70*/  FFMA.FTZ R14, R0, R9, R14 ;  /* 0x00000009000e7223 */ /* 0x002fca000001000e */
[----:B------:R-:W-:Y:S01]  /*8e80*/  FSEL R139, R14, -INF , !P6 ;  /* 0xff8000000e8b7808 */ /* 0x000fe20007000000 */
[----:B--2---:R-:W-:-:S05]  /*8e90*/  FFMA.FTZ R13, R0, R9, R13 ;  /* 0x00000009000d7223 */ /* 0x004fca000001000d */
        /* <DEDUP_REMOVED lines=61> */
.L_x_2214:
[----:B------:R-:W-:-:S05]  /*9270*/  IMAD.MOV.U32 R13, RZ, RZ, c[0x0][0x198] ;  /* 0x00006600ff0d7624 */ /* 0x000fca00078e00ff */
[----:B------:R-:W-:-:S04]  /*9280*/  LEA R13, -R13, RZ, 0x6 ;  /* 0x000000ff0d0d7211 */ /* 0x000fc800078e31ff */
[----:B------:R-:W-:Y:S02]  /*9290*/  SHF.R.S32.HI R14, RZ, 0x1f, R13 ;  /* 0x0000001fff0e7819 */ /* 0x000fe4000001140d */
.L_x_2215:
[CC--:B------:R-:W-:Y:S01]  /*92a0*/  @!P3 IADD3 R8, P1, R180.reuse, R13.reuse, RZ ;  /* 0x0000000db408b210 */ /* 0x0c0fe20007f3e0ff */
[----:B------:R1:W-:Y:S01]  /*92b0*/  @P4 STS.128 [R220+0x6000], RZ ;  /* 0x006000ffdc004388 */ /* 0x0003e20000000c00 */
[----:B------:R-:W-:Y:S01]  /*92c0*/  @!P2 IADD3 R9, P5, R180, R13, RZ ;  /* 0x0000000db409a210 */ /* 0x000fe20007fbe0ff */
[----:B------:R-:W-:Y:S02]  /*92d0*/  BSSY B0, `(.L_x_2216) ;  /* 0x0000069000007945 */ /* 0x000fe40003800000 */
[C-C-:B------:R-:W-:Y:S01]  /*92e0*/  @!P3 IMAD.X R7, R135.reuse, 0x1, R14.reuse, P1 ;  /* 0x000000018707b824 */ /* 0x140fe200008e060e */
[C---:B------:R-:W-:Y:S01]  /*92f0*/  @!P3 LEA R34, P1, R8.reuse, c[0x0][0x168], 0x1 ;  /* 0x00005a000822ba11 */ /* 0x040fe200078208ff */
        /* <DEDUP_REMOVED lines=42> */
[C---:B------:R-:W-:Y:S02]  /*95a0*/  @!P2 LEA R146, P5, R7.reuse, c[0x0][0x168], 0x1 ;  /* 0x00005a000792aa11 */ /* 0x040fe400078a08ff */
        /* <DEDUP_REMOVED lines=59> */
.L_x_2217:
[----:B------:R-:W-:Y:S05]  /*9960*/  BSYNC B0 ;  /* 0x0000000000007941 */ /* 0x000fea0003800000 */
.L_x_2216:
[----:B------:R-:W0:Y:S01]  /*9970*/  LDGDEPBAR ;  /* 0x00000000000079af */ /* 0x000e220000000000 */
[----:B------:R-:W-:-:S04]  /*9980*/  LEA R230, P1, R13, R230, 0x1 ;  /* 0x000000e60de67211 */ /* 0x000fc800078208ff */
[----:B------:R-:W-:Y:S02]  /*9990*/  LEA.HI.X R229, R13, R229, R14, 0x1, P1 ;  /* 0x000000e50de57211 */ /* 0x000fe400008f0c0e */
.L_x_2213:
        /* <DEDUP_REMOVED lines=62> */
[----:B------:R-:W-:Y:S02]  /*9d80*/  FFMA.FTZ R142, R17, c[0x0][0x23c], -R154 ;  /* 0x00008f00118e7a23 */ /* 0x000fe4000001089a */
[----:B------:R-:W-:Y:S01]  /*9d90*/  FFMA.FTZ R3, R10, c[0x0][0x23c], -R151 ;  /* 0x00008f000a037a23 */ /* 0x000fe20000010897 */
[----:B------:R-:W2:Y:S01]  /*9da0*/  LDSM.16.MT88.4 R16, [R204+0xc000] ;  /* 0x00c00000cc10783b */ /* 0x000ea20000004200 */
[----:B------:R-:W-:-:S02]  /*9db0*/  FMUL.FTZ R149, R4, c[0x0][0x23c] ;  /* 0x00008f0004957a20 */ /* 0x000fc40000410000 */
[----:B------:R-:W-:Y:S01]  /*9dc0*/  FMUL.FTZ R148, R5, c[0x0][0x23c] ;  /* 0x00008f0005947a20 */ /* 0x000fe20000410000 */
[----:B------:R-:W-:Y:S01]  /*9dd0*/  MUFU.EX2 R144, R144 ;  /* 0x0000009000907308 */ /* 0x000fe20000000800 */
[----:B------:R-:W3:Y:S01]  /*9de0*/  LDSM.16.MT88.4 R8, [R201+0xc000] ;  /* 0x00c00000c908783b */ /* 0x000ee20000004200 */
[--C-:B------:R-:W-:Y:S02]  /*9df0*/  FFMA.FTZ R156, R27, c[0x0][0x23c], -R154.reuse ;  /* 0x00008f001b9c7a23 */ /* 0x100fe4000001089a */
[--C-:B------:R-:W-:Y:S02]  /*9e00*/  FFMA.FTZ R157, R25, c[0x0][0x23c], -R154.reuse ;  /* 0x00008f00199d7a23 */ /* 0x100fe4000001089a */
[--C-:B------:R-:W-:Y:S02]  /*9e10*/  FFMA.FTZ R158, R23, c[0x0][0x23c], -R154.reuse ;  /* 0x00008f00179e7a23 */ /* 0x100fe4000001089a */
[----:B------:R-:W4:Y:S01]  /*9e20*/  MUFU.EX2 R143, R143 ;  /* 0x0000008f008f7308 */ /* 0x000f220000000800 */
[----:B------:R-:W-:-:S02]  /*9e30*/  FFMA.FTZ R159, R21, c[0x0][0x23c], -R154 ;  /* 0x00008f00159f7a23 */ /* 0x000fc4000001089a */
[--C-:B------:R-:W-:Y:S02]  /*9e40*/  FFMA.FTZ R160, R26, c[0x0][0x23c], -R151.reuse ;  /* 0x00008f001aa07a23 */ /* 0x100fe40000010897 */
[--C-:B------:R-:W-:Y:S02]  /*9e50*/  FFMA.FTZ R163, R24, c[0x0][0x23c], -R151.reuse ;  /* 0x00008f0018a37a23 */ /* 0x100fe40000010897 */
[--C-:B------:R-:W-:Y:S01]  /*9e60*/  FFMA.FTZ R161, R22, c[0x0][0x23c], -R151.reuse ;  /* 0x00008f0016a17a23 */ /* 0x100fe20000010897 */
[----:B------:R-:W5:Y:S01]  /*9e70*/  MUFU.EX2 R142, R142 ;  /* 0x0000008e008e7308 */ /* 0x000f620000000800 */
[----:B------:R-:W-:Y:S01]  /*9e80*/  FFMA.FTZ R162, R20, c[0x0][0x23c], -R151 ;  /* 0x00008f0014a27a23 */ /* 0x000fe20000010897 */
[----:B------:R-:W-:Y:S01]  /*9e90*/  LDSM.16.MT88.4 R24, [R204+0xe800] ;  /* 0x00e80000cc18783b */ /* 0x000fe20000004200 */
[--C-:B------:R-:W-:Y:S02]  /*9ea0*/  FFMA.FTZ R174, R165, c[0x0][0x23c], -R154.reuse ;  /* 0x00008f00a5ae7a23 */ /* 0x100fe4000001089a */
[--C-:B------:R-:W-:Y:S01]  /*9eb0*/  FFMA.FTZ R169, R173, c[0x0][0x23c], -R154.reuse ;  /* 0x00008f00ada97a23 */ /* 0x100fe2000001089a */
[----:B------:R-:W-:Y:S01]  /*9ec0*/  LDSM.16.MT88.4 R20, [R202+0xe800] ;  /* 0x00e80000ca14783b */ /* 0x000fe20000004200 */
[--C-:B------:R-:W-:Y:S01]  /*9ed0*/  FFMA.FTZ R170, R175, c[0x0][0x23c], -R154.reuse ;  /* 0x00008f00afaa7a23 */ /* 0x100fe2000001089a */
[----:B------:R-:W-:Y:S01]  /*9ee0*/  MUFU.EX2 R140, R140 ;  /* 0x0000008c008c7308 */ /* 0x000fe20000000800 */
[----:B----4-:R-:W-:Y:S01]  /*9ef0*/  F2FP.PACK_AB R4, R143, R144 ;  /* 0x000000908f04723e */ /* 0x010fe200000000ff */
[----:B------:R-:W-:-:S02]  /*9f00*/  FFMA.FTZ R167, R167, c[0x0][0x23c], -R154 ;  /* 0x00008f00a7a77a23 */ /* 0x000fc4000001089a */
[--C-:B------:R-:W-:Y:S02]  /*9f10*/  FFMA.FTZ R165, R172, c[0x0][0x23c], -R151.reuse ;  /* 0x00008f00aca57a23 */ /* 0x100fe40000010897 */
[--C-:B------:R-:W-:Y:S02]  /*9f20*/  FFMA.FTZ R168, R168, c[0x0][0x23c], -R151.reuse ;  /* 0x00008f00a8a87a23 */ /* 0x100fe40000010897 */
[----:B------:R-:W4:Y:S01]  /*9f30*/  MUFU.EX2 R3, R3 ;  /* 0x0000000300037308 */ /* 0x000f220000000800 */
[----:B-----5:R-:W-:Y:S01]  /*9f40*/  F2FP.PACK_AB R6, R141, R142 ;  /* 0x0000008e8d06723e */ /* 0x020fe200000000ff */
[--C-:B------:R-:W-:Y:S02]  /*9f50*/  FFMA.FTZ R166, R166, c[0x0][0x23c], -R151.reuse ;  /* 0x00008f00a6a67a23 */ /* 0x100fe40000010897 */
[----:B------:R-:W-:Y:S02]  /*9f60*/  FFMA.FTZ R171, R164, c[0x0][0x23c], -R151 ;  /* 0x00008f00a4ab7a23 */ /* 0x000fe40000010897 */
[----:B------:R-:W-:-:S02]  /*9f70*/  FFMA.FTZ R164, R153, c[0x0][0x23c], -R154 ;  /* 0x00008f0099a47a23 */ /* 0x000fc4000001089a */
[----:B------:R-:W5:Y:S01]  /*9f80*/  MUFU.EX2 R2, R2 ;  /* 0x0000000200027308 */ /* 0x000f620000000800 */
[--C-:B------:R-:W-:Y:S02]  /*9f90*/  FFMA.FTZ R155, R155, c[0x0][0x23c], -R154.reuse ;  /* 0x00008f009b9b7a23 */ /* 0x100fe4000001089a */
[----:B------:R-:W-:Y:S02]  /*9fa0*/  FFMA.FTZ R153, R137, c[0x0][0x23c], -R154 ;  /* 0x00008f0089997a23 */ /* 0x000fe4000001089a */
[--C-:B------:R-:W-:Y:S02]  /*9fb0*/  FFMA.FTZ R152, R152, c[0x0][0x23c], -R151.reuse ;  /* 0x00008f0098987a23 */ /* 0x100fe40000010897 */
[--C-:B------:R-:W-:Y:S01]  /*9fc0*/  FFMA.FTZ R173, R138, c[0x0][0x23c], -R151.reuse ;  /* 0x00008f008aad7a23 */ /* 0x100fe20000010897 */
[----:B------:R-:W1:Y:S01]  /*9fd0*/  MUFU.EX2 R149, R149 ;  /* 0x0000009500957308 */ /* 0x000e620000000800 */
[----:B----4-:R-:W-:Y:S01]  /*9fe0*/  F2FP.PACK_AB R5, R3, R140 ;  /* 0x0000008c0305723e */ /* 0x010fe200000000ff */
[----:B------:R-:W-:-:S02]  /*9ff0*/  FFMA.FTZ R172, R136, c[0x0][0x23c], -R151 ;  /* 0x00008f0088ac7a23 */ /* 0x000fc40000010897 */
[----:B------:R-:W-:Y:S02]  /*a000*/  FFMA.FTZ R154, R139, c[0x0][0x23c], -R154 ;  /* 0x00008f008b9a7a23 */ /* 0x000fe4000001089a */
[----:B------:R-:W-:Y:S01]  /*a010*/  FFMA.FTZ R151, R150, c[0x0][0x23c], -R151 ;  /* 0x00008f0096977a23 */ /* 0x000fe20000010897 */
[----:B------:R-:W-:Y:S01]  /*a020*/  LDSM.16.MT88.4 R136, [R202+0xd800] ;  /* 0x00d80000ca88783b */ /* 0x000fe20000004200 */
[----:B------:R-:W4:Y:S01]  /*a030*/  MUFU.EX2 R148, R148 ;  /* 0x0000009400947308 */ /* 0x000f220000000800 */
[----:B-----5:R-:W-:Y:S01]  /*a040*/  F2FP.PACK_AB R7, R147, R2 ;  /* 0x000000029307723e */ /* 0x020fe200000000ff */
[----:B-1----:R-:W-:-:S06]  /*a050*/  FMUL.FTZ R120, R120, R149 ;  /* 0x0000009578787220 */ /* 0x002fcc0000410000 */
[----:B------:R-:W-:Y:S01]  /*a060*/  MUFU.EX2 R156, R156 ;  /* 0x0000009c009c7308 */ /* 0x000fe20000000800 */
[-C--:B------:R-:W-:Y:S02]  /*a070*/  FMUL.FTZ R121, R121, R149.reuse ;  /* 0x0000009579797220 */ /* 0x080fe40000410000 */
[-C--:B------:R-:W-:Y:S02]  /*a080*/  FMUL.FTZ R116, R116, R149.reuse ;  /* 0x0000009574747220 */ /* 0x080fe40000410000 */
[----:B------:R-:W-:Y:S02]  /*a090*/  FMUL.FTZ R117, R117, R149 ;  /* 0x0000009575757220 */ /* 0x000fe40000410000 */
[-C--:B----4-:R-:W-:Y:S01]  /*a0a0*/  FMUL.FTZ R122, R122, R148.reuse ;  /* 0x000000947a7a7220 */ /* 0x090fe20000410000 */
        /* <DEDUP_REMOVED lines=294> */
[----:B------:R-:W-:Y:S02]  /*b310*/  MOV R133, R146 ;  /* 0x0000009200857202 */ /* 0x000fe40000000f00 */
.L_x_2210:
        /* <DEDUP_REMOVED lines=13> */
.L_x_2222:
        /* <DEDUP_REMOVED lines=64> */
.L_x_2219:
[----:B------:R-:W-:Y:S02]  /*b7f0*/  ISETP.GE.AND P5, PT, R224, c[0x0][0x220], PT ;  /* 0x00008800e0007a0c */ /* 0x000fe40003fa6270 */
[C---:B------:R-:W-:Y:S02]  /*b800*/  LEA R138, P1, R134.reuse, R234, 0x1 ;  /* 0x000000ea868a7211 */ /* 0x040fe400078208ff */
[----:B------:R-:W-:Y:S02]  /*b810*/  ISETP.GE.AND P4, PT, R213, c[0x0][0x220], PT ;  /* 0x00008800d5007a0c */ /* 0x000fe40003f86270 */
[-C--:B------:R-:W-:Y:S02]  /*b820*/  LEA.HI.X R139, R134, R233.reuse, R2, 0x1, P1 ;  /* 0x000000e9868b7211 */ /* 0x080fe400008f0c02 */
[----:B------:R-:W-:Y:S02]  /*b830*/  ISETP.GE.AND P3, PT, R212, c[0x0][0x220], PT ;  /* 0x00008800d4007a0c */ /* 0x000fe40003f66270 */
[----:B------:R-:W-:Y:S03]  /*b840*/  IADD3 R135, P2, R217, R134, RZ ;  /* 0x00000086d9877210 */ /* 0x000fe60007f5e0ff */
[----:B------:R-:W-:Y:S01]  /*b850*/  @P5 STS.128 [R220+0xc000], RZ ;  /* 0x00c000ffdc005388 */ /* 0x000fe20000000c00 */
[C---:B------:R-:W-:Y:S02]  /*b860*/  @!P5 LEA R238, P6, R135.reuse, R234, 0x1 ;  /* 0x000000ea87eed211 */ /* 0x040fe400078c08ff */
[C---:B------:R-:W-:Y:S02]  /*b870*/  IADD3.X R132, R216.reuse, R2, RZ, P2, !PT ;  /* 0x00000002d8847210 */ /* 0x040fe400017fe4ff */
[CC--:B------:R-:W-:Y:S01]  /*b880*/  @!P4 LEA R236, P2, R135.reuse, R234.reuse, 0x1 ;  /* 0x000000ea87ecc211 */ /* 0x0c0fe200078408ff */
[----:B------:R-:W-:Y:S01]  /*b890*/  @!PT LDS RZ, [RZ] ;  /* 0x00000000fffff984 */ /* 0x000fe20000000800 */
[----:B------:R-:W-:Y:S01]  /*b8a0*/  @!PT LDS RZ, [RZ] ;  /* 0x00000000fffff984 */ /* 0x000fe20000000800 */
[----:B------:R-:W-:Y:S01]  /*b8b0*/  @!PT LDS RZ, [RZ] ;  /* 0x00000000fffff984 */ /* 0x000fe20000000800 */
[----:B------:R1:W-:Y:S01]  /*b8c0*/  @!P5 LDGSTS.E.BYPASS.LTC128B.128 [R220+0xc000], [R138.64] ;  /* 0x0c0000008adcdfae */ /* 0x0003e2000b901d48 */
[CCC-:B------:R-:W-:Y:S02]  /*b8d0*/  @!P5 LEA.HI.X R239, R135.reuse, R233.reuse, R132.reuse, 0x1, P6 ;  /* 0x000000e987efd211 */ /* 0x1c0fe400030f0c84 */
[C-C-:B------:R-:W-:Y:S02]  /*b8e0*/  @!P4 LEA.HI.X R237, R135.reuse, R233, R132.reuse, 0x1, P2 ;  /* 0x000000e987edc211 */ /* 0x140fe400010f0c84 */
[----:B------:R-:W-:Y:S01]  /*b8f0*/  @!P3 LEA R134, P1, R135, R234, 0x1 ;  /* 0x000000ea8786b211 */ /* 0x000fe200078208ff */
[----:B------:R-:W-:Y:S01]  /*b900*/  @P4 STS.128 [R220+0xe000], RZ ;  /* 0x00e000ffdc004388 */ /* 0x000fe20000000c00 */
[----:B------:R-:W-:Y:S02]  /*b910*/  IADD3 R133, P6, R217, R135, RZ ;  /* 0x00000087d9857210 */ /* 0x000fe40007fde0ff */
[-C--:B------:R-:W-:Y:S02]  /*b920*/  @!P3 LEA.HI.X R135, R135, R233.reuse, R132, 0x1, P1 ;  /* 0x000000e98787b211 */ /* 0x080fe400008f0c84 */
[C---:B------:R-:W-:Y:S01]  /*b930*/  IADD3.X R132, R216.reuse, R132, RZ, P6, !PT ;  /* 0x00000084d8847210 */ /* 0x040fe200037fe4ff */
[----:B------:R-:W-:Y:S01]  /*b940*/  @!PT LDS RZ, [RZ] ;  /* 0x00000000fffff984 */ /* 0x000fe20000000800 */
[----:B------:R-:W-:Y:S01]  /*b950*/  @!PT LDS RZ, [RZ] ;  /* 0x00000000fffff984 */ /* 0x000fe20000000800 */
[----:B------:R-:W-:Y:S01]  /*b960*/  @!PT LDS RZ, [RZ] ;  /* 0x00000000fffff984 */ /* 0x000fe20000000800 */
[----:B------:R1:W-:Y:S01]  /*b970*/  @!P4 LDGSTS.E.BYPASS.LTC128B.128 [R220+0xe000], [R138.64+0x80] ;  /* 0x0e0000808adccfae */ /* 0x0003e2000b901d48 */
[CC--:B------:R-:W-:Y:S02]  /*b980*/  @!P5 LEA R244, P6, R133.reuse, R234.reuse, 0x1 ;  /* 0x000000ea85f4d211 */ /* 0x0c0fe400078c08ff */
        /* <DEDUP_REMOVED lines=65> */
[----:B------:R-:W1:Y:S06]  /*bda0*/  LDSM.16.M88.4 R144, [R209+0x6000] ;  /* 0x00600000d190783b */ /* 0x000e6c0000000200 */
[----:B------:R-:W2:Y:S06]  /*bdb0*/  LDSM.16.M88.4 R148, [R209+0x6800] ;  /* 0x00680000d194783b */ /* 0x000eac0000000200 */
[----:B------:R-:W2:Y:S06]  /*bdc0*/  LDSM.16.M88.4 R152, [R209+0x7000] ;  /* 0x00700000d198783b */ /* 0x000eac0000000200 */
[----:B------:R-:W0:Y:S06]  /*bdd0*/  LDGDEPBAR ;  /* 0x00000000000079af */ /* 0x000e2c0000000000 */
[----:B------:R-:W3:Y:S06]  /*bde0*/  LDSM.16.M88.4 R156, [R209+0x7800] ;  /* 0x00780000d19c783b */ /* 0x000eec0000000200 */
[----:B------:R-:W-:Y:S06]  /*bdf0*/  LDSM.16.M88.4 R160, [R208] ;  /* 0x00000000d0a0783b */ /* 0x000fec0000000200 */
[----:B------:R-:W3:Y:S01]  /*be00*/  LDSM.16.M88.4 R164, [R207] ;  /* 0x00000000cfa4783b */ /* 0x000ee20000000200 */
[C---:B-1----:R-:W-:Y:S05]  /*be10*/  HMMA.16816.F32 R4, R140.reuse, R144, RZ ;  /* 0x000000908c04723c */ /* 0x042fea00000018ff */
[----:B------:R-:W1:Y:S03]  /*be20*/  LDSM.16.M88.4 R168, [R199] ;  /* 0x00000000c7a8783b */ /* 0x000e660000000200 */
[C---:B------:R-:W-:Y:S03]  /*be30*/  HMMA.16816.F32 R8, R140.reuse, R146, RZ ;  /* 0x000000928c08723c */ /* 0x040fe600000018ff */
[----:B------:R-:W1:Y:S06]  /*be40*/  LDSM.16.M88.4 R172, [R198] ;  /* 0x00000000c6ac783b */ /* 0x000e6c0000000200 */
[----:B------:R-:W1:Y:S01]  /*be50*/  LDSM.16.M88.4 R176, [R197] ;  /* 0x00000000c5b0783b */ /* 0x000e620000000200 */
[C---:B--2---:R-:W-:Y:S05]  /*be60*/  HMMA.16816.F32 R12, R140.reuse, R148, RZ ;  /* 0x000000948c0c723c */ /* 0x044fea00000018ff */
[----:B------:R-:W-:Y:S03]  /*be70*/  LDSM.16.M88.4 R180, [R206] ;  /* 0x00000000ceb4783b */ /* 0x000fe60000000200 */
[C---:B------:R-:W-:Y:S03]  /*be80*/  HMMA.16816.F32 R16, R140.reuse, R150, RZ ;  /* 0x000000968c10723c */ /* 0x040fe600000018ff */
[----:B------:R-:W2:Y:S05]  /*be90*/  LDSM.16.M88.4 R184, [R203+0x6000] ;  /* 0x00600000cbb8783b */ /* 0x000eaa0000000200 */
[C---:B------:R-:W-:Y:S01]  /*bea0*/  HMMA.16816.F32 R20, R140.reuse, R152, RZ ;  /* 0x000000988c14723c */ /* 0x040fe200000018ff */
[----:B------:R-:W-:Y:S06]  /*beb0*/  LDSM.16.M88.4 R144, [R203+0x7000] ;  /* 0x00700000cb90783b */ /* 0x000fec0000000200 */
[----:B------:R-:W-:Y:S01]  /*bec0*/  LDSM.16.M88.4 R148, [R203+0x7800] ;  /* 0x00780000cb94783b */ /* 0x000fe20000000200 */
[C---:B------:R-:W-:Y:S05]  /*bed0*/  HMMA.16816.F32 R24, R140.reuse, R154, RZ ;  /* 0x0000009a8c18723c */ /* 0x040fea00000018ff */
[----:B------:R-:W-:Y:S03]  /*bee0*/  LDSM.16.M88.4 R152, [R205] ;  /* 0x00000000cd98783b */ /* 0x000fe60000000200 */
[C---:B---3--:R-:W-:Y:S03]  /*bef0*/  HMMA.16816.F32 R28, R140.reuse, R156, RZ ;  /* 0x0000009c8c1c723c */ /* 0x048fe600000018ff */
[----:B----4-:R-:W-:Y:S05]  /*bf00*/  LDSM.16.M88.4 R132, [R196+0x800] ;  /* 0x00080000c484783b */ /* 0x010fea0000000200 */
[----:B------:R-:W-:Y:S01]  /*bf10*/  HMMA.16816.F32 R32, R140, R158, RZ ;  /* 0x0000009e8c20723c */ /* 0x000fe200000018ff */
[----:B------:R-:W3:Y:S06]  /*bf20*/  LDSM.16.M88.4 R140, [R203+0x6800] ;  /* 0x00680000cb8c783b */ /* 0x000eec0000000200 */
[----:B------:R-:W4:Y:S01]  /*bf30*/  LDSM.16.M88.4 R156, [R196] ;  /* 0x00000000c49c783b */ /* 0x000f220000000200 */
[C---:B------:R-:W-:Y:S08]  /*bf40*/  HMMA.16816.F32 R4, R160.reuse, R164, R4 ;  /* 0x000000a4a004723c */ /* 0x040ff00000001804 */
[C---:B------:R-:W-:Y:S01]  /*bf50*/  HMMA.16816.F32 R8, R160.reuse, R166, R8 ;  /* 0x000000a6a008723c */ /* 0x040fe20000001808 */
[----:B------:R-:W-:Y:S07]  /*bf60*/  LDSM.16.M88.4 R164, [R196+0x1800] ;  /* 0x00180000c4a4783b */ /* 0x000fee0000000200 */
[C---:B-1----:R-:W-:Y:S08]  /*bf70*/  HMMA.16816.F32 R12, R160.reuse, R168, R12 ;  /* 0x000000a8a00c723c */ /* 0x042ff0000000180c */
[C---:B------:R-:W-:Y:S01]  /*bf80*/  HMMA.16816.F32 R16, R160.reuse, R170, R16 ;  /* 0x000000aaa010723c */ /* 0x040fe20000001810 */
[----:B------:R-:W-:Y:S07]  /*bf90*/  LDSM.16.M88.4 R168, [R210+0x2000] ;  /* 0x00200000d2a8783b */ /* 0x000fee0000000200 */
[C---:B------:R-:W-:Y:S08]  /*bfa0*/  HMMA.16816.F32 R20, R160.reuse, R172, R20 ;  /* 0x000000aca014723c */ /* 0x040ff00000001814 */
[C---:B------:R-:W-:Y:S01]  /*bfb0*/  HMMA.16816.F32 R24, R160.reuse, R174, R24 ;  /* 0x000000aea018723c */ /* 0x040fe20000001818 */
[----:B------:R-:W-:Y:S07]  /*bfc0*/  LDSM.16.M88.4 R172, [R209+0x8000] ;  /* 0x00800000d1ac783b */ /* 0x000fee0000000200 */
[C---:B------:R-:W-:Y:S08]  /*bfd0*/  HMMA.16816.F32 R28, R160.reuse, R176, R28 ;  /* 0x000000b0a01c723c */ /* 0x040ff0000000181c */
[----:B------:R-:W-:Y:S01]  /*bfe0*/  HMMA.16816.F32 R32, R160, R178, R32 ;  /* 0x000000b2a020723c */ /* 0x000fe20000001820 */
[----:B------:R-:W1:Y:S06]  /*bff0*/  LDSM.16.M88.4 R160, [R196+0x1000] ;  /* 0x00100000c4a0783b */ /* 0x000e6c0000000200 */
[----:B------:R-:W-:Y:S01]  /*c000*/  LDSM.16.M88.4 R176, [R208+0x2000] ;  /* 0x00200000d0b0783b */ /* 0x000fe20000000200 */
[C---:B--2---:R-:W-:Y:S08]  /*c010*/  HMMA.16816.F32 R4, R180.reuse, R184, R4 ;  /* 0x000000b8b404723c */ /* 0x044ff00000001804 */
[C---:B------:R-:W-:Y:S08]  /*c020*/  HMMA.16816.F32 R8, R180.reuse, R186, R8 ;  /* 0x000000bab408723c */ /* 0x040ff00000001808 */
        /* <DEDUP_REMOVED lines=8> */
[----:B------:R-:W2:Y:S06]  /*c0b0*/  LDSM.16.M88.4 R148, [R209+0x9800] ;  /* 0x00980000d194783b */ /* 0x000eac0000000200 */
[----:B------:R-:W2:Y:S01]  /*c0c0*/  LDSM.16.M88.4 R180, [R195] ;  /* 0x00000000c3b4783b */ /* 0x000ea20000000200 */
[C---:B----4-:R-:W-:Y:S08]  /*c0d0*/  HMMA.16816.F32 R4, R152.reuse, R156, R4 ;  /* 0x0000009c9804723c */ /* 0x050ff00000001804 */
[C---:B------:R-:W-:Y:S01]  /*c0e0*/  HMMA.16816.F32 R8, R152.reuse, R158, R8 ;  /* 0x0000009e9808723c */ /* 0x040fe20000001808 */
[----:B------:R-:W-:Y:S07]  /*c0f0*/  LDSM.16.M88.4 R156, [R192] ;  /* 0x00000000c09c783b */ /* 0x000fee0000000200 */
[C---:B------:R-:W-:Y:S08]  /*c100*/  HMMA.16816.F32 R12, R152.reuse, R132, R12 ;  /* 0x00000084980c723c */ /* 0x040ff0000000180c */
[C---:B------:R-:W-:Y:S01]  /*c110*/  HMMA.16816.F32 R16, R152.reuse, R134, R16 ;  /* 0x000000869810723c */ /* 0x040fe20000001810 */
[----:B------:R-:W4:Y:S07]  /*c120*/  LDSM.16.M88.4 R132, [R194] ;  /* 0x00000000c284783b */ /* 0x000f2e0000000200 */
[C---:B-1----:R-:W-:Y:S08]  /*c130*/  HMMA.16816.F32 R20, R152.reuse, R160, R20 ;  /* 0x000000a09814723c */ /* 0x042ff00000001814 */
[C---:B------:R-:W-:Y:S01]  /*c140*/  HMMA.16816.F32 R24, R152.reuse, R162, R24 ;  /* 0x000000a29818723c */ /* 0x040fe20000001818 */
[----:B------:R-:W-:Y:S07]  /*c150*/  LDSM.16.M88.4 R160, [R206+0x2000] ;  /* 0x00200000cea0783b */ /* 0x000fee0000000200 */
        /* <DEDUP_REMOVED lines=13> */
[C---:B------:R-:W-:Y:S08]  /*c230*/  HMMA.16816.F32 R28, R168.reuse, R148, R28 ;  /* 0x00000094a81c723c */ /* 0x040ff0000000181c */
[----:B------:R-:W-:Y:S01]  /*c240*/  HMMA.16816.F32 R32, R168, R150, R32 ;  /* 0x00000096a820723c */ /* 0x000fe20000001820 */
[----:B------:R-:W2:Y:S06]  /*c250*/  LDSM.16.M88.4 R148, [R203+0x9800] ;  /* 0x00980000cb94783b */ /* 0x000eac0000000200 */
[----:B------:R-:W2:Y:S01]  /*c260*/  LDSM.16.M88.4 R168, [R205+0x2000] ;  /* 0x00200000cda8783b */ /* 0x000ea20000000200 */
[C---:B------:R-:W-:Y:S08]  /*c270*/  HMMA.16816.F32 R4, R176.reuse, R180, R4 ;  /* 0x000000b4b004723c */ /* 0x040ff00000001804 */
[C---:B------:R-:W-:Y:S01]  /*c280*/  HMMA.16816.F32 R8, R176.reuse, R182, R8 ;  /* 0x000000b6b008723c */ /* 0x040fe20000001808 */
[----:B------:R-:W-:Y:S07]  /*c290*/  LDSM.16.M88.4 R180, [R209+0xa000] ;  /* 0x00a00000d1b4783b */ /* 0x000fee0000000200 */
[C---:B----4-:R-:W-:Y:S08]  /*c2a0*/  HMMA.16816.F32 R12, R176.reuse, R132, R12 ;  /* 0x00000084b00c723c */ /* 0x050ff0000000180c */
[C---:B------:R-:W-:Y:S01]  /*c2b0*/  HMMA.16816.F32 R16, R176.reuse, R134, R16 ;  /* 0x00000086b010723c */ /* 0x040fe20000001810 */
[----:B------:R-:W4:Y:S07]  /*c2c0*/  LDSM.16.M88.4 R132, [R196+0x2800] ;  /* 0x00280000c484783b */ /* 0x000f2e0000000200 */
[C---:B-1----:R-:W-:Y:S08]  /*c2d0*/  HMMA.16816.F32 R20, R176.reuse, R152, R20 ;  /* 0x00000098b014723c */ /* 0x042ff00000001814 */
        /* <DEDUP_REMOVED lines=24> */
[----:B------:R-:W4:Y:S07]  /*c460*/  LDSM.16.M88.4 R132, [R190] ;  /* 0x00000000be84783b */ /* 0x000f2e0000000200 */
[C---:B-1----:R-:W-:Y:S08]  /*c470*/  HMMA.16816.F32 R20, R168.reuse, R152, R20 ;  /* 0x00000098a814723c */ /* 0x042ff00000001814 */
[C---:B------:R-:W-:Y:S01]  /*c480*/  HMMA.16816.F32 R24, R168.reuse, R154, R24 ;  /* 0x0000009aa818723c */ /* 0x040fe20000001818 */
[----:B------:R-:W1:Y:S07]  /*c490*/  LDSM.16.M88.4 R152, [R189] ;  /* 0x00000000bd98783b */ /* 0x000e6e0000000200 */
        /* <DEDUP_REMOVED lines=18> */
[C---:B------:R-:W-:Y:S08]  /*c5c0*/  HMMA.16816.F32 R8, R160.reuse, R166, R8 ;  /* 0x000000a6a008723c */ /* 0x040ff00000001808 */
[C---:B----4-:R-:W-:Y:S08]  /*c5d0*/  HMMA.16816.F32 R12, R160.reuse, R132, R12 ;  /* 0x00000084a00c723c */ /* 0x050ff0000000180c */
[C---:B------:R-:W-:Y:S01]  /*c5e0*/  HMMA.16816.F32 R16, R160.reuse, R134, R16 ;  /* 0x00000086a010723c */ /* 0x040fe20000001810 */
[----:B------:R-:W4:Y:S07]  /*c5f0*/  LDSM.16.M88.4 R132, [R196+0x4800] ;  /* 0x00480000c484783b */ /* 0x000f2e0000000200 */
[C---:B-1----:R-:W-:Y:S08]  /*c600*/  HMMA.16816.F32 R20, R160.reuse, R152, R20 ;  /* 0x00000098a014723c */ /* 0x042ff00000001814 */
        /* <DEDUP_REMOVED lines=10> */
[C---:B------:R-:W-:Y:S08]  /*c6b0*/  HMMA.16816.F32 R28, R168.reuse, R148, R28 ;  /* 0x00000094a81c723c */ /* 0x040ff0000000181c */
[----:B------:R-:W-:Y:S08]  /*c6c0*/  HMMA.16816.F32 R32, R168, R150, R32 ;  /* 0x00000096a820723c */ /* 0x000ff00000001820 */
[C---:B------:R-:W-:Y:S08]  /*c6d0*/  HMMA.16816.F32 R4, R176.reuse, R180, R4 ;  /* 0x000000b4b004723c */ /* 0x040ff00000001804 */
[C---:B------:R-:W-:Y:S08]  /*c6e0*/  HMMA.16816.F32 R8, R176.reuse, R182, R8 ;  /* 0x000000b6b008723c */ /* 0x040ff00000001808 */
[C---:B----4-:R-:W-:Y:S08]  /*c6f0*/  HMMA.16816.F32 R12, R176.reuse, R132, R12 ;  /* 0x00000084b00c723c */ /* 0x050ff0000000180c */
[C---:B------:R-:W-:Y:S04]  /*c700*/  HMMA.16816.F32 R16, R176.reuse, R134, R16 ;  /* 0x00000086b010723c */ /* 0x040fe80000001810 */
[----:B------:R-:W-:Y:S02]  /*c710*/  FMUL.FTZ R235, R4, c[0x0][0x2ec] ;  /* 0x0000bb0004eb7a20 */ /* 0x000fe40000410000 */
[----:B------:R-:W-:Y:S02]  /*c720*/  FMUL.FTZ R237, R5, c[0x0][0x2ec] ;  /* 0x0000bb0005ed7a20 */ /* 0x000fe40000410000 */
[C---:B-1----:R-:W-:Y:S02]  /*c730*/  HMMA.16816.F32 R20, R176.reuse, R140, R20 ;  /* 0x0000008cb014723c */ /* 0x042fe40000001814 */
[----:B------:R-:W1:Y:S02]  /*c740*/  MUFU.TANH R235, R235 ;  /* 0x000000eb00eb7308 */ /* 0x000e640000002400 */
[----:B------:R-:W-:Y:S02]  /*c750*/  FMUL.FTZ R239, R6, c[0x0][0x2ec] ;  /* 0x0000bb0006ef7a20 */ /* 0x000fe40000410000 */
[----:B------:R-:W-:Y:S02]  /*c760*/  FMUL.FTZ R241, R7, c[0x0][0x2ec] ;  /* 0x0000bb0007f17a20 */ /* 0x000fe40000410000 */
[----:B------:R-:W-:Y:S01]  /*c770*/  FMUL.FTZ R132, R12, c[0x0][0x2ec] ;  /* 0x0000bb000c847a20 */ /* 0x000fe20000410000 */
[C---:B------:R-:W-:Y:S03]  /*c780*/  HMMA.16816.F32 R24, R176.reuse, R142, R24 ;  /* 0x0000008eb018723c */ /* 0x040fe60000001818 */
[----:B------:R2:W3:Y:S01]  /*c790*/  MUFU.TANH R162, R132 ;  /* 0x0000008400a27308 */ /* 0x0004e20000002400 */
[----:B------:R-:W-:Y:S02]  /*c7a0*/  FMUL.FTZ R243, R8, c[0x0][0x2ec] ;  /* 0x0000bb0008f37a20 */ /* 0x000fe40000410000 */
[----:B-----5:R-:W-:Y:S02]  /*c7b0*/  FMUL.FTZ R245, R9, c[0x0][0x2ec] ;  /* 0x0000bb0009f57a20 */ /* 0x020fe40000410000 */
[----:B------:R-:W-:Y:S04]  /*c7c0*/  FMUL.FTZ R247, R10, c[0x0][0x2ec] ;  /* 0x0000bb000af77a20 */ /* 0x000fe80000410000 */
[----:B------:R-:W-:Y:S01]  /*c7d0*/  FMUL.FTZ R249, R11, c[0x0][0x2ec] ;  /* 0x0000bb000bf97a20 */ /* 0x000fe20000410000 */
[----:B------:R-:W4:Y:S01]  /*c7e0*/  MUFU.TANH R237, R237 ;  /* 0x000000ed00ed7308 */ /* 0x000f220000002400 */
[----:B------:R-:W-:Y:S02]  /*c7f0*/  FMUL.FTZ R251, R13, c[0x0][0x2ec] ;  /* 0x0000bb000dfb7a20 */ /* 0x000fe40000410000 */
[----:B------:R-:W-:Y:S02]  /*c800*/  FMUL.FTZ R233, R20, c[0x0][0x2ec] ;  /* 0x0000bb0014e97a20 */ /* 0x000fe40000410000 */
[----:B------:R-:W-:Y:S02]  /*c810*/  FMUL.FTZ R234, R23, c[0x0][0x2ec] ;  /* 0x0000bb0017ea7a20 */ /* 0x000fe40000410000 */
[----:B------:R-:W-:Y:S02]  /*c820*/  FMUL.FTZ R244, R22, c[0x0][0x2ec] ;  /* 0x0000bb0016f47a20 */ /* 0x000fe40000410000 */
[----:B------:R-:W-:Y:S01]  /*c830*/  FMUL.FTZ R238, R14, c[0x0][0x2ec] ;  /* 0x0000bb000eee7a20 */ /* 0x000fe20000410000 */
[----:B------:R5:W1:Y:S01]  /*c840*/  MUFU.TANH R160, R233 ;  /* 0x000000e900a07308 */ /* 0x000a620000002400 */
[----:B------:R-:W-:Y:S02]  /*c850*/  FMUL.FTZ R236, R15, c[0x0][0x2ec] ;  /* 0x0000bb000fec7a20 */ /* 0x000fe40000410000 */
[----:B------:R-:W-:Y:S01]  /*c860*/  FMUL.FTZ R2, R16, c[0x0][0x2ec] ;  /* 0x0000bb0010027a20 */ /* 0x000fe20000410000 */
[----:B--2---:R-:W2:Y:S01]  /*c870*/  LDSM.16.M88.4 R132, [R196+0x5800] ;  /* 0x00580000c484783b */ /* 0x004ea20000000200 */
[----:B------:R-:W-:Y:S04]  /*c880*/  DEPBAR.LE SB0, 0x0 ;  /* 0x000080000000791a */ /* 0x000fe80000000000 */
[----:B------:R-:W-:Y:S01]  /*c890*/  FMUL.FTZ R240, R17, c[0x0][0x2ec] ;  /* 0x0000bb0011f07a20 */ /* 0x000fe20000410000 */
[----:B------:R-:W1:Y:S01]  /*c8a0*/  MUFU.TANH R155, R234 ;  /* 0x000000ea009b7308 */ /* 0x000e620000002400 */
[----:B------:R-:W-:Y:S01]  /*c8b0*/  BAR.SYNC.DEFER_BLOCKING 0x0 ;  /* 0x0000000000007b1d */ /* 0x000fe20000010000 */
[----:B------:R-:W-:Y:S02]  /*c8c0*/  FMUL.FTZ R242, R18, c[0x0][0x2ec] ;  /* 0x0000bb0012f27a20 */ /* 0x000fe40000410000 */
[----:B------:R-:W-:Y:S02]  /*c8d0*/  FMUL.FTZ R137, R19, c[0x0][0x2ec] ;  /* 0x0000bb0013897a20 */ /* 0x000fe40000410000 */
[----:B------:R-:W-:Y:S02]  /*c8e0*/  FMUL.FTZ R246, R21, c[0x0][0x2ec] ;  /* 0x0000bb0015f67a20 */ /* 0x000fe40000410000 */
[----:B------:R-:W-:Y:S02]  /*c8f0*/  FMUL.FTZ R250, R24, c[0x0][0x2ec] ;  /* 0x0000bb0018fa7a20 */ /* 0x000fe40000410000 */
[----:B------:R-:W1:Y:S01]  /*c900*/  MUFU.TANH R157, R244 ;  /* 0x000000f4009d7308 */ /* 0x000e620000002400 */
[----:B------:R-:W-:Y:S02]  /*c910*/  FMUL.FTZ R248, R25, c[0x0][0x2ec] ;  /* 0x0000bb0019f87a20 */ /* 0x000fe40000410000 */
[----:B-----5:R-:W-:Y:S07]  /*c920*/  FMUL.FTZ R233, R26, c[0x0][0x2ec] ;  /* 0x0000bb001ae97a20 */ /* 0x020fee0000410000 */
[----:B------:R5:W1:Y:S10]  /*c930*/  MUFU.TANH R153, R233 ;  /* 0x000000e900997308 */ /* 0x000a740000002400 */
[----:B------:R-:W1:Y:S01]  /*c940*/  MUFU.TANH R239, R239 ;  /* 0x000000ef00ef7308 */ /* 0x000e620000002400 */
[C---:B--2---:R-:W-:Y:S09]  /*c950*/  HMMA.16816.F32 R28, R176.reuse, R132, R28 ;  /* 0x00000084b01c723c */ /* 0x044ff2000000181c */
[----:B------:R-:W2:Y:S03]  /*c960*/  MUFU.TANH R241, R241 ;  /* 0x000000f100f17308 */ /* 0x000ea60000002400 */
[----:B------:R-:W-:Y:S01]  /*c970*/  FMUL.FTZ R133, R27, c[0x0][0x2ec] ;  /* 0x0000bb001b857a20 */ /* 0x000fe20000410000 */
[----:B------:R-:W-:Y:S03]  /*c980*/  HMMA.16816.F32 R32, R176, R134, R32 ;  /* 0x00000086b020723c */ /* 0x000fe60000001820 */
[----:B-----5:R-:W-:Y:S03]  /*c990*/  MOV R233, R139 ;  /* 0x0000008b00e97202 */ /* 0x020fe60000000f00 */
[----:B------:R5:W1:Y:S06]  /*c9a0*/  MUFU.TANH R151, R133 ;  /* 0x0000008500977308 */ /* 0x000a6c0000002400 */
[----:B------:R-:W-:Y:S04]  /*c9b0*/  FMUL.FTZ R134, R29, c[0x0][0x2ec] ;  /* 0x0000bb001d867a20 */ /* 0x000fe80000410000 */
[----:B------:R-:W1:Y:S01]  /*c9c0*/  MUFU.TANH R243, R243 ;  /* 0x000000f300f37308 */ /* 0x000e620000002400 */
[----:B------:R-:W-:Y:S02]  /*c9d0*/  FMUL.FTZ R132, R28, c[0x0][0x2ec] ;  /* 0x0000bb001c847a20 */ /* 0x000fe40000410000 */
[----:B------:R-:W-:Y:S02]  /*c9e0*/  FMUL.FTZ R234, R31, c[0x0][0x2ec] ;  /* 0x0000bb001fea7a20 */ /* 0x000fe40000410000 */
[----:B------:R-:W-:Y:S03]  /*c9f0*/  FMUL.FTZ R244, R30, c[0x0][0x2ec] ;  /* 0x0000bb001ef47a20 */ /* 0x000fe60000410000 */
[----:B------:R-:W-:Y:S02]  /*ca00*/  FMUL.FTZ R135, R34, c[0x0][0x2ec] ;  /* 0x0000bb0022877a20 */ /* 0x000fe40000410000 */
[----:B------:R1:W1:Y:S01]  /*ca10*/  MUFU.TANH R148, R134 ;  /* 0x0000008600947308 */ /* 0x0002620000002400 */
[----:B-----5:R-:W-:Y:S09]  /*ca20*/  FMUL.FTZ R133, R32, c[0x0][0x2ec] ;  /* 0x0000bb0020857a20 */ /* 0x020ff20000410000 */
[----:B------:R5:W2:Y:S10]  /*ca30*/  MUFU.TANH R150, R132 ;  /* 0x0000008400967308 */ /* 0x000ab40000002400 */
[----:B------:R2:W2:Y:S01]  /*ca40*/  MUFU.TANH R147, R234 ;  /* 0x000000ea00937308 */ /* 0x0004a20000002400 */
[----:B-1----:R-:W-:Y:S09]  /*ca50*/  FMUL.FTZ R134, R35, c[0x0][0x2ec] ;  /* 0x0000bb0023867a20 */ /* 0x002ff20000410000 */
[----:B------:R-:W1:Y:S01]  /*ca60*/  MUFU.TANH R245, R245 ;  /* 0x000000f500f57308 */ /* 0x000e620000002400 */
[----:B-----5:R-:W-:Y:S09]  /*ca70*/  FMUL.FTZ R132, R33, c[0x0][0x2ec] ;  /* 0x0000bb0021847a20 */ /* 0x020ff20000410000 */
[----:B------:R-:W1:Y:S01]  /*ca80*/  MUFU.TANH R247, R247 ;  /* 0x000000f700f77308 */ /* 0x000e620000002400 */
[----:B--2---:R-:W-:Y:S09]  /*ca90*/  MOV R234, R138 ;  /* 0x0000008a00ea7202 */ /* 0x004ff20000000f00 */
[----:B------:R-:W2:Y:S10]  /*caa0*/  MUFU.TANH R249, R249 ;  /* 0x000000f900f97308 */ /* 0x000eb40000002400 */
[----:B------:R-:W1:Y:S10]  /*cab0*/  MUFU.TANH R251, R251 ;  /* 0x000000fb00fb7308 */ /* 0x000e740000002400 */
[----:B------:R-:W1:Y:S10]  /*cac0*/  MUFU.TANH R238, R238 ;  /* 0x000000ee00ee7308 */ /* 0x000e740000002400 */
[----:B------:R-:W1:Y:S10]  /*cad0*/  MUFU.TANH R236, R236 ;  /* 0x000000ec00ec7308 */ /* 0x000e740000002400 */
[----:B------:R-:W1:Y:S10]  /*cae0*/  MUFU.TANH R2, R2 ;  /* 0x0000000200027308 */ /* 0x000e740000002400 */
[----:B------:R-:W1:Y:S10]  /*caf0*/  MUFU.TANH R240, R240 ;  /* 0x000000f000f07308 */ /* 0x000e740000002400 */
[----:B------:R-:W1:Y:S10]  /*cb00*/  MUFU.TANH R242, R242 ;  /* 0x000000f200f27308 */ /* 0x000e740000002400 */
[----:B------:R-:W1:Y:S10]  /*cb10*/  MUFU.TANH R137, R137 ;  /* 0x0000008900897308 */ /* 0x000e740000002400 */
[----:B------:R1:W1:Y:S10]  /*cb20*/  MUFU.TANH R158, R246 ;  /* 0x000000f6009e7308 */ /* 0x0002740000002400 */
[----:B------:R1:W1:Y:S10]  /*cb30*/  MUFU.TANH R156, R250 ;  /* 0x000000fa009c7308 */ /* 0x0002740000002400 */
[----:B------:R1:W1:Y:S10]  /*cb40*/  MUFU.TANH R154, R248 ;  /* 0x000000f8009a7308 */ /* 0x0002740000002400 */
[----:B------:R1:W1:Y:S10]  /*cb50*/  MUFU.TANH R149, R244 ;  /* 0x000000f400957308 */ /* 0x0002740000002400 */
[----:B------:R1:W1:Y:S10]  /*cb60*/  MUFU.TANH R146, R133 ;  /* 0x0000008500927308 */ /* 0x0002740000002400 */
[----:B------:R1:W1:Y:S10]  /*cb70*/  MUFU.TANH R144, R132 ;  /* 0x0000008400907308 */ /* 0x0002740000002400 */
[----:B------:R-:W1:Y:S10]  /*cb80*/  MUFU.TANH R135, R135 ;  /* 0x0000008700877308 */ /* 0x000e740000002400 */
[----:B------:R-:W1:Y:S01]  /*cb90*/  MUFU.TANH R134, R134 ;  /* 0x0000008600867308 */ /* 0x000e620000002400 */
        /* <DEDUP_REMOVED lines=64> */
.L_x_2221:
        /* <DEDUP_REMOVED lines=89> */
.L_x_2220:
[----:B--234-:R-:W-:Y:S01]  /*d530*/  IADD3 R5, R219, -0x1, RZ ;  /* 0xffffffffdb057810 */ /* 0x01cfe20007ffe0ff */
[----:B------:R-:W-:Y:S03]  /*d540*/  LDSM.16.MT88.4 R28, [R201+0xc000] ;  /* 0x00c00000c91c783b */ /* 0x000fe60000004200 */
        /* <DEDUP_REMOVED lines=10> */
[C---:B------:R-:W-:Y:S02]  /*d5f0*/  IADD3 R5, R4.reuse, 0x19, RZ ;  /* 0x0000001904057810 */ /* 0x040fe40007ffe0ff */
        /* <DEDUP_REMOVED lines=15> */
[----:B------:R-:W2:Y:S02]  /*d6f0*/  I2F R9, R9 ;  /* 0x0000000900097306 */ /* 0x000ea40000201400 */
[C---:B-12---:R-:W-:Y:S02]  /*d700*/  FFMA.FTZ R149, R0.reuse, R9, R149 ;  /* 0x0000000900957223 */ /* 0x046fe40000010095 */
[CC--:B------:R-:W-:Y:S02]  /*d710*/  FFMA.FTZ R239, R0.reuse, R12.reuse, R239 ;  /* 0x0000000c00ef7223 */ /* 0x0c0fe400000100ef */
[----:B------:R-:W-:Y:S01]  /*d720*/  FFMA.FTZ R235, R0, R12, R235 ;  /* 0x0000000c00eb7223 */ /* 0x000fe200000100eb */
[----:B------:R-:W-:Y:S01]  /*d730*/  IADD3 R12, R4, 0x38, RZ ;  /* 0x00000038040c7810 */ /* 0x000fe20007ffe0ff */
[C---:B------:R-:W-:Y:S02]  /*d740*/  FFMA.FTZ R241, R0.reuse, R10, R241 ;  /* 0x0000000a00f17223 */ /* 0x040fe400000100f1 */
[CC--:B------:R-:W-:Y:S02]  /*d750*/  FFMA.FTZ R243, R0.reuse, R8.reuse, R243 ;  /* 0x0000000800f37223 */ /* 0x0c0fe400000100f3 */
[C---:B------:R-:W-:Y:S01]  /*d760*/  FFMA.FTZ R247, R0.reuse, R8, R247 ;  /* 0x0000000800f77223 */ /* 0x040fe200000100f7 */
[----:B------:R-:W-:Y:S01]  /*d770*/  FMNMX.FTZ R8, R239, R3, !PT ;  /* 0x00000003ef087209 */ /* 0x000fe20007810000 */
[C---:B------:R-:W-:Y:S01]  /*d780*/  FFMA.FTZ R237, R0.reuse, R10, R237 ;  /* 0x0000000a00ed7223 */ /* 0x040fe200000100ed */
[----:B------:R-:W-:Y:S01]  /*d790*/  FMNMX.FTZ R10, R235, R136, !PT ;  /* 0x00000088eb0a7209 */ /* 0x000fe20007810000 */
[C---:B------:R-:W-:Y:S01]  /*d7a0*/  FFMA.FTZ R249, R0.reuse, R6, R249 ;  /* 0x0000000600f97223 */ /* 0x040fe200000100f9 */
[----:B------:R-:W-:Y:S01]  /*d7b0*/  FMNMX.FTZ R8, R241, R8, !PT ;  /* 0x00000008f1087209 */ /* 0x000fe20007810000 */
[CC--:B------:R-:W-:Y:S01]  /*d7c0*/  FFMA.FTZ R143, R0.reuse, R15.reuse, R238 ;  /* 0x0000000f008f7223 */ /* 0x0c0fe200000100ee */
        /* <DEDUP_REMOVED lines=9> */
[CC--:B------:R-:W-:Y:S01]  /*d860*/  FFMA.FTZ R139, R0.reuse, R17.reuse, R242 ;  /* 0x00000011008b7223 */ /* 0x0c0fe200000100f2 */
[----:B------:R-:W-:Y:S01]  /*d870*/  FMNMX.FTZ R8, R143, R8, !PT ;  /* 0x000000088f087209 */ /* 0x000fe20007810000 */
[----:B------:R-:W-:Y:S01]  /*d880*/  FFMA.FTZ R140, R0, R17, R2 ;  /* 0x00000011008c7223 */ /* 0x000fe20000010002 */
[----:B------:R-:W-:Y:S01]  /*d890*/  IADD3 R6, R4, 0x31, RZ ;  /* 0x0000003104067810 */ /* 0x000fe20007ffe0ff */
[CC--:B------:R-:W-:Y:S01]  /*d8a0*/  FFMA.FTZ R137, R0.reuse, R5.reuse, R137 ;  /* 0x0000000500897223 */ /* 0x0c0fe20000010089 */
[----:B------:R-:W-:Y:S01]  /*d8b0*/  FMNMX.FTZ R8, R141, R8, !PT ;  /* 0x000000088d087209 */ /* 0x000fe20007810000 */
[----:B------:R-:W-:Y:S01]  /*d8c0*/  FFMA.FTZ R138, R0, R5, R240 ;  /* 0x00000005008a7223 */ /* 0x000fe200000100f0 */
[----:B------:R-:W-:Y:S01]  /*d8d0*/  FMNMX.FTZ R21, R162, R21, !PT ;  /* 0x00000015a2157209 */ /* 0x000fe20007810000 */
[----:B------:R-:W1:Y:S01]  /*d8e0*/  I2F R15, R6 ;  /* 0x00000006000f7306 */ /* 0x000e620000201400 */
[----:B------:R-:W-:Y:S01]  /*d8f0*/  FMNMX.FTZ R8, R139, R8, !PT ;  /* 0x000000088b087209 */ /* 0x000fe20007810000 */
[----:B------:R-:W-:Y:S01]  /*d900*/  FFMA.FTZ R157, R0, R19, R157 ;  /* 0x00000013009d7223 */ /* 0x000fe2000001009d */
[----:B------:R-:W-:Y:S01]  /*d910*/  FMNMX.FTZ R21, R142, R21, !PT ;  /* 0x000000158e157209 */ /* 0x000fe20007810000 */
[----:B------:R-:W-:Y:S01]  /*d920*/  FFMA.FTZ R155, R0, R13, R155 ;  /* 0x0000000d009b7223 */ /* 0x000fe2000001009b */
[----:B------:R-:W-:Y:S01]  /*d930*/  IADD3 R5, R4, 0x39, RZ ;  /* 0x0000003904057810 */ /* 0x000fe20007ffe0ff */
[C---:B------:R-:W-:Y:S01]  /*d940*/  FFMA.FTZ R160, R0.reuse, R19, R160 ;  /* 0x0000001300a07223 */ /* 0x040fe200000100a0 */
[----:B------:R-:W-:Y:S01]  /*d950*/  FMNMX.FTZ R8, R137, R8, !PT ;  /* 0x0000000889087209 */ /* 0x000fe20007810000 */
[----:B------:R-:W-:Y:S01]  /*d960*/  FFMA.FTZ R153, R0, R11, R153 ;  /* 0x0000000b00997223 */ /* 0x000fe20000010099 */
[----:B------:R-:W-:Y:S01]  /*d970*/  FMNMX.FTZ R21, R140, R21, !PT ;  /* 0x000000158c157209 */ /* 0x000fe20007810000 */
[----:B------:R-:W2:Y:S01]  /*d980*/  I2F R17, R12 ;  /* 0x0000000c00117306 */ /* 0x000ea20000201400 */
[----:B------:R-:W-:Y:S01]  /*d990*/  FMNMX.FTZ R8, R157, R8, !PT ;  /* 0x000000089d087209 */ /* 0x000fe20007810000 */
[----:B------:R-:W-:Y:S01]  /*d9a0*/  FFMA.FTZ R158, R0, R13, R158 ;  /* 0x0000000d009e7223 */ /* 0x000fe2000001009e */
[----:B------:R-:W-:Y:S01]  /*d9b0*/  FMNMX.FTZ R21, R138, R21, !PT ;  /* 0x000000158a157209 */ /* 0x000fe20007810000 */
[C---:B------:R-:W-:Y:S01]  /*d9c0*/  FFMA.FTZ R151, R0.reuse, R7, R151 ;  /* 0x0000000700977223 */ /* 0x040fe20000010097 */
[----:B------:R-:W-:Y:S01]  /*d9d0*/  FMNMX.FTZ R8, R155, R8, !PT ;  /* 0x000000089b087209 */ /* 0x000fe20007810000 */
[----:B------:R-:W-:Y:S01]  /*d9e0*/  FFMA.FTZ R156, R0, R11, R156 ;  /* 0x0000000b009c7223 */ /* 0x000fe2000001009c */
[----:B------:R-:W-:Y:S01]  /*d9f0*/  FMNMX.FTZ R21, R160, R21, !PT ;  /* 0x00000015a0157209 */ /* 0x000fe20007810000 */
[----:B------:R-:W-:Y:S01]  /*da00*/  FFMA.FTZ R154, R0, R7, R154 ;  /* 0x00000007009a7223 */ /* 0x000fe2000001009a */
[----:B------:R-:W-:Y:S01]  /*da10*/  FMNMX.FTZ R8, R153, R8, !PT ;  /* 0x0000000899087209 */ /* 0x000fe20007810000 */
[----:B------:R-:W3:Y:S01]  /*da20*/  I2F R5, R5 ;  /* 0x0000000500057306 */ /* 0x000ee20000201400 */
[----:B------:R-:W-:Y:S01]  /*da30*/  FMNMX.FTZ R21, R158, R21, !PT ;  /* 0x000000159e157209 */ /* 0x000fe20007810000 */
[C---:B------:R-:W-:Y:S01]  /*da40*/  FFMA.FTZ R150, R0.reuse, R9, R150 ;  /* 0x0000000900967223 */ /* 0x040fe20000010096 */
[----:B------:R-:W-:Y:S01]  /*da50*/  FMNMX.FTZ R8, R151, R8, !PT ;  /* 0x0000000897087209 */ /* 0x000fe20007810000 */
[----:B-1----:R-:W-:Y:S01]  /*da60*/  FFMA.FTZ R147, R0, R15, R147 ;  /* 0x0000000f00937223 */ /* 0x002fe20000010093 */
[----:B------:R-:W-:Y:S01]  /*da70*/  FMNMX.FTZ R21, R156, R21, !PT ;  /* 0x000000159c157209 */ /* 0x000fe20007810000 */
[----:B------:R-:W-:Y:S01]  /*da80*/  FFMA.FTZ R148, R0, R15, R148 ;  /* 0x0000000f00947223 */ /* 0x000fe20000010094 */
[----:B------:R-:W-:Y:S02]  /*da90*/  FMNMX.FTZ R2, R149, R8, !PT ;  /* 0x0000000895027209 */ /* 0x000fe40007810000 */
[----:B------:R-:W-:Y:S02]  /*daa0*/  FMNMX.FTZ R21, R154, R21, !PT ;  /* 0x000000159a157209 */ /* 0x000fe40007810000 */
[----:B------:R-:W-:Y:S02]  /*dab0*/  FMNMX.FTZ R2, R147, R2, !PT ;  /* 0x0000000293027209 */ /* 0x000fe40007810000 */
[----:B------:R-:W-:Y:S01]  /*dac0*/  FMNMX.FTZ R21, R150, R21, !PT ;  /* 0x0000001596157209 */ /* 0x000fe20007810000 */
[CC--:B--2---:R-:W-:Y:S01]  /*dad0*/  FFMA.FTZ R135, R0.reuse, R17.reuse, R135 ;  /* 0x0000001100877223 */ /* 0x0c4fe20000010087 */
[----:B------:R-:W-:Y:S01]  /*dae0*/  LDSM.16.MT88.4 R12, [R204+0xc000] ;  /* 0x00c00000cc0c783b */ /* 0x000fe20000004200 */
[----:B------:R-:W-:Y:S01]  /*daf0*/  FFMA.FTZ R146, R0, R17, R146 ;  /* 0x0000001100927223 */ /* 0x000fe20000010092 */
[----:B------:R-:W-:Y:S02]  /*db00*/  FMNMX.FTZ R21, R148, R21, !PT ;  /* 0x0000001594157209 */ /* 0x000fe40007810000 */
[----:B------:R-:W-:Y:S02]  /*db10*/  FMNMX.FTZ R7, R135, R2, !PT ;  /* 0x0000000287077209 */ /* 0x000fe40007810000 */
[----:B------:R-:W-:Y:S01]  /*db20*/  FMNMX.FTZ R21, R146, R21, !PT ;  /* 0x0000001592157209 */ /* 0x000fe20007810000 */
[CC--:B---3--:R-:W-:Y:S02]  /*db30*/  FFMA.FTZ R134, R0.reuse, R5.reuse, R134 ;  /* 0x0000000500867223 */ /* 0x0c8fe40000010086 */
[----:B------:R-:W-:Y:S03]  /*db40*/  FFMA.FTZ R144, R0, R5, R144 ;  /* 0x0000000500907223 */ /* 0x000fe60000010090 */
[----:B------:R-:W-:Y:S02]  /*db50*/  FMNMX.FTZ R4, R134, R7, !PT ;  /* 0x0000000786047209 */ /* 0x000fe40007810000 */
[----:B------:R-:W-:Y:S02]  /*db60*/  FMNMX.FTZ R9, R144, R21, !PT ;  /* 0x0000001590097209 */ /* 0x000fe40007810000 */
[----:B------:R-:W-:Y:S08]  /*db70*/  LDSM.16.MT88.4 R20, [R202+0xc000] ;  /* 0x00c00000ca14783b */ /* 0x000ff00000004200 */
[----:B------:R-:W1:Y:S08]  /*db80*/  SHFL.BFLY PT, R7, R4, 0x2, 0x1f ;  /* 0x0c401f0004077f89 */ /* 0x000e7000000e0000 */
        /* <DEDUP_REMOVED lines=13> */
[C---:B------:R-:W-:Y:S02]  /*dc60*/  FMUL.FTZ R145, R133.reuse, c[0x0][0x23c] ;  /* 0x00008f0085917a20 */ /* 0x040fe40000410000 */
[----:B------:R-:W-:Y:S02]  /*dc70*/  FADD.FTZ R3, -R133, R136 ;  /* 0x0000008885037221 */ /* 0x000fe40000010100 */
[--C-:B------:R-:W-:Y:S01]  /*dc80*/  FFMA.FTZ R175, R239, c[0x0][0x23c], -R152.reuse ;  /* 0x00008f00efaf7a23 */ /* 0x100fe20000010898 */
[----:B------:R-:W-:Y:S01]  /*dc90*/  FSEL R145, R145, RZ, P1 ;  /* 0x000000ff91917208 */ /* 0x000fe20000800000 */
[--C-:B------:R-:W-:Y:S01]  /*dca0*/  FFMA.FTZ R170, R241, c[0x0][0x23c], -R152.reuse ;  /* 0x00008f00f1aa7a23 */ /* 0x100fe20000010898 */
[----:B------:R-:W1:Y:S01]  /*dcb0*/  MUFU.EX2 R2, R2 ;  /* 0x0000000200027308 */ /* 0x000e620000000800 */
[--C-:B------:R-:W-:Y:S01]  /*dcc0*/  FFMA.FTZ R169, R247, c[0x0][0x23c], -R152.reuse ;  /* 0x00008f00f7a97a23 */ /* 0x100fe20000010898 */
[----:B------:R-:W-:Y:S01]  /*dcd0*/  ISETP.GT.AND P1, PT, R219, 0x1, PT ;  /* 0x00000001db00780c */ /* 0x000fe20003f24270 */
[--C-:B------:R-:W-:Y:S02]  /*dce0*/  FFMA.FTZ R168, R249, c[0x0][0x23c], -R152.reuse ;  /* 0x00008f00f9a87a23 */ /* 0x100fe40000010898 */
[--C-:B------:R-:W-:Y:S02]  /*dcf0*/  FFMA.FTZ R174, R235, c[0x0][0x23c], -R145.reuse ;  /* 0x00008f00ebae7a23 */ /* 0x100fe40000010891 */
[--C-:B------:R-:W-:Y:S02]  /*dd00*/  FFMA.FTZ R173, R237, c[0x0][0x23c], -R145.reuse ;  /* 0x00008f00edad7a23 */ /* 0x100fe40000010891 */
[--C-:B------:R-:W-:Y:S01]  /*dd10*/  FFMA.FTZ R172, R243, c[0x0][0x23c], -R145.reuse ;  /* 0x00008f00f3ac7a23 */ /* 0x100fe20000010891 */
[----:B------:R-:W-:Y:S01]  /*dd20*/  MUFU.EX2 R175, R175 ;  /* 0x000000af00af7308 */ /* 0x000fe20000000800 */
[--C-:B------:R-:W-:Y:S02]  /*dd30*/  FFMA.FTZ R171, R245, c[0x0][0x23c], -R145.reuse ;  /* 0x00008f00f5ab7a23 */ /* 0x100fe40000010891 */
[----:B------:R-:W-:Y:S02]  /*dd40*/  FMUL.FTZ R4, R3, c[0x0][0x23c] ;  /* 0x00008f0003047a20 */ /* 0x000fe40000410000 */
[--C-:B------:R-:W-:Y:S02]  /*dd50*/  FFMA.FTZ R176, R143, c[0x0][0x23c], -R152.reuse ;  /* 0x00008f008fb07a23 */ /* 0x100fe40000010898 */
[--C-:B------:R-:W-:Y:S02]  /*dd60*/  FFMA.FTZ R177, R141, c[0x0][0x23c], -R152.reuse ;  /* 0x00008f008db17a23 */ /* 0x100fe40000010898 */
        /* <DEDUP_REMOVED lines=15> */
[----:B------:R-:W-:Y:S02]  /*de60*/  FMUL.FTZ R35, R2, R103 ;  /* 0x0000006702237220 */ /* 0x000fe40000410000 */
[C---:B--2---:R-:W-:Y:S02]  /*de70*/  FMUL.FTZ R4, R3.reuse, R128 ;  /* 0x0000008003047220 */ /* 0x044fe40000410000 */
[C---:B------:R-:W-:Y:S02]  /*de80*/  FMUL.FTZ R5, R3.reuse, R129 ;  /* 0x0000008103057220 */ /* 0x040fe40000410000 */
[C---:B------:R-:W-:Y:S01]  /*de90*/  FMUL.FTZ R8, R3.reuse, R124 ;  /* 0x0000007c03087220 */ /* 0x040fe20000410000 */
[----:B------:R-:W2:Y:S01]  /*dea0*/  MUFU.EX2 R168, R168 ;  /* 0x000000a800a87308 */ /* 0x000ea20000000800 */
[C---:B------:R-:W-:Y:S02]  /*deb0*/  FMUL.FTZ R9, R3.reuse, R125 ;  /* 0x0000007d03097220 */ /* 0x040fe40000410000 */
[C---:B------:R-:W-:Y:S01]  /*dec0*/  FMUL.FTZ R16, R3.reuse, R116 ;  /* 0x0000007403107220 */ /* 0x040fe20000410000 */
[----:B-1----:R-:W-:Y:S01]  /*ded0*/  F2FP.PACK_AB R129, R170, R175 ;  /* 0x000000afaa81723e */ /* 0x002fe200000000ff */
[C---:B------:R-:W-:Y:S01]  /*dee0*/  FMUL.FTZ R17, R3.reuse, R117 ;  /* 0x0000007503117220 */ /* 0x040fe20000410000 */
[----:B------:R-:W-:Y:S01]  /*def0*/  LDSM.16.MT88.4 R124, [R204+0xe800] ;  /* 0x00e80000cc7c783b */ /* 0x000fe20000004200 */
[C---:B------:R-:W-:Y:S02]  /*df00*/  FMUL.FTZ R24, R3.reuse, R108 ;  /* 0x0000006c03187220 */ /* 0x040fe40000410000 */
[C---:B------:R-:W-:Y:S01]  /*df10*/  FMUL.FTZ R25, R3.reuse, R109 ;  /* 0x0000006d03197220 */ /* 0x040fe20000410000 */
[----:B------:R-:W-:Y:S01]  /*df20*/  MUFU.EX2 R174, R174 ;  /* 0x000000ae00ae7308 */ /* 0x000fe20000000800 */
[C---:B------:R-:W-:Y:S02]  /*df30*/  FMUL.FTZ R32, R3.reuse, R100 ;  /* 0x0000006403207220 */ /* 0x040fe40000410000 */
[----:B------:R-:W-:Y:S01]  /*df40*/  FMUL.FTZ R33, R3, R101 ;  /* 0x0000006503217220 */ /* 0x000fe20000410000 */
[----:B------:R-:W-:Y:S01]  /*df50*/  LDSM.16.MT88.4 R108, [R200+0xe000] ;  /* 0x00e00000c86c783b */ /* 0x000fe20000004200 */
[--C-:B------:R-:W-:Y:S02]  /*df60*/  FFMA.FTZ R181, R142, c[0x0][0x23c], -R145.reuse ;  /* 0x00008f008eb57a23 */ /* 0x100fe40000010891 */
[--C-:B------:R-:W-:Y:S02]  /*df70*/  FFMA.FTZ R182, R140, c[0x0][0x23c], -R145.reuse ;  /* 0x00008f008cb67a23 */ /* 0x100fe40000010891 */
[--C-:B------:R-:W-:Y:S01]  /*df80*/  FFMA.FTZ R183, R138, c[0x0][0x23c], -R145.reuse ;  /* 0x00008f008ab77a23 */ /* 0x100fe20000010891 */
[----:B------:R-:W1:Y:S01]  /*df90*/  MUFU.EX2 R173, R173 ;  /* 0x000000ad00ad7308 */ /* 0x000e620000000800 */
[--C-:B------:R-:W-:Y:S01]  /*dfa0*/  FFMA.FTZ R184, R157, c[0x0][0x23c], -R152.reuse ;  /* 0x00008f009db87a23 */ /* 0x100fe20000010898 */
[----:B------:R-:W-:Y:S01]  /*dfb0*/  LDSM.16.MT88.4 R100, [R201+0xe000] ;  /* 0x00e00000c964783b */ /* 0x000fe20000004200 */
[--C-:B------:R-:W-:Y:S01]  /*dfc0*/  FFMA.FTZ R185, R155, c[0x0][0x23c], -R152.reuse ;  /* 0x00008f009bb97a23 */ /* 0x100fe20000010898 */
[----:B--2---:R-:W-:Y:S01]  /*dfd0*/  F2FP.PACK_AB R131, R168, R169 ;  /* 0x000000a9a883723e */ /* 0x004fe200000000ff */
[--C-:B------:R-:W-:Y:S02]  /*dfe0*/  FFMA.FTZ R186, R153, c[0x0][0x23c], -R152.reuse ;  /* 0x00008f0099ba7a23 */ /* 0x100fe40000010898 */
[--C-:B------:R-:W-:Y:S02]  /*dff0*/  FFMA.FTZ R187, R151, c[0x0][0x23c], -R152.reuse ;  /* 0x00008f0097bb7a23 */ /* 0x100fe40000010898 */
[--C-:B------:R-:W-:Y:S01]  /*e000*/  FFMA.FTZ R235, R160, c[0x0][0x23c], -R145.reuse ;  /* 0x00008f00a0eb7a23 */ /* 0x100fe20000010891 */
[----:B------:R-:W-:Y:S01]  /*e010*/  MUFU.EX2 R172, R172 ;  /* 0x000000ac00ac7308 */ /* 0x000fe20000000800 */
[----:B------:R-:W-:Y:S01]  /*e020*/  LDSM.16.MT88.4 R116, [R202+0xc800] ;  /* 0x00c80000ca74783b */ /* 0x000fe20000004200 */
[--C-:B------:R-:W-:Y:S02]  /*e030*/  FFMA.FTZ R236, R158, c[0x0][0x23c], -R145.reuse ;  /* 0x00008f009eec7a23 */ /* 0x100fe40000010891 */
[--C-:B------:R-:W-:Y:S02]  /*e040*/  FFMA.FTZ R237, R156, c[0x0][0x23c], -R145.reuse ;  /* 0x00008f009ced7a23 */ /* 0x100fe40000010891 */
[--C-:B------:R-:W-:Y:S02]  /*e050*/  FFMA.FTZ R238, R154, c[0x0][0x23c], -R145.reuse ;  /* 0x00008f009aee7a23 */ /* 0x100fe40000010891 */
[--C-:B------:R-:W-:Y:S01]  /*e060*/  FFMA.FTZ R239, R149, c[0x0][0x23c], -R152.reuse ;  /* 0x00008f0095ef7a23 */ /* 0x100fe20000010898 */
[----:B------:R-:W-:Y:S01]  /*e070*/  LDSM.16.MT88.4 R136, [R202+0xe800] ;  /* 0x00e80000ca88783b */ /* 0x000fe20000004200 */
[----:B------:R-:W2:Y:S01]  /*e080*/  MUFU.EX2 R171, R171 ;  /* 0x000000ab00ab7308 */ /* 0x000ea20000000800 */
[--C-:B------:R-:W-:Y:S02]  /*e090*/  FFMA.FTZ R240, R147, c[0x0][0x23c], -R152.reuse ;  /* 0x00008f0093f07a23 */ /* 0x100fe40000010898 */
[--C-:B------:R-:W-:Y:S01]  /*e0a0*/  FFMA.FTZ R241, R150, c[0x0][0x23c], -R145.reuse ;  /* 0x00008f0096f17a23 */ /* 0x100fe20000010891 */
[----:B-1----:R-:W-:Y:S01]  /*e0b0*/  F2FP.PACK_AB R128, R173, R174 ;  /* 0x000000aead80723e */ /* 0x002fe200000000ff */
[--C-:B------:R-:W-:Y:S02]  /*e0c0*/  FFMA.FTZ R242, R148, c[0x0][0x23c], -R145.reuse ;  /* 0x00008f0094f27a23 */ /* 0x100fe40000010891 */
[----:B------:R-:W-:Y:S01]  /*e0d0*/  LDSM.16.MT88.4 R140, [R201+0xe800] ;  /* 0x00e80000c98c783b */ /* 0x000fe20000004200 */
[--C-:B------:R-:W-:Y:S02]  /*e0e0*/  FFMA.FTZ R243, R146, c[0x0][0x23c], -R145.reuse ;  /* 0x00008f0092f37a23 */ /* 0x100fe40000010891 */
[----:B------:R-:W-:Y:S01]  /*e0f0*/  FFMA.FTZ R145, R144, c[0x0][0x23c], -R145 ;  /* 0x00008f0090917a23 */ /* 0x000fe20000010891 */
[----:B------:R-:W-:Y:S01]  /*e100*/  MUFU.EX2 R176, R176 ;  /* 0x000000b000b07308 */ /* 0x000fe20000000800 */
[C---:B------:R-:W-:Y:S02]  /*e110*/  FMUL.FTZ R38, R2.reuse, R38 ;  /* 0x0000002602267220 */ /* 0x040fe40000410000 */
[C---:B------:R-:W-:Y:S01]  /*e120*/  FMUL.FTZ R39, R2.reuse, R39 ;  /* 0x0000002702277220 */ /* 0x040fe20000410000 */
[----:B------:R-:W-:Y:S01]  /*e130*/  LDSM.16.MT88.4 R148, [R204+0xf800] ;  /* 0x00f80000cc94783b */ /* 0x000fe20000004200 */
[C---:B------:R-:W-:Y:S02]  /*e140*/  FMUL.FTZ R36, R3.reuse, R36 ;  /* 0x0000002403247220 */ /* 0x040fe40000410000 */
[----:B------:R-:W-:Y:S02]  /*e150*/  FMUL.FTZ R37, R3, R37 ;  /* 0x0000002503257220 */ /* 0x000fe40000410000 */
[C---:B------:R-:W-:Y:S01]  /*e160*/  FMUL.FTZ R42, R2.reuse, R42 ;  /* 0x0000002a022a7220 */ /* 0x040fe20000410000 */
[----:B------:R1:W-:Y:S01]  /*e170*/  MUFU.EX2 R244, R145 ;  /* 0x0000009100f47308 */ /* 0x0003e20000000800 */
[C---:B------:R-:W-:Y:S01]  /*e180*/  FMUL.FTZ R43, R2.reuse, R43 ;  /* 0x0000002b022b7220 */ /* 0x040fe20000410000 */
[----:B------:R-:W-:Y:S01]  /*e190*/  LDSM.16.MT88.4 R156, [R201+0xf800] ;  /* 0x00f80000c99c783b */ /* 0x000fe20000004200 */
[----:B--2---:R-:W-:Y:S01]  /*e1a0*/  F2FP.PACK_AB R130, R171, R172 ;  /* 0x000000acab82723e */ /* 0x004fe200000000ff */
[C---:B------:R-:W-:Y:S02]  /*e1b0*/  FMUL.FTZ R40, R3.reuse, R40 ;  /* 0x0000002803287220 */ /* 0x040fe40000410000 */
[C---:B------:R-:W-:Y:S02]  /*e1c0*/  FMUL.FTZ R41, R3.reuse, R41 ;  /* 0x0000002903297220 */ /* 0x040fe40000410000 */
[C---:B------:R-:W-:Y:S02]  /*e1d0*/  FMUL.FTZ R46, R2.reuse, R46 ;  /* 0x0000002e022e7220 */ /* 0x040fe40000410000 */
[C---:B------:R-:W-:Y:S01]  /*e1e0*/  HMMA.16816.F32 R4, R128.reuse, R12, R4 ;  /* 0x0000000c8004723c */ /* 0x040fe20000001804 */
[----:B------:R-:W-:Y:S01]  /*e1f0*/  LDSM.16.MT88.4 R160, [R200+0xf800] ;  /* 0x00f80000c8a0783b */ /* 0x000fe20000004200 */
[----:B------:R-:W2:Y:S03]  /*e200*/  MUFU.EX2 R177, R177 ;  /* 0x000000b100b17308 */ /* 0x000ea60000000800 */
[C---:B------:R-:W-:Y:S02]  /*e210*/  FMUL.FTZ R47, R2.reuse, R47 ;  /* 0x0000002f022f7220 */ /* 0x040fe40000410000 */
[C---:B------:R-:W-:Y:S01]  /*e220*/  FMUL.FTZ R12, R3.reuse, R120 ;  /* 0x00000078030c7220 */ /* 0x040fe20000410000 */
[C---:B------:R-:W-:Y:S04]  /*e230*/  HMMA.16816.F32 R8, R128.reuse, R14, R8 ;  /* 0x0000000e8008723c */ /* 0x040fe80000001808 */
[C---:B------:R-:W-:Y:S01]  /*e240*/  FMUL.FTZ R13, R3.reuse, R121 ;  /* 0x00000079030d7220 */ /* 0x040fe20000410000 */
[----:B------:R-:W-:Y:S01]  /*e250*/  MUFU.EX2 R178, R178 ;  /* 0x000000b200b27308 */ /* 0x000fe20000000800 */
[----:B-1----:R-:W-:Y:S01]  /*e260*/  LDSM.16.MT88.4 R144, [R200+0xd800] ;  /* 0x00d80000c890783b */ /* 0x002fe20000004200 */
[C---:B------:R-:W-:Y:S02]  /*e270*/  FMUL.FTZ R14, R2.reuse, R122 ;  /* 0x0000007a020e7220 */ /* 0x040fe40000410000 */
[C---:B------:R-:W-:Y:S03]  /*e280*/  FMUL.FTZ R15, R2.reuse, R123 ;  /* 0x0000007b020f7220 */ /* 0x040fe60000410000 */
[C---:B------:R-:W-:Y:S02]  /*e290*/  FMUL.FTZ R44, R3.reuse, R44 ;  /* 0x0000002c032c7220 */ /* 0x040fe40000410000 */
[----:B------:R-:W1:Y:S01]  /*e2a0*/  LDSM.16.MT88.4 R120, [R200+0xc000] ;  /* 0x00c00000c878783b */ /* 0x000e620000004200 */
[C---:B------:R-:W-:Y:S01]  /*e2b0*/  FMUL.FTZ R45, R3.reuse, R45 ;  /* 0x0000002d032d7220 */ /* 0x040fe20000410000 */
[C---:B------:R-:W-:Y:S01]  /*e2c0*/  HMMA.16816.F32 R12, R128.reuse, R20, R12 ;  /* 0x00000014800c723c */ /* 0x040fe2000000180c */
[----:B------:R-:W-:Y:S02]  /*e2d0*/  MUFU.EX2 R179, R179 ;  /* 0x000000b300b37308 */ /* 0x000fe40000000800 */
[C---:B------:R-:W-:Y:S02]  /*e2e0*/  FMUL.FTZ R50, R2.reuse, R50 ;  /* 0x0000003202327220 */ /* 0x040fe40000410000 */
[C---:B------:R-:W-:Y:S02]  /*e2f0*/  FMUL.FTZ R51, R2.reuse, R51 ;  /* 0x0000003302337220 */ /* 0x040fe40000410000 */
[C---:B------:R-:W-:Y:S01]  /*e300*/  FMUL.FTZ R20, R3.reuse, R112 ;  /* 0x0000007003147220 */ /* 0x040fe20000410000 */
[C---:B------:R-:W-:Y:S03]  /*e310*/  HMMA.16816.F32 R16, R128.reuse, R22, R16 ;  /* 0x000000168010723c */ /* 0x040fe60000001810 */
[----:B------:R-:W-:Y:S01]  /*e320*/  MUFU.EX2 R180, R180 ;  /* 0x000000b400b47308 */ /* 0x000fe20000000800 */
[C---:B------:R-:W-:Y:S02]  /*e330*/  FMUL.FTZ R21, R3.reuse, R113 ;  /* 0x0000007103157220 */ /* 0x040fe40000410000 */
[C---:B------:R-:W-:Y:S02]  /*e340*/  FMUL.FTZ R48, R3.reuse, R48 ;  /* 0x0000003003307220 */ /* 0x040fe40000410000 */
[C---:B------:R-:W-:Y:S04]  /*e350*/  FMUL.FTZ R22, R2.reuse, R114 ;  /* 0x0000007202167220 */ /* 0x040fe80000410000 */
[C---:B------:R-:W-:Y:S01]  /*e360*/  FMUL.FTZ R23, R2.reuse, R115 ;  /* 0x0000007302177220 */ /* 0x040fe20000410000 */
[----:B------:R-:W3:Y:S01]  /*e370*/  MUFU.EX2 R181, R181 ;  /* 0x000000b500b57308 */ /* 0x000ee20000000800 */
[----:B------:R-:W4:Y:S01]  /*e380*/  LDSM.16.MT88.4 R112, [R204+0xe000] ;  /* 0x00e00000cc70783b */ /* 0x000f220000004200 */
[C---:B------:R-:W-:Y:S02]  /*e390*/  FMUL.FTZ R49, R3.reuse, R49 ;  /* 0x0000003103317220 */ /* 0x040fe40000410000 */
[C---:B------:R-:W-:Y:S02]  /*e3a0*/  FMUL.FTZ R54, R2.reuse, R54 ;  /* 0x0000003602367220 */ /* 0x040fe40000410000 */
[C---:B------:R-:W-:Y:S03]  /*e3b0*/  HMMA.16816.F32 R20, R128.reuse, R28, R20 ;  /* 0x0000001c8014723c */ /* 0x040fe60000001814 */
[C---:B------:R-:W-:Y:S01]  /*e3c0*/  FMUL.FTZ R55, R2.reuse, R55 ;  /* 0x0000003702377220 */ /* 0x040fe20000410000 */
[----:B------:R-:W-:Y:S01]  /*e3d0*/  MUFU.EX2 R182, R182 ;  /* 0x000000b600b67308 */ /* 0x000fe20000000800 */
[C---:B------:R-:W-:Y:S02]  /*e3e0*/  FMUL.FTZ R52, R3.reuse, R52 ;  /* 0x0000003403347220 */ /* 0x040fe40000410000 */
[C---:B------:R-:W-:Y:S01]  /*e3f0*/  FMUL.FTZ R28, R3.reuse, R104 ;  /* 0x00000068031c7220 */ /* 0x040fe20000410000 */
[C---:B------:R-:W-:Y:S04]  /*e400*/  HMMA.16816.F32 R24, R128.reuse, R30, R24 ;  /* 0x0000001e8018723c */ /* 0x040fe80000001818 */
[C---:B------:R-:W-:Y:S02]  /*e410*/  FMUL.FTZ R29, R3.reuse, R105 ;  /* 0x00000069031d7220 */ /* 0x040fe40000410000 */
[C---:B------:R-:W-:Y:S01]  /*e420*/  FMUL.FTZ R53, R3.reuse, R53 ;  /* 0x0000003503357220 */ /* 0x040fe20000410000 */
[----:B------:R-:W5:Y:S01]  /*e430*/  MUFU.EX2 R183, R183 ;  /* 0x000000b700b77308 */ /* 0x000f620000000800 */
[C---:B------:R-:W-:Y:S04]  /*e440*/  FMUL.FTZ R30, R2.reuse, R106 ;  /* 0x0000006a021e7220 */ /* 0x040fe80000410000 */
[C---:B------:R-:W-:Y:S02]  /*e450*/  FMUL.FTZ R31, R2.reuse, R107 ;  /* 0x0000006b021f7220 */ /* 0x040fe40000410000 */
[----:B------:R-:W2:Y:S01]  /*e460*/  LDSM.16.MT88.4 R104, [R202+0xe000] ;  /* 0x00e00000ca68783b */ /* 0x000ea20000004200 */
[C---:B------:R-:W-:Y:S02]  /*e470*/  FMUL.FTZ R58, R2.reuse, R58 ;  /* 0x0000003a023a7220 */ /* 0x040fe40000410000 */
[C---:B------:R-:W-:Y:S01]  /*e480*/  FMUL.FTZ R59, R2.reuse, R59 ;  /* 0x0000003b023b7220 */ /* 0x040fe20000410000 */
[----:B------:R-:W-:Y:S01]  /*e490*/  MUFU.EX2 R184, R184 ;  /* 0x000000b800b87308 */ /* 0x000fe20000000800 */
[C---:B-1----:R-:W-:Y:S03]  /*e4a0*/  HMMA.16816.F32 R28, R128.reuse, R120, R28 ;  /* 0x00000078801c723c */ /* 0x042fe6000000181c */
[C---:B------:R-:W-:Y:S02]  /*e4b0*/  FMUL.FTZ R56, R3.reuse, R56 ;  /* 0x0000003803387220 */ /* 0x040fe40000410000 */
[C---:B------:R-:W-:Y:S02]  /*e4c0*/  FMUL.FTZ R57, R3.reuse, R57 ;  /* 0x0000003903397220 */ /* 0x040fe40000410000 */
[C---:B------:R-:W-:Y:S01]  /*e4d0*/  FMUL.FTZ R62, R2.reuse, R62 ;  /* 0x0000003e023e7220 */ /* 0x040fe20000410000 */
[C---:B------:R-:W-:Y:S01]  /*e4e0*/  HMMA.16816.F32 R32, R128.reuse, R122, R32 ;  /* 0x0000007a8020723c */ /* 0x040fe20000001820 */
[----:B------:R-:W-:Y:S01]  /*e4f0*/  LDSM.16.MT88.4 R120, [R200+0xc800] ;  /* 0x00c80000c878783b */ /* 0x000fe20000004200 */
[----:B------:R-:W1:Y:S02]  /*e500*/  MUFU.EX2 R185, R185 ;  /* 0x000000b900b97308 */ /* 0x000e640000000800 */
[C---:B------:R-:W-:Y:S02]  /*e510*/  FMUL.FTZ R63, R2.reuse, R63 ;  /* 0x0000003f023f7220 */ /* 0x040fe40000410000 */
[C---:B------:R-:W-:Y:S02]  /*e520*/  FMUL.FTZ R60, R3.reuse, R60 ;  /* 0x0000003c033c7220 */ /* 0x040fe40000410000 */
[C---:B----4-:R-:W-:Y:S04]  /*e530*/  HMMA.16816.F32 R36, R128.reuse, R112, R36 ;  /* 0x000000708024723c */ /* 0x050fe80000001824 */
[C---:B------:R-:W-:Y:S01]  /*e540*/  FMUL.FTZ R61, R3.reuse, R61 ;  /* 0x0000003d033d7220 */ /* 0x040fe20000410000 */
[----:B------:R-:W-:Y:S01]  /*e550*/  MUFU.EX2 R186, R186 ;  /* 0x000000ba00ba7308 */ /* 0x000fe20000000800 */
[C---:B------:R-:W-:Y:S02]  /*e560*/  FMUL.FTZ R66, R2.reuse, R66 ;  /* 0x0000004202427220 */ /* 0x040fe40000410000 */
[C---:B------:R-:W-:Y:S01]  /*e570*/  HMMA.16816.F32 R40, R128.reuse, R114, R40 ;  /* 0x000000728028723c */ /* 0x040fe20000001828 */
[----:B------:R-:W-:Y:S03]  /*e580*/  LDSM.16.MT88.4 R112, [R204+0xc800] ;  /* 0x00c80000cc70783b */ /* 0x000fe60000004200 */
[C---:B------:R-:W-:Y:S02]  /*e590*/  FMUL.FTZ R67, R2.reuse, R67 ;  /* 0x0000004302437220 */ /* 0x040fe40000410000 */
[C---:B------:R-:W-:Y:S01]  /*e5a0*/  FMUL.FTZ R64, R3.reuse, R64 ;  /* 0x0000004003407220 */ /* 0x040fe20000410000 */
[----:B------:R-:W4:Y:S01]  /*e5b0*/  MUFU.EX2 R187, R187 ;  /* 0x000000bb00bb7308 */ /* 0x000f220000000800 */
[C---:B------:R-:W-:Y:S01]  /*e5c0*/  FMUL.FTZ R65, R3.reuse, R65 ;  /* 0x0000004103417220 */ /* 0x040fe20000410000 */
[C---:B--2---:R-:W-:Y:S03]  /*e5d0*/  HMMA.16816.F32 R44, R128.reuse, R104, R44 ;  /* 0x00000068802c723c */ /* 0x044fe6000000182c */
[C---:B------:R-:W-:Y:S02]  /*e5e0*/  FMUL.FTZ R70, R2.reuse, R70 ;  /* 0x0000004602467220 */ /* 0x040fe40000410000 */
[C---:B------:R-:W-:Y:S03]  /*e5f0*/  FMUL.FTZ R71, R2.reuse, R71 ;  /* 0x0000004702477220 */ /* 0x040fe60000410000 */
[----:B------:R-:W-:Y:S01]  /*e600*/  MUFU.EX2 R235, R235 ;  /* 0x000000eb00eb7308 */ /* 0x000fe20000000800 */
[C---:B------:R-:W-:Y:S01]  /*e610*/  FMUL.FTZ R68, R3.reuse, R68 ;  /* 0x0000004403447220 */ /* 0x040fe20000410000 */
[C---:B------:R-:W-:Y:S01]  /*e620*/  HMMA.16816.F32 R48, R128.reuse, R106, R48 ;  /* 0x0000006a8030723c */ /* 0x040fe20000001830 */
[----:B------:R-:W2:Y:S02]  /*e630*/  LDSM.16.MT88.4 R104, [R204+0x10000] ;  /* 0x01000000cc68783b */ /* 0x000ea40000004200 */
[C---:B------:R-:W-:Y:S02]  /*e640*/  FMUL.FTZ R69, R3.reuse, R69 ;  /* 0x0000004503457220 */ /* 0x040fe40000410000 */
[C---:B------:R-:W-:Y:S03]  /*e650*/  FMUL.FTZ R74, R2.reuse, R74 ;  /* 0x0000004a024a7220 */ /* 0x040fe60000410000 */
[C---:B------:R-:W-:Y:S01]  /*e660*/  HMMA.16816.F32 R52, R128.reuse, R100, R52 ;  /* 0x000000648034723c */ /* 0x040fe20000001834 */
[----:B------:R-:W1:Y:S03]  /*e670*/  MUFU.EX2 R236, R236 ;  /* 0x000000ec00ec7308 */ /* 0x000e660000000800 */
[C---:B------:R-:W-:Y:S02]  /*e680*/  FMUL.FTZ R75, R2.reuse, R75 ;  /* 0x0000004b024b7220 */ /* 0x040fe40000410000 */
[C---:B------:R-:W-:Y:S02]  /*e690*/  FMUL.FTZ R72, R3.reuse, R72 ;  /* 0x0000004803487220 */ /* 0x040fe40000410000 */
[C---:B------:R-:W-:Y:S01]  /*e6a0*/  HMMA.16816.F32 R56, R128.reuse, R102, R56 ;  /* 0x000000668038723c */ /* 0x040fe20000001838 */
[----:B------:R-:W1:Y:S02]  /*e6b0*/  LDSM.16.MT88.4 R100, [R202+0x10000] ;  /* 0x01000000ca64783b */ /* 0x000e640000004200 */
[----:B------:R-:W-:Y:S01]  /*e6c0*/  MUFU.EX2 R237, R237 ;  /* 0x000000ed00ed7308 */ /* 0x000fe20000000800 */
[C---:B------:R-:W-:Y:S02]  /*e6d0*/  FMUL.FTZ R73, R3.reuse, R73 ;  /* 0x0000004903497220 */ /* 0x040fe40000410000 */
[C---:B------:R-:W-:Y:S02]  /*e6e0*/  FMUL.FTZ R78, R2.reuse, R78 ;  /* 0x0000004e024e7220 */ /* 0x040fe40000410000 */
[C---:B------:R-:W-:Y:S04]  /*e6f0*/  HMMA.16816.F32 R60, R128.reuse, R108, R60 ;  /* 0x0000006c803c723c */ /* 0x040fe8000000183c */
[C---:B------:R-:W-:Y:S01]  /*e700*/  FMUL.FTZ R79, R2.reuse, R79 ;  /* 0x0000004f024f7220 */ /* 0x040fe20000410000 */
[----:B------:R-:W1:Y:S01]  /*e710*/  MUFU.EX2 R238, R238 ;  /* 0x000000ee00ee7308 */ /* 0x000e620000000800 */
[C---:B------:R-:W-:Y:S02]  /*e720*/  FMUL.FTZ R76, R3.reuse, R76 ;  /* 0x0000004c034c7220 */ /* 0x040fe40000410000 */
[C---:B------:R-:W-:Y:S01]  /*e730*/  HMMA.16816.F32 R64, R128.reuse, R110, R64 ;  /* 0x0000006e8040723c */ /* 0x040fe20000001840 */
[----:B------:R-:W4:Y:S03]  /*e740*/  LDSM.16.MT88.4 R108, [R201+0x10000] ;  /* 0x01000000c96c783b */ /* 0x000f260000004200 */
[C---:B------:R-:W-:Y:S02]  /*e750*/  FMUL.FTZ R77, R3.reuse, R77 ;  /* 0x0000004d034d7220 */ /* 0x040fe40000410000 */
[C---:B------:R-:W-:Y:S01]  /*e760*/  FMUL.FTZ R82, R2.reuse, R82 ;  /* 0x0000005202527220 */ /* 0x040fe20000410000 */
[----:B------:R-:W-:Y:S01]  /*e770*/  MUFU.EX2 R239, R239 ;  /* 0x000000ef00ef7308 */ /* 0x000fe20000000800 */
[C---:B------:R-:W-:Y:S01]  /*e780*/  FMUL.FTZ R83, R2.reuse, R83 ;  /* 0x0000005302537220 */ /* 0x040fe20000410000 */
[C---:B--2---:R-:W-:Y:S03]  /*e790*/  HMMA.16816.F32 R68, R128.reuse, R104, R68 ;  /* 0x000000688044723c */ /* 0x044fe60000001844 */
[C---:B------:R-:W-:Y:S02]  /*e7a0*/  FMUL.FTZ R80, R3.reuse, R80 ;  /* 0x0000005003507220 */ /* 0x040fe40000410000 */
[C---:B------:R-:W-:Y:S02]  /*e7b0*/  FMUL.FTZ R81, R3.reuse, R81 ;  /* 0x0000005103517220 */ /* 0x040fe40000410000 */
[C---:B------:R-:W-:Y:S01]  /*e7c0*/  FMUL.FTZ R86, R2.reuse, R86 ;  /* 0x0000005602567220 */ /* 0x040fe20000410000 */
[C---:B------:R-:W-:Y:S01]  /*e7d0*/  HMMA.16816.F32 R72, R128.reuse, R106, R72 ;  /* 0x0000006a8048723c */ /* 0x040fe20000001848 */
[----:B------:R-:W2:Y:S01]  /*e7e0*/  LDSM.16.MT88.4 R104, [R200+0x10000] ;  /* 0x01000000c868783b */ /* 0x000ea20000004200 */
[----:B------:R-:W2:Y:S02]  /*e7f0*/  MUFU.EX2 R240, R240 ;  /* 0x000000f000f07308 */ /* 0x000ea40000000800 */
[C---:B------:R-:W-:Y:S02]  /*e800*/  FMUL.FTZ R87, R2.reuse, R87 ;  /* 0x0000005702577220 */ /* 0x040fe40000410000 */
[C---:B------:R-:W-:Y:S02]  /*e810*/  FMUL.FTZ R84, R3.reuse, R84 ;  /* 0x0000005403547220 */ /* 0x040fe40000410000 */
[C---:B-1----:R-:W-:Y:S04]  /*e820*/  HMMA.16816.F32 R76, R128.reuse, R100, R76 ;  /* 0x00000064804c723c */ /* 0x042fe8000000184c */
[----:B------:R-:W-:Y:S01]  /*e830*/  FMUL.FTZ R85, R3, R85 ;  /* 0x0000005503557220 */ /* 0x000fe20000410000 */
[----:B------:R-:W-:Y:S01]  /*e840*/  MUFU.EX2 R241, R241 ;  /* 0x000000f100f17308 */ /* 0x000fe20000000800 */
[C---:B------:R-:W-:Y:S01]  /*e850*/  FMUL.FTZ R90, R2.reuse, R90 ;  /* 0x0000005a025a7220 */ /* 0x040fe20000410000 */
[----:B------:R-:W-:Y:S01]  /*e860*/  F2FP.PACK_AB R101, R177, R176 ;  /* 0x000000b0b165723e */ /* 0x000fe200000000ff */
[C---:B------:R-:W-:Y:S04]  /*e870*/  HMMA.16816.F32 R80, R128.reuse, R102, R80 ;  /* 0x000000668050723c */ /* 0x040fe80000001850 */
[C---:B------:R-:W-:Y:S01]  /*e880*/  FMUL.FTZ R91, R2.reuse, R91 ;  /* 0x0000005b025b7220 */ /* 0x040fe20000410000 */
[----:B---3--:R-:W-:Y:S01]  /*e890*/  F2FP.PACK_AB R100, R181, R180 ;  /* 0x000000b4b564723e */ /* 0x008fe200000000ff */
[----:B------:R-:W-:Y:S01]  /*e8a0*/  FMUL.FTZ R88, R3, R88 ;  /* 0x0000005803587220 */ /* 0x000fe20000410000 */
[----:B------:R-:W-:Y:S01]  /*e8b0*/  F2FP.PACK_AB R103, R179, R178 ;  /* 0x000000b2b367723e */ /* 0x000fe200000000ff */
[C---:B----4-:R-:W-:Y:S01]  /*e8c0*/  HMMA.16816.F32 R84, R128.reuse, R108, R84 ;  /* 0x0000006c8054723c */ /* 0x050fe20000001854 */
[----:B------:R-:W1:Y:S03]  /*e8d0*/  MUFU.EX2 R242, R242 ;  /* 0x000000f200f27308 */ /* 0x000e660000000800 */
[----:B------:R-:W-:Y:S01]  /*e8e0*/  FMUL.FTZ R89, R3, R89 ;  /* 0x0000005903597220 */ /* 0x000fe20000410000 */
[----:B-----5:R-:W-:Y:S01]  /*e8f0*/  F2FP.PACK_AB R102, R183, R182 ;  /* 0x000000b6b766723e */ /* 0x020fe200000000ff */
[C---:B------:R-:W-:Y:S02]  /*e900*/  FMUL.FTZ R94, R2.reuse, R94 ;  /* 0x0000005e025e7220 */ /* 0x040fe40000410000 */
[C---:B------:R-:W-:Y:S03]  /*e910*/  FMUL.FTZ R95, R2.reuse, R95 ;  /* 0x0000005f025f7220 */ /* 0x040fe60000410000 */
[C---:B------:R-:W-:Y:S01]  /*e920*/  HMMA.16816.F32 R88, R128.reuse, R110, R88 ;  /* 0x0000006e8058723c */ /* 0x040fe20000001858 */
[----:B------:R-:W3:Y:S01]  /*e930*/  LDSM.16.MT88.4 R108, [R201+0xc800] ;  /* 0x00c80000c96c783b */ /* 0x000ee20000004200 */
[----:B------:R-:W-:Y:S01]  /*e940*/  MUFU.EX2 R243, R243 ;  /* 0x000000f300f37308 */ /* 0x000fe20000000800 */
[C---:B------:R-:W-:Y:S02]  /*e950*/  FMUL.FTZ R92, R3.reuse, R92 ;  /* 0x0000005c035c7220 */ /* 0x040fe40000410000 */
[C---:B------:R-:W-:Y:S02]  /*e960*/  FMUL.FTZ R93, R3.reuse, R93 ;  /* 0x0000005d035d7220 */ /* 0x040fe40000410000 */
[C---:B------:R-:W-:Y:S02]  /*e970*/  FMUL.FTZ R98, R2.reuse, R98 ;  /* 0x0000006202627220 */ /* 0x040fe40000410000 */
[----:B------:R-:W-:Y:S03]  /*e980*/  FMUL.FTZ R99, R2, R99 ;  /* 0x0000006302637220 */ /* 0x000fe60000410000 */
[C---:B--2---:R-:W-:Y:S03]  /*e990*/  HMMA.16816.F32 R92, R128.reuse, R104, R92 ;  /* 0x00000068805c723c */ /* 0x044fe6000000185c */
[C---:B------:R-:W-:Y:S02]  /*e9a0*/  FMUL.FTZ R96, R3.reuse, R96 ;  /* 0x0000006003607220 */ /* 0x040fe40000410000 */
[----:B------:R-:W-:Y:S02]  /*e9b0*/  FMUL.FTZ R97, R3, R97 ;  /* 0x0000006103617220 */ /* 0x000fe40000410000 */
[--C-:B------:R-:W-:Y:S02]  /*e9c0*/  FFMA.FTZ R135, R135, c[0x0][0x23c], -R152.reuse ;  /* 0x00008f0087877a23 */ /* 0x100fe40000010898 */
[----:B------:R-:W-:Y:S03]  /*e9d0*/  FFMA.FTZ R152, R134, c[0x0][0x23c], -R152 ;  /* 0x00008f0086987a23 */ /* 0x000fe60000010898 */
[----:B------:R-:W-:Y:S01]  /*e9e0*/  HMMA.16816.F32 R96, R128, R106, R96 ;  /* 0x0000006a8060723c */ /* 0x000fe20000001860 */
[----:B------:R-:W2:Y:S01]  /*e9f0*/  LDSM.16.MT88.4 R104, [R200+0xe800] ;  /* 0x00e80000c868783b */ /* 0x000ea20000004200 */
[----:B------:R4:W-:Y:S01]  /*ea00*/  MUFU.EX2 R134, R152 ;  /* 0x0000009800867308 */ /* 0x0009e20000000800 */
[----:B------:R-:W-:Y:S02]  /*ea10*/  FFMA.FTZ R175, R2, R231, R175 ;  /* 0x000000e702af7223 */ /* 0x000fe400000100af */
[----:B------:R-:W-:Y:S01]  /*ea20*/  FFMA.FTZ R174, R3, R232, R174 ;  /* 0x000000e803ae7223 */ /* 0x000fe200000100ae */
[----:B------:R-:W-:Y:S01]  /*ea30*/  MOV R3, R132 ;  /* 0x0000008400037202 */ /* 0x000fe20000000f00 */
[----:B------:R-:W-:Y:S01]  /*ea40*/  FADD.FTZ R170, R170, R175 ;  /* 0x000000afaaaa7221 */ /* 0x000fe20000010000 */
[C---:B------:R-:W-:Y:S01]  /*ea50*/  HMMA.16816.F32 R4, R100.reuse, R112, R4 ;  /* 0x000000706404723c */ /* 0x040fe20000001804 */
[----:B------:R-:W-:Y:S03]  /*ea60*/  LDSM.16.MT88.4 R128, [R202+0xf000] ;  /* 0x00f00000ca80783b */ /* 0x000fe60000004200 */
[----:B------:R-:W5:Y:S01]  /*ea70*/  MUFU.EX2 R135, R135 ;  /* 0x0000008700877308 */ /* 0x000f620000000800 */
[----:B------:R-:W-:Y:S02]  /*ea80*/  FADD.FTZ R173, R173, R174 ;  /* 0x000000aeadad7221 */ /* 0x000fe40000010000 */
[----:B------:R-:W-:Y:S01]  /*ea90*/  FADD.FTZ R169, R169, R170 ;  /* 0x000000aaa9a97221 */ /* 0x000fe20000010000 */
[C---:B------:R-:W-:Y:S01]  /*eaa0*/  HMMA.16816.F32 R8, R100.reuse, R114, R8 ;  /* 0x000000726408723c */ /* 0x040fe20000001808 */
[----:B------:R-:W-:Y:S03]  /*eab0*/  LDSM.16.MT88.4 R112, [R202+0x10800] ;  /* 0x01080000ca70783b */ /* 0x000fe60000004200 */
[----:B------:R-:W-:Y:S02]  /*eac0*/  FADD.FTZ R172, R172, R173 ;  /* 0x000000adacac7221 */ /* 0x000fe40000010000 */
[----:B------:R-:W-:Y:S02]  /*ead0*/  FADD.FTZ R169, R168, R169 ;  /* 0x000000a9a8a97221 */ /* 0x000fe40000010000 */
[C---:B------:R-:W-:Y:S01]  /*eae0*/  HMMA.16816.F32 R12, R100.reuse, R116, R12 ;  /* 0x00000074640c723c */ /* 0x040fe2000000180c */
[----:B----4-:R-:W-:Y:S03]  /*eaf0*/  LDSM.16.MT88.4 R152, [R202+0xf800] ;  /* 0x00f80000ca98783b */ /* 0x010fe60000004200 */
[----:B------:R-:W-:Y:S02]  /*eb00*/  FADD.FTZ R171, R171, R172 ;  /* 0x000000acabab7221 */ /* 0x000fe40000010000 */
[----:B------:R-:W-:Y:S02]  /*eb10*/  FADD.FTZ R176, R176, R169 ;  /* 0x000000a9b0b07221 */ /* 0x000fe40000010000 */
[C---:B------:R-:W-:Y:S01]  /*eb20*/  HMMA.16816.F32 R16, R100.reuse, R118, R16 ;  /* 0x000000766410723c */ /* 0x040fe20000001810 */
[----:B------:R-:W-:Y:S03]  /*eb30*/  LDSM.16.MT88.4 R116, [R201+0x10800] ;  /* 0x01080000c974783b */ /* 0x000fe60000004200 */
[----:B------:R-:W-:Y:S02]  /*eb40*/  FADD.FTZ R180, R180, R171 ;  /* 0x000000abb4b47221 */ /* 0x000fe40000010000 */
[----:B------:R-:W-:Y:S02]  /*eb50*/  FADD.FTZ R177, R177, R176 ;  /* 0x000000b0b1b17221 */ /* 0x000fe40000010000 */
[C---:B---3--:R-:W-:Y:S04]  /*eb60*/  HMMA.16816.F32 R20, R100.reuse, R108, R20 ;  /* 0x0000006c6414723c */ /* 0x048fe80000001814 */
[----:B------:R-:W-:Y:S02]  /*eb70*/  FADD.FTZ R181, R181, R180 ;  /* 0x000000b4b5b57221 */ /* 0x000fe40000010000 */
[----:B------:R-:W-:Y:S02]  /*eb80*/  FADD.FTZ R178, R178, R177 ;  /* 0x000000b1b2b27221 */ /* 0x000fe40000010000 */
[C---:B------:R-:W-:Y:S01]  /*eb90*/  HMMA.16816.F32 R24, R100.reuse, R110, R24 ;  /* 0x0000006e6418723c */ /* 0x040fe20000001818 */
[----:B------:R-:W3:Y:S03]  /*eba0*/  LDSM.16.MT88.4 R108, [R204+0x10800] ;  /* 0x01080000cc6c783b */ /* 0x000ee60000004200 */
[----:B------:R-:W-:Y:S02]  /*ebb0*/  FADD.FTZ R2, R182, R181 ;  /* 0x000000b5b6027221 */ /* 0x000fe40000010000 */
[----:B------:R-:W-:Y:S02]  /*ebc0*/  FADD.FTZ R179, R179, R178 ;  /* 0x000000b2b3b37221 */ /* 0x000fe40000010000 */
        /* <DEDUP_REMOVED lines=39> */
[C---:B---3--:R-:W-:Y:S03]  /*ee40*/  HMMA.16816.F32 R4, R100.reuse, R108, R4 ;  /* 0x0000006c6404723c */ /* 0x048fe60000001804 */
[----:B------:R-:W-:Y:S02]  /*ee50*/  FADD.FTZ R237, R237, R236 ;  /* 0x000000eceded7221 */ /* 0x000fe40000010000 */
[----:B------:R-:W-:Y:S02]  /*ee60*/  FADD.FTZ R186, R187, R186 ;  /* 0x000000babbba7221 */ /* 0x000fe40000010000 */
[----:B------:R-:W-:Y:S01]  /*ee70*/  FADD.FTZ R238, R238, R237 ;  /* 0x000000edeeee7221 */ /* 0x000fe20000010000 */
[C---:B------:R-:W-:Y:S01]  /*ee80*/  HMMA.16816.F32 R8, R100.reuse, R110, R8 ;  /* 0x0000006e6408723c */ /* 0x040fe20000001808 */
[----:B------:R-:W3:Y:S07]  /*ee90*/  LDSM.16.MT88.4 R108, [R204+0x11000] ;  /* 0x01100000cc6c783b */ /* 0x000eee0000004200 */
[C---:B------:R-:W-:Y:S08]  /*eea0*/  HMMA.16816.F32 R12, R100.reuse, R120, R12 ;  /* 0x00000078640c723c */ /* 0x040ff0000000180c */
[C---:B------:R-:W-:Y:S08]  /*eeb0*/  HMMA.16816.F32 R16, R100.reuse, R122, R16 ;  /* 0x0000007a6410723c */ /* 0x040ff00000001810 */
[C---:B----4-:R-:W-:Y:S08]  /*eec0*/  HMMA.16816.F32 R20, R100.reuse, R112, R20 ;  /* 0x000000706414723c */ /* 0x050ff00000001814 */
[C---:B------:R-:W-:Y:S01]  /*eed0*/  HMMA.16816.F32 R24, R100.reuse, R114, R24 ;  /* 0x000000726418723c */ /* 0x040fe20000001818 */
[----:B------:R-:W4:Y:S07]  /*eee0*/  LDSM.16.MT88.4 R112, [R202+0x11000] ;  /* 0x01100000ca70783b */ /* 0x000f2e0000004200 */
[C---:B------:R-:W-:Y:S08]  /*eef0*/  HMMA.16816.F32 R28, R100.reuse, R124, R28 ;  /* 0x0000007c641c723c */ /* 0x040ff0000000181c */
[C---:B------:R-:W-:Y:S01]  /*ef00*/  HMMA.16816.F32 R32, R100.reuse, R126, R32 ;  /* 0x0000007e6420723c */ /* 0x040fe20000001820 */
[----:B------:R-:W-:Y:S07]  /*ef10*/  LDSM.16.MT88.4 R124, [R204+0xd800] ;  /* 0x00d80000cc7c783b */ /* 0x000fee0000004200 */
[C---:B-1----:R-:W-:Y:S08]  /*ef20*/  HMMA.16816.F32 R36, R100.reuse, R116, R36 ;  /* 0x000000746424723c */ /* 0x042ff00000001824 */
[C---:B------:R-:W-:Y:S01]  /*ef30*/  HMMA.16816.F32 R40, R100.reuse, R118, R40 ;  /* 0x000000766428723c */ /* 0x040fe20000001828 */
[----:B------:R-:W1:Y:S07]  /*ef40*/  LDSM.16.MT88.4 R116, [R201+0x11000] ;  /* 0x01100000c974783b */ /* 0x000e6e0000004200 */
[C---:B------:R-:W-:Y:S08]  /*ef50*/  HMMA.16816.F32 R44, R100.reuse, R128, R44 ;  /* 0x00000080642c723c */ /* 0x040ff0000000182c */
[C---:B------:R-:W-:Y:S08]  /*ef60*/  HMMA.16816.F32 R48, R100.reuse, R130, R48 ;  /* 0x000000826430723c */ /* 0x040ff00000001830 */
[C---:B------:R-:W-:Y:S07]  /*ef70*/  HMMA.16816.F32 R52, R100.reuse, R136, R52 ;  /* 0x000000886434723c */ /* 0x040fee0000001834 */
[----:B------:R-:W-:Y:S01]  /*ef80*/  F2FP.PACK_AB R137, R240, R239 ;  /* 0x000000eff089723e */ /* 0x000fe200000000ff */
[C---:B------:R-:W-:Y:S04]  /*ef90*/  HMMA.16816.F32 R56, R100.reuse, R138, R56 ;  /* 0x0000008a6438723c */ /* 0x040fe80000001838 */
[----:B------:R-:W-:Y:S01]  /*efa0*/  F2FP.PACK_AB R136, R242, R241 ;  /* 0x000000f1f288723e */ /* 0x000fe200000000ff */
[----:B------:R-:W-:Y:S02]  /*efb0*/  FADD.FTZ R239, R239, R186 ;  /* 0x000000baefef7221 */ /* 0x000fe40000010000 */
[----:B-----5:R-:W-:Y:S01]  /*efc0*/  F2FP.PACK_AB R139, R134, R135 ;  /* 0x00000087868b723e */ /* 0x020fe200000000ff */
[C---:B--2---:R-:W-:Y:S04]  /*efd0*/  HMMA.16816.F32 R60, R100.reuse, R104, R60 ;  /* 0x00000068643c723c */ /* 0x044fe8000000183c */
[----:B------:R-:W-:Y:S01]  /*efe0*/  F2FP.PACK_AB R138, R244, R243 ;  /* 0x000000f3f48a723e */ /* 0x000fe200000000ff */
[----:B------:R-:W-:Y:S02]  /*eff0*/  FADD.FTZ R241, R241, R238 ;  /* 0x000000eef1f17221 */ /* 0x000fe40000010000 */
[----:B------:R-:W-:Y:S01]  /*f000*/  FADD.FTZ R240, R240, R239 ;  /* 0x000000eff0f07221 */ /* 0x000fe20000010000 */
[C---:B------:R-:W-:Y:S01]  /*f010*/  HMMA.16816.F32 R64, R100.reuse, R106, R64 ;  /* 0x0000006a6440723c */ /* 0x040fe20000001840 */
[----:B------:R-:W2:Y:S03]  /*f020*/  LDSM.16.MT88.4 R104, [R200+0x11000] ;  /* 0x01100000c868783b */ /* 0x000ea60000004200 */
[----:B------:R-:W-:Y:S02]  /*f030*/  FADD.FTZ R242, R242, R241 ;  /* 0x000000f1f2f27221 */ /* 0x000fe40000010000 */
[----:B------:R-:W-:Y:S02]  /*f040*/  FADD.FTZ R135, R135, R240 ;  /* 0x000000f087877221 */ /* 0x000fe40000010000 */
[C---:B---3--:R-:W-:Y:S04]  /*f050*/  HMMA.16816.F32 R68, R100.reuse, R108, R68 ;  /* 0x0000006c6444723c */ /* 0x048fe80000001844 */
[----:B------:R-:W-:Y:S02]  /*f060*/  FADD.FTZ R243, R243, R242 ;  /* 0x000000f2f3f37221 */ /* 0x000fe40000010000 */
[----:B------:R-:W-:Y:S02]  /*f070*/  FADD.FTZ R231, R134, R135 ;  /* 0x0000008786e77221 */ /* 0x000fe40000010000 */
[C---:B------:R-:W-:Y:S01]  /*f080*/  HMMA.16816.F32 R72, R100.reuse, R110, R72 ;  /* 0x0000006e6448723c */ /* 0x040fe20000001848 */
[----:B------:R-:W3:Y:S03]  /*f090*/  LDSM.16.MT88.4 R108, [R202+0xd800] ;  /* 0x00d80000ca6c783b */ /* 0x000ee60000004200 */
[----:B------:R-:W-:Y:S04]  /*f0a0*/  FADD.FTZ R232, R244, R243 ;  /* 0x000000f3f4e87221 */ /* 0x000fe80000010000 */
[C---:B----4-:R-:W-:Y:S08]  /*f0b0*/  HMMA.16816.F32 R76, R100.reuse, R112, R76 ;  /* 0x00000070644c723c */ /* 0x050ff0000000184c */
[C---:B------:R-:W-:Y:S08]  /*f0c0*/  HMMA.16816.F32 R80, R100.reuse, R114, R80 ;  /* 0x000000726450723c */ /* 0x040ff00000001850 */
[C---:B-1----:R-:W-:Y:S08]  /*f0d0*/  HMMA.16816.F32 R84, R100.reuse, R116, R84 ;  /* 0x000000746454723c */ /* 0x042ff00000001854 */
[C---:B------:R-:W-:Y:S08]  /*f0e0*/  HMMA.16816.F32 R88, R100.reuse, R118, R88 ;  /* 0x000000766458723c */ /* 0x040ff00000001858 */
[C---:B--2---:R-:W-:Y:S08]  /*f0f0*/  HMMA.16816.F32 R92, R100.reuse, R104, R92 ;  /* 0x00000068645c723c */ /* 0x044ff0000000185c */
[----:B------:R-:W-:Y:S08]  /*f100*/  HMMA.16816.F32 R96, R100, R106, R96 ;  /* 0x0000006a6460723c */ /* 0x000ff00000001860 */
[C---:B------:R-:W-:Y:S01]  /*f110*/  HMMA.16816.F32 R128, R136.reuse, R124, R4 ;  /* 0x0000007c8880723c */ /* 0x040fe20000001804 */
[----:B------:R-:W1:Y:S07]  /*f120*/  LDSM.16.MT88.4 R4, [R202+0x11800] ;  /* 0x01180000ca04783b */ /* 0x000e6e0000004200 */
[C---:B------:R-:W-:Y:S01]  /*f130*/  HMMA.16816.F32 R124, R136.reuse, R126, R8 ;  /* 0x0000007e887c723c */ /* 0x040fe20000001808 */
[----:B------:R-:W2:Y:S07]  /*f140*/  LDSM.16.MT88.4 R8, [R201+0x11800] ;  /* 0x01180000c908783b */ /* 0x000eae0000004200 */
[C---:B---3--:R-:W-:Y:S01]  /*f150*/  HMMA.16816.F32 R120, R136.reuse, R108, R12 ;  /* 0x0000006c8878723c */ /* 0x048fe2000000180c */
[----:B------:R-:W3:Y:S07]  /*f160*/  LDSM.16.MT88.4 R12, [R200+0x11800] ;  /* 0x01180000c80c783b */ /* 0x000eee0000004200 */
        /* <DEDUP_REMOVED lines=18> */
[C---:B------:R-:W-:Y:S08]  /*f290*/  HMMA.16816.F32 R88, R136.reuse, R10, R88 ;  /* 0x0000000a8858723c */ /* 0x040ff00000001858 */
[C---:B---3--:R-:W-:Y:S08]  /*f2a0*/  HMMA.16816.F32 R92, R136.reuse, R12, R92 ;  /* 0x0000000c885c723c */ /* 0x048ff0000000185c */
[----:B------:R-:W-:Y:S07]  /*f2b0*/  HMMA.16816.F32 R96, R136, R14, R96 ;  /* 0x0000000e8860723c */ /* 0x000fee0000001860 */
[----:B------:R-:W-:Y:S01]  /*f2c0*/  MOV R136, R133 ;  /* 0x0000008500887202 */ /* 0x000fe20000000f00 */
[----:B------:R-:W-:-:S05]  /*f2d0*/  @P1 BRA `(.L_x_2222) ;  /* 0xffffc11000001947 */ /* 0x000fca000383ffff */
.L_x_2218:
        /* <DEDUP_REMOVED lines=257> */
.L_x_2223:
[----:B------:R-:W2:Y:S04]  /*102f0*/  S2R R11, SR_CTAID.Z ;  /* 0x00000000000b7919 */ /* 0x000ea80000002700 */
[----:B-1----:R-:W2:Y:S02]  /*10300*/  S2R R4, SR_CTAID.Y ;  /* 0x0000000000047919 */ /* 0x002ea40000002600 */
[----:B--2---:R-:W-:-:S04]  /*10310*/  IMAD R8, R4, c[0x0][0x1c0], R11 ;  /* 0x0000700004087a24 */ /* 0x004fc800078e020b */
[----:B------:R-:W-:Y:S02]  /*10320*/  IMAD R8, R8, c[0x0][0x214], RZ ;  /* 0x0000850008087a24 */ /* 0x000fe400078e02ff */
.L_x_2224:
        /* <DEDUP_REMOVED lines=53> */
.L_x_2226:
[----:B---34-:R-:W-:Y:S05]  /*10680*/  BSYNC B0 ;  /* 0x0000000000007941 */ /* 0x018fea0003800000 */
.L_x_2225:
        /* <DEDUP_REMOVED lines=36> */
.L_x_2228:
[----:B------:R-:W-:Y:S05]  /*108d0*/  BSYNC B0 ;  /* 0x0000000000007941 */ /* 0x000fea0003800000 */
.L_x_2227:
        /* <DEDUP_REMOVED lines=20> */
.L_x_2230:
[----:B------:R-:W-:Y:S05]  /*10a20*/  BSYNC B0 ;  /* 0x0000000000007941 */ /* 0x000fea0003800000 */
.L_x_2229:
        /* <DEDUP_REMOVED lines=20> */
.L_x_2232:
[----:B------:R-:W-:Y:S05]  /*10b70*/  BSYNC B0 ;  /* 0x0000000000007941 */ /* 0x000fea0003800000 */
.L_x_2231:
        /* <DEDUP_REMOVED lines=20> */
.L_x_2233:
        /* <DEDUP_REMOVED lines=12> */
.L_x_4109:


//--------------------- .text._ZN5flash24flash_fwd_splitkv_kernelI23Flash_fwd_kernel_traitsILi192ELi64ELi64ELi4ELb0ELb0EN7cutlass6half_tE19Flash_kernel_traitsILi192ELi64ELi64ELi4ES3_EELb1ELb0ELb0ELb0ELb1ELb0ELb0ELb1EEEvNS_16Flash_fwd_paramsE --------------------------
	.section	.text._ZN5flash24flash_fwd_splitkv_kernelI23Flash_fwd_kernel_traitsILi192ELi64ELi64ELi4ELb0ELb0EN7cutlass6half_tE19Flash_kernel_traitsILi192ELi64ELi64ELi4ES3_EELb1ELb0ELb0ELb0ELb1ELb0ELb0ELb1EEEvNS_16Flash_fwd_paramsE,"ax",@progbits
	.sectioninfo	@"SHI_REGISTERS=222"
	.align	128
        .global         _ZN5flash24flash_fwd_splitkv_kernelI23Flash_fwd_kernel_traitsILi192ELi64ELi64ELi4ELb0ELb0EN7cutlass6half_tE19Flash_kernel_traitsILi192ELi64ELi64ELi4ES3_EELb1ELb0ELb0ELb0ELb1ELb0ELb0ELb1EEEvNS_16Flash_fwd_paramsE
        .type           _ZN5flash24flash_fwd_splitkv_kernelI23Flash_fwd_kernel_traitsILi192ELi64ELi64ELi4ELb0ELb0EN7cutlass6half_tE19Flash_kernel_traitsILi192ELi64ELi64ELi4ES3_EELb1ELb0ELb0ELb0ELb1ELb0ELb0ELb1EEEvNS_16Flash_fwd_paramsE,@function
        .size           _ZN5flash24flash_fwd_splitkv_kernelI23Flash_fwd_kernel_traitsILi192ELi64ELi64ELi4ELb0ELb0EN7cutlass6half_tE19Flash_kernel_traitsILi192ELi64ELi64ELi4ES3_EELb1ELb0ELb0ELb0ELb1ELb0ELb0ELb1EEEvNS_16Flash_fwd_paramsE,(.L_x_4110 - _ZN5flash24flash_fwd_splitkv_kernelI23Flash_fwd_kernel_traitsILi192ELi64ELi64ELi4ELb0ELb0EN7cutlass6half_tE19Flash_kernel_traitsILi192ELi64ELi64ELi4ES3_EELb1ELb0ELb0ELb0ELb1ELb0ELb0ELb1EEEvNS_16Flash_fwd_paramsE)
        .other          _ZN5flash24flash_fwd_splitkv_kernelI23Flash_fwd_kernel_traitsILi192ELi64ELi64ELi4ELb0ELb0EN7cutlass6half_tE19Flash_kernel_traitsILi192ELi64ELi64ELi4ES3_EELb1ELb0ELb0ELb0ELb1ELb0ELb0ELb1EEEvNS_16Flash_fwd_paramsE,@"STO_CUDA_ENTRY STV_DEFAULT"
_ZN5flash24flash_fwd_splitkv_kernelI23Flash_fwd_kernel_traitsILi192ELi64ELi64ELi4ELb0ELb0EN7cutlass6half_tE19Flash_kernel_traitsILi192ELi64ELi64ELi4ES3_EELb1ELb0ELb0ELb0ELb1ELb0ELb0ELb1EEEvNS_16Flash_fwd_paramsE:
.text._ZN5flash24flash_fwd_splitkv_kernelI23Flash_fwd_kernel_traitsILi192ELi64ELi64ELi4ELb0ELb0EN7cutlass6half_tE19Flash_kernel_traitsILi192ELi64ELi64ELi4ES3_EELb1ELb0ELb0ELb0ELb1ELb0ELb0ELb1EEEvNS_16Flash_fwd_paramsE:
[----:B------:R-:W-:Y:S02]  /*0000*/  MOV R1, c[0x0][0x28] ;  /* 0x00000a0000017a02 */ /* 0x000fe40000000f00 */
[----:B------:R-:W1:Y:S01]  /*0010*/  S2R R0, SR_CTAID.Y ;  /* 0x0000000000007919 */ /* 0x000e620000002600 */
[----:B------:R-:W-:Y:S01]  /*0020*/  ISETP.NE.U32.AND P1, PT, RZ, c[0x0][0x240], PT ;  /* 0x00009000ff007a0c */ /* 0x000fe20003f25070 */
[----:B------:R-:W-:Y:S01]  /*0030*/  IMAD.MOV.U32 R3, RZ, RZ, 0x4 ;  /* 0x00000004ff037424 */ /* 0x000fe200078e00ff */
[----:B------:R-:W-:Y:S01]  /*0040*/  ISETP.NE.U32.AND P5, PT, RZ, c[0x0][0x250], PT ;  /* 0x00009400ff007a0c */ /* 0x000fe20003fa5070 */
[----:B------:R-:W-:Y:S01]  /*0050*/  IMAD.MOV.U32 R200, RZ, RZ, -0x1 ;  /* 0xffffffffffc87424 */ /* 0x000fe200078e00ff */
[----:B------:R-:W-:Y:S01]  /*0060*/  ISETP.NE.AND.EX P1, PT, RZ, c[0x0][0x244], PT, P1 ;  /* 0x00009100ff007a0c */ /* 0x000fe20003f25310 */
[----:B------:R-:W-:Y:S01]  /*0070*/  ULDC.64 UR6, c[0x0][0x118] ;  /* 0x0000460000067ab9 */ /* 0x000fe20000000a00 */
[----:B------:R-:W-:Y:S01]  /*0080*/  ISETP.NE.AND.EX P5, PT, RZ, c[0x0][0x254], PT, P5 ;  /* 0x00009500ff007a0c */ /* 0x000fe20003fa5350 */
[----:B------:R-:W-:Y:S01]  /*0090*/  IMAD.MOV.U32 R8, RZ, RZ, RZ ;  /* 0x000000ffff087224 */ /* 0x000fe200078e00ff */
[----:B------:R-:W2:Y:S01]  /*00a0*/  LDC.U8 R2, c[0x0][0x312] ;  /* 0x0000c480ff027b82 */ /* 0x000ea20000000000 */
[----:B------:R-:W-:Y:S01]  /*00b0*/  ISETP.EQ.U32.AND P0, PT, RZ, c[0x0][0x248], PT ;  /* 0x00009200ff007a0c */ /* 0x000fe20003f02070 */
[----:B-1----:R-:W-:-:S04]  /*00c0*/  IMAD.WIDE R6, R0, R3, c[0x0][0x240] ;  /* 0x0000900000067625 */ /* 0x002fc800078e0203 */
[----:B------:R-:W-:-:S03]  /*00d0*/  IMAD.WIDE R150, R0, R3, c[0x0][0x250] ;  /* 0x0000940000967625 */ /* 0x000fc600078e0203 */
[----:B------:R1:W3:Y:S04]  /*00e0*/  @P1 LDG.E R200, [R6.64] ;  /* 0x0000000606c81981 */ /* 0x0002e8000c1e1900 */
[----:B------:R1:W3:Y:S01]  /*00f0*/  @P1 LDG.E R199, [R6.64+0x4] ;  /* 0x0000040606c71981 */ /* 0x0002e2000c1e1900 */
[----:B--2---:R-:W-:-:S03]  /*0100*/  ISETP.NE.AND P2, PT, R2, RZ, PT ;  /* 0x000000ff0200720c */ /* 0x004fc60003f45270 */
[----:B------:R2:W5:Y:S01]  /*0110*/  @P5 LDG.E R8, [R150.64] ;  /* 0x0000000696085981 */ /* 0x000562000c1e1900 */
[----:B------:R-:W-:Y:S01]  /*0120*/  ISETP.EQ.OR.EX P0, PT, RZ, c[0x0][0x24c], !P2, P0 ;  /* 0x00009300ff007a0c */ /* 0x000fe20005702700 */
[----:B------:R-:W-:Y:S02]  /*0130*/  IMAD.MOV.U32 R21, RZ, RZ, -0x1 ;  /* 0xffffffffff157424 */ /* 0x000fe400078e00ff */
[----:B------:R-:W-:Y:S01]  /*0140*/  IMAD.WIDE R4, R0, R3, c[0x0][0x248] ;  /* 0x0000920000047625 */ /* 0x000fe200078e0203 */
[----:B------:R-:W4:Y:S04]  /*0150*/  S2R R25, SR_CTAID.X ;  /* 0x0000000000197919 */ /* 0x000f280000002500 */
[----:B------:R-:W2:Y:S04]  /*0160*/  S2R R148, SR_CTAID.Z ;  /* 0x0000000000947919 */ /* 0x000ea80000002700 */
[----:B------:R-:W2:Y:S04]  /*0170*/  S2R R58, SR_TID.X ;  /* 0x00000000003a7919 */ /* 0x000ea80000002100 */
[----:B------:R2:W5:Y:S01]  /*0180*/  @!P0 LDG.E R21, [R4.64] ;  /* 0x0000000604158981 */ /* 0x000562000c1e1900 */
[----:B------:R-:W-:-:S04]  /*0190*/  ISETP.NE.U32.AND P0, PT, RZ, c[0x0][0x248], PT ;  /* 0x00009200ff007a0c */ /* 0x000fc80003f05070 */
[----:B------:R-:W-:Y:S02]  /*01a0*/  ISETP.NE.AND.EX P0, PT, RZ, c[0x0][0x24c], PT, P0 ;  /* 0x00009300ff007a0c */ /* 0x000fe40003f05300 */
[----:B------:R-:W-:-:S04]  /*01b0*/  MOV R11, R0 ;  /* 0x00000000000b7202 */ /* 0x000fc80000000f00 */
[--C-:B-1----:R-:W-:Y:S01]  /*01c0*/  SHF.R.S32.HI R6, RZ, 0x1f, R11.reuse ;  /* 0x0000001fff067819 */ /* 0x102fe2000001140b */
[----:B------:R-:W-:Y:S02]  /*01d0*/  IMAD.MOV.U32 R9, RZ, RZ, R11 ;  /* 0x000000ffff097224 */ /* 0x000fe400078e000b */
[----:B---3--:R-:W-:Y:S01]  /*01e0*/  @P1 IMAD.IADD R199, R199, 0x1, -R200 ;  /* 0x00000001c7c71824 */ /* 0x008fe200078e0ac8 */
[----:B------:R-:W-:-:S03]  /*01f0*/  @!P1 MOV R199, c[0x0][0x214] ;  /* 0x0000850000c79a02 */ /* 0x000fc60000000f00 */
[----:B------:R-:W-:Y:S05]  /*0200*/  @!P0 BRA `(.L_x_2234) ;  /* 0x0000004000008947 */ /* 0x000fea0003800000 */
[----:B--2-4-:R-:W2:Y:S02]  /*0210*/  @P2 LDG.E R2, [R4.64+0x4] ;  /* 0x0000040604022981 */ /* 0x014ea4000c1e1900 */
[----:B--2--5:R-:W-:-:S06]  /*0220*/  @P2 IADD3 R69, R2, -R21, RZ ;  /* 0x8000001502452210 */ /* 0x024fcc0007ffe0ff */
[----:B------:R1:W5:Y:S01]  /*0230*/  @!P2 LDG.E R69, [R4.64] ;  /* 0x000000060445a981 */ /* 0x000362000c1e1900 */
[----:B------:R-:W-:Y:S05]  /*0240*/  BRA `(.L_x_2235) ;  /* 0x0000001000007947 */ /* 0x000fea0003800000 */
.L_x_2234:
[----:B--2-4-:R-:W-:Y:S02]  /*0250*/  MOV R69, c[0x0][0x218] ;  /* 0x0000860000457a02 */ /* 0x014fe40000000f00 */
.L_x_2235:
[----:B------:R-:W-:-:S04]  /*0260*/  ISETP.NE.U32.AND P2, PT, RZ, c[0x0][0x258], PT ;  /* 0x00009600ff007a0c */ /* 0x000fc80003f45070 */
[----:B------:R-:W-:-:S13]  /*0270*/  ISETP.NE.AND.EX P2, PT, RZ, c[0x0][0x25c], PT, P2 ;  /* 0x00009700ff007a0c */ /* 0x000fda0003f45320 */
[----:B-1----:R-:W-:-:S06]  /*0280*/  @P2 IMAD.WIDE R4, R0, R3, c[0x0][0x258] ;  /* 0x0000960000042625 */ /* 0x002fcc00078e0203 */
        /* <DEDUP_REMOVED lines=28> */
[----:B------:R-:W-:Y:S01]  /*0450*/  SHF.R.S32.HI R3, RZ, 0x1f, R58 ;  /* 0x0000001fff037819 */ /* 0x000fe2000001143a */
[----:B------:R-:W-:Y:S01]  /*0460*/  BSSY B0, `(.L_x_2237) ;  /* 0x000002a000007945 */ /* 0x000fe20003800000 */
[----:B------:R-:W-:Y:S02]  /*0470*/  ISETP.NE.AND P0, PT, R200, -0x1, PT ;  /* 0xffffffffc800780c */ /* 0x000fe40003f05270 */
[----:B------:R-:W-:Y:S02]  /*0480*/  LEA.HI R2, R3, R58, RZ, 0x3 ;  /* 0x0000003a03027211 */ /* 0x000fe400078f18ff */
[----:B------:R-:W-:Y:S02]  /*0490*/  SHF.R.S32.HI R0, RZ, 0x1f, R60 ;  /* 0x0000001fff007819 */ /* 0x000fe4000001143c */
[----:B------:R-:W-:Y:S02]  /*04a0*/  LOP3.LUT R3, R2, 0x1ffffff8, RZ, 0xc0, !PT ;  /* 0x1ffffff802037812 */ /* 0x000fe400078ec0ff */
[----:B------:R-:W-:-:S02]  /*04b0*/  IADD3 R199, -R60, R199, RZ ;  /* 0x000000c73cc77210 */ /* 0x000fc40007ffe1ff */
[----:B------:R-:W-:Y:S01]  /*04c0*/  IADD3 R4, -R3, R58, RZ ;  /* 0x0000003a03047210 */ /* 0x000fe20007ffe1ff */
[----:B------:R-:W-:Y:S01]  /*04d0*/  IMAD R3, R0, c[0x0][0x1e8], RZ ;  /* 0x00007a0000037a24 */ /* 0x000fe200078e02ff */
[----:B------:R-:W-:Y:S01]  /*04e0*/  SHF.R.S32.HI R2, RZ, 0x3, R2 ;  /* 0x00000003ff027819 */ /* 0x000fe20000011402 */
[----:B------:R-:W-:Y:S01]  /*04f0*/  @!P0 IMAD R6, R6, c[0x0][0x1e0], RZ ;  /* 0x0000780006068a24 */ /* 0x000fe200078e02ff */
[----:B------:R-:W-:Y:S01]  /*0500*/  SHF.L.U32 R4, R4, 0x3, RZ ;  /* 0x0000000304047819 */ /* 0x000fe200000006ff */
[----:B------:R-:W-:Y:S01]  /*0510*/  @!P0 IMAD.WIDE.U32 R12, R11, c[0x0][0x1e0], RZ ;  /* 0x000078000b0c8a25 */ /* 0x000fe200078e00ff */
[----:B------:R-:W-:Y:S02]  /*0520*/  SHF.R.S32.HI R0, RZ, 0x1f, R148 ;  /* 0x0000001fff007819 */ /* 0x000fe40000011494 */
[----:B------:R-:W-:Y:S01]  /*0530*/  SHF.R.S32.HI R5, RZ, 0x1f, R4 ;  /* 0x0000001fff057819 */ /* 0x000fe20000011404 */
[----:B------:R-:W-:Y:S01]  /*0540*/  @P0 IMAD.WIDE.U32 R8, R200, c[0x0][0x1e8], RZ ;  /* 0x00007a00c8080a25 */ /* 0x000fe200078e00ff */
[----:B------:R-:W-:-:S03]  /*0550*/  @!P0 MOV R8, R12 ;  /* 0x0000000c00088202 */ /* 0x000fc60000000f00 */
[----:B------:R-:W-:Y:S02]  /*0560*/  @!P0 IMAD R6, R11, c[0x0][0x1e4], R6 ;  /* 0x000079000b068a24 */ /* 0x000fe400078e0206 */
[----:B------:R-:W-:-:S04]  /*0570*/  IMAD.WIDE.U32 R4, R60, c[0x0][0x1e8], R4 ;  /* 0x00007a003c047a25 */ /* 0x000fc800078e0004 */
[----:B------:R-:W-:Y:S02]  /*0580*/  @P0 IMAD R200, R200, c[0x0][0x1ec], R9 ;  /* 0x00007b00c8c80a24 */ /* 0x000fe400078e0209 */
[----:B------:R-:W-:Y:S01]  /*0590*/  @!P0 IMAD.IADD R200, R13, 0x1, R6 ;  /* 0x000000010dc88824 */ /* 0x000fe200078e0206 */
[----:B------:R-:W-:Y:S01]  /*05a0*/  IADD3 R8, P0, R8, R4, RZ ;  /* 0x0000000408087210 */ /* 0x000fe20007f1e0ff */
[----:B------:R-:W-:Y:S01]  /*05b0*/  IMAD R3, R60, c[0x0][0x1ec], R3 ;  /* 0x00007b003c037a24 */ /* 0x000fe200078e0203 */
[----:B------:R-:W-:Y:S01]  /*05c0*/  SHF.R.S32.HI R4, RZ, 0x1f, R2 ;  /* 0x0000001fff047819 */ /* 0x000fe20000011402 */
[----:B------:R-:W-:-:S03]  /*05d0*/  IMAD R7, R0, c[0x0][0x1f0], RZ ;  /* 0x00007c0000077a24 */ /* 0x000fc600078e02ff */
[----:B------:R-:W-:Y:S01]  /*05e0*/  IADD3.X R9, R200, R5, R3, P0, !PT ;  /* 0x00000005c8097210 */ /* 0x000fe200007fe403 */
[----:B------:R-:W-:Y:S01]  /*05f0*/  IMAD R3, R11, c[0x0][0x1c0], R148 ;  /* 0x000070000b037a24 */ /* 0x000fe200078e0294 */
[----:B------:R-:W-:Y:S01]  /*0600*/  ISETP.GE.AND P0, PT, R2, R199, PT ;  /* 0x000000c70200720c */ /* 0x000fe20003f06270 */
[C---:B------:R-:W-:Y:S02]  /*0610*/  IMAD R7, R148.reuse, c[0x0][0x1f4], R7 ;  /* 0x00007d0094077a24 */ /* 0x040fe400078e0207 */
[----:B------:R-:W-:-:S04]  /*0620*/  IMAD.WIDE.U32 R148, R148, c[0x0][0x1f0], R8 ;  /* 0x00007c0094947a25 */ /* 0x000fc800078e0008 */
[----:B------:R-:W-:Y:S02]  /*0630*/  IMAD R3, R3, c[0x0][0x214], R60 ;  /* 0x0000850003037a24 */ /* 0x000fe400078e023c */
[----:B------:R-:W-:-:S04]  /*0640*/  IMAD.IADD R13, R149, 0x1, R7 ;  /* 0x00000001950d7824 */ /* 0x000fc800078e0207 */
        /* <DEDUP_REMOVED lines=11> */
.L_x_2238:
[----:B------:R-:W-:Y:S05]  /*0700*/  BSYNC B0 ;  /* 0x0000000000007941 */ /* 0x000fea0003800000 */
.L_x_2237:
        /* <DEDUP_REMOVED lines=17> */
.L_x_2240:
[----:B------:R-:W-:Y:S05]  /*0820*/  BSYNC B0 ;  /* 0x0000000000007941 */ /* 0x000fea0003800000 */
.L_x_2239:
        /* <DEDUP_REMOVED lines=17> */
.L_x_2242:
[----:B------:R-:W-:Y:S05]  /*0940*/  BSYNC B0 ;  /* 0x0000000000007941 */ /* 0x000fea0003800000 */
.L_x_2241:
[----:B-1----:R-:W-:Y:S01]  /*0950*/  IADD3 R10, R2, 0x30, RZ ;  /* 0x00000030020a7810 */ /* 0x002fe20007ffe0ff */
[----:B------:R-:W-:Y:S03]  /*0960*/  BSSY B0, `(.L_x_2243) ;  /* 0x000000f000007945 */ /* 0x000fe60003800000 */
[----:B------:R-:W-:-:S13]  /*0970*/  ISETP.GE.AND P0, PT, R10, R199, PT ;  /* 0x000000c70a00720c */ /* 0x000fda0003f06270 */
[----:B------:R-:W-:Y:S05]  /*0980*/  @P0 BRA `(.L_x_2244) ;  /* 0x000000c000000947 */ /* 0x000fea0003800000 */
        /* <DEDUP_REMOVED lines=12> */
.L_x_2244:
[----:B------:R-:W-:Y:S05]  /*0a50*/  BSYNC B0 ;  /* 0x0000000000007941 */ /* 0x000fea0003800000 */
.L_x_2243:
[----:B------:R-:W-:-:S04]  /*0a60*/  LOP3.LUT P4, RZ, R58, 0x7, RZ, 0xc0, !PT ;  /* 0x000000073aff7812 */ /* 0x000fc8000788c0ff */
[-C--:B------:R-:W-:Y:S02]  /*0a70*/  ISETP.GE.OR P3, PT, R2, R199.reuse, P4 ;  /* 0x000000c70200720c */ /* 0x080fe40002766670 */
[-C--:B------:R-:W-:Y:S02]  /*0a80*/  ISETP.GE.OR P2, PT, R8, R199.reuse, P4 ;  /* 0x000000c70800720c */ /* 0x080fe40002746670 */
[-C--:B------:R-:W-:Y:S02]  /*0a90*/  ISETP.GE.OR P1, PT, R6, R199.reuse, P4 ;  /* 0x000000c70600720c */ /* 0x080fe40002726670 */
[C---:B------:R-:W-:Y:S02]  /*0aa0*/  IADD3 R2, P0, R3.reuse, R2, RZ ;  /* 0x0000000203027210 */ /* 0x040fe40007f1e0ff */
[----:B------:R-:W-:Y:S02]  /*0ab0*/  ISETP.GE.OR P4, PT, R10, R199, P4 ;  /* 0x000000c70a00720c */ /* 0x000fe40002786670 */
[----:B------:R-:W-:-:S02]  /*0ac0*/  LEA.HI.X.SX32 R3, R3, R4, 0x1, P0 ;  /* 0x0000000403037211 */ /* 0x000fc400000f0eff */
[----:B------:R-:W-:-:S04]  /*0ad0*/  LEA R4, P0, R2, c[0x0][0x200], 0x2 ;  /* 0x0000800002047a11 */ /* 0x000fc800078010ff */
        /* <DEDUP_REMOVED lines=8> */
[----:B--2---:R-:W-:-:S05]  /*0b60*/  MOV R3, 0x7f800000 ;  /* 0x7f80000000037802 */ /* 0x004fca0000000f00 */
[----:B------:R-:W-:Y:S01]  /*0b70*/  STG.E [R4.64+0xc0], R3 ;  /* 0x0000c00304007986 */ /* 0x000fe2000c101906 */
[----:B------:R-:W-:Y:S05]  /*0b80*/  EXIT ;  /* 0x000000000000794d */ /* 0x000fea0003800000 */
.L_x_2236:
[----:B------:R-:W-:Y:S02]  /*0b90*/  ISETP.NE.U32.AND P0, PT, RZ, c[0x0][0x2b8], PT ;  /* 0x0000ae00ff007a0c */ /* 0x000fe40003f05070 */
        /* <DEDUP_REMOVED lines=22> */
[----:B-----5:R-:W1:Y:S02]  /*0d00*/  F2I.FTZ.U32.TRUNC.NTZ R11, R10 ;  /* 0x0000000a000b7305 */ /* 0x020e64000021f000 */
        /* <DEDUP_REMOVED lines=43> */
[----:B------:R-:W-:Y:S01]  /*0fc0*/  ISETP.GE.AND P0, PT, R2, RZ, PT ;  /* 0x000000ff0200720c */ /* 0x000fe20003f06270 */
[----:B------:R-:W-:-:S06]  /*0fd0*/  IMAD R2, R5, c[0x0][0x198], RZ ;  /* 0x0000660005027a24 */ /* 0x000fcc00078e02ff */
        /* <DEDUP_REMOVED lines=8> */
[C---:B------:R-:W-:Y:S02]  /*1060*/  IMAD R7, R0.reuse, c[0x0][0x184], R7 ;  /* 0x0000610000077a24 */ /* 0x040fe400078e0207 */
[----:B------:R-:W-:-:S03]  /*1070*/  IMAD.WIDE.U32 R12, R0, c[0x0][0x188], RZ ;  /* 0x00006200000c7a25 */ /* 0x000fc600078e00ff */
[----:B------:R-:W-:Y:S01]  /*1080*/  IADD3 R11, R11, R7, RZ ;  /* 0x000000070b0b7210 */ /* 0x000fe20007ffe0ff */
[C---:B------:R-:W-:Y:S01]  /*1090*/  IMAD R7, R17.reuse, c[0x0][0x19c], R2 ;  /* 0x0000670011077a24 */ /* 0x040fe200078e0202 */
[----:B------:R-:W-:Y:S01]  /*10a0*/  SHF.R.S32.HI R2, RZ, 0x1f, R4 ;  /* 0x0000001fff027819 */ /* 0x000fe20000011404 */
[----:B------:R-:W-:Y:S01]  /*10b0*/  IMAD R21, R0, c[0x0][0x18c], R21 ;  /* 0x0000630000157a24 */ /* 0x000fe200078e0215 */
[----:B------:R-:W-:Y:S01]  /*10c0*/  MOV R0, R12 ;  /* 0x0000000c00007202 */ /* 0x000fe20000000f00 */
[----:B------:R-:W-:-:S04]  /*10d0*/  IMAD.WIDE.U32 R10, R17, c[0x0][0x198], R10 ;  /* 0x00006600110a7a25 */ /* 0x000fc800078e000a */
[----:B------:R-:W-:Y:S02]  /*10e0*/  IMAD.IADD R11, R11, 0x1, R7 ;  /* 0x000000010b0b7824 */ /* 0x000fe400078e0207 */
[----:B------:R-:W-:Y:S02]  /*10f0*/  IMAD R7, R2, c[0x0][0x1b0], RZ ;  /* 0x00006c0002077a24 */ /* 0x000fe400078e02ff */
[----:B------:R-:W-:-:S04]  /*1100*/  IMAD.WIDE.U32 R144, R4, c[0x0][0x1b0], R10 ;  /* 0x00006c0004907a25 */ /* 0x000fc800078e000a */
[----:B------:R-:W-:Y:S02]  /*1110*/  IMAD R7, R4, c[0x0][0x1b4], R7 ;  /* 0x00006d0004077a24 */ /* 0x000fe400078e0207 */
[----:B------:R-:W-:-:S03]  /*1120*/  IMAD.IADD R21, R13, 0x1, R21 ;  /* 0x000000010d157824 */ /* 0x000fc600078e0215 */
[----:B------:R-:W-:Y:S01]  /*1130*/  IADD3 R7, R145, R7, RZ ;  /* 0x0000000791077210 */ /* 0x000fe20007ffe0ff */
[----:B------:R-:W-:Y:S05]  /*1140*/  BRA `(.L_x_2246) ;  /* 0x0000045000007947 */ /* 0x000fea0003800000 */
.L_x_2245:
        /* <DEDUP_REMOVED lines=16> */
.L_x_2247:
[----:B------:R-:W-:Y:S01]  /*1250*/  IABS R4, c[0x0][0x1c8] ;  /* 0x0000720000047a13 */ /* 0x000fe20000000000 */
[----:B------:R-:W-:Y:S01]  /*1260*/  @P4 IMAD.IADD R21, R8, 0x1, R21 ;  /* 0x0000000108154824 */ /* 0x000fe200078e0215 */
[----:B------:R-:W-:Y:S02]  /*1270*/  LEA R110, R134, 0xffffffc0, 0x6 ;  /* 0xffffffc0866e7811 */ /* 0x000fe400078e30ff */
[----:B------:R-:W1:Y:S03]  /*1280*/  I2F.RP R5, R4 ;  /* 0x0000000400057306 */ /* 0x000e660000209400 */
[----:B------:R-:W-:-:S05]  /*1290*/  IMAD.MOV.U32 R17, RZ, RZ, R110 ;  /* 0x000000ffff117224 */ /* 0x000fca00078e006e */
[----:B-1----:R-:W1:Y:S02]  /*12a0*/  MUFU.RCP R14, R5 ;  /* 0x00000005000e7308 */ /* 0x002e640000001000 */
[----:B-1----:R-:W-:-:S06]  /*12b0*/  IADD3 R14, R14, 0xffffffe, RZ ;  /* 0x0ffffffe0e0e7810 */ /* 0x002fcc0007ffe0ff */
[----:B------:R-:W1:Y:S02]  /*12c0*/  F2I.FTZ.U32.TRUNC.NTZ R15, R14 ;  /* 0x0000000e000f7305 */ /* 0x000e64000021f000 */
[----:B-1----:R-:W-:Y:S02]  /*12d0*/  IMAD.MOV R0, RZ, RZ, -R15 ;  /* 0x000000ffff007224 */ /* 0x002fe400078e0a0f */
[----:B------:R-:W-:Y:S02]  /*12e0*/  IMAD.MOV.U32 R14, RZ, RZ, RZ ;  /* 0x000000ffff0e7224 */ /* 0x000fe400078e00ff */
[----:B------:R-:W-:Y:S01]  /*12f0*/  IMAD R2, R0, R4, RZ ;  /* 0x0000000400027224 */ /* 0x000fe200078e02ff */
[----:B------:R-:W-:-:S03]  /*1300*/  IABS R0, R148 ;  /* 0x0000009400007213 */ /* 0x000fc60000000000 */
[----:B------:R-:W-:Y:S01]  /*1310*/  IMAD.HI.U32 R15, R15, R2, R14 ;  /* 0x000000020f0f7227 */ /* 0x000fe200078e000e */
[----:B------:R-:W-:-:S05]  /*1320*/  MOV R2, R0 ;  /* 0x0000000000027202 */ /* 0x000fca0000000f00 */
[----:B------:R-:W-:-:S04]  /*1330*/  IMAD.HI.U32 R0, R15, R2, RZ ;  /* 0x000000020f007227 */ /* 0x000fc800078e00ff */
[----:B------:R-:W-:Y:S02]  /*1340*/  IMAD.MOV R5, RZ, RZ, -R0 ;  /* 0x000000ffff057224 */ /* 0x000fe400078e0a00 */
[----:B------:R-:W-:-:S04]  /*1350*/  IMAD.WIDE.U32 R14, R110, c[0x0][0x198], R12 ;  /* 0x000066006e0e7a25 */ /* 0x000fc800078e000c */
[----:B------:R-:W-:Y:S01]  /*1360*/  IMAD R5, R4, R5, R2 ;  /* 0x0000000504057224 */ /* 0x000fe200078e0202 */
[----:B------:R-:W-:Y:S01]  /*1370*/  LOP3.LUT R2, R148, c[0x0][0x1c8], RZ, 0x3c, !PT ;  /* 0x0000720094027a12 */ /* 0x000fe200078e3cff */
[----:B------:R-:W-:-:S03]  /*1380*/  @P4 IMAD.WIDE.U32 R12, R21, c[0x0][0x1a0], RZ ;  /* 0x00006800150c4a25 */ /* 0x000fc600078e00ff */
[----:B------:R-:W-:Y:S01]  /*1390*/  ISETP.GT.U32.AND P0, PT, R4, R5, PT ;  /* 0x000000050400720c */ /* 0x000fe20003f04070 */
[----:B------:R-:W-:Y:S01]  /*13a0*/  @P4 IMAD R21, R21, c[0x0][0x1a4], R13 ;  /* 0x0000690015154a24 */ /* 0x000fe200078e020d */
[----:B------:R-:W-:-:S11]  /*13b0*/  ISETP.GE.AND P1, PT, R2, RZ, PT ;  /* 0x000000ff0200720c */ /* 0x000fd60003f26270 */
[-C--:B------:R-:W-:Y:S02]  /*13c0*/  @!P0 IADD3 R5, R5, -R4.reuse, RZ ;  /* 0x8000000405058210 */ /* 0x080fe40007ffe0ff */
[----:B------:R-:W-:Y:S02]  /*13d0*/  @!P0 IADD3 R0, R0, 0x1, RZ ;  /* 0x0000000100008810 */ /* 0x000fe40007ffe0ff */
[----:B------:R-:W-:Y:S02]  /*13e0*/  ISETP.GE.U32.AND P2, PT, R5, R4, PT ;  /* 0x000000040500720c */ /* 0x000fe40003f46070 */
[----:B------:R-:W-:Y:S02]  /*13f0*/  ISETP.NE.AND P0, PT, RZ, c[0x0][0x1c8], PT ;  /* 0x00007200ff007a0c */ /* 0x000fe40003f05270 */
[----:B------:R-:W-:-:S05]  /*1400*/  SHF.R.S32.HI R5, RZ, 0x1f, R110 ;  /* 0x0000001fff057819 */ /* 0x000fca000001146e */
[----:B------:R-:W-:-:S04]  /*1410*/  IMAD R7, R5, c[0x0][0x198], RZ ;  /* 0x0000660005077a24 */ /* 0x000fc800078e02ff */
[----:B------:R-:W-:-:S05]  /*1420*/  @P2 IADD3 R0, R0, 0x1, RZ ;  /* 0x0000000100002810 */ /* 0x000fca0007ffe0ff */
[----:B------:R-:W-:Y:S02]  /*1430*/  IMAD.MOV.U32 R4, RZ, RZ, R0 ;  /* 0x000000ffff047224 */ /* 0x000fe400078e0000 */
[----:B------:R-:W-:-:S03]  /*1440*/  IMAD R0, R110, c[0x0][0x19c], R7 ;  /* 0x000067006e007a24 */ /* 0x000fc600078e0207 */
[----:B------:R-:W-:Y:S02]  /*1450*/  @!P1 IADD3 R4, -R4, RZ, RZ ;  /* 0x000000ff04049210 */ /* 0x000fe40007ffe1ff */
[----:B------:R-:W-:Y:S02]  /*1460*/  @!P0 LOP3.LUT R4, RZ, c[0x0][0x1c8], RZ, 0x33, !PT ;  /* 0x00007200ff048a12 */ /* 0x000fe400078e33ff */
[----:B------:R-:W-:Y:S01]  /*1470*/  IADD3 R15, R15, R0, RZ ;  /* 0x000000000f0f7210 */ /* 0x000fe20007ffe0ff */
[----:B------:R-:W-:Y:S01]  /*1480*/  @P4 IMAD.MOV.U32 R0, RZ, RZ, R12 ;  /* 0x000000ffff004224 */ /* 0x000fe200078e000c */
[----:B------:R-:W-:-:S03]  /*1490*/  SHF.R.S32.HI R2, RZ, 0x1f, R4 ;  /* 0x0000001fff027819 */ /* 0x000fc60000011404 */
        /* <DEDUP_REMOVED lines=16> */
.L_x_2246:
[----:B-----5:R1:W5:Y:S01]  /*15a0*/  @P5 LDG.E R11, [R150.64] ;  /* 0x00000006960b5981 */ /* 0x020362000c1e1900 */
[----:B------:R-:W-:Y:S01]  /*15b0*/  SHF.R.S32.HI R59, RZ, 0x1f, R58 ;  /* 0x0000001fff3b7819 */ /* 0x000fe2000001143a */
[----:B------:R-:W-:Y:S01]  /*15c0*/  IMAD.MOV.U32 R10, RZ, RZ, 0x2 ;  /* 0x00000002ff0a7424 */ /* 0x000fe200078e00ff */
[----:B------:R-:W-:Y:S01]  /*15d0*/  ISETP.NE.AND P0, PT, R200, -0x1, PT ;  /* 0xffffffffc800780c */ /* 0x000fe20003f05270 */
[----:B------:R-:W-:Y:S01]  /*15e0*/  IMAD.MOV.U32 R139, RZ, RZ, c[0x0][0x230] ;  /* 0x00008c00ff8b7624 */ /* 0x000fe200078e00ff */
[-C--:B------:R-:W-:Y:S01]  /*15f0*/  LEA.HI R61, R59, R58.reuse, RZ, 0x3 ;  /* 0x0000003a3b3d7211 */ /* 0x080fe200078f18ff */
[----:B------:R-:W-:Y:S01]  /*1600*/  IMAD.MOV.U32 R18, RZ, RZ, RZ ;  /* 0x000000ffff127224 */ /* 0x000fe200078e00ff */
[----:B------:R-:W-:Y:S01]  /*1610*/  MOV R19, c[0x0][0x230] ;  /* 0x00008c0000137a02 */ /* 0x000fe20000000f00 */
[----:B------:R-:W-:Y:S01]  /*1620*/  IMAD.MOV.U32 R75, RZ, RZ, 0x20 ;  /* 0x00000020ff4b7424 */ /* 0x000fe200078e00ff */
[----:B------:R-:W-:Y:S01]  /*1630*/  SHF.R.S32.HI R146, RZ, 0x3, R61 ;  /* 0x00000003ff927819 */ /* 0x000fe2000001143d */
[----:B------:R-:W-:Y:S01]  /*1640*/  IMAD.MOV.U32 R154, RZ, RZ, c[0x0][0x198] ;  /* 0x00006600ff9a7624 */ /* 0x000fe200078e00ff */
[----:B------:R-:W-:Y:S01]  /*1650*/  LOP3.LUT R61, R61, 0xfffffff8, RZ, 0xc0, !PT ;  /* 0xfffffff83d3d7812 */ /* 0x000fe200078ec0ff */
[----:B------:R-:W-:Y:S01]  /*1660*/  IMAD.HI.U32 R139, R10, R139, R18 ;  /* 0x0000008b0a8b7227 */ /* 0x000fe200078e0012 */
[----:B------:R-:W-:-:S02]  /*1670*/  LEA.HI R141, R59, R58, RZ, 0x4 ;  /* 0x0000003a3b8d7211 */ /* 0x000fc400078f20ff */
[----:B------:R-:W-:Y:S01]  /*1680*/  SHF.R.S32.HI R68, RZ, 0x1f, R69 ;  /* 0x0000001fff447819 */ /* 0x000fe20000011445 */
[----:B------:R-:W-:Y:S01]  /*1690*/  @!P0 IMAD R8, R6, c[0x0][0x178], RZ ;  /* 0x00005e0006088a24 */ /* 0x000fe200078e02ff */
[----:B------:R-:W-:Y:S01]  /*16a0*/  SHF.R.S32.HI R147, RZ, 0x1f, R146 ;  /* 0x0000001fff937819 */ /* 0x000fe20000011492 */
[----:B------:R-:W-:Y:S01]  /*16b0*/  IMAD.SHL.U32 R19, R146, 0x40, RZ ;  /* 0x0000004092137824 */ /* 0x000fe200078e00ff */
[----:B------:R-:W-:Y:S01]  /*16c0*/  LEA.HI R68, R68, R69, RZ, 0x6 ;  /* 0x0000004544447211 */ /* 0x000fe200078f30ff */
[----:B------:R-:W-:Y:S01]  /*16d0*/  IMAD.IADD R61, R58, 0x1, -R61 ;  /* 0x000000013a3d7824 */ /* 0x000fe200078e0a3d */
[----:B------:R-:W-:Y:S01]  /*16e0*/  SHF.R.S32.HI R135, RZ, 0x1, R139 ;  /* 0x00000001ff877819 */ /* 0x000fe2000001148b */
[----:B------:R-:W-:Y:S01]  /*16f0*/  @P0 IMAD.WIDE.U32 R22, R200, c[0x0][0x190], RZ ;  /* 0x00006400c8160a25 */ /* 0x000fe200078e00ff */
[----:B------:R-:W-:Y:S02]  /*1700*/  LOP3.LUT R19, R19, 0x1c0, RZ, 0xc0, !PT ;  /* 0x000001c013137812 */ /* 0x000fe400078ec0ff */
[----:B------:R-:W-:Y:S01]  /*1710*/  SHF.L.U32 R18, R61, 0x3, RZ ;  /* 0x000000033d127819 */ /* 0x000fe200000006ff */
[----:B------:R-:W-:Y:S01]  /*1720*/  @!P0 IMAD.WIDE.U32 R14, R9, c[0x0][0x178], RZ ;  /* 0x00005e00090e8a25 */ /* 0x000fe200078e00ff */
[----:B------:R-:W-:-:S02]  /*1730*/  SHF.R.U32.HI R142, RZ, 0x3, R19 ;  /* 0x00000003ff8e7819 */ /* 0x000fc40000011613 */
[----:B------:R-:W-:Y:S01]  /*1740*/  SHF.R.S32.HI R68, RZ, 0x6, R68 ;  /* 0x00000006ff447819 */ /* 0x000fe20000011444 */
[----:B------:R-:W-:Y:S01]  /*1750*/  @!P0 IMAD R8, R9, c[0x0][0x17c], R8 ;  /* 0x00005f0009088a24 */ /* 0x000fe200078e0208 */
[----:B------:R-:W-:Y:S01]  /*1760*/  MOV R45, 0x10 ;  /* 0x00000010002d7802 */ /* 0x000fe20000000f00 */
[----:B------:R-:W-:Y:S01]  /*1770*/  @P0 IMAD R13, R200, c[0x0][0x194], R23 ;  /* 0x00006500c80d0a24 */ /* 0x000fe200078e0217 */
[----:B------:R-:W-:Y:S01]  /*1780*/  LEA.HI R23, R59, R58, RZ, 0x6 ;  /* 0x0000003a3b177211 */ /* 0x000fe200078f30ff */
[----:B------:R-:W-:Y:S01]  /*1790*/  @!P0 IMAD.IADD R13, R15, 0x1, R8 ;  /* 0x000000010f0d8824 */ /* 0x000fe200078e0208 */
[----:B------:R-:W-:Y:S01]  /*17a0*/  LOP3.LUT R15, R19, 0x38, R18, 0xf8, !PT ;  /* 0x00000038130f7812 */ /* 0x000fe200078ef812 */
[----:B------:R-:W-:Y:S01]  /*17b0*/  @!P0 IMAD.MOV.U32 R22, RZ, RZ, R14 ;  /* 0x000000ffff168224 */ /* 0x000fe200078e000e */
[----:B------:R-:W-:Y:S01]  /*17c0*/  SHF.R.S32.HI R19, RZ, 0x1f, R18 ;  /* 0x0000001fff137819 */ /* 0x000fe20000011412 */
[----:B------:R-:W-:Y:S01]  /*17d0*/  IMAD.SHL.U32 R23, R23, 0x8, RZ ;  /* 0x0000000817177824 */ /* 0x000fe200078e00ff */
[----:B------:R-:W-:Y:S01]  /*17e0*/  LOP3.LUT R142, R15, R142, RZ, 0x3c, !PT ;  /* 0x0000008e0f8e7212 */ /* 0x000fe200078e3cff */
[----:B------:R-:W-:Y:S01]  /*17f0*/  IMAD.WIDE R24, R25, 0x40, R146 ;  /* 0x0000004019187825 */ /* 0x000fe200078e0292 */
[----:B------:R-:W-:-:S02]  /*1800*/  LOP3.LUT R15, R141, 0xfffffff0, RZ, 0xc0, !PT ;  /* 0xfffffff08d0f7812 */ /* 0x000fc400078ec0ff */
[----:B------:R-:W-:Y:S01]  /*1810*/  IADD3 R22, P1, R18, R22, RZ ;  /* 0x0000001612167210 */ /* 0x000fe20007f3e0ff */
[----:B------:R-:W-:Y:S01]  /*1820*/  IMAD.SHL.U32 R131, R61, 0x4, RZ ;  /* 0x000000043d837824 */ /* 0x000fe200078e00ff */
[----:B------:R-:W-:Y:S01]  /*1830*/  LOP3.LUT R142, R142, 0xfffffe00, R23, 0xf8, !PT ;  /* 0xfffffe008e8e7812 */ /* 0x000fe200078ef817 */
[----:B------:R-:W-:Y:S01]  /*1840*/  IMAD.IADD R140, R58, 0x1, -R15 ;  /* 0x000000013a8c7824 */ /* 0x000fe200078e0a0f */
[----:B------:R-:W-:Y:S01]  /*1850*/  IADD3.X R23, R19, R13, RZ, P1, !PT ;  /* 0x0000000d13177210 */ /* 0x000fe20000ffe4ff */
[----:B------:R-:W-:Y:S01]  /*1860*/  IMAD R15, R2, c[0x0][0x1b8], RZ ;  /* 0x00006e00020f7a24 */ /* 0x000fe200078e02ff */
[----:B------:R-:W-:Y:S01]  /*1870*/  IADD3 R20, P0, R18, R0, RZ ;  /* 0x0000000012147210 */ /* 0x000fe20007f1e0ff */
[----:B------:R-:W-:Y:S01]  /*1880*/  IMAD R0, R25, c[0x0][0x190], RZ ;  /* 0x0000640019007a24 */ /* 0x000fe200078e02ff */
[----:B------:R-:W-:Y:S01]  /*1890*/  SHF.R.S32.HI R13, RZ, 0x1f, R140 ;  /* 0x0000001fff0d7819 */ /* 0x000fe2000001148c */
[----:B------:R-:W-:Y:S01]  /*18a0*/  IMAD R15, R4, c[0x0][0x1bc], R15 ;  /* 0x00006f00040f7a24 */ /* 0x000fe200078e020f */
[----:B------:R-:W-:Y:S01]  /*18b0*/  IMNMX R68, RZ, R68, !PT ;  /* 0x00000044ff447217 */ /* 0x000fe20007800200 */
[----:B------:R-:W-:Y:S01]  /*18c0*/  IMAD.X R21, R19, 0x1, R21, P0 ;  /* 0x0000000113157824 */ /* 0x000fe200000e0615 */
[----:B------:R-:W-:Y:S01]  /*18d0*/  LEA.HI R64, R13, R140, RZ, 0x3 ;  /* 0x0000008c0d407211 */ /* 0x000fe200078f18ff */
[----:B------:R-:W-:Y:S01]  /*18e0*/  IMAD R0, R24, c[0x0][0x194], R0 ;  /* 0x0000650018007a24 */ /* 0x000fe200078e0200 */
[----:B------:R-:W-:Y:S01]  /*18f0*/  IADD3 R136, P0, R146, R17, RZ ;  /* 0x0000001192887210 */ /* 0x000fe20007f1e0ff */
[----:B------:R-:W-:Y:S01]  /*1900*/  IMAD.WIDE.U32 R20, R4, c[0x0][0x1b8], R20 ;  /* 0x00006e0004147a25 */ /* 0x000fe200078e0014 */
[----:B------:R-:W-:-:S02]  /*1910*/  LOP3.LUT R13, R64, 0xfffffff8, RZ, 0xc0, !PT ;  /* 0xfffffff8400d7812 */ /* 0x000fc400078ec0ff */
[----:B------:R-:W-:Y:S01]  /*1920*/  IADD3.X R5, R147, R5, RZ, P0, !PT ;  /* 0x0000000593057210 */ /* 0x000fe200007fe4ff */
[----:B------:R-:W-:Y:S01]  /*1930*/  IMAD.WIDE.U32 R22, R24, c[0x0][0x190], R22 ;  /* 0x0000640018167a25 */ /* 0x000fe200078e0016 */
[----:B------:R-:W-:Y:S02]  /*1940*/  IADD3 R144, P0, R18, R144, RZ ;  /* 0x0000009012907210 */ /* 0x000fe40007f1e0ff */
[----:B------:R-:W-:Y:S01]  /*1950*/  SHF.R.S32.HI R8, RZ, 0x1f, R148 ;  /* 0x0000001fff087819 */ /* 0x000fe20000011494 */
[----:B------:R-:W-:Y:S01]  /*1960*/  IMAD.IADD R140, R140, 0x1, -R13 ;  /* 0x000000018c8c7824 */ /* 0x000fe200078e0a0d */
[----:B------:R-:W-:Y:S01]  /*1970*/  LEA.HI R59, R59, R58, RZ, 0x5 ;  /* 0x0000003a3b3b7211 */ /* 0x000fe200078f28ff */
[----:B------:R-:W-:Y:S01]  /*1980*/  IMAD.X R145, R19, 0x1, R7, P0 ;  /* 0x0000000113917824 */ /* 0x000fe200000e0607 */
[----:B------:R-:W-:Y:S01]  /*1990*/  SHF.L.U64.HI R57, R154, R3, c[0x0][0x19c] ;  /* 0x000067009a397619 */ /* 0x000fe20000010203 */
[----:B------:R-:W-:Y:S01]  /*19a0*/  IMAD R5, R5, c[0x0][0x1a0], RZ ;  /* 0x0000680005057a24 */ /* 0x000fe200078e02ff */
[----:B------:R-:W-:Y:S01]  /*19b0*/  R2P PR, R140, 0x6 ;  /* 0x000000068c007804 */ /* 0x000fe20000000000 */
[----:B------:R-:W-:Y:S01]  /*19c0*/  IMAD.IADD R21, R21, 0x1, R15 ;  /* 0x0000000115157824 */ /* 0x000fe200078e020f */
[----:B------:R-:W-:Y:S01]  /*19d0*/  ISETP.GT.AND P0, PT, R134, R68, PT ;  /* 0x000000448600720c */ /* 0x000fe20003f04270 */
[----:B------:R-:W-:Y:S01]  /*19e0*/  IMAD R143, R8, c[0x0][0x1a8], RZ ;  /* 0x00006a00088f7a24 */ /* 0x000fe200078e02ff */
[----:B------:R-:W-:Y:S01]  /*19f0*/  SHF.R.S32.HI R59, RZ, 0x5, R59 ;  /* 0x00000005ff3b7819 */ /* 0x000fe2000001143b */
[----:B------:R-:W-:Y:S01]  /*1a00*/  IMAD R133, R136, c[0x0][0x1a4], R5 ;  /* 0x0000690088857a24 */ /* 0x000fe200078e0205 */
[----:B------:R-:W-:Y:S01]  /*1a10*/  SHF.L.U32 R138, R135, 0x4, RZ ;  /* 0x00000004878a7819 */ /* 0x000fe200000006ff */
[----:B------:R-:W-:Y:S01]  /*1a20*/  IMAD R132, R146, R135, R131 ;  /* 0x0000008792847224 */ /* 0x000fe200078e0283 */
[----:B------:R-:W-:Y:S01]  /*1a30*/  SEL R45, R45, 0xfffffff0, !P1 ;  /* 0xfffffff02d2d7807 */ /* 0x000fe20004800000 */
[----:B------:R-:W-:Y:S01]  /*1a40*/  IMAD.IADD R23, R23, 0x1, R0 ;  /* 0x0000000117177824 */ /* 0x000fe200078e0200 */
[----:B------:R-:W-:Y:S01]  /*1a50*/  MOV R0, c[0x0][0x1a0] ;  /* 0x0000680000007a02 */ /* 0x000fe20000000f00 */
[----:B------:R-:W-:Y:S01]  /*1a60*/  IMAD R5, R147, c[0x0][0x198], RZ ;  /* 0x0000660093057a24 */ /* 0x000fe200078e02ff */
[----:B------:R-:W-:Y:S01]  /*1a70*/  SHF.R.S32.HI R122, RZ, 0x1f, R132 ;  /* 0x0000001fff7a7819 */ /* 0x000fe20000011484 */
[----:B------:R-:W-:Y:S01]  /*1a80*/  IMAD R143, R148, c[0x0][0x1ac], R143 ;  /* 0x00006b00948f7a24 */ /* 0x000fe200078e028f */
[----:B------:R-:W-:Y:S01]  /*1a90*/  SHF.L.U64.HI R62, R0, R3, c[0x0][0x1a4] ;  /* 0x00006900003e7619 */ /* 0x000fe20000010203 */
[----:B------:R-:W-:Y:S01]  /*1aa0*/  IMAD.WIDE.U32 R136, R136, c[0x0][0x1a0], R20 ;  /* 0x0000680088887a25 */ /* 0x000fe200078e0014 */
[----:B------:R-:W-:-:S03]  /*1ab0*/  SEL R43, R75, 0xffffffe0, !P2 ;  /* 0xffffffe04b2b7807 */ /* 0x000fc60005000000 */
[----:B------:R-:W-:Y:S01]  /*1ac0*/  IMAD.IADD R131, R131, 0x1, R132 ;  /* 0x0000000183837824 */ /* 0x000fe200078e0284 */
[----:B------:R-:W-:Y:S01]  /*1ad0*/  IADD3 R133, R137, R133, RZ ;  /* 0x0000008589857210 */ /* 0x000fe20007ffe0ff */
[----:B------:R-:W-:-:S03]  /*1ae0*/  IMAD.WIDE.U32 R148, R148, c[0x0][0x1a8], R22 ;  /* 0x00006a0094947a25 */ /* 0x000fc600078e0016 */
[----:B------:R-:W-:Y:S01]  /*1af0*/  SHF.R.S32.HI R121, RZ, 0x1f, R131 ;  /* 0x0000001fff797819 */ /* 0x000fe20000011483 */
[C---:B------:R-:W-:Y:S02]  /*1b00*/  IMAD R5, R146.reuse, c[0x0][0x19c], R5 ;  /* 0x0000670092057a24 */ /* 0x040fe400078e0205 */
[----:B------:R-:W-:-:S04]  /*1b10*/  IMAD.WIDE.U32 R144, R146, c[0x0][0x198], R144 ;  /* 0x0000660092907a25 */ /* 0x000fc800078e0090 */
[----:B------:R-:W-:Y:S02]  /*1b20*/  IMAD.SHL.U32 R54, R154, 0x10, RZ ;  /* 0x000000109a367824 */ /* 0x000fe400078e00ff */
[----:B------:R-:W-:Y:S02]  /*1b30*/  IMAD.SHL.U32 R63, R0, 0x10, RZ ;  /* 0x00000010003f7824 */ /* 0x000fe400078e00ff */
[----:B------:R-:W-:Y:S02]  /*1b40*/  IMAD.IADD R52, R145, 0x1, R5 ;  /* 0x0000000191347824 */ /* 0x000fe400078e0205 */
[----:B------:R-:W-:Y:S01]  /*1b50*/  IMAD.IADD R143, R149, 0x1, R143 ;  /* 0x00000001958f7824 */ /* 0x000fe200078e028f */
[----:B------:R-:W-:Y:S01]  /*1b60*/  @!P5 MOV R11, RZ ;  /* 0x000000ff000bd202 */ /* 0x000fe20000000f00 */
        /* <DEDUP_REMOVED lines=8> */
[----:B------:R-:W-:Y:S01]  /*1bf0*/  IADD3 R83, P5, R54, R54, RZ ;  /* 0x0000003636537210 */ /* 0x000fe20007fbe0ff */
[----:B------:R-:W-:Y:S01]  /*1c00*/  UMOV UR8, 0x60 ;  /* 0x0000006000087882 */ /* 0x000fe20000000000 */
[----:B------:R-:W-:Y:S01]  /*1c10*/  IADD3.X R5, R5, R147, ~R10, P1, P0 ;  /* 0x0000009305057210 */ /* 0x000fe20000fe0c0a */
[----:B------:R-:W-:Y:S01]  /*1c20*/  IMAD.WIDE.U32 R12, R9, c[0x0][0x278], R18 ;  /* 0x00009e00090c7a25 */ /* 0x000fe200078e0012 */
[C---:B------:R-:W-:Y:S01]  /*1c30*/  IADD3 R79, P4, R83.reuse, 0x40, RZ ;  /* 0x00000040534f7810 */ /* 0x040fe20007f9e0ff */
[----:B------:R-:W-:Y:S01]  /*1c40*/  ULDC.64 UR4, c[0x0][0x1a0] ;  /* 0x0000680000047ab9 */ /* 0x000fe20000000a00 */
[----:B------:R-:W-:Y:S01]  /*1c50*/  IADD3 R83, P2, R83, 0x80, RZ ;  /* 0x0000008053537810 */ /* 0x000fe20007f5e0ff */
[----:B------:R-:W-:Y:S01]  /*1c60*/  IMAD R6, R9, c[0x0][0x27c], R6 ;  /* 0x00009f0009067a24 */ /* 0x000fe200078e0206 */
[C---:B------:R-:W-:Y:S01]  /*1c70*/  IADD3 R129, R138.reuse, 0x40, RZ ;  /* 0x000000408a817810 */ /* 0x040fe20007ffe0ff */
[----:B------:R-:W-:Y:S01]  /*1c80*/  IMAD.IADD R15, R15, 0x1, R7 ;  /* 0x000000010f0f7824 */ /* 0x000fe200078e0207 */
[C---:B------:R-:W-:Y:S01]  /*1c90*/  IADD3 R127, R138.reuse, 0x80, RZ ;  /* 0x000000808a7f7810 */ /* 0x040fe20007ffe0ff */
[C---:B------:R-:W-:Y:S01]  /*1ca0*/  IMAD R7, R5.reuse, c[0x0][0x290], RZ ;  /* 0x0000a40005077a24 */ /* 0x040fe200078e02ff */
[----:B------:R-:W-:Y:S01]  /*1cb0*/  UIMAD UR9, UR8, UR5, URZ ;  /* 0x00000005080972a4 */ /* 0x000fe2000f8e023f */
[----:B------:R-:W-:Y:S01]  /*1cc0*/  IMAD R5, R5, c[0x0][0x288], RZ ;  /* 0x0000a20005057a24 */ /* 0x000fe200078e02ff */
[----:B------:R-:W-:Y:S01]  /*1cd0*/  IADD3 R125, R138, R127, RZ ;  /* 0x0000007f8a7d7210 */ /* 0x000fe20007ffe0ff */
[----:B------:R-:W-:Y:S01]  /*1ce0*/  IMAD.IADD R13, R13, 0x1, R6 ;  /* 0x000000010d0d7824 */ /* 0x000fe200078e0206 */
[----:B------:R-:W-:Y:S01]  /*1cf0*/  ULDC UR5, c[0x0][0x294] ;  /* 0x0000a50000057ab9 */ /* 0x000fe20000000800 */
[C---:B------:R-:W-:Y:S01]  /*1d00*/  IMAD R7, R8.reuse, c[0x0][0x294], R7 ;  /* 0x0000a50008077a24 */ /* 0x040fe200078e0207 */
[----:B------:R-:W-:Y:S01]  /*1d10*/  UIMAD UR5, UR8, UR5, URZ ;  /* 0x00000005080572a4 */ /* 0x000fe2000f8e023f */
[----:B------:R-:W-:Y:S01]  /*1d20*/  IMAD.WIDE.U32 R14, R8, c[0x0][0x290], R14 ;  /* 0x0000a400080e7a25 */ /* 0x000fe200078e000e */
[----:B------:R-:W-:Y:S01]  /*1d30*/  IADD3 R123, R138, R125, RZ ;  /* 0x0000007d8a7b7210 */ /* 0x000fe20007ffe0ff */
[----:B------:R-:W-:Y:S01]  /*1d40*/  UIMAD.WIDE.U32 UR10, UR8, UR4, URZ ;  /* 0x00000004080a72a5 */ /* 0x000fe2000f8e003f */
[----:B------:R-:W-:Y:S01]  /*1d50*/  IADD3 R67, R146, 0x10, RZ ;  /* 0x0000001092437810 */ /* 0x000fe20007ffe0ff */
[----:B------:R-:W-:Y:S01]  /*1d60*/  IMAD R5, R8, c[0x0][0x28c], R5 ;  /* 0x0000a30008057a24 */ /* 0x000fe200078e0205 */
[----:B------:R-:W-:Y:S01]  /*1d70*/  IADD3 R66, R146, 0x20, RZ ;  /* 0x0000002092427810 */ /* 0x000fe20007ffe0ff */
[----:B------:R-:W-:Y:S01]  /*1d80*/  IMAD.WIDE.U32 R8, R8, c[0x0][0x288], R12 ;  /* 0x0000a20008087a25 */ /* 0x000fe200078e000c */
[----:B------:R-:W-:Y:S01]  /*1d90*/  IADD3 R65, R146, 0x30, RZ ;  /* 0x0000003092417810 */ /* 0x000fe20007ffe0ff */
[----:B------:R-:W-:Y:S01]  /*1da0*/  ULDC UR4, c[0x0][0x230] ;  /* 0x00008c0000047ab9 */ /* 0x000fe20000000800 */
[----:B------:R-:W-:Y:S01]  /*1db0*/  SHF.R.S32.HI R120, RZ, 0x1f, R138 ;  /* 0x0000001fff787819 */ /* 0x000fe2000001148a */
[----:B------:R-:W-:Y:S01]  /*1dc0*/  IMAD.IADD R7, R15, 0x1, R7 ;  /* 0x000000010f077824 */ /* 0x000fe200078e0207 */
[C---:B------:R-:W-:Y:S01]  /*1dd0*/  IADD3 R15, R18.reuse, 0x40, RZ ;  /* 0x00000040120f7810 */ /* 0x040fe20007ffe0ff */
[----:B------:R-:W-:Y:S01]  /*1de0*/  IMAD.MOV.U32 R6, RZ, RZ, R14 ;  /* 0x000000ffff067224 */ /* 0x000fe200078e000e */
[----:B------:R-:W-:Y:S01]  /*1df0*/  IADD3 R14, R18, 0x80, RZ ;  /* 0x00000080120e7810 */ /* 0x000fe20007ffe0ff */
[C---:B------:R-:W-:Y:S01]  /*1e00*/  IMAD R105, R2.reuse, c[0x0][0x2a0], RZ ;  /* 0x0000a80002697a24 */ /* 0x040fe200078e02ff */
[----:B------:R-:W-:Y:S01]  /*1e10*/  SHF.R.S32.HI R118, RZ, 0x1f, R129 ;  /* 0x0000001fff767819 */ /* 0x000fe20000011481 */
[----:B------:R-:W-:Y:S01]  /*1e20*/  IMAD R107, R2, c[0x0][0x298], RZ ;  /* 0x0000a600026b7a24 */ /* 0x000fe200078e02ff */
[----:B------:R-:W-:Y:S01]  /*1e30*/  SHF.R.S32.HI R116, RZ, 0x1f, R127 ;  /* 0x0000001fff747819 */ /* 0x000fe2000001147f */
[----:B------:R-:W-:Y:S01]  /*1e40*/  IMAD.IADD R9, R9, 0x1, R5 ;  /* 0x0000000109097824 */ /* 0x000fe200078e0205 */
[----:B------:R-:W-:Y:S01]  /*1e50*/  SHF.R.S32.HI R114, RZ, 0x1f, R125 ;  /* 0x0000001fff727819 */ /* 0x000fe2000001147d */
[C---:B------:R-:W-:Y:S01]  /*1e60*/  IMAD R105, R4.reuse, c[0x0][0x2a4], R105 ;  /* 0x0000a90004697a24 */ /* 0x040fe200078e0269 */
[----:B------:R-:W-:Y:S01]  /*1e70*/  SHF.R.S32.HI R112, RZ, 0x1f, R123 ;  /* 0x0000001fff707819 */ /* 0x000fe2000001147b */
[C---:B------:R-:W-:Y:S01]  /*1e80*/  IMAD R107, R4.reuse, c[0x0][0x29c], R107 ;  /* 0x0000a700046b7a24 */ /* 0x040fe200078e026b */
[----:B------:R-:W-:Y:S01]  /*1e90*/  UIADD3 UR9, UR11, UR9, URZ ;  /* 0x000000090b097290 */ /* 0x000fe2000fffe03f */
[----:B------:R-:W-:Y:S01]  /*1ea0*/  IMAD.WIDE.U32 R6, R4, c[0x0][0x2a0], R6 ;  /* 0x0000a80004067a25 */ /* 0x000fe200078e0006 */
[----:B------:R-:W-:-:S03]  /*1eb0*/  ULDC.U8 UR8, c[0x0][0x313] ;  /* 0x0000c4c000087ab9 */ /* 0x000fc60000000000 */
[----:B------:R-:W-:Y:S01]  /*1ec0*/  IMAD.WIDE.U32 R4, R4, c[0x0][0x298], R8 ;  /* 0x0000a60004047a25 */ /* 0x000fe200078e0008 */
[----:B------:R-:W-:Y:S02]  /*1ed0*/  IADD3 R105, R7, R105, RZ ;  /* 0x0000006907697210 */ /* 0x000fe40007ffe0ff */
[----:B------:R-:W-:Y:S01]  /*1ee0*/  LEA R104, P1, R6, c[0x0][0x270], 0x1 ;  /* 0x00009c0006687a11 */ /* 0x000fe200078208ff */
[----:B------:R-:W-:Y:S01]  /*1ef0*/  IMAD.IADD R107, R5, 0x1, R107 ;  /* 0x00000001056b7824 */ /* 0x000fe200078e026b */
[----:B------:R-:W-:Y:S01]  /*1f00*/  LEA R106, P0, R4, c[0x0][0x268], 0x1 ;  /* 0x00009a00046a7a11 */ /* 0x000fe200078008ff */
[----:B-----5:R-:W-:Y:S01]  /*1f10*/  IMAD.IADD R110, R11, 0x1, R110 ;  /* 0x000000010b6e7824 */ /* 0x020fe200078e026e */
[----:B------:R-:W-:Y:S01]  /*1f20*/  LEA.HI.X R105, R6, c[0x0][0x274], R105, 0x1, P1 ;  /* 0x00009d0006697a11 */ /* 0x000fe200008f0c69 */
[----:B------:R-:W-:Y:S01]  /*1f30*/  IMAD.MOV.U32 R74, RZ, RZ, c[0x0][0x288] ;  /* 0x0000a200ff4a7624 */ /* 0x000fe200078e00ff */
[----:B------:R-:W-:Y:S01]  /*1f40*/  LEA.HI.X R107, R4, c[0x0][0x26c], R107, 0x1, P0 ;  /* 0x00009b00046b7a11 */ /* 0x000fe200000f0c6b */
[----:B------:R-:W-:Y:S01]  /*1f50*/  IMAD R110, R135, R110, RZ ;  /* 0x0000006e876e7224 */ /* 0x000fe200078e02ff */
[----:B------:R-:W-:Y:S01]  /*1f60*/  LEA R100, P1, R144, c[0x0][0x168], 0x1 ;  /* 0x00005a0090647a11 */ /* 0x000fe200078208ff */
[----:B------:R-:W-:Y:S01]  /*1f70*/  IMAD.MOV.U32 R152, RZ, RZ, c[0x0][0x290] ;  /* 0x0000a400ff987624 */ /* 0x000fe200078e00ff */
[----:B------:R-:W-:Y:S01]  /*1f80*/  LEA R102, P0, R136, c[0x0][0x170], 0x1 ;  /* 0x00005c0088667a11 */ /* 0x000fe200078008ff */
[----:B------:R-:W-:Y:S01]  /*1f90*/  IMAD.X R82, R57, 0x1, R57, P5 ;  /* 0x0000000139527824 */ /* 0x000fe200028e0639 */
[----:B------:R-:W-:Y:S01]  /*1fa0*/  LEA.HI.X R99, R144, c[0x0][0x16c], R52, 0x1, P1 ;  /* 0x00005b0090637a11 */ /* 0x000fe200008f0c34 */
[----:B------:R-:W-:Y:S01]  /*1fb0*/  IMAD.WIDE.U32 R96, R0, 0x20, RZ ;  /* 0x0000002000607825 */ /* 0x000fe200078e00ff */
[----:B------:R-:W-:-:S02]  /*1fc0*/  LEA.HI.X R103, R136, c[0x0][0x174], R133, 0x1, P0 ;  /* 0x00005d0088677a11 */ /* 0x000fc400000f0c85 */
[----:B------:R-:W-:Y:S01]  /*1fd0*/  SHF.R.S32.HI R111, RZ, 0x1f, R110 ;  /* 0x0000001fff6f7819 */ /* 0x000fe2000001146e */
[--C-:B------:R-:W-:Y:S01]  /*1fe0*/  IMAD.X R78, RZ, RZ, R82.reuse, P4 ;  /* 0x000000ffff4e7224 */ /* 0x100fe200020e0652 */
[-C--:B------:R-:W-:Y:S01]  /*1ff0*/  IADD3 R46, P1, R132, R110.reuse, RZ ;  /* 0x0000006e842e7210 */ /* 0x080fe20007f3e0ff */
[----:B------:R-:W-:Y:S01]  /*2000*/  IMAD.MOV.U32 R73, RZ, RZ, 0x5 ;  /* 0x00000005ff497424 */ /* 0x000fe200078e00ff */
[----:B------:R-:W-:Y:S01]  /*2010*/  IADD3 R110, P0, R131, R110, RZ ;  /* 0x0000006e836e7210 */ /* 0x000fe20007f1e0ff */
[----:B------:R-:W-:Y:S01]  /*2020*/  IMAD.X R82, RZ, RZ, R82, P2 ;  /* 0x000000ffff527224 */ /* 0x000fe200010e0652 */
[-C--:B------:R-:W-:Y:S01]  /*2030*/  SHF.L.U64.HI R71, R74, R3.reuse, c[0x0][0x28c] ;  /* 0x0000a3004a477619 */ /* 0x080fe20000010203 */
[----:B------:R-:W-:Y:S01]  /*2040*/  IMAD R2, R75, c[0x0][0x1a4], RZ ;  /* 0x000069004b027a24 */ /* 0x000fe200078e02ff */
[----:B------:R-:W-:Y:S01]  /*2050*/  SHF.L.U64.HI R92, R152, R3, c[0x0][0x294] ;  /* 0x0000a500985c7619 */ /* 0x000fe20000010203 */
[--C-:B------:R-:W-:Y:S01]  /*2060*/  IMAD.X R3, R122, 0x1, R111.reuse, P1 ;  /* 0x000000017a037824 */ /* 0x100fe200008e066f */
[----:B------:R-:W-:Y:S01]  /*2070*/  SHF.L.U32 R72, R74, 0x4, RZ ;  /* 0x000000044a487819 */ /* 0x000fe200000006ff */
[----:B------:R-:W-:Y:S01]  /*2080*/  IMAD.X R111, R121, 0x1, R111, P0 ;  /* 0x00000001796f7824 */ /* 0x000fe200000e066f */
[----:B------:R-:W-:Y:S01]  /*2090*/  IADD3 R87, P4, R54, R79, RZ ;  /* 0x0000004f36577210 */ /* 0x000fe20007f9e0ff */
[----:B------:R-:W-:Y:S01]  /*20a0*/  IMAD.IADD R126, R138, 0x1, R129 ;  /* 0x000000018a7e7824 */ /* 0x000fe200078e0281 */
[----:B------:R-:W-:Y:S01]  /*20b0*/  IADD3 R81, P5, R72, R72, RZ ;  /* 0x0000004848517210 */ /* 0x000fe20007fbe0ff */
[----:B------:R-:W-:Y:S01]  /*20c0*/  IMAD.SHL.U32 R95, R152, 0x20, RZ ;  /* 0x00000020985f7824 */ /* 0x000fe200078e00ff */
[C---:B------:R-:W-:Y:S01]  /*20d0*/  SHF.L.U64.HI R111, R110.reuse, 0x1, R111 ;  /* 0x000000016e6f7819 */ /* 0x040fe2000001026f */
[----:B------:R-:W-:Y:S01]  /*20e0*/  IMAD.SHL.U32 R110, R110, 0x2, RZ ;  /* 0x000000026e6e7824 */ /* 0x000fe200078e00ff */
[----:B------:R-:W-:Y:S01]  /*20f0*/  SHF.L.U64.HI R0, R46, 0x1, R3 ;  /* 0x000000012e007819 */ /* 0x000fe20000010203 */
[----:B------:R-:W-:Y:S01]  /*2100*/  IMAD.X R80, R71, 0x1, R71, P5 ;  /* 0x0000000147507824 */ /* 0x000fe200028e0647 */
[----:B------:R-:W-:Y:S01]  /*2110*/  IADD3 R77, P1, R81, 0x40, RZ ;  /* 0x00000040514d7810 */ /* 0x000fe20007f3e0ff */
[----:B------:R-:W-:Y:S01]  /*2120*/  IMAD.X R86, R57, 0x1, R78, P4 ;  /* 0x0000000139567824 */ /* 0x000fe200020e064e */
[----:B------:R-:W-:Y:S01]  /*2130*/  IADD3 R91, P2, R54, R83, RZ ;  /* 0x00000053365b7210 */ /* 0x000fe20007f5e0ff */
[----:B------:R-:W-:Y:S01]  /*2140*/  IMAD.SHL.U32 R46, R46, 0x2, RZ ;  /* 0x000000022e2e7824 */ /* 0x000fe200078e00ff */
[----:B------:R-:W-:Y:S01]  /*2150*/  IADD3 R81, P0, R81, 0x80, RZ ;  /* 0x0000008051517810 */ /* 0x000fe20007f1e0ff */
[----:B------:R-:W-:Y:S01]  /*2160*/  IMAD.SHL.U32 R93, R152, 0x10, RZ ;  /* 0x00000010985d7824 */ /* 0x000fe200078e00ff */
[----:B------:R-:W-:Y:S01]  /*2170*/  IADD3 R108, P4, R110, c[0x0][0x2b0], RZ ;  /* 0x0000ac006e6c7a10 */ /* 0x000fe20007f9e0ff */
[----:B------:R-:W-:Y:S01]  /*2180*/  IMAD.IADD R2, R97, 0x1, R2 ;  /* 0x0000000161027824 */ /* 0x000fe200078e0202 */
[C---:B------:R-:W-:Y:S01]  /*2190*/  SHF.L.U64.HI R94, R152.reuse, R73, c[0x0][0x294] ;  /* 0x0000a500985e7619 */ /* 0x040fe20000010249 */
[C---:B------:R-:W-:Y:S01]  /*21a0*/  IMAD.SHL.U32 R130, R135.reuse, 0x20, RZ ;  /* 0x0000002087827824 */ /* 0x040fe200078e00ff */
[----:B------:R-:W-:Y:S01]  /*21b0*/  IADD3.X R76, RZ, R80, RZ, P1, !PT ;  /* 0x00000050ff4c7210 */ /* 0x000fe20000ffe4ff */
[----:B------:R-:W-:Y:S01]  /*21c0*/  IMAD R128, R135, 0x30, RZ ;  /* 0x0000003087807824 */ /* 0x000fe200078e02ff */
[----:B------:R-:W-:Y:S01]  /*21d0*/  IADD3.X R109, R111, c[0x0][0x2b4], RZ, P4, !PT ;  /* 0x0000ad006f6d7a10 */ /* 0x000fe200027fe4ff */
[----:B------:R-:W-:Y:S01]  /*21e0*/  IMAD.WIDE.U32 R152, R152, 0x60, RZ ;  /* 0x0000006098987825 */ /* 0x000fe200078e00ff */
[----:B------:R-:W-:-:S02]  /*21f0*/  IADD3 R20, P1, R46, c[0x0][0x2b0], RZ ;  /* 0x0000ac002e147a10 */ /* 0x000fc40007f3e0ff */
[-C--:B------:R-:W-:Y:S01]  /*2200*/  IADD3 R85, P5, R77, R72.reuse, RZ ;  /* 0x000000484d557210 */ /* 0x080fe20007fbe0ff */
[----:B------:R-:W-:Y:S01]  /*2210*/  IMAD.IADD R124, R138, 0x1, R126 ;  /* 0x000000018a7c7824 */ /* 0x000fe200078e027e */
[----:B------:R-:W-:Y:S01]  /*2220*/  IADD3 R89, P4, R81, R72, RZ ;  /* 0x0000004851597210 */ /* 0x000fe20007f9e0ff */
[----:B------:R-:W-:Y:S01]  /*2230*/  IMAD.X R90, R57, 0x1, R82, P2 ;  /* 0x00000001395a7824 */ /* 0x000fe200010e0652 */
[----:B------:R-:W-:Y:S01]  /*2240*/  IADD3 R110, P2, R110, c[0x0][0x2a8], RZ ;  /* 0x0000aa006e6e7a10 */ /* 0x000fe20007f5e0ff */
[----:B------:R-:W-:Y:S01]  /*2250*/  IMAD.X R80, RZ, RZ, R80, P0 ;  /* 0x000000ffff507224 */ /* 0x000fe200000e0650 */
[----:B------:R-:W-:Y:S01]  /*2260*/  IADD3 R46, P0, R46, c[0x0][0x2a8], RZ ;  /* 0x0000aa002e2e7a10 */ /* 0x000fe20007f1e0ff */
[----:B------:R-:W-:Y:S01]  /*2270*/  IMAD R75, R75, c[0x0][0x19c], RZ ;  /* 0x000067004b4b7a24 */ /* 0x000fe200078e02ff */
[----:B------:R-:W-:Y:S01]  /*2280*/  SHF.L.U64.HI R73, R74, R73, c[0x0][0x28c] ;  /* 0x0000a3004a497619 */ /* 0x000fe20000010249 */
[----:B------:R-:W-:Y:S01]  /*2290*/  IMAD.WIDE.U32 R154, R154, 0x20, RZ ;  /* 0x000000209a9a7825 */ /* 0x000fe200078e00ff */
[----:B------:R-:W-:-:S02]  /*22a0*/  SHF.L.U64.HI R94, R95, 0x1, R94 ;  /* 0x000000015f5e7819 */ /* 0x000fc4000001025e */
[----:B------:R-:W-:Y:S01]  /*22b0*/  SHF.L.U64.HI R92, R93, 0x1, R92 ;  /* 0x000000015d5c7819 */ /* 0x000fe2000001025c */
[----:B------:R-:W-:Y:S01]  /*22c0*/  IMAD.MOV.U32 R70, RZ, RZ, c[0x0][0x290] ;  /* 0x0000a400ff467624 */ /* 0x000fe200078e00ff */
[----:B------:R-:W-:Y:S01]  /*22d0*/  SHF.R.S32.HI R119, RZ, 0x1f, R130 ;  /* 0x0000001fff777819 */ /* 0x000fe20000011482 */
[C---:B------:R-:W-:Y:S01]  /*22e0*/  IMAD.SHL.U32 R97, R96.reuse, 0x2, RZ ;  /* 0x0000000260617824 */ /* 0x040fe200078e00ff */
[----:B------:R-:W-:Y:S01]  /*22f0*/  SHF.L.U64.HI R96, R96, 0x1, R2 ;  /* 0x0000000160607819 */ /* 0x000fe20000010202 */
[----:B------:R-:W-:Y:S01]  /*2300*/  IMAD.MOV.U32 R13, RZ, RZ, R134 ;  /* 0x000000ffff0d7224 */ /* 0x000fe200078e0086 */
[----:B------:R-:W-:Y:S01]  /*2310*/  SHF.R.S32.HI R117, RZ, 0x1f, R128 ;  /* 0x0000001fff757819 */ /* 0x000fe20000011480 */
[----:B------:R-:W-:Y:S01]  /*2320*/  IMAD.SHL.U32 R74, R74, 0x20, RZ ;  /* 0x000000204a4a7824 */ /* 0x000fe200078e00ff */
[----:B------:R-:W-:Y:S01]  /*2330*/  SHF.R.S32.HI R115, RZ, 0x1f, R126 ;  /* 0x0000001fff737819 */ /* 0x000fe2000001147e */
[----:B------:R-:W-:Y:S01]  /*2340*/  IMAD.IADD R75, R155, 0x1, R75 ;  /* 0x000000019b4b7824 */ /* 0x000fe200078e024b */
[----:B------:R-:W-:Y:S01]  /*2350*/  IADD3 R98, R153, UR5, RZ ;  /* 0x0000000599627c10 */ /* 0x000fe2000fffe0ff */
[----:B------:R-:W-:Y:S01]  /*2360*/  IMAD.SHL.U32 R95, R95, 0x2, RZ ;  /* 0x000000025f5f7824 */ /* 0x000fe200078e00ff */
[----:B------:R-:W-:Y:S01]  /*2370*/  SHF.R.S32.HI R113, RZ, 0x1f, R124 ;  /* 0x0000001fff717819 */ /* 0x000fe2000001147c */
[----:B------:R-:W-:Y:S01]  /*2380*/  IMAD.SHL.U32 R93, R93, 0x2, RZ ;  /* 0x000000025d5d7824 */ /* 0x000fe200078e00ff */
[----:B------:R-:W-:Y:S01]  /*2390*/  IADD3.X R111, R111, c[0x0][0x2ac], RZ, P2, !PT ;  /* 0x0000ab006f6f7a10 */ /* 0x000fe200017fe4ff */
[--C-:B------:R-:W-:Y:S01]  /*23a0*/  IMAD.X R84, R76, 0x1, R71.reuse, P5 ;  /* 0x000000014c547824 */ /* 0x100fe200028e0647 */
[----:B------:R-:W-:Y:S01]  /*23b0*/  IADD3.X R21, R0, c[0x0][0x2b4], RZ, P1, !PT ;  /* 0x0000ad0000157a10 */ /* 0x000fe20000ffe4ff */
[----:B------:R-:W-:Y:S01]  /*23c0*/  IMAD.X R88, R80, 0x1, R71, P4 ;  /* 0x0000000150587824 */ /* 0x000fe200020e0647 */
[----:B------:R-:W-:Y:S01]  /*23d0*/  IADD3.X R47, R0, c[0x0][0x2ac], RZ, P0, !PT ;  /* 0x0000ab00002f7a10 */ /* 0x000fe200007fe4ff */
[----:B------:R-:W-:-:S02]  /*23e0*/  IMAD.U32 R70, R70, -0x40, RZ ;  /* 0xffffffc046467824 */ /* 0x000fc400078e00ff */
.L_x_2294:
[----:B------:R-:W-:Y:S01]  /*23f0*/  IMAD.SHL.U32 R17, R13, 0x40, RZ ;  /* 0x000000400d117824 */ /* 0x000fe200078e00ff */
[----:B------:R-:W-:Y:S04]  /*2400*/  ISETP.NE.AND P6, PT, RZ, UR4, PT ;  /* 0x00000004ff007c0c */ /* 0x000fe8000bfc5270 */
[----:B------:R-:W-:Y:S05]  /*2410*/  IADD3 R16, R17, -0x40, RZ ;  /* 0xffffffc011107810 */ /* 0x000fea0007ffe0ff */
[--C-:B------:R-:W-:Y:S02]  /*2420*/  IMAD.IADD R2, R56, 0x1, -R16.reuse ;  /* 0x0000000138027824 */ /* 0x100fe400078e0a10 */
[----:B------:R-:W-:Y:S03]  /*2430*/  IMAD.IADD R0, R69, 0x1, -R16 ;  /* 0x0000000145007824 */ /* 0x000fe600078e0a10 */
[CC--:B------:R-:W-:Y:S02]  /*2440*/  ISETP.GE.AND P1, PT, R146.reuse, R2.reuse, PT ;  /* 0x000000029200720c */ /* 0x0c0fe40003f26270 */
[C---:B------:R-:W-:Y:S02]  /*2450*/  ISETP.GE.AND P5, PT, R67.reuse, R2, PT ;  /* 0x000000024300720c */ /* 0x040fe40003fa6270 */
[-C--:B------:R-:W-:Y:S02]  /*2460*/  ISETP.GE.AND P1, PT, R146, R0.reuse, !P1 ;  /* 0x000000009200720c */ /* 0x080fe40004f26270 */
[----:B------:R-:W-:Y:S02]  /*2470*/  ISETP.GE.AND P5, PT, R67, R0, !P5 ;  /* 0x000000004300720c */ /* 0x000fe40006fa6270 */
[CC--:B------:R-:W-:Y:S02]  /*2480*/  ISETP.GE.AND P4, PT, R66.reuse, R2.reuse, PT ;  /* 0x000000024200720c */ /* 0x0c0fe40003f86270 */
[C---:B------:R-:W-:Y:S02]  /*2490*/  ISETP.GE.AND P2, PT, R65.reuse, R2, PT ;  /* 0x000000024100720c */ /* 0x040fe40003f46270 */
[-C--:B------:R-:W-:Y:S02]  /*24a0*/  ISETP.GE.AND P4, PT, R66, R0.reuse, !P4 ;  /* 0x000000004200720c */ /* 0x080fe40006786270 */
[----:B------:R-:W-:Y:S03]  /*24b0*/  ISETP.GE.AND P2, PT, R65, R0, !P2 ;  /* 0x000000004100720c */ /* 0x000fe60005746270 */
[----:B----4-:R-:W2:Y:S02]  /*24c0*/  @P1 LDG.E.128 R24, [R104.64] ;  /* 0x0000000668181981 */ /* 0x010ea4000c1e1d00 */
[C---:B------:R-:W-:Y:S05]  /*24d0*/  @P5 IADD3 R22, P0, R104.reuse, R93, RZ ;  /* 0x0000005d68165210 */ /* 0x040fea0007f1e0ff */
[----:B------:R-:W-:Y:S01]  /*24e0*/  @P5 IMAD.X R23, R105, 0x1, R92, P0 ;  /* 0x0000000169175824 */ /* 0x000fe200000e065c */
[C---:B------:R-:W-:Y:S04]  /*24f0*/  @P5 LEA R32, P0, R63.reuse, R102, 0x1 ;  /* 0x000000663f205211 */ /* 0x040fe800078008ff */
[----:B------:R-:W-:Y:S02]  /*2500*/  @P5 LEA.HI.X R33, R63, R103, R62, 0x1, P0 ;  /* 0x000000673f215211 */ /* 0x000fe400000f0c3e */
[----:B------:R-:W-:Y:S05]  /*2510*/  @P4 IADD3 R34, P0, R104, R95, RZ ;  /* 0x0000005f68224210 */ /* 0x000fea0007f1e0ff */
[----:B------:R-:W-:Y:S01]  /*2520*/  @P4 IMAD.X R35, R105, 0x1, R94, P0 ;  /* 0x0000000169234824 */ /* 0x000fe200000e065e */
[----:B------:R-:W-:Y:S05]  /*2530*/  @P4 IADD3 R36, P0, R102, R97, RZ ;  /* 0x0000006166244210 */ /* 0x000fea0007f1e0ff */
[----:B------:R-:W-:Y:S01]  /*2540*/  @P4 IMAD.X R37, R103, 0x1, R96, P0 ;  /* 0x0000000167254824 */ /* 0x000fe200000e0660 */
[----:B------:R-:W-:Y:S05]  /*2550*/  @P2 IADD3 R2, P0, R104, R152, RZ ;  /* 0x0000009868022210 */ /* 0x000fea0007f1e0ff */
[----:B------:R-:W-:Y:S01]  /*2560*/  @P2 IMAD.X R3, R105, 0x1, R98, P0 ;  /* 0x0000000169032824 */ /* 0x000fe200000e0662 */
[----:B--2---:R-:W-:Y:S04]  /*2570*/  @P1 STG.E.128 [R102.64], R24 ;  /* 0x0000001866001986 */ /* 0x004fe8000c101d06 */
[----:B------:R-:W2:Y:S04]  /*2580*/  @P1 LDG.E.128 R4, [R104.64+0x80] ;  /* 0x0000800668041981 */ /* 0x000ea8000c1e1d00 */
[----:B--2---:R1:W-:Y:S04]  /*2590*/  @P1 STG.E.128 [R102.64+0x80], R4 ;  /* 0x0000800466001986 */ /* 0x0043e8000c101d06 */
[----:B------:R-:W2:Y:S04]  /*25a0*/  @P1 LDG.E.128 R8, [R104.64+0x100] ;  /* 0x0001000668081981 */ /* 0x000ea8000c1e1d00 */
[----:B--2---:R2:W-:Y:S04]  /*25b0*/  @P1 STG.E.128 [R102.64+0x100], R8 ;  /* 0x0001000866001986 */ /* 0x0045e8000c101d06 */
[----:B------:R-:W3:Y:S04]  /*25c0*/  @P5 LDG.E.128 R28, [R22.64] ;  /* 0x00000006161c5981 */ /* 0x000ee8000c1e1d00 */
[----:B---3--:R-:W-:Y:S04]  /*25d0*/  @P5 STG.E.128 [R32.64], R28 ;  /* 0x0000001c20005986 */ /* 0x008fe8000c101d06 */
[----:B-1----:R-:W3:Y:S04]  /*25e0*/  @P5 LDG.E.128 R4, [R22.64+0x80] ;  /* 0x0000800616045981 */ /* 0x002ee8000c1e1d00 */
[----:B---3--:R1:W-:Y:S04]  /*25f0*/  @P5 STG.E.128 [R32.64+0x80], R4 ;  /* 0x0000800420005986 */ /* 0x0083e8000c101d06 */
[----:B------:R3:W4:Y:S02]  /*2600*/  @P5 LDG.E.128 R24, [R22.64+0x100] ;  /* 0x0001000616185981 */ /* 0x000724000c1e1d00 */
[----:B---3--:R-:W-:Y:S04]  /*2610*/  @P2 IADD3 R22, P0, R102, UR10, RZ ;  /* 0x0000000a66162c10 */ /* 0x008fe8000ff1e0ff */
[----:B------:R-:W-:Y:S02]  /*2620*/  @P2 IADD3.X R23, R103, UR9, RZ, P0, !PT ;  /* 0x0000000967172c10 */ /* 0x000fe400087fe4ff */
[C---:B------:R-:W-:Y:S04]  /*2630*/  LEA R104, P0, R70.reuse, R104, 0x1 ;  /* 0x0000006846687211 */ /* 0x040fe800078008ff */
[----:B------:R-:W-:Y:S01]  /*2640*/  LEA.HI.X.SX32 R105, R70, R105, 0x1, P0 ;  /* 0x0000006946697211 */ /* 0x000fe200000f0eff */
[----:B----4-:R3:W-:Y:S04]  /*2650*/  @P5 STG.E.128 [R32.64+0x100], R24 ;  /* 0x0001001820005986 */ /* 0x0107e8000c101d06 */
[----:B--2---:R-:W2:Y:S04]  /*2660*/  @P4 LDG.E.128 R8, [R34.64] ;  /* 0x0000000622084981 */ /* 0x004ea8000c1e1d00 */
[----:B--2---:R2:W-:Y:S04]  /*2670*/  @P4 STG.E.128 [R36.64], R8 ;  /* 0x0000000824004986 */ /* 0x0045e8000c101d06 */
[----:B-1----:R-:W4:Y:S04]  /*2680*/  @P4 LDG.E.128 R4, [R34.64+0x80] ;  /* 0x0000800622044981 */ /* 0x002f28000c1e1d00 */
[----:B----4-:R1:W-:Y:S04]  /*2690*/  @P4 STG.E.128 [R36.64+0x80], R4 ;  /* 0x0000800424004986 */ /* 0x0103e8000c101d06 */
[----:B------:R-:W4:Y:S04]  /*26a0*/  @P4 LDG.E.128 R28, [R34.64+0x100] ;  /* 0x00010006221c4981 */ /* 0x000f28000c1e1d00 */
[----:B----4-:R4:W-:Y:S04]  /*26b0*/  @P4 STG.E.128 [R36.64+0x100], R28 ;  /* 0x0001001c24004986 */ /* 0x0109e8000c101d06 */
[----:B---3--:R-:W3:Y:S04]  /*26c0*/  @P2 LDG.E.128 R24, [R2.64] ;  /* 0x0000000602182981 */ /* 0x008ee8000c1e1d00 */
[----:B---3--:R4:W-:Y:S04]  /*26d0*/  @P2 STG.E.128 [R22.64], R24 ;  /* 0x0000001816002986 */ /* 0x0089e8000c101d06 */
[----:B--2---:R-:W2:Y:S04]  /*26e0*/  @P2 LDG.E.128 R8, [R2.64+0x80] ;  /* 0x0000800602082981 */ /* 0x004ea8000c1e1d00 */
[----:B--2---:R4:W-:Y:S04]  /*26f0*/  @P2 STG.E.128 [R22.64+0x80], R8 ;  /* 0x0000800816002986 */ /* 0x0049e8000c101d06 */
[----:B-1----:R-:W2:Y:S04]  /*2700*/  @P2 LDG.E.128 R4, [R2.64+0x100] ;  /* 0x0001000602042981 */ /* 0x002ea8000c1e1d00 */
[----:B--2---:R4:W-:Y:S01]  /*2710*/  @P2 STG.E.128 [R22.64+0x100], R4 ;  /* 0x0001000416002986 */ /* 0x0049e2000c101d06 */
[----:B------:R-:W-:-:S05]  /*2720*/  @!P6 BRA `(.L_x_2249) ;  /* 0x000074900000e947 */ /* 0x000fca0003800000 */
[----:B------:R-:W-:Y:S11]  /*2730*/  ISETP.NE.AND P0, PT, RZ, UR8, PT ;  /* 0x00000008ff007c0c */ /* 0x000ff6000bf05270 */
[----:B------:R-:W-:Y:S02]  /*2740*/  @!UPT UIADD3 URZ, URZ, URZ, URZ ;  /* 0x0000003f3f3ff290 */ /* 0x000fe4000fffe03f */
[----:B------:R-:W-:-:S05]  /*2750*/  @!P0 BRA `(.L_x_2250) ;  /* 0x0000293000008947 */ /* 0x000fca0003800000 */
[----:B------:R-:W-:Y:S01]  /*2760*/  BSSY B0, `(.L_x_2251) ;  /* 0x0000096000007945 */ /* 0x000fe20003800000 */
[----:B------:R-:W-:-:S05]  /*2770*/  @!P1 BRA `(.L_x_2252) ;  /* 0x0000094000009947 */ /* 0x000fca0003800000 */
[----:B------:R-:W-:Y:S01]  /*2780*/  ISETP.GE.AND P0, PT, R18, UR4, PT ;  /* 0x0000000412007c0c */ /* 0x000fe2000bf06270 */
[----:B----4-:R-:W2:Y:S01]  /*2790*/  LDG.E.128 R24, [R106.64] ;  /* 0x000000066a187981 */ /* 0x010ea2000c1e1d00 */
[----:B------:R-:W-:Y:S02]  /*27a0*/  MOV R101, R99 ;  /* 0x0000006300657202 */ /* 0x000fe40000000f00 */
[----:B------:R-:W-:Y:S09]  /*27b0*/  ISETP.GE.AND P1, PT, R15, UR4, PT ;  /* 0x000000040f007c0c */ /* 0x000ff2000bf26270 */
[----:B------:R-:W3:Y:S06]  /*27c0*/  @!P0 LDG.E.64 R22, [R20.64] ;  /* 0x0000000614168981 */ /* 0x000eec000c1e1b00 */
[----:B------:R-:W4:Y:S02]  /*27d0*/  @!P0 LDG.E.64 R38, [R46.64] ;  /* 0x000000062e268981 */ /* 0x000f24000c1e1b00 */
[----:B----4-:R-:W-:Y:S01]  /*27e0*/  @!P0 HADD2.F32 R35, -RZ, R38.H0_H0 ;  /* 0x20000026ff238230 */ /* 0x010fe20000004100 */
[----:B--2---:R-:W-:Y:S01]  /*27f0*/  @!P0 MOV R28, R24 ;  /* 0x00000018001c8202 */ /* 0x004fe20000000f00 */
[--C-:B---3--:R-:W-:Y:S01]  /*2800*/  @!P0 HADD2.F32 R31, -RZ, R22.reuse.H0_H0 ;  /* 0x20000016ff1f8230 */ /* 0x108fe20000004100 */
[----:B------:R-:W-:Y:S01]  /*2810*/  @!P0 MOV R30, R25 ;  /* 0x00000019001e8202 */ /* 0x000fe20000000f00 */
[----:B------:R-:W-:Y:S02]  /*2820*/  @!P0 HADD2.F32 R29, -RZ, R22.H1_H1 ;  /* 0x30000016ff1d8230 */ /* 0x000fe40000004100 */
[--C-:B------:R-:W-:Y:S02]  /*2830*/  @!P0 HADD2.F32 R34, -RZ, R28.reuse.H1_H1 ;  /* 0x3000001cff228230 */ /* 0x100fe40000004100 */
[----:B------:R-:W-:Y:S02]  /*2840*/  @!P0 HADD2.F32 R28, -RZ, R28.H0_H0 ;  /* 0x2000001cff1c8230 */ /* 0x000fe40000004100 */
[--C-:B------:R-:W-:Y:S01]  /*2850*/  @!P0 HADD2.F32 R22, -RZ, R23.reuse.H0_H0 ;  /* 0x20000017ff168230 */ /* 0x100fe20000004100 */
[-C--:B------:R-:W-:Y:S01]  /*2860*/  @!P0 FMUL.FTZ R41, R34, R31.reuse ;  /* 0x0000001f22298220 */ /* 0x080fe20000410000 */
[----:B------:R-:W-:Y:S01]  /*2870*/  @!P0 HADD2.F32 R23, -RZ, R23.H1_H1 ;  /* 0x30000017ff178230 */ /* 0x000fe20000004100 */
[C---:B------:R-:W-:Y:S01]  /*2880*/  @!P0 FMUL.FTZ R0, R28.reuse, R31 ;  /* 0x0000001f1c008220 */ /* 0x040fe20000410000 */
[----:B------:R-:W-:Y:S01]  /*2890*/  @!P0 MOV R31, R26 ;  /* 0x0000001a001f8202 */ /* 0x000fe20000000f00 */
[----:B------:R-:W-:Y:S01]  /*28a0*/  @!P0 FFMA.FTZ R41, R28, R35, -R41 ;  /* 0x000000231c298223 */ /* 0x000fe20000010829 */
[----:B------:R-:W-:Y:S01]  /*28b0*/  @!P0 MOV R28, R27 ;  /* 0x0000001b001c8202 */ /* 0x000fe20000000f00 */
[----:B------:R-:W-:Y:S01]  /*28c0*/  @!P0 FFMA.FTZ R0, R34, R35, R0 ;  /* 0x0000002322008223 */ /* 0x000fe20000010000 */
[--C-:B------:R-:W-:Y:S02]  /*28d0*/  @!P0 HADD2.F32 R34, -RZ, R30.reuse.H1_H1 ;  /* 0x3000001eff228230 */ /* 0x100fe40000004100 */
[----:B------:R-:W-:Y:S02]  /*28e0*/  @!P0 HADD2.F32 R30, -RZ, R30.H0_H0 ;  /* 0x2000001eff1e8230 */ /* 0x000fe40000004100 */
[--C-:B------:R-:W-:Y:S01]  /*28f0*/  @!P0 HADD2.F32 R35, -RZ, R31.reuse.H1_H1 ;  /* 0x3000001fff238230 */ /* 0x100fe20000004100 */
[-C--:B------:R-:W-:Y:S01]  /*2900*/  @!P0 FMUL.FTZ R49, R34, R29.reuse ;  /* 0x0000001d22318220 */ /* 0x080fe20000410000 */
[----:B------:R-:W-:Y:S01]  /*2910*/  @!P0 HADD2.F32 R31, -RZ, R31.H0_H0 ;  /* 0x2000001fff1f8230 */ /* 0x000fe20000004100 */
[----:B------:R-:W-:Y:S01]  /*2920*/  @!P0 FMUL.FTZ R2, R30, R29 ;  /* 0x0000001d1e028220 */ /* 0x000fe20000410000 */
[----:B------:R-:W-:Y:S01]  /*2930*/  @!P0 HADD2.F32 R37, -RZ, R38.H1_H1 ;  /* 0x30000026ff258230 */ /* 0x000fe20000004100 */
[-C--:B------:R-:W-:Y:S01]  /*2940*/  @!P0 FMUL.FTZ R40, R35, R22.reuse ;  /* 0x0000001623288220 */ /* 0x080fe20000410000 */
[--C-:B------:R-:W-:Y:S01]  /*2950*/  @!P0 HADD2.F32 R38, -RZ, R28.reuse.H1_H1 ;  /* 0x3000001cff268230 */ /* 0x100fe20000004100 */
[----:B------:R-:W-:Y:S01]  /*2960*/  @!P0 FMUL.FTZ R3, R31, R22 ;  /* 0x000000161f038220 */ /* 0x000fe20000410000 */
[----:B------:R-:W-:Y:S01]  /*2970*/  @!P0 HADD2.F32 R28, -RZ, R28.H0_H0 ;  /* 0x2000001cff1c8230 */ /* 0x000fe20000004100 */
[----:B------:R-:W-:Y:S01]  /*2980*/  @!P0 FFMA.FTZ R2, R34, R37, R2 ;  /* 0x0000002522028223 */ /* 0x000fe20000010002 */
        /* <DEDUP_REMOVED lines=16> */
[----:B------:R-:W-:Y:S02]  /*2a90*/  @!P0 MOV R27, R49 ;  /* 0x00000031001b8202 */ /* 0x000fe40000000f00 */
[----:B------:R-:W-:Y:S03]  /*2aa0*/  ISETP.GE.AND P0, PT, R14, UR4, PT ;  /* 0x000000040e007c0c */ /* 0x000fe6000bf06270 */
[----:B------:R1:W-:Y:S08]  /*2ab0*/  STG.E.128 [R100.64], R24 ;  /* 0x0000001864007986 */ /* 0x0003f0000c101d06 */
[----:B------:R-:W2:Y:S08]  /*2ac0*/  LDG.E.128 R28, [R106.64+0x80] ;  /* 0x000080066a1c7981 */ /* 0x000eb0000c1e1d00 */
[----:B------:R-:W3:Y:S06]  /*2ad0*/  @!P1 LDG.E.64 R22, [R20.64+0x40] ;  /* 0x0000400614169981 */ /* 0x000eec000c1e1b00 */
[----:B------:R-:W4:Y:S01]  /*2ae0*/  @!P1 LDG.E.64 R38, [R46.64+0x40] ;  /* 0x000040062e269981 */ /* 0x000f22000c1e1b00 */
[----:B--2---:R-:W-:Y:S02]  /*2af0*/  @!P1 MOV R32, R28 ;  /* 0x0000001c00209202 */ /* 0x004fe40000000f00 */
[----:B-1----:R-:W-:Y:S02]  /*2b00*/  @!P1 MOV R26, R29 ;  /* 0x0000001d001a9202 */ /* 0x002fe40000000f00 */
[----:B------:R-:W-:Y:S01]  /*2b10*/  @!P1 MOV R27, R30 ;  /* 0x0000001e001b9202 */ /* 0x000fe20000000f00 */
[--C-:B------:R-:W-:Y:S02]  /*2b20*/  @!P1 HADD2.F32 R34, -RZ, R32.reuse.H1_H1 ;  /* 0x30000020ff229230 */ /* 0x100fe40000004100 */
[----:B------:R-:W-:Y:S02]  /*2b30*/  @!P1 HADD2.F32 R24, -RZ, R32.H0_H0 ;  /* 0x20000020ff189230 */ /* 0x000fe40000004100 */
[--C-:B---3--:R-:W-:Y:S02]  /*2b40*/  @!P1 HADD2.F32 R33, -RZ, R22.reuse.H0_H0 ;  /* 0x20000016ff219230 */ /* 0x108fe40000004100 */
[----:B------:R-:W-:Y:S02]  /*2b50*/  @!P1 HADD2.F32 R25, -RZ, R22.H1_H1 ;  /* 0x30000016ff199230 */ /* 0x000fe40000004100 */
[--C-:B------:R-:W-:Y:S01]  /*2b60*/  @!P1 HADD2.F32 R22, -RZ, R23.reuse.H0_H0 ;  /* 0x20000017ff169230 */ /* 0x100fe20000004100 */
[-C--:B------:R-:W-:Y:S01]  /*2b70*/  @!P1 FMUL.FTZ R40, R34, R33.reuse ;  /* 0x0000002122289220 */ /* 0x080fe20000410000 */
[--C-:B----4-:R-:W-:Y:S01]  /*2b80*/  @!P1 HADD2.F32 R35, -RZ, R38.reuse.H0_H0 ;  /* 0x20000026ff239230 */ /* 0x110fe20000004100 */
[C---:B------:R-:W-:Y:S01]  /*2b90*/  @!P1 FMUL.FTZ R5, R24.reuse, R33 ;  /* 0x0000002118059220 */ /* 0x040fe20000410000 */
[----:B------:R-:W-:Y:S02]  /*2ba0*/  @!P1 HADD2.F32 R23, -RZ, R23.H1_H1 ;  /* 0x30000017ff179230 */ /* 0x000fe40000004100 */
[----:B------:R-:W-:Y:S01]  /*2bb0*/  @!P1 HADD2.F32 R37, -RZ, R38.H1_H1 ;  /* 0x30000026ff259230 */ /* 0x000fe20000004100 */
        /* <DEDUP_REMOVED lines=13> */
[--C-:B------:R-:W-:Y:S01]  /*2c90*/  @!P1 HADD2.F32 R36, -RZ, R39.reuse.H0_H0 ;  /* 0x20000027ff249230 */ /* 0x100fe20000004100 */
[-C--:B------:R-:W-:Y:S01]  /*2ca0*/  @!P1 FMUL.FTZ R44, R38, R23.reuse ;  /* 0x00000017262c9220 */ /* 0x080fe20000410000 */
[----:B------:R-:W-:Y:S01]  /*2cb0*/  @!P1 HADD2.F32 R39, -RZ, R39.H1_H1 ;  /* 0x30000027ff279230 */ /* 0x000fe20000004100 */
[----:B------:R-:W-:Y:S01]  /*2cc0*/  @!P1 FMUL.FTZ R8, R24, R23 ;  /* 0x0000001718089220 */ /* 0x000fe20000410000 */
[----:B------:R-:W-:Y:S01]  /*2cd0*/  @!P1 F2FP.PACK_AB R40, R5, R40 ;  /* 0x000000280528923e */ /* 0x000fe200000000ff */
[-C--:B------:R-:W-:Y:S02]  /*2ce0*/  @!P1 FFMA.FTZ R6, R34, R37.reuse, R6 ;  /* 0x0000002522069223 */ /* 0x080fe40000010006 */
[----:B------:R-:W-:Y:S01]  /*2cf0*/  @!P1 FFMA.FTZ R7, R35, R36, R7 ;  /* 0x0000002423079223 */ /* 0x000fe20000010007 */
[----:B------:R-:W-:Y:S01]  /*2d00*/  @!P1 MOV R28, R40 ;  /* 0x00000028001c9202 */ /* 0x000fe20000000f00 */
        /* <DEDUP_REMOVED lines=10> */
[----:B------:R1:W-:Y:S08]  /*2db0*/  STG.E.128 [R100.64+0x80], R28 ;  /* 0x0000801c64007986 */ /* 0x0003f0000c101d06 */
        /* <DEDUP_REMOVED lines=10> */
[----:B------:R-:W-:Y:S01]  /*2e60*/  @!P0 HADD2.F32 R22, -RZ, R23.H0_H0 ;  /* 0x20000017ff168230 */ /* 0x000fe20000004100 */
[-C--:B------:R-:W-:Y:S01]  /*2e70*/  @!P0 FMUL.FTZ R40, R34, R33.reuse ;  /* 0x0000002122288220 */ /* 0x080fe20000410000 */
[--C-:B----4-:R-:W-:Y:S01]  /*2e80*/  @!P0 HADD2.F32 R35, -RZ, R38.reuse.H0_H0 ;  /* 0x20000026ff238230 */ /* 0x110fe20000004100 */
[C---:B------:R-:W-:Y:S01]  /*2e90*/  @!P0 FMUL.FTZ R9, R28.reuse, R33 ;  /* 0x000000211c098220 */ /* 0x040fe20000410000 */
[----:B------:R-:W-:Y:S02]  /*2ea0*/  @!P0 HADD2.F32 R37, -RZ, R38.H1_H1 ;  /* 0x30000026ff258230 */ /* 0x000fe40000004100 */
[----:B------:R-:W-:Y:S01]  /*2eb0*/  @!P0 HADD2.F32 R36, -RZ, R39.H0_H0 ;  /* 0x20000027ff248230 */ /* 0x000fe20000004100 */
        /* <DEDUP_REMOVED lines=13> */
[----:B------:R-:W-:Y:S01]  /*2f90*/  @!P0 F2FP.PACK_AB R40, R9, R40 ;  /* 0x000000280928823e */ /* 0x000fe200000000ff */
[-C--:B------:R-:W-:Y:S01]  /*2fa0*/  @!P0 FFMA.FTZ R10, R34, R37.reuse, R10 ;  /* 0x00000025220a8223 */ /* 0x080fe2000001000a */
[----:B------:R-:W-:Y:S01]  /*2fb0*/  @!P0 HADD2.F32 R23, -RZ, R23.H1_H1 ;  /* 0x30000017ff178230 */ /* 0x000fe20000004100 */
[----:B------:R-:W-:Y:S01]  /*2fc0*/  @!P0 FFMA.FTZ R11, R35, R36, R11 ;  /* 0x00000024230b8223 */ /* 0x000fe2000001000b */
[----:B------:R-:W-:Y:S01]  /*2fd0*/  @!P0 MOV R24, R40 ;  /* 0x0000002800188202 */ /* 0x000fe20000000f00 */
[----:B------:R-:W-:Y:S01]  /*2fe0*/  @!P0 HADD2.F32 R39, -RZ, R39.H1_H1 ;  /* 0x30000027ff278230 */ /* 0x000fe20000004100 */
[----:B------:R-:W-:Y:S02]  /*2ff0*/  @!P0 FFMA.FTZ R41, R30, R37, -R41 ;  /* 0x000000251e298223 */ /* 0x000fe40000010829 */
[-C--:B------:R-:W-:Y:S02]  /*3000*/  @!P0 FMUL.FTZ R44, R38, R23.reuse ;  /* 0x00000017262c8220 */ /* 0x080fe40000410000 */
[----:B------:R-:W-:Y:S01]  /*3010*/  @!P0 FMUL.FTZ R12, R28, R23 ;  /* 0x000000171c0c8220 */ /* 0x000fe20000410000 */
[----:B------:R-:W-:Y:S01]  /*3020*/  @!P0 F2FP.PACK_AB R41, R10, R41 ;  /* 0x000000290a29823e */ /* 0x000fe200000000ff */
[----:B------:R-:W-:Y:S02]  /*3030*/  @!P0 FFMA.FTZ R42, R31, R36, -R42 ;  /* 0x000000241f2a8223 */ /* 0x000fe4000001082a */
[----:B------:R-:W-:Y:S01]  /*3040*/  @!P0 FFMA.FTZ R44, R28, R39, -R44 ;  /* 0x000000271c2c8223 */ /* 0x000fe2000001082c */
[----:B------:R-:W-:Y:S01]  /*3050*/  @!P0 MOV R25, R41 ;  /* 0x0000002900198202 */ /* 0x000fe20000000f00 */
[----:B------:R-:W-:Y:S01]  /*3060*/  @!P0 FFMA.FTZ R12, R38, R39, R12 ;  /* 0x00000027260c8223 */ /* 0x000fe2000001000c */
[----:B------:R-:W-:Y:S04]  /*3070*/  @!P0 F2FP.PACK_AB R42, R11, R42 ;  /* 0x0000002a0b2a823e */ /* 0x000fe800000000ff */
[----:B------:R-:W-:Y:S02]  /*3080*/  @!P0 F2FP.PACK_AB R49, R12, R44 ;  /* 0x0000002c0c31823e */ /* 0x000fe400000000ff */
[----:B------:R-:W-:Y:S02]  /*3090*/  @!P0 MOV R26, R42 ;  /* 0x0000002a001a8202 */ /* 0x000fe40000000f00 */
[----:B------:R-:W-:Y:S05]  /*30a0*/  @!P0 MOV R27, R49 ;  /* 0x00000031001b8202 */ /* 0x000fea0000000f00 */
[----:B------:R1:W-:Y:S02]  /*30b0*/  STG.E.128 [R100.64+0x100], R24 ;  /* 0x0001001864007986 */ /* 0x0003e4000c101d06 */
.L_x_2252:
[----:B------:R-:W-:Y:S05]  /*30c0*/  BSYNC B0 ;  /* 0x0000000000007941 */ /* 0x000fea0003800000 */
.L_x_2251:
[----:B------:R-:W-:Y:S01]  /*30d0*/  BSSY B0, `(.L_x_2253) ;  /* 0x000009f000007945 */ /* 0x000fe20003800000 */
[----:B------:R-:W-:-:S05]  /*30e0*/  @!P5 BRA `(.L_x_2254) ;  /* 0x000009d00000d947 */ /* 0x000fca0003800000 */
[----:B------:R-:W-:Y:S02]  /*30f0*/  LEA R156, P1, R72, R106, 0x1 ;  /* 0x0000006a489c7211 */ /* 0x000fe400078208ff */
[----:B------:R-:W-:Y:S02]  /*3100*/  ISETP.GE.AND P0, PT, R18, UR4, PT ;  /* 0x0000000412007c0c */ /* 0x000fe4000bf06270 */
[----:B------:R-:W-:Y:S02]  /*3110*/  SHF.L.U32 R53, R138, 0x1, RZ ;  /* 0x000000018a357819 */ /* 0x000fe400000006ff */
[----:B------:R-:W-:Y:S02]  /*3120*/  LEA.HI.X R157, R72, R107, R71, 0x1, P1 ;  /* 0x0000006b489d7211 */ /* 0x000fe400008f0c47 */
[-C--:B------:R-:W-:Y:S02]  /*3130*/  IADD3 R32, P1, R20, R53.reuse, RZ ;  /* 0x0000003514207210 */ /* 0x080fe40007f3e0ff */
[----:B------:R-:W-:Y:S01]  /*3140*/  SHF.L.U64.HI R51, R138, 0x1, R120 ;  /* 0x000000018a337819 */ /* 0x000fe20000010278 */
[----:B-1--4-:R-:W2:Y:S01]  /*3150*/  LDG.E.128 R24, [R156.64] ;  /* 0x000000069c187981 */ /* 0x012ea2000c1e1d00 */
[----:B------:R-:W-:Y:S02]  /*3160*/  IADD3 R48, P5, R46, R53, RZ ;  /* 0x000000352e307210 */ /* 0x000fe40007fbe0ff */
[-C--:B------:R-:W-:Y:S02]  /*3170*/  IADD3.X R33, R21, R51.reuse, RZ, P1, !PT ;  /* 0x0000003315217210 */ /* 0x080fe40000ffe4ff */
[----:B------:R-:W-:Y:S02]  /*3180*/  IADD3.X R49, R47, R51, RZ, P5, !PT ;  /* 0x000000332f317210 */ /* 0x000fe40002ffe4ff */
[----:B------:R-:W-:Y:S01]  /*3190*/  LEA R50, P5, R54, R100, 0x1 ;  /* 0x0000006436327211 */ /* 0x000fe200078a08ff */
[----:B------:R-:W3:Y:S01]  /*31a0*/  @!P0 LDG.E.64 R22, [R32.64] ;  /* 0x0000000620168981 */ /* 0x000ee2000c1e1b00 */
[----:B------:R-:W-:Y:S05]  /*31b0*/  ISETP.GE.AND P1, PT, R15, UR4, PT ;  /* 0x000000040f007c0c */ /* 0x000fea000bf26270 */
[----:B------:R-:W4:Y:S01]  /*31c0*/  @!P0 LDG.E.64 R40, [R48.64] ;  /* 0x0000000630288981 */ /* 0x000f22000c1e1b00 */
[--C-:B---3--:R-:W-:Y:S01]  /*31d0*/  @!P0 HADD2.F32 R31, -RZ, R22.reuse.H0_H0 ;  /* 0x20000016ff1f8230 */ /* 0x108fe20000004100 */
[----:B--2---:R-:W-:Y:S01]  /*31e0*/  @!P0 MOV R28, R24 ;  /* 0x00000018001c8202 */ /* 0x004fe20000000f00 */
[----:B------:R-:W-:Y:S01]  /*31f0*/  @!P0 HADD2.F32 R29, -RZ, R22.H1_H1 ;  /* 0x30000016ff1d8230 */ /* 0x000fe20000004100 */
[----:B------:R-:W-:Y:S01]  /*3200*/  @!P0 MOV R30, R25 ;  /* 0x00000019001e8202 */ /* 0x000fe20000000f00 */
[--C-:B------:R-:W-:Y:S02]  /*3210*/  @!P0 HADD2.F32 R22, -RZ, R23.reuse.H0_H0 ;  /* 0x20000017ff168230 */ /* 0x100fe40000004100 */
[--C-:B------:R-:W-:Y:S02]  /*3220*/  @!P0 HADD2.F32 R36, -RZ, R28.reuse.H1_H1 ;  /* 0x3000001cff248230 */ /* 0x100fe40000004100 */
[----:B------:R-:W-:Y:S02]  /*3230*/  @!P0 HADD2.F32 R28, -RZ, R28.H0_H0 ;  /* 0x2000001cff1c8230 */ /* 0x000fe40000004100 */
[----:B----4-:R-:W-:Y:S01]  /*3240*/  @!P0 HADD2.F32 R37, -RZ, R40.H0_H0 ;  /* 0x20000028ff258230 */ /* 0x010fe20000004100 */
        /* <DEDUP_REMOVED lines=24> */
[----:B------:R-:W-:Y:S01]  /*33d0*/  @!P0 FFMA.FTZ R3, R37, R38, R3 ;  /* 0x0000002625038223 */ /* 0x000fe20000010003 */
[----:B------:R-:W-:Y:S01]  /*33e0*/  LEA.HI.X R51, R54, R99, R57, 0x1, P5 ;  /* 0x0000006336337211 */ /* 0x000fe200028f0c39 */
        /* <DEDUP_REMOVED lines=47> */
[----:B------:R-:W-:Y:S02]  /*36e0*/  @!P1 FFMA.FTZ R53, R26, R39, -R53 ;  /* 0x000000271a359223 */ /* 0x000fe40000010835 */
[----:B------:R-:W-:Y:S01]  /*36f0*/  @!P1 FFMA.FTZ R44, R27, R38, -R44 ;  /* 0x000000261b2c9223 */ /* 0x000fe2000001082c */
[----:B------:R-:W-:Y:S01]  /*3700*/  @!P1 MOV R28, R42 ;  /* 0x0000002a001c9202 */ /* 0x000fe20000000f00 */
[----:B------:R-:W-:Y:S02]  /*3710*/  @!P1 FFMA.FTZ R55, R24, R41, -R55 ;  /* 0x0000002918379223 */ /* 0x000fe40000010837 */
[----:B------:R-:W-:Y:S02]  /*3720*/  @!P1 FFMA.FTZ R6, R36, R39, R6 ;  /* 0x0000002724069223 */ /* 0x000fe40000010006 */
[----:B------:R-:W-:Y:S02]  /*3730*/  @!P1 FFMA.FTZ R7, R37, R38, R7 ;  /* 0x0000002625079223 */ /* 0x000fe40000010007 */
[----:B------:R-:W-:Y:S01]  /*3740*/  @!P1 FFMA.FTZ R8, R40, R41, R8 ;  /* 0x0000002928089223 */ /* 0x000fe20000010008 */
[----:B------:R-:W-:Y:S02]  /*3750*/  @!P1 F2FP.PACK_AB R53, R6, R53 ;  /* 0x000000350635923e */ /* 0x000fe400000000ff */
[----:B------:R-:W-:Y:S02]  /*3760*/  @!P1 F2FP.PACK_AB R44, R7, R44 ;  /* 0x0000002c072c923e */ /* 0x000fe400000000ff */
[----:B------:R-:W-:Y:S02]  /*3770*/  @!P1 F2FP.PACK_AB R55, R8, R55 ;  /* 0x000000370837923e */ /* 0x000fe400000000ff */
[----:B------:R-:W-:Y:S02]  /*3780*/  @!P1 MOV R29, R53 ;  /* 0x00000035001d9202 */ /* 0x000fe40000000f00 */
        /* <DEDUP_REMOVED lines=51> */
.L_x_2254:
[----:B------:R-:W-:Y:S05]  /*3ac0*/  BSYNC B0 ;  /* 0x0000000000007941 */ /* 0x000fea0003800000 */
.L_x_2253:
[----:B------:R-:W-:Y:S01]  /*3ad0*/  BSSY B0, `(.L_x_2255) ;  /* 0x00000a7000007945 */ /* 0x000fe20003800000 */
[----:B------:R-:W-:-:S05]  /*3ae0*/  @!P4 BRA `(.L_x_2256) ;  /* 0x00000a500000c947 */ /* 0x000fca0003800000 */
[----:B------:R-:W-:Y:S02]  /*3af0*/  LEA R156, P1, R74, R106, 0x1 ;  /* 0x0000006a4a9c7211 */ /* 0x000fe400078208ff */
[----:B------:R-:W-:Y:S02]  /*3b00*/  SHF.L.U32 R53, R130, 0x1, RZ ;  /* 0x0000000182357819 */ /* 0x000fe400000006ff */
[----:B------:R-:W-:Y:S02]  /*3b10*/  ISETP.GE.AND P0, PT, R18, UR4, PT ;  /* 0x0000000412007c0c */ /* 0x000fe4000bf06270 */
[----:B------:R-:W-:Y:S02]  /*3b20*/  LEA.HI.X R157, R74, R107, R73, 0x1, P1 ;  /* 0x0000006b4a9d7211 */ /* 0x000fe400008f0c49 */
[-C--:B------:R-:W-:Y:S02]  /*3b30*/  IADD3 R32, P1, R20, R53.reuse, RZ ;  /* 0x0000003514207210 */ /* 0x080fe40007f3e0ff */
[----:B-1----:R-:W-:Y:S01]  /*3b40*/  SHF.L.U64.HI R51, R130, 0x1, R119 ;  /* 0x0000000182337819 */ /* 0x002fe20000010277 */
[----:B----4-:R1:W2:Y:S01]  /*3b50*/  LDG.E.128 R24, [R156.64] ;  /* 0x000000069c187981 */ /* 0x0102a2000c1e1d00 */
[----:B------:R-:W-:Y:S02]  /*3b60*/  IADD3 R48, P4, R46, R53, RZ ;  /* 0x000000352e307210 */ /* 0x000fe40007f9e0ff */
[-C--:B------:R-:W-:Y:S02]  /*3b70*/  IADD3.X R33, R21, R51.reuse, RZ, P1, !PT ;  /* 0x0000003315217210 */ /* 0x080fe40000ffe4ff */
[----:B------:R-:W-:Y:S02]  /*3b80*/  IADD3.X R49, R47, R51, RZ, P4, !PT ;  /* 0x000000332f317210 */ /* 0x000fe400027fe4ff */
[C---:B------:R-:W-:Y:S01]  /*3b90*/  LEA R158, P5, R154.reuse, R100, 0x1 ;  /* 0x000000649a9e7211 */ /* 0x040fe200078a08ff */
[----:B------:R-:W3:Y:S01]  /*3ba0*/  @!P0 LDG.E.64 R22, [R32.64] ;  /* 0x0000000620168981 */ /* 0x000ee2000c1e1b00 */
[----:B------:R-:W-:Y:S02]  /*3bb0*/  ISETP.GE.AND P1, PT, R15, UR4, PT ;  /* 0x000000040f007c0c */ /* 0x000fe4000bf26270 */
[----:B------:R-:W-:Y:S03]  /*3bc0*/  LEA.HI.X R159, R154, R99, R75, 0x1, P5 ;  /* 0x000000639a9f7211 */ /* 0x000fe600028f0c4b */
[----:B------:R-:W4:Y:S01]  /*3bd0*/  @!P0 LDG.E.64 R38, [R48.64] ;  /* 0x0000000630268981 */ /* 0x000f22000c1e1b00 */
[C---:B-1----:R-:W-:Y:S04]  /*3be0*/  LEA R156, P4, R77.reuse, R106, 0x1 ;  /* 0x0000006a4d9c7211 */ /* 0x042fe800078808ff */
[----:B------:R-:W-:Y:S01]  /*3bf0*/  LEA.HI.X R157, R77, R107, R76, 0x1, P4 ;  /* 0x0000006b4d9d7211 */ /* 0x000fe200020f0c4c */
        /* <DEDUP_REMOVED lines=11> */
[----:B------:R-:W-:Y:S01]  /*3cb0*/  @!P0 HADD2.F32 R23, -RZ, R23.H1_H1 ;  /* 0x30000017ff178230 */ /* 0x000fe20000004100 */
[----:B------:R-:W-:Y:S01]  /*3cc0*/  @!P0 IMAD.MOV.U32 R31, RZ, RZ, R26 ;  /* 0x000000ffff1f8224 */ /* 0x000fe200078e001a */
[----:B------:R-:W-:Y:S01]  /*3cd0*/  @!P0 HADD2.F32 R35, -RZ, R29.H0_H0 ;  /* 0x2000001dff238230 */ /* 0x000fe20000004100 */
[----:B------:R-:W-:Y:S01]  /*3ce0*/  @!P0 FFMA.FTZ R51, R28, R37, -R51 ;  /* 0x000000251c338223 */ /* 0x000fe20000010833 */
[----:B------:R-:W-:Y:S01]  /*3cf0*/  @!P0 MOV R28, R27 ;  /* 0x0000001b001c8202 */ /* 0x000fe20000000f00 */
[----:B------:R-:W-:Y:S01]  /*3d00*/  @!P0 FFMA.FTZ R0, R36, R37, R0 ;  /* 0x0000002524008223 */ /* 0x000fe20000010000 */
[--C-:B------:R-:W-:Y:S01]  /*3d10*/  @!P0 HADD2.F32 R40, -RZ, R39.reuse.H0_H0 ;  /* 0x20000027ff288230 */ /* 0x100fe20000004100 */
[-C--:B------:R-:W-:Y:S01]  /*3d20*/  @!P0 FMUL.FTZ R2, R35, R30.reuse ;  /* 0x0000001e23028220 */ /* 0x080fe20000410000 */
[----:B------:R-:W-:Y:S02]  /*3d30*/  @!P0 HADD2.F32 R41, -RZ, R39.H1_H1 ;  /* 0x30000027ff298230 */ /* 0x000fe40000004100 */
[----:B------:R-:W-:Y:S01]  /*3d40*/  @!P0 HADD2.F32 R39, -RZ, R29.H1_H1 ;  /* 0x3000001dff278230 */ /* 0x000fe20000004100 */
[----:B------:R-:W-:Y:S01]  /*3d50*/  @!P0 F2FP.PACK_AB R51, R0, R51 ;  /* 0x000000330033823e */ /* 0x000fe200000000ff */
[--C-:B------:R-:W-:Y:S02]  /*3d60*/  @!P0 HADD2.F32 R29, -RZ, R31.reuse.H0_H0 ;  /* 0x2000001fff1d8230 */ /* 0x100fe40000004100 */
[--C-:B------:R-:W-:Y:S01]  /*3d70*/  @!P0 HADD2.F32 R37, -RZ, R28.reuse.H1_H1 ;  /* 0x3000001cff258230 */ /* 0x100fe20000004100 */
[----:B------:R-:W-:Y:S01]  /*3d80*/  @!P0 FMUL.FTZ R53, R39, R30 ;  /* 0x0000001e27358220 */ /* 0x000fe20000410000 */
[----:B------:R-:W-:Y:S01]  /*3d90*/  @!P0 HADD2.F32 R28, -RZ, R28.H0_H0 ;  /* 0x2000001cff1c8230 */ /* 0x000fe20000004100 */
[----:B------:R-:W-:Y:S01]  /*3da0*/  @!P0 FMUL.FTZ R3, R29, R22 ;  /* 0x000000161d038220 */ /* 0x000fe20000410000 */
[----:B------:R-:W-:Y:S01]  /*3db0*/  @!P0 HADD2.F32 R36, -RZ, R31.H1_H1 ;  /* 0x3000001fff248230 */ /* 0x000fe20000004100 */
[----:B------:R-:W-:Y:S01]  /*3dc0*/  @!P0 FMUL.FTZ R44, R37, R23 ;  /* 0x00000017252c8220 */ /* 0x000fe20000410000 */
[----:B------:R-:W-:Y:S01]  /*3dd0*/  @!P0 MOV R24, R51 ;  /* 0x0000003300188202 */ /* 0x000fe20000000f00 */
[----:B------:R-:W-:Y:S02]  /*3de0*/  @!P0 FFMA.FTZ R2, R39, R38, R2 ;  /* 0x0000002627028223 */ /* 0x000fe40000010002 */
[----:B------:R-:W-:Y:S02]  /*3df0*/  @!P0 FMUL.FTZ R4, R28, R23 ;  /* 0x000000171c048220 */ /* 0x000fe40000410000 */
[C---:B------:R-:W-:Y:S02]  /*3e00*/  @!P0 FMUL.FTZ R42, R36.reuse, R22 ;  /* 0x00000016242a8220 */ /* 0x040fe40000410000 */
[----:B------:R-:W-:Y:S02]  /*3e10*/  @!P0 FFMA.FTZ R3, R36, R40, R3 ;  /* 0x0000002824038223 */ /* 0x000fe40000010003 */
[----:B------:R-:W-:Y:S02]  /*3e20*/  @!P0 FFMA.FTZ R53, R35, R38, -R53 ;  /* 0x0000002623358223 */ /* 0x000fe40000010835 */
[-C--:B------:R-:W-:Y:S02]  /*3e30*/  @!P0 FFMA.FTZ R44, R28, R41.reuse, -R44 ;  /* 0x000000291c2c8223 */ /* 0x080fe4000001082c */
[----:B------:R-:W-:Y:S01]  /*3e40*/  @!P0 FFMA.FTZ R4, R37, R41, R4 ;  /* 0x0000002925048223 */ /* 0x000fe20000010004 */
[----:B------:R-:W-:Y:S01]  /*3e50*/  @!P0 F2FP.PACK_AB R50, R2, R53 ;  /* 0x000000350232823e */ /* 0x000fe200000000ff */
[----:B------:R-:W-:Y:S03]  /*3e60*/  @!P0 FFMA.FTZ R42, R29, R40, -R42 ;  /* 0x000000281d2a8223 */ /* 0x000fe6000001082a */
[----:B------:R-:W-:Y:S02]  /*3e70*/  @!P0 F2FP.PACK_AB R53, R4, R44 ;  /* 0x0000002c0435823e */ /* 0x000fe400000000ff */
[----:B------:R-:W-:Y:S02]  /*3e80*/  @!P0 F2FP.PACK_AB R42, R3, R42 ;  /* 0x0000002a032a823e */ /* 0x000fe400000000ff */
[----:B------:R-:W-:Y:S01]  /*3e90*/  @!P0 MOV R25, R50 ;  /* 0x0000003200198202 */ /* 0x000fe20000000f00 */
[----:B------:R-:W-:Y:S01]  /*3ea0*/  @!P0 IMAD.MOV.U32 R27, RZ, RZ, R53 ;  /* 0x000000ffff1b8224 */ /* 0x000fe200078e0035 */
[----:B------:R-:W-:Y:S02]  /*3eb0*/  @!P0 MOV R26, R42 ;  /* 0x0000002a001a8202 */ /* 0x000fe40000000f00 */
[----:B------:R-:W-:Y:S03]  /*3ec0*/  ISETP.GE.AND P0, PT, R14, UR4, PT ;  /* 0x000000040e007c0c */ /* 0x000fe6000bf06270 */
[----:B------:R1:W-:Y:S08]  /*3ed0*/  STG.E.128 [R158.64], R24 ;  /* 0x000000189e007986 */ /* 0x0003f0000c101d06 */
[----:B------:R2:W3:Y:S08]  /*3ee0*/  LDG.E.128 R28, [R156.64] ;  /* 0x000000069c1c7981 */ /* 0x0004f0000c1e1d00 */
[----:B------:R-:W4:Y:S06]  /*3ef0*/  @!P1 LDG.E.64 R22, [R32.64+0x40] ;  /* 0x0000400620169981 */ /* 0x000f2c000c1e1b00 */
[----:B------:R-:W5:Y:S01]  /*3f00*/  @!P1 LDG.E.64 R38, [R48.64+0x40] ;  /* 0x0000400630269981 */ /* 0x000f62000c1e1b00 */
[----:B-1----:R-:W-:Y:S02]  /*3f10*/  LEA R158, P5, R79, R100, 0x1 ;  /* 0x000000644f9e7211 */ /* 0x002fe400078a08ff */
[----:B--2---:R-:W-:Y:S02]  /*3f20*/  LEA R156, P4, R81, R106, 0x1 ;  /* 0x0000006a519c7211 */ /* 0x004fe400078808ff */
[----:B------:R-:W-:Y:S02]  /*3f30*/  LEA.HI.X R159, R79, R99, R78, 0x1, P5 ;  /* 0x000000634f9f7211 */ /* 0x000fe400028f0c4e */
[----:B------:R-:W-:Y:S02]  /*3f40*/  LEA.HI.X R157, R81, R107, R80, 0x1, P4 ;  /* 0x0000006b519d7211 */ /* 0x000fe400020f0c50 */
[----:B---3--:R-:W-:Y:S02]  /*3f50*/  @!P1 MOV R34, R28 ;  /* 0x0000001c00229202 */ /* 0x008fe40000000f00 */
[----:B------:R-:W-:Y:S02]  /*3f60*/  @!P1 MOV R25, R29 ;  /* 0x0000001d00199202 */ /* 0x000fe40000000f00 */
[----:B------:R-:W-:Y:S01]  /*3f70*/  @!P1 MOV R27, R30 ;  /* 0x0000001e001b9202 */ /* 0x000fe20000000f00 */
[--C-:B------:R-:W-:Y:S02]  /*3f80*/  @!P1 HADD2.F32 R36, -RZ, R34.reuse.H1_H1 ;  /* 0x30000022ff249230 */ /* 0x100fe40000004100 */
[----:B------:R-:W-:Y:S02]  /*3f90*/  @!P1 HADD2.F32 R24, -RZ, R34.H0_H0 ;  /* 0x20000022ff189230 */ /* 0x000fe40000004100 */
[--C-:B----4-:R-:W-:Y:S02]  /*3fa0*/  @!P1 HADD2.F32 R35, -RZ, R22.reuse.H0_H0 ;  /* 0x20000016ff239230 */ /* 0x110fe40000004100 */
[----:B------:R-:W-:Y:S02]  /*3fb0*/  @!P1 HADD2.F32 R26, -RZ, R22.H1_H1 ;  /* 0x30000016ff1a9230 */ /* 0x000fe40000004100 */
[--C-:B------:R-:W-:Y:S01]  /*3fc0*/  @!P1 HADD2.F32 R22, -RZ, R23.reuse.H0_H0 ;  /* 0x20000017ff169230 */ /* 0x100fe20000004100 */
[-C--:B------:R-:W-:Y:S01]  /*3fd0*/  @!P1 FMUL.FTZ R42, R36, R35.reuse ;  /* 0x00000023242a9220 */ /* 0x080fe20000410000 */
[----:B-----5:R-:W-:Y:S01]  /*3fe0*/  @!P1 HADD2.F32 R37, -RZ, R38.H0_H0 ;  /* 0x20000026ff259230 */ /* 0x020fe20000004100 */
[C---:B------:R-:W-:Y:S01]  /*3ff0*/  @!P1 FMUL.FTZ R5, R24.reuse, R35 ;  /* 0x0000002318059220 */ /* 0x040fe20000410000 */
[----:B------:R-:W-:Y:S02]  /*4000*/  @!P1 HADD2.F32 R23, -RZ, R23.H1_H1 ;  /* 0x30000017ff179230 */ /* 0x000fe40000004100 */
[----:B------:R-:W-:Y:S01]  /*4010*/  @!P1 HADD2.F32 R35, -RZ, R25.H0_H0 ;  /* 0x20000019ff239230 */ /* 0x000fe20000004100 */
[----:B------:R-:W-:Y:S01]  /*4020*/  @!P1 FFMA.FTZ R42, R24, R37, -R42 ;  /* 0x00000025182a9223 */ /* 0x000fe2000001082a */
[----:B------:R-:W-:Y:S01]  /*4030*/  @!P1 MOV R24, R31 ;  /* 0x0000001f00189202 */ /* 0x000fe20000000f00 */
[----:B------:R-:W-:Y:S01]  /*4040*/  @!P1 FFMA.FTZ R5, R36, R37, R5 ;  /* 0x0000002524059223 */ /* 0x000fe20000010005 */
[--C-:B------:R-:W-:Y:S01]  /*4050*/  @!P1 HADD2.F32 R40, -RZ, R39.reuse.H0_H0 ;  /* 0x20000027ff289230 */ /* 0x100fe20000004100 */
[----:B------:R-:W-:Y:S01]  /*4060*/  @!P1 FMUL.FTZ R6, R35, R26 ;  /* 0x0000001a23069220 */ /* 0x000fe20000410000 */
[----:B------:R-:W-:Y:S02]  /*4070*/  @!P1 HADD2.F32 R41, -RZ, R39.H1_H1 ;  /* 0x30000027ff299230 */ /* 0x000fe40000004100 */
[----:B------:R-:W-:Y:S01]  /*4080*/  @!P1 HADD2.F32 R39, -RZ, R25.H1_H1 ;  /* 0x30000019ff279230 */ /* 0x000fe20000004100 */
[----:B------:R-:W-:Y:S01]  /*4090*/  @!P1 F2FP.PACK_AB R42, R5, R42 ;  /* 0x0000002a052a923e */ /* 0x000fe200000000ff */
[--C-:B------:R-:W-:Y:S02]  /*40a0*/  @!P1 HADD2.F32 R25, -RZ, R27.reuse.H0_H0 ;  /* 0x2000001bff199230 */ /* 0x100fe40000004100 */
[----:B------:R-:W-:Y:S01]  /*40b0*/  @!P1 HADD2.F32 R36, -RZ, R27.H1_H1 ;  /* 0x3000001bff249230 */ /* 0x000fe20000004100 */
[----:B------:R-:W-:Y:S01]  /*40c0*/  @!P1 FMUL.FTZ R51, R39, R26 ;  /* 0x0000001a27339220 */ /* 0x000fe20000410000 */
[--C-:B------:R-:W-:Y:S01]  /*40d0*/  @!P1 HADD2.F32 R37, -RZ, R24.reuse.H1_H1 ;  /* 0x30000018ff259230 */ /* 0x100fe20000004100 */
[-C--:B------:R-:W-:Y:S01]  /*40e0*/  @!P1 FMUL.FTZ R7, R25, R22.reuse ;  /* 0x0000001619079220 */ /* 0x080fe20000410000 */
[----:B------:R-:W-:Y:S01]  /*40f0*/  @!P1 HADD2.F32 R24, -RZ, R24.H0_H0 ;  /* 0x20000018ff189230 */ /* 0x000fe20000004100 */
[----:B------:R-:W-:Y:S01]  /*4100*/  @!P1 FMUL.FTZ R44, R36, R22 ;  /* 0x00000016242c9220 */ /* 0x000fe20000410000 */
[----:B------:R-:W-:Y:S01]  /*4110*/  @!P1 HADD2.F32 R38, -RZ, R38.H1_H1 ;  /* 0x30000026ff269230 */ /* 0x000fe20000004100 */
[-C--:B------:R-:W-:Y:S02]  /*4120*/  @!P1 FMUL.FTZ R50, R37, R23.reuse ;  /* 0x0000001725329220 */ /* 0x080fe40000410000 */
[C---:B------:R-:W-:Y:S02]  /*4130*/  @!P1 FMUL.FTZ R8, R24.reuse, R23 ;  /* 0x0000001718089220 */ /* 0x040fe40000410000 */
[----:B------:R-:W-:Y:S02]  /*4140*/  @!P1 FFMA.FTZ R44, R25, R40, -R44 ;  /* 0x00000028192c9223 */ /* 0x000fe4000001082c */
[-C--:B------:R-:W-:Y:S02]  /*4150*/  @!P1 FFMA.FTZ R50, R24, R41.reuse, -R50 ;  /* 0x0000002918329223 */ /* 0x080fe40000010832 */
[----:B------:R-:W-:Y:S02]  /*4160*/  @!P1 FFMA.FTZ R6, R39, R38, R6 ;  /* 0x0000002627069223 */ /* 0x000fe40000010006 */
[----:B------:R-:W-:Y:S02]  /*4170*/  @!P1 FFMA.FTZ R7, R36, R40, R7 ;  /* 0x0000002824079223 */ /* 0x000fe40000010007 */
[----:B------:R-:W-:Y:S02]  /*4180*/  @!P1 FFMA.FTZ R51, R35, R38, -R51 ;  /* 0x0000002623339223 */ /* 0x000fe40000010833 */
[----:B------:R-:W-:Y:S01]  /*4190*/  @!P1 FFMA.FTZ R8, R37, R41, R8 ;  /* 0x0000002925089223 */ /* 0x000fe20000010008 */
[----:B------:R-:W-:Y:S01]  /*41a0*/  @!P1 F2FP.PACK_AB R44, R7, R44 ;  /* 0x0000002c072c923e */ /* 0x000fe200000000ff */
[----:B------:R-:W-:Y:S01]  /*41b0*/  @!P1 IMAD.MOV.U32 R28, RZ, RZ, R42 ;  /* 0x000000ffff1c9224 */ /* 0x000fe200078e002a */
[----:B------:R-:W-:Y:S02]  /*41c0*/  @!P1 F2FP.PACK_AB R51, R6, R51 ;  /* 0x000000330633923e */ /* 0x000fe400000000ff */
[----:B------:R-:W-:Y:S02]  /*41d0*/  @!P1 F2FP.PACK_AB R53, R8, R50 ;  /* 0x000000320835923e */ /* 0x000fe400000000ff */
[----:B------:R-:W-:Y:S02]  /*41e0*/  @!P1 MOV R29, R51 ;  /* 0x00000033001d9202 */ /* 0x000fe40000000f00 */
[----:B------:R-:W-:Y:S02]  /*41f0*/  @!P1 MOV R30, R44 ;  /* 0x0000002c001e9202 */ /* 0x000fe40000000f00 */
[----:B------:R-:W-:Y:S05]  /*4200*/  @!P1 MOV R31, R53 ;  /* 0x00000035001f9202 */ /* 0x000fea0000000f00 */
[----:B------:R1:W-:Y:S08]  /*4210*/  STG.E.128 [R158.64], R28 ;  /* 0x0000001c9e007986 */ /* 0x0003f0000c101d06 */
[----:B------:R2:W1:Y:S08]  /*4220*/  LDG.E.128 R24, [R156.64] ;  /* 0x000000069c187981 */ /* 0x000470000c1e1d00 */
[----:B------:R-:W3:Y:S06]  /*4230*/  @!P0 LDG.E.64 R22, [R32.64+0x80] ;  /* 0x0000800620168981 */ /* 0x000eec000c1e1b00 */
[----:B------:R-:W4:Y:S01]  /*4240*/  @!P0 LDG.E.64 R48, [R48.64+0x80] ;  /* 0x0000800630308981 */ /* 0x000f22000c1e1b00 */
[C---:B--2---:R-:W-:Y:S04]  /*4250*/  LEA R156, P1, R83.reuse, R100, 0x1 ;  /* 0x00000064539c7211 */ /* 0x044fe800078208ff */
[----:B------:R-:W-:Y:S01]  /*4260*/  LEA.HI.X R157, R83, R99, R82, 0x1, P1 ;  /* 0x00000063539d7211 */ /* 0x000fe200008f0c52 */
[----:B-1----:R-:W-:Y:S01]  /*4270*/  @!P0 IMAD.MOV.U32 R31, RZ, RZ, R26 ;  /* 0x000000ffff1f8224 */ /* 0x002fe200078e001a */
[----:B------:R-:W-:Y:S02]  /*4280*/  @!P0 MOV R34, R24 ;  /* 0x0000001800228202 */ /* 0x000fe40000000f00 */
[----:B------:R-:W-:Y:S03]  /*4290*/  @!P0 MOV R30, R25 ;  /* 0x00000019001e8202 */ /* 0x000fe60000000f00 */
[----:B------:R-:W-:Y:S02]  /*42a0*/  @!P0 HADD2.F32 R36, -RZ, R34.H1_H1 ;  /* 0x30000022ff248230 */ /* 0x000fe40000004100 */
[----:B---3--:R-:W-:Y:S02]  /*42b0*/  @!P0 HADD2.F32 R35, -RZ, R22.H0_H0 ;  /* 0x20000016ff238230 */ /* 0x008fe40000004100 */
[----:B------:R-:W-:Y:S02]  /*42c0*/  @!P0 HADD2.F32 R28, -RZ, R34.H0_H0 ;  /* 0x20000022ff1c8230 */ /* 0x000fe40000004100 */
[----:B------:R-:W-:Y:S01]  /*42d0*/  @!P0 HADD2.F32 R29, -RZ, R22.H1_H1 ;  /* 0x30000016ff1d8230 */ /* 0x000fe20000004100 */
        /* <DEDUP_REMOVED lines=16> */
[--C-:B------:R-:W-:Y:S01]  /*43e0*/  @!P0 HADD2.F32 R40, -RZ, R28.reuse.H1_H1 ;  /* 0x3000001cff288230 */ /* 0x100fe20000004100 */
[----:B------:R-:W-:Y:S01]  /*43f0*/  @!P0 FFMA.FTZ R10, R36, R39, R10 ;  /* 0x00000027240a8223 */ /* 0x000fe2000001000a */
[----:B------:R-:W-:Y:S01]  /*4400*/  @!P0 F2FP.PACK_AB R42, R9, R42 ;  /* 0x0000002a092a823e */ /* 0x000fe200000000ff */
[-C--:B------:R-:W-:Y:S01]  /*4410*/  @!P0 FMUL.FTZ R11, R31, R22.reuse ;  /* 0x000000161f0b8220 */ /* 0x080fe20000410000 */
[----:B------:R-:W-:Y:S01]  /*4420*/  @!P0 HADD2.F32 R28, -RZ, R28.H0_H0 ;  /* 0x2000001cff1c8230 */ /* 0x000fe20000004100 */
[C---:B------:R-:W-:Y:S01]  /*4430*/  @!P0 FMUL.FTZ R44, R37.reuse, R22 ;  /* 0x00000016252c8220 */ /* 0x040fe20000410000 */
[----:B------:R-:W-:Y:S01]  /*4440*/  @!P0 F2FP.PACK_AB R51, R10, R51 ;  /* 0x000000330a33823e */ /* 0x000fe200000000ff */
[----:B------:R-:W-:Y:S01]  /*4450*/  @!P0 HADD2.F32 R23, -RZ, R23.H1_H1 ;  /* 0x30000017ff178230 */ /* 0x000fe20000004100 */
[----:B------:R-:W-:Y:S01]  /*4460*/  @!P0 MOV R24, R42 ;  /* 0x0000002a00188202 */ /* 0x000fe20000000f00 */
[-C--:B------:R-:W-:Y:S01]  /*4470*/  @!P0 FFMA.FTZ R11, R37, R38.reuse, R11 ;  /* 0x00000026250b8223 */ /* 0x080fe2000001000b */
[----:B------:R-:W-:Y:S01]  /*4480*/  @!P0 MOV R25, R51 ;  /* 0x0000003300198202 */ /* 0x000fe20000000f00 */
[----:B------:R-:W-:Y:S01]  /*4490*/  @!P0 FFMA.FTZ R44, R31, R38, -R44 ;  /* 0x000000261f2c8223 */ /* 0x000fe2000001082c */
[----:B------:R-:W-:Y:S01]  /*44a0*/  @!P0 HADD2.F32 R41, -RZ, R49.H1_H1 ;  /* 0x30000031ff298230 */ /* 0x000fe20000004100 */
[-C--:B------:R-:W-:Y:S02]  /*44b0*/  @!P0 FMUL.FTZ R50, R40, R23.reuse ;  /* 0x0000001728328220 */ /* 0x080fe40000410000 */
[C---:B------:R-:W-:Y:S01]  /*44c0*/  @!P0 FMUL.FTZ R12, R28.reuse, R23 ;  /* 0x000000171c0c8220 */ /* 0x040fe20000410000 */
[----:B------:R-:W-:Y:S01]  /*44d0*/  @!P0 F2FP.PACK_AB R44, R11, R44 ;  /* 0x0000002c0b2c823e */ /* 0x000fe200000000ff */
[-C--:B------:R-:W-:Y:S02]  /*44e0*/  @!P0 FFMA.FTZ R50, R28, R41.reuse, -R50 ;  /* 0x000000291c328223 */ /* 0x080fe40000010832 */
[----:B------:R-:W-:Y:S01]  /*44f0*/  @!P0 FFMA.FTZ R12, R40, R41, R12 ;  /* 0x00000029280c8223 */ /* 0x000fe2000001000c */
[----:B------:R-:W-:Y:S04]  /*4500*/  @!P0 MOV R26, R44 ;  /* 0x0000002c001a8202 */ /* 0x000fe80000000f00 */
[----:B------:R-:W-:Y:S04]  /*4510*/  @!P0 F2FP.PACK_AB R53, R12, R50 ;  /* 0x000000320c35823e */ /* 0x000fe800000000ff */
[----:B------:R-:W-:Y:S05]  /*4520*/  @!P0 MOV R27, R53 ;  /* 0x00000035001b8202 */ /* 0x000fea0000000f00 */
[----:B------:R1:W-:Y:S02]  /*4530*/  STG.E.128 [R156.64], R24 ;  /* 0x000000189c007986 */ /* 0x0003e4000c101d06 */
.L_x_2256:
[----:B------:R-:W-:Y:S05]  /*4540*/  BSYNC B0 ;  /* 0x0000000000007941 */ /* 0x000fea0003800000 */
.L_x_2255:
[----:B------:R-:W-:Y:S01]  /*4550*/  BSSY B0, `(.L_x_2257) ;  /* 0x00000ab000007945 */ /* 0x000fe20003800000 */
[----:B------:R-:W-:-:S05]  /*4560*/  @!P2 BRA `(.L_x_2258) ;  /* 0x00000a900000a947 */ /* 0x000fca0003800000 */
[----:B-1----:R-:W-:Y:S02]  /*4570*/  MOV R51, 0x60 ;  /* 0x0000006000337802 */ /* 0x002fe40000000f00 */
[----:B------:R-:W-:Y:S02]  /*4580*/  ISETP.GE.AND P0, PT, R18, UR4, PT ;  /* 0x0000000412007c0c */ /* 0x000fe4000bf06270 */
[C---:B------:R-:W-:Y:S01]  /*4590*/  SHF.L.U32 R55, R128.reuse, 0x1, RZ ;  /* 0x0000000180377819 */ /* 0x040fe200000006ff */
[C---:B------:R-:W-:Y:S01]  /*45a0*/  IMAD.WIDE.U32 R156, R51.reuse, c[0x0][0x288], R106 ;  /* 0x0000a200339c7a25 */ /* 0x040fe200078e006a */
[----:B------:R-:W-:Y:S02]  /*45b0*/  SHF.L.U64.HI R53, R128, 0x1, R117 ;  /* 0x0000000180357819 */ /* 0x000fe40000010275 */
[-C--:B------:R-:W-:Y:S01]  /*45c0*/  IADD3 R32, P1, R20, R55.reuse, RZ ;  /* 0x0000003714207210 */ /* 0x080fe20007f3e0ff */
[----:B------:R-:W-:Y:S01]  /*45d0*/  IMAD R42, R51, c[0x0][0x28c], RZ ;  /* 0x0000a300332a7a24 */ /* 0x000fe200078e02ff */
[----:B------:R-:W-:Y:S02]  /*45e0*/  IADD3 R48, P2, R46, R55, RZ ;  /* 0x000000372e307210 */ /* 0x000fe40007f5e0ff */
[-C--:B------:R-:W-:Y:S02]  /*45f0*/  IADD3.X R33, R21, R53.reuse, RZ, P1, !PT ;  /* 0x0000003515217210 */ /* 0x080fe40000ffe4ff */
[----:B------:R-:W-:Y:S02]  /*4600*/  IADD3 R157, R157, R42, RZ ;  /* 0x0000002a9d9d7210 */ /* 0x000fe40007ffe0ff */
[----:B------:R-:W-:Y:S01]  /*4610*/  IADD3.X R49, R47, R53, RZ, P2, !PT ;  /* 0x000000352f317210 */ /* 0x000fe200017fe4ff */
[----:B----4-:R-:W2:Y:S01]  /*4620*/  @!P0 LDG.E.64 R22, [R32.64] ;  /* 0x0000000620168981 */ /* 0x010ea2000c1e1b00 */
[----:B------:R-:W-:Y:S02]  /*4630*/  MOV R101, R99 ;  /* 0x0000006300657202 */ /* 0x000fe40000000f00 */
[----:B------:R-:W-:Y:S02]  /*4640*/  LEA R158, P2, R85, R106, 0x1 ;  /* 0x0000006a559e7211 */ /* 0x000fe400078408ff */
[----:B------:R-:W-:Y:S01]  /*4650*/  ISETP.GE.AND P1, PT, R15, UR4, PT ;  /* 0x000000040f007c0c */ /* 0x000fe2000bf26270 */
[----:B------:R1:W3:Y:S01]  /*4660*/  LDG.E.128 R24, [R156.64] ;  /* 0x000000069c187981 */ /* 0x0002e2000c1e1d00 */
[----:B------:R-:W-:Y:S07]  /*4670*/  LEA.HI.X R159, R85, R107, R84, 0x1, P2 ;  /* 0x0000006b559f7211 */ /* 0x000fee00010f0c54 */
[----:B------:R-:W4:Y:S01]  /*4680*/  @!P0 LDG.E.64 R40, [R48.64] ;  /* 0x0000000630288981 */ /* 0x000f22000c1e1b00 */
[C---:B-1----:R-:W-:Y:S04]  /*4690*/  IMAD.WIDE.U32 R156, R51.reuse, c[0x0][0x198], R100 ;  /* 0x00006600339c7a25 */ /* 0x042fe800078e0064 */
[----:B------:R-:W-:Y:S05]  /*46a0*/  IMAD R51, R51, c[0x0][0x19c], RZ ;  /* 0x0000670033337a24 */ /* 0x000fea00078e02ff */
[----:B------:R-:W-:Y:S01]  /*46b0*/  IADD3 R157, R157, R51, RZ ;  /* 0x000000339d9d7210 */ /* 0x000fe20007ffe0ff */
[----:B----4-:R-:W-:Y:S01]  /*46c0*/  @!P0 HADD2.F32 R37, -RZ, R40.H0_H0 ;  /* 0x20000028ff258230 */ /* 0x010fe20000004100 */
[----:B---3--:R-:W-:Y:S01]  /*46d0*/  @!P0 MOV R28, R24 ;  /* 0x00000018001c8202 */ /* 0x008fe20000000f00 */
[--C-:B--2---:R-:W-:Y:S01]  /*46e0*/  @!P0 HADD2.F32 R31, -RZ, R22.reuse.H0_H0 ;  /* 0x20000016ff1f8230 */ /* 0x104fe20000004100 */
[----:B------:R-:W-:Y:S01]  /*46f0*/  @!P0 MOV R30, R25 ;  /* 0x00000019001e8202 */ /* 0x000fe20000000f00 */
[----:B------:R-:W-:Y:S02]  /*4700*/  @!P0 HADD2.F32 R29, -RZ, R22.H1_H1 ;  /* 0x30000016ff1d8230 */ /* 0x000fe40000004100 */
[--C-:B------:R-:W-:Y:S02]  /*4710*/  @!P0 HADD2.F32 R36, -RZ, R28.reuse.H1_H1 ;  /* 0x3000001cff248230 */ /* 0x100fe40000004100 */
[----:B------:R-:W-:Y:S02]  /*4720*/  @!P0 HADD2.F32 R28, -RZ, R28.H0_H0 ;  /* 0x2000001cff1c8230 */ /* 0x000fe40000004100 */
[----:B------:R-:W-:Y:S01]  /*4730*/  @!P0 HADD2.F32 R22, -RZ, R23.H0_H0 ;  /* 0x20000017ff168230 */ /* 0x000fe20000004100 */
        /* <DEDUP_REMOVED lines=27> */
[----:B------:R-:W-:Y:S02]  /*48f0*/  @!P0 FFMA.FTZ R4, R40, R41, R4 ;  /* 0x0000002928048223 */ /* 0x000fe40000010004 */
[----:B------:R-:W-:Y:S02]  /*4900*/  @!P0 FFMA.FTZ R55, R30, R39, -R55 ;  /* 0x000000271e378223 */ /* 0x000fe40000010837 */
[----:B------:R-:W-:Y:S01]  /*4910*/  @!P0 FFMA.FTZ R42, R31, R38, -R42 ;  /* 0x000000261f2a8223 */ /* 0x000fe2000001082a */
[----:B------:R-:W-:Y:S02]  /*4920*/  @!P0 F2FP.PACK_AB R51, R4, R44 ;  /* 0x0000002c0433823e */ /* 0x000fe400000000ff */
[----:B------:R-:W-:Y:S02]  /*4930*/  @!P0 F2FP.PACK_AB R50, R2, R55 ;  /* 0x000000370232823e */ /* 0x000fe400000000ff */
[----:B------:R-:W-:Y:S01]  /*4940*/  @!P0 F2FP.PACK_AB R42, R3, R42 ;  /* 0x0000002a032a823e */ /* 0x000fe200000000ff */
[----:B------:R-:W-:Y:S01]  /*4950*/  @!P0 IMAD.MOV.U32 R27, RZ, RZ, R51 ;  /* 0x000000ffff1b8224 */ /* 0x000fe200078e0033 */
[----:B------:R-:W-:Y:S02]  /*4960*/  @!P0 MOV R25, R50 ;  /* 0x0000003200198202 */ /* 0x000fe40000000f00 */
[----:B------:R-:W-:Y:S02]  /*4970*/  @!P0 MOV R26, R42 ;  /* 0x0000002a001a8202 */ /* 0x000fe40000000f00 */
[----:B------:R-:W-:Y:S03]  /*4980*/  ISETP.GE.AND P0, PT, R14, UR4, PT ;  /* 0x000000040e007c0c */ /* 0x000fe6000bf06270 */
[----:B------:R1:W-:Y:S08]  /*4990*/  STG.E.128 [R156.64], R24 ;  /* 0x000000189c007986 */ /* 0x0003f0000c101d06 */
[----:B------:R2:W3:Y:S08]  /*49a0*/  LDG.E.128 R28, [R158.64] ;  /* 0x000000069e1c7981 */ /* 0x0004f0000c1e1d00 */
[----:B------:R-:W4:Y:S06]  /*49b0*/  @!P1 LDG.E.64 R22, [R32.64+0x40] ;  /* 0x0000400620169981 */ /* 0x000f2c000c1e1b00 */
[----:B------:R-:W5:Y:S01]  /*49c0*/  @!P1 LDG.E.64 R38, [R48.64+0x40] ;  /* 0x0000400630269981 */ /* 0x000f62000c1e1b00 */
[----:B--2---:R-:W-:Y:S02]  /*49d0*/  LEA R158, P4, R87, R100, 0x1 ;  /* 0x00000064579e7211 */ /* 0x004fe400078808ff */
[----:B-1----:R-:W-:Y:S02]  /*49e0*/  LEA R156, P2, R89, R106, 0x1 ;  /* 0x0000006a599c7211 */ /* 0x002fe400078408ff */
        /* <DEDUP_REMOVED lines=29> */
[-C--:B------:R-:W-:Y:S01]  /*4bc0*/  @!P1 FMUL.FTZ R50, R37, R23.reuse ;  /* 0x0000001725329220 */ /* 0x080fe20000410000 */
[----:B------:R-:W-:Y:S01]  /*4bd0*/  @!P1 HADD2.F32 R36, -RZ, R27.H1_H1 ;  /* 0x3000001bff249230 */ /* 0x000fe20000004100 */
[C---:B------:R-:W-:Y:S01]  /*4be0*/  @!P1 FMUL.FTZ R8, R24.reuse, R23 ;  /* 0x0000001718089220 */ /* 0x040fe20000410000 */
[----:B------:R-:W-:Y:S01]  /*4bf0*/  @!P1 MOV R28, R42 ;  /* 0x0000002a001c9202 */ /* 0x000fe20000000f00 */
[-C--:B------:R-:W-:Y:S02]  /*4c00*/  @!P1 FFMA.FTZ R50, R24, R41.reuse, -R50 ;  /* 0x0000002918329223 */ /* 0x080fe40000010832 */
[C---:B------:R-:W-:Y:S02]  /*4c10*/  @!P1 FMUL.FTZ R44, R36.reuse, R22 ;  /* 0x00000016242c9220 */ /* 0x040fe40000410000 */
[----:B------:R-:W-:Y:S02]  /*4c20*/  @!P1 FFMA.FTZ R6, R39, R38, R6 ;  /* 0x0000002627069223 */ /* 0x000fe40000010006 */
[-C--:B------:R-:W-:Y:S02]  /*4c30*/  @!P1 FFMA.FTZ R44, R25, R40.reuse, -R44 ;  /* 0x00000028192c9223 */ /* 0x080fe4000001082c */
[----:B------:R-:W-:Y:S02]  /*4c40*/  @!P1 FFMA.FTZ R7, R36, R40, R7 ;  /* 0x0000002824079223 */ /* 0x000fe40000010007 */
[----:B------:R-:W-:Y:S02]  /*4c50*/  @!P1 FFMA.FTZ R8, R37, R41, R8 ;  /* 0x0000002925089223 */ /* 0x000fe40000010008 */
[----:B------:R-:W-:Y:S01]  /*4c60*/  @!P1 FFMA.FTZ R51, R35, R38, -R51 ;  /* 0x0000002623339223 */ /* 0x000fe20000010833 */
[----:B------:R-:W-:Y:S02]  /*4c70*/  @!P1 F2FP.PACK_AB R44, R7, R44 ;  /* 0x0000002c072c923e */ /* 0x000fe400000000ff */
[----:B------:R-:W-:Y:S02]  /*4c80*/  @!P1 F2FP.PACK_AB R53, R8, R50 ;  /* 0x000000320835923e */ /* 0x000fe400000000ff */
[----:B------:R-:W-:Y:S02]  /*4c90*/  @!P1 F2FP.PACK_AB R51, R6, R51 ;  /* 0x000000330633923e */ /* 0x000fe400000000ff */
[----:B------:R-:W-:Y:S01]  /*4ca0*/  @!P1 MOV R30, R44 ;  /* 0x0000002c001e9202 */ /* 0x000fe20000000f00 */
[----:B------:R-:W-:Y:S01]  /*4cb0*/  @!P1 IMAD.MOV.U32 R31, RZ, RZ, R53 ;  /* 0x000000ffff1f9224 */ /* 0x000fe200078e0035 */
[----:B------:R-:W-:Y:S05]  /*4cc0*/  @!P1 MOV R29, R51 ;  /* 0x00000033001d9202 */ /* 0x000fea0000000f00 */
[----:B------:R1:W-:Y:S08]  /*4cd0*/  STG.E.128 [R158.64], R28 ;  /* 0x0000001c9e007986 */ /* 0x0003f0000c101d06 */
[----:B------:R2:W3:Y:S08]  /*4ce0*/  LDG.E.128 R24, [R156.64] ;  /* 0x000000069c187981 */ /* 0x0004f0000c1e1d00 */
[----:B------:R-:W4:Y:S06]  /*4cf0*/  @!P0 LDG.E.64 R22, [R32.64+0x80] ;  /* 0x0000800620168981 */ /* 0x000f2c000c1e1b00 */
[----:B------:R-:W5:Y:S01]  /*4d00*/  @!P0 LDG.E.64 R48, [R48.64+0x80] ;  /* 0x0000800630308981 */ /* 0x000f62000c1e1b00 */
[C---:B--2---:R-:W-:Y:S04]  /*4d10*/  LEA R156, P1, R91.reuse, R100, 0x1 ;  /* 0x000000645b9c7211 */ /* 0x044fe800078208ff */
[----:B------:R-:W-:Y:S02]  /*4d20*/  LEA.HI.X R157, R91, R99, R90, 0x1, P1 ;  /* 0x000000635b9d7211 */ /* 0x000fe400008f0c5a */
[----:B---3--:R-:W-:Y:S02]  /*4d30*/  @!P0 MOV R34, R24 ;  /* 0x0000001800228202 */ /* 0x008fe40000000f00 */
[----:B-1----:R-:W-:Y:S02]  /*4d40*/  @!P0 MOV R30, R25 ;  /* 0x00000019001e8202 */ /* 0x002fe40000000f00 */
[----:B------:R-:W-:Y:S01]  /*4d50*/  @!P0 MOV R31, R26 ;  /* 0x0000001a001f8202 */ /* 0x000fe20000000f00 */
[--C-:B------:R-:W-:Y:S02]  /*4d60*/  @!P0 HADD2.F32 R36, -RZ, R34.reuse.H1_H1 ;  /* 0x30000022ff248230 */ /* 0x100fe40000004100 */
[----:B------:R-:W-:Y:S02]  /*4d70*/  @!P0 HADD2.F32 R28, -RZ, R34.H0_H0 ;  /* 0x20000022ff1c8230 */ /* 0x000fe40000004100 */
[--C-:B----4-:R-:W-:Y:S02]  /*4d80*/  @!P0 HADD2.F32 R35, -RZ, R22.reuse.H0_H0 ;  /* 0x20000016ff238230 */ /* 0x110fe40000004100 */
[----:B------:R-:W-:Y:S02]  /*4d90*/  @!P0 HADD2.F32 R29, -RZ, R22.H1_H1 ;  /* 0x30000016ff1d8230 */ /* 0x000fe40000004100 */
[----:B------:R-:W-:Y:S01]  /*4da0*/  @!P0 HADD2.F32 R22, -RZ, R23.H0_H0 ;  /* 0x20000017ff168230 */ /* 0x000fe20000004100 */
[-C--:B------:R-:W-:Y:S01]  /*4db0*/  @!P0 FMUL.FTZ R42, R36, R35.reuse ;  /* 0x00000023242a8220 */ /* 0x080fe20000410000 */
[--C-:B-----5:R-:W-:Y:S01]  /*4dc0*/  @!P0 HADD2.F32 R37, -RZ, R48.reuse.H0_H0 ;  /* 0x20000030ff258230 */ /* 0x120fe20000004100 */
        /* <DEDUP_REMOVED lines=34> */
[----:B------:R1:W-:Y:S02]  /*4ff0*/  STG.E.128 [R156.64], R24 ;  /* 0x000000189c007986 */ /* 0x0003e4000c101d06 */
.L_x_2258:
[----:B------:R-:W-:Y:S05]  /*5000*/  BSYNC B0 ;  /* 0x0000000000007941 */ /* 0x000fea0003800000 */
.L_x_2257:
        /* <DEDUP_REMOVED lines=8> */
.L_x_2250:
[----:B------:R-:W-:Y:S01]  /*5090*/  BSSY B1, `(.L_x_2260) ;  /* 0x0000119000017945 */ /* 0x000fe20003800000 */
[----:B------:R-:W-:-:S05]  /*50a0*/  @!P1 BRA `(.L_x_2261) ;  /* 0x0000117000009947 */ /* 0x000fca0003800000 */
[----:B----4-:R1:W5:Y:S01]  /*50b0*/  LDG.E.128 R36, [R106.64] ;  /* 0x000000066a247981 */ /* 0x010362000c1e1d00 */
[----:B------:R-:W-:Y:S01]  /*50c0*/  ISETP.GE.AND P0, PT, R18, UR4, PT ;  /* 0x0000000412007c0c */ /* 0x000fe2000bf06270 */
[----:B------:R-:W-:Y:S01]  /*50d0*/  @!UPT UIADD3 URZ, URZ, URZ, URZ ;  /* 0x0000003f3f3ff290 */ /* 0x000fe2000fffe03f */
[----:B------:R-:W-:Y:S11]  /*50e0*/  BSSY B0, `(.L_x_2262) ;  /* 0x0000057000007945 */ /* 0x000ff60003800000 */
[----:B------:R-:W-:-:S05]  /*50f0*/  @P0 BRA `(.L_x_2263) ;  /* 0x0000055000000947 */ /* 0x000fca0003800000 */
[--C-:B-----5:R-:W-:Y:S01]  /*5100*/  HADD2.F32 R31, -RZ, R36.reuse.H0_H0 ;  /* 0x20000024ff1f7230 */ /* 0x120fe20000004100 */
[----:B------:R-:W-:Y:S01]  /*5110*/  ULEA.HI UR5, UR4, UR4, URZ, 0x1 ;  /* 0x0000000404057291 */ /* 0x000fe2000f8f083f */
[----:B------:R-:W-:Y:S01]  /*5120*/  HADD2.F32 R35, -RZ, R36.H1_H1 ;  /* 0x30000024ff237230 */ /* 0x000fe20000004100 */
[----:B------:R-:W-:Y:S02]  /*5130*/  MOV R157, RZ ;  /* 0x000000ff009d7202 */ /* 0x000fe40000000f00 */
[----:B------:R-:W-:Y:S01]  /*5140*/  USHF.R.S32.HI UR5, URZ, 0x1, UR5 ;  /* 0x000000013f057899 */ /* 0x000fe20008011405 */
[----:B------:R-:W-:Y:S02]  /*5150*/  MOV R101, RZ ;  /* 0x000000ff00657202 */ /* 0x000fe40000000f00 */
[----:B------:R-:W-:Y:S02]  /*5160*/  MOV R55, R37 ;  /* 0x0000002500377202 */ /* 0x000fe40000000f00 */
[----:B------:R-:W-:Y:S02]  /*5170*/  MOV R44, R38 ;  /* 0x00000026002c7202 */ /* 0x000fe40000000f00 */
[----:B------:R-:W-:Y:S01]  /*5180*/  ISETP.GE.AND P6, PT, R18, UR5, PT ;  /* 0x0000000512007c0c */ /* 0x000fe2000bfc6270 */
[----:B------:R-:W-:Y:S01]  /*5190*/  HADD2.F32 R36, -RZ, R55.H0_H0 ;  /* 0x20000037ff247230 */ /* 0x000fe20000004100 */
[----:B------:R-:W-:Y:S02]  /*51a0*/  MOV R159, UR5 ;  /* 0x00000005009f7c02 */ /* 0x000fe40008000f00 */
[----:B------:R-:W-:Y:S09]  /*51b0*/  MOV R53, R39 ;  /* 0x0000002700357202 */ /* 0x000ff20000000f00 */
[----:B------:R-:W-:Y:S02]  /*51c0*/  @P6 IADD3 R157, RZ, -UR5, RZ ;  /* 0x80000005ff9d6c10 */ /* 0x000fe4000fffe0ff */
[----:B------:R-:W-:Y:S02]  /*51d0*/  @P6 IADD3 R159, RZ, -UR5, RZ ;  /* 0x80000005ff9f6c10 */ /* 0x000fe4000fffe0ff */
[----:B------:R-:W-:Y:S02]  /*51e0*/  LEA R48, P0, R157, R110, 0x1 ;  /* 0x0000006e9d307211 */ /* 0x000fe400078008ff */
[----:B------:R-:W-:Y:S02]  /*51f0*/  @P6 IADD3 R101, RZ, -UR5, RZ ;  /* 0x80000005ff656c10 */ /* 0x000fe4000fffe0ff */
[----:B------:R-:W-:Y:S02]  /*5200*/  LEA R22, P1, R159, R106, 0x1 ;  /* 0x0000006a9f167211 */ /* 0x000fe400078208ff */
[----:B------:R-:W-:Y:S02]  /*5210*/  LEA.HI.X.SX32 R49, R157, R111, 0x1, P0 ;  /* 0x0000006f9d317211 */ /* 0x000fe400000f0eff */
[----:B------:R-:W-:Y:S02]  /*5220*/  LEA R156, P0, R101, R108, 0x1 ;  /* 0x0000006c659c7211 */ /* 0x000fe400078008ff */
[----:B------:R-:W-:Y:S02]  /*5230*/  LEA.HI.X.SX32 R23, R159, R107, 0x1, P1 ;  /* 0x0000006b9f177211 */ /* 0x000fe400008f0eff */
[----:B------:R-:W-:Y:S01]  /*5240*/  LEA.HI.X.SX32 R157, R101, R109, 0x1, P0 ;  /* 0x0000006d659d7211 */ /* 0x000fe200000f0eff */
[----:B------:R-:W2:Y:S08]  /*5250*/  LDG.E.128 R48, [R48.64] ;  /* 0x0000000630307981 */ /* 0x000eb0000c1e1d00 */
        /* <DEDUP_REMOVED lines=53> */
[----:B------:R-:W-:Y:S02]  /*55b0*/  FMUL.FTZ R7, R23, R10 ;  /* 0x0000000a17077220 */ /* 0x000fe40000410000 */
[----:B------:R-:W-:Y:S01]  /*55c0*/  FFMA.FTZ R5, R34, R39, R5 ;  /* 0x0000002722057223 */ /* 0x000fe20000010005 */
[----:B------:R-:W-:Y:S01]  /*55d0*/  F2FP.PACK_AB R37, R4, R3 ;  /* 0x000000030425723e */ /* 0x000fe200000000ff */
[----:B------:R-:W-:Y:S02]  /*55e0*/  FMUL.FTZ R8, R12, R9 ;  /* 0x000000090c087220 */ /* 0x000fe40000410000 */
[----:B------:R-:W-:Y:S02]  /*55f0*/  FFMA.FTZ R6, R33, R40, R6 ;  /* 0x0000002821067223 */ /* 0x000fe40000010006 */
[----:B------:R-:W-:Y:S01]  /*5600*/  FFMA.FTZ R7, R36, R41, R7 ;  /* 0x0000002924077223 */ /* 0x000fe20000010007 */
[----:B------:R-:W-:Y:S01]  /*5610*/  F2FP.PACK_AB R36, R2, R0 ;  /* 0x000000000224723e */ /* 0x000fe200000000ff */
[----:B------:R-:W-:Y:S01]  /*5620*/  FFMA.FTZ R8, R35, R42, R8 ;  /* 0x0000002a23087223 */ /* 0x000fe20000010008 */
[----:B------:R-:W-:Y:S04]  /*5630*/  F2FP.PACK_AB R38, R6, R5 ;  /* 0x000000050626723e */ /* 0x000fe800000000ff */
[----:B------:R-:W-:Y:S02]  /*5640*/  F2FP.PACK_AB R39, R8, R7 ;  /* 0x000000070827723e */ /* 0x000fe400000000ff */
.L_x_2263:
[----:B------:R-:W-:Y:S05]  /*5650*/  BSYNC B0 ;  /* 0x0000000000007941 */ /* 0x000fea0003800000 */
.L_x_2262:
[----:B------:R-:W-:Y:S01]  /*5660*/  IMAD.MOV.U32 R101, RZ, RZ, R99 ;  /* 0x000000ffff657224 */ /* 0x000fe200078e0063 */
[----:B------:R-:W-:Y:S01]  /*5670*/  ISETP.GE.AND P0, PT, R15, UR4, PT ;  /* 0x000000040f007c0c */ /* 0x000fe2000bf06270 */
[----:B------:R-:W-:Y:S01]  /*5680*/  BSSY B0, `(.L_x_2264) ;  /* 0x000005b000007945 */ /* 0x000fe20003800000 */
[----:B------:R-:W-:Y:S02]  /*5690*/  IADD3 R160, P1, R106, 0x80, RZ ;  /* 0x000000806aa07810 */ /* 0x000fe40007f3e0ff */
[----:B-----5:R2:W-:Y:S03]  /*56a0*/  STG.E.128 [R100.64], R36 ;  /* 0x0000002464007986 */ /* 0x0205e6000c101d06 */
[----:B------:R-:W-:Y:S01]  /*56b0*/  IMAD.X R161, RZ, RZ, R107, P1 ;  /* 0x000000ffffa17224 */ /* 0x000fe200008e066b */
[----:B--2---:R2:W5:Y:S05]  /*56c0*/  LDG.E.128 R36, [R106.64+0x80] ;  /* 0x000080066a247981 */ /* 0x00456a000c1e1d00 */
        /* <DEDUP_REMOVED lines=15> */
[C---:B------:R-:W-:Y:S02]  /*57c0*/  LEA R48, P0, R159.reuse, R110, 0x1 ;  /* 0x0000006e9f307211 */ /* 0x040fe400078008ff */
[----:B------:R-:W-:Y:S02]  /*57d0*/  @P6 IADD3 R157, RZ, -UR5, RZ ;  /* 0x80000005ff9d6c10 */ /* 0x000fe4000fffe0ff */
[C---:B------:R-:W-:Y:S02]  /*57e0*/  LEA R22, P1, R156.reuse, R160, 0x1 ;  /* 0x000000a09c167211 */ /* 0x040fe400078208ff */
[----:B------:R-:W-:Y:S02]  /*57f0*/  LEA.HI.X.SX32 R49, R159, R111, 0x1, P0 ;  /* 0x0000006f9f317211 */ /* 0x000fe400000f0eff */
[C---:B------:R-:W-:Y:S02]  /*5800*/  LEA R158, P0, R157.reuse, R108, 0x1 ;  /* 0x0000006c9d9e7211 */ /* 0x040fe400078008ff */
[----:B------:R-:W-:Y:S02]  /*5810*/  LEA.HI.X.SX32 R23, R156, R161, 0x1, P1 ;  /* 0x000000a19c177211 */ /* 0x000fe400008f0eff */
[----:B------:R-:W-:Y:S01]  /*5820*/  LEA.HI.X.SX32 R159, R157, R109, 0x1, P0 ;  /* 0x0000006d9d9f7211 */ /* 0x000fe200000f0eff */
[----:B------:R-:W3:Y:S08]  /*5830*/  LDG.E.128 R48, [R48.64+0x80] ;  /* 0x0000800630307981 */ /* 0x000ef0000c1e1d00 */
        /* <DEDUP_REMOVED lines=63> */
.L_x_2265:
[----:B------:R-:W-:Y:S05]  /*5c30*/  BSYNC B0 ;  /* 0x0000000000007941 */ /* 0x000fea0003800000 */
.L_x_2264:
[----:B-----5:R3:W-:Y:S01]  /*5c40*/  STG.E.128 [R100.64+0x80], R36 ;  /* 0x0000802464007986 */ /* 0x0207e2000c101d06 */
[----:B------:R-:W-:Y:S01]  /*5c50*/  ISETP.GE.AND P0, PT, R14, UR4, PT ;  /* 0x000000040e007c0c */ /* 0x000fe2000bf06270 */
[----:B------:R-:W-:Y:S01]  /*5c60*/  BSSY B0, `(.L_x_2266) ;  /* 0x000005a000007945 */ /* 0x000fe20003800000 */
[----:B------:R-:W-:Y:S05]  /*5c70*/  IADD3 R160, P1, R106, 0x100, RZ ;  /* 0x000001006aa07810 */ /* 0x000fea0007f3e0ff */
[----:B------:R-:W-:Y:S01]  /*5c80*/  IMAD.X R161, RZ, RZ, R107, P1 ;  /* 0x000000ffffa17224 */ /* 0x000fe200008e066b */
[----:B---3--:R3:W5:Y:S05]  /*5c90*/  LDG.E.128 R36, [R106.64+0x100] ;  /* 0x000100066a247981 */ /* 0x00876a000c1e1d00 */
        /* <DEDUP_REMOVED lines=22> */
[----:B------:R-:W4:Y:S08]  /*5e00*/  LDG.E.128 R48, [R48.64+0x100] ;  /* 0x0001000630307981 */ /* 0x000f30000c1e1d00 */
[----:B--2---:R-:W2:Y:S08]  /*5e10*/  LDG.E.128 R24, [R22.64] ;  /* 0x0000000616187981 */ /* 0x004eb0000c1e1d00 */
[----:B---3--:R-:W3:Y:S01]  /*5e20*/  LDG.E.128 R156, [R158.64+0x100] ;  /* 0x000100069e9c7981 */ /* 0x008ee2000c1e1d00 */
[--C-:B----4-:R-:W-:Y:S02]  /*5e30*/  HADD2.F32 R33, -RZ, R48.reuse.H0_H0 ;  /* 0x20000030ff217230 */ /* 0x110fe40000004100 */
[----:B------:R-:W-:Y:S02]  /*5e40*/  HADD2.F32 R34, -RZ, R48.H1_H1 ;  /* 0x30000030ff227230 */ /* 0x000fe40000004100 */
[--C-:B------:R-:W-:Y:S02]  /*5e50*/  HADD2.F32 R37, -RZ, R49.reuse.H0_H0 ;  /* 0x20000031ff257230 */ /* 0x100fe40000004100 */
[----:B------:R-:W-:Y:S02]  /*5e60*/  HADD2.F32 R38, -RZ, R49.H1_H1 ;  /* 0x30000031ff267230 */ /* 0x000fe40000004100 */
[--C-:B------:R-:W-:Y:S01]  /*5e70*/  HADD2.F32 R39, -RZ, R50.reuse.H0_H0 ;  /* 0x20000032ff277230 */ /* 0x100fe20000004100 */
[----:B--2---:R-:W-:Y:S01]  /*5e80*/  MOV R10, R24 ;  /* 0x00000018000a7202 */ /* 0x004fe20000000f00 */
[----:B------:R-:W-:Y:S01]  /*5e90*/  HADD2.F32 R40, -RZ, R50.H1_H1 ;  /* 0x30000032ff287230 */ /* 0x000fe20000004100 */
[----:B------:R-:W-:Y:S01]  /*5ea0*/  MOV R11, R27 ;  /* 0x0000001b000b7202 */ /* 0x000fe20000000f00 */
[----:B------:R-:W-:Y:S01]  /*5eb0*/  HADD2.F32 R41, -RZ, R51.H0_H0 ;  /* 0x20000033ff297230 */ /* 0x000fe20000004100 */
[----:B------:R-:W-:Y:S01]  /*5ec0*/  MOV R23, R25 ;  /* 0x0000001900177202 */ /* 0x000fe20000000f00 */
[----:B------:R-:W-:Y:S01]  /*5ed0*/  HADD2.F32 R32, -RZ, R10.H0_H0 ;  /* 0x2000000aff207230 */ /* 0x000fe20000004100 */
[----:B------:R-:W-:Y:S01]  /*5ee0*/  MOV R28, R26 ;  /* 0x0000001a001c7202 */ /* 0x000fe20000000f00 */
[--C-:B---3--:R-:W-:Y:S02]  /*5ef0*/  HADD2.F32 R27, -RZ, R156.reuse.H0_H0 ;  /* 0x2000009cff1b7230 */ /* 0x108fe40000004100 */
        /* <DEDUP_REMOVED lines=48> */
.L_x_2267:
[----:B------:R-:W-:Y:S05]  /*6200*/  BSYNC B0 ;  /* 0x0000000000007941 */ /* 0x000fea0003800000 */
.L_x_2266:
[----:B-----5:R4:W-:Y:S02]  /*6210*/  STG.E.128 [R100.64+0x100], R36 ;  /* 0x0001002464007986 */ /* 0x0209e4000c101d06 */
.L_x_2261:
[----:B------:R-:W-:Y:S05]  /*6220*/  BSYNC B1 ;  /* 0x0000000000017941 */ /* 0x000fea0003800000 */
.L_x_2260:
[----:B------:R-:W-:Y:S01]  /*6230*/  BSSY B1, `(.L_x_2268) ;  /* 0x000012a000017945 */ /* 0x000fe20003800000 */
[----:B------:R-:W-:-:S05]  /*6240*/  @!P5 BRA `(.L_x_2269) ;  /* 0x000012800000d947 */ /* 0x000fca0003800000 */
[C---:B------:R-:W-:Y:S01]  /*6250*/  LEA R162, P0, R72.reuse, R106, 0x1 ;  /* 0x0000006a48a27211 */ /* 0x040fe200078008ff */
[----:B------:R-:W-:Y:S03]  /*6260*/  BSSY B0, `(.L_x_2270) ;  /* 0x000005e000007945 */ /* 0x000fe60003800000 */
[----:B------:R-:W-:Y:S02]  /*6270*/  LEA.HI.X R163, R72, R107, R71, 0x1, P0 ;  /* 0x0000006b48a37211 */ /* 0x000fe400000f0c47 */
[----:B------:R-:W-:Y:S03]  /*6280*/  ISETP.GE.AND P0, PT, R18, UR4, PT ;  /* 0x0000000412007c0c */ /* 0x000fe6000bf06270 */
[----:B------:R1:W5:Y:S10]  /*6290*/  LDG.E.128 R32, [R162.64] ;  /* 0x00000006a2207981 */ /* 0x000374000c1e1d00 */
[----:B------:R-:W-:-:S05]  /*62a0*/  @P0 BRA `(.L_x_2271) ;  /* 0x0000059000000947 */ /* 0x000fca0003800000 */
[----:B------:R-:W-:Y:S01]  /*62b0*/  ULEA.HI UR5, UR4, UR4, URZ, 0x1 ;  /* 0x0000000404057291 */ /* 0x000fe2000f8f083f */
[----:B------:R-:W-:Y:S02]  /*62c0*/  MOV R159, RZ ;  /* 0x000000ff009f7202 */ /* 0x000fe40000000f00 */
[----:B------:R-:W-:Y:S01]  /*62d0*/  MOV R161, RZ ;  /* 0x000000ff00a17202 */ /* 0x000fe20000000f00 */
[----:B------:R-:W-:Y:S01]  /*62e0*/  USHF.R.S32.HI UR5, URZ, 0x1, UR5 ;  /* 0x000000013f057899 */ /* 0x000fe20008011405 */
[----:B-----5:R-:W-:Y:S01]  /*62f0*/  MOV R55, R33 ;  /* 0x0000002100377202 */ /* 0x020fe20000000f00 */
[--C-:B------:R-:W-:Y:S01]  /*6300*/  HADD2.F32 R33, -RZ, R32.reuse.H0_H0 ;  /* 0x20000020ff217230 */ /* 0x100fe20000004100 */
[----:B------:R-:W-:Y:S01]  /*6310*/  MOV R53, R35 ;  /* 0x0000002300357202 */ /* 0x000fe20000000f00 */
[----:B------:R-:W-:Y:S01]  /*6320*/  HADD2.F32 R35, -RZ, R32.H1_H1 ;  /* 0x30000020ff237230 */ /* 0x000fe20000004100 */
[----:B------:R-:W-:Y:S02]  /*6330*/  MOV R44, R34 ;  /* 0x00000022002c7202 */ /* 0x000fe40000000f00 */
[----:B------:R-:W-:Y:S02]  /*6340*/  ISETP.GE.AND P1, PT, R18, UR5, PT ;  /* 0x0000000512007c0c */ /* 0x000fe4000bf26270 */
[----:B------:R-:W-:Y:S11]  /*6350*/  MOV R157, UR5 ;  /* 0x00000005009d7c02 */ /* 0x000ff60008000f00 */
[----:B------:R-:W-:Y:S01]  /*6360*/  @P1 IADD3 R159, RZ, -UR5, RZ ;  /* 0x80000005ff9f1c10 */ /* 0x000fe2000fffe0ff */
[----:B------:R-:W-:Y:S01]  /*6370*/  @P1 IMAD R161, RZ, RZ, -UR5 ;  /* 0x80000005ffa11e24 */ /* 0x000fe2000f8e02ff */
[----:B------:R-:W-:Y:S02]  /*6380*/  @P1 IADD3 R157, RZ, -UR5, RZ ;  /* 0x80000005ff9d1c10 */ /* 0x000fe4000fffe0ff */
[C---:B----4-:R-:W-:Y:S02]  /*6390*/  IADD3 R101, P5, R138.reuse, R159, RZ ;  /* 0x0000009f8a657210 */ /* 0x050fe40007fbe0ff */
[----:B------:R-:W-:Y:S02]  /*63a0*/  LEA R10, P0, R157, R162, 0x1 ;  /* 0x000000a29d0a7211 */ /* 0x000fe400078008ff */
[----:B------:R-:W-:Y:S02]  /*63b0*/  LEA.HI.X.SX32 R156, R159, R120, 0x1, P5 ;  /* 0x000000789f9c7211 */ /* 0x000fe400028f0eff */
[----:B------:R-:W-:Y:S02]  /*63c0*/  LEA.HI.X.SX32 R11, R157, R163, 0x1, P0 ;  /* 0x000000a39d0b7211 */ /* 0x000fe400000f0eff */
[C---:B------:R-:W-:Y:S03]  /*63d0*/  LEA R164, P0, R101.reuse, R108, 0x1 ;  /* 0x0000006c65a47211 */ /* 0x040fe600078008ff */
[----:B------:R-:W4:Y:S01]  /*63e0*/  LDG.E.128 R28, [R10.64] ;  /* 0x000000060a1c7981 */ /* 0x000f22000c1e1d00 */
[----:B------:R-:W-:Y:S02]  /*63f0*/  LEA.HI.X R165, R101, R109, R156, 0x1, P0 ;  /* 0x0000006d65a57211 */ /* 0x000fe400000f0c9c */
[----:B------:R-:W-:Y:S04]  /*6400*/  IADD3 R101, P0, R138, R161, RZ ;  /* 0x000000a18a657210 */ /* 0x000fe80007f1e0ff */
[----:B------:R-:W-:Y:S01]  /*6410*/  LEA.HI.X.SX32 R160, R161, R120, 0x1, P0 ;  /* 0x00000078a1a07211 */ /* 0x000fe200000f0eff */
[----:B--2---:R-:W2:Y:S01]  /*6420*/  LDG.E.128 R156, [R164.64] ;  /* 0x00000006a49c7981 */ /* 0x004ea2000c1e1d00 */
[C---:B------:R-:W-:Y:S04]  /*6430*/  LEA R36, P0, R101.reuse, R110, 0x1 ;  /* 0x0000006e65247211 */ /* 0x040fe800078008ff */
[----:B------:R-:W-:Y:S05]  /*6440*/  LEA.HI.X R37, R101, R111, R160, 0x1, P0 ;  /* 0x0000006f65257211 */ /* 0x000fea00000f0ca0 */
[----:B---3--:R1:W3:Y:S02]  /*6450*/  LDG.E.128 R48, [R36.64] ;  /* 0x0000000624307981 */ /* 0x0082e4000c1e1d00 */
[----:B-1----:R-:W-:Y:S02]  /*6460*/  HADD2.F32 R36, -RZ, R55.H0_H0 ;  /* 0x20000037ff247230 */ /* 0x002fe40000004100 */
[--C-:B--2---:R-:W-:Y:S01]  /*6470*/  HADD2.F32 R25, -RZ, R157.reuse.H0_H0 ;  /* 0x2000009dff197230 */ /* 0x104fe20000004100 */
[----:B----4-:R-:W-:Y:S01]  /*6480*/  IMAD.MOV.U32 R26, RZ, RZ, R28 ;  /* 0x000000ffff1a7224 */ /* 0x010fe200078e001c */
[--C-:B------:R-:W-:Y:S01]  /*6490*/  HADD2.F32 R28, -RZ, R156.reuse.H1_H1 ;  /* 0x3000009cff1c7230 */ /* 0x100fe20000004100 */
[----:B------:R-:W-:Y:S01]  /*64a0*/  MOV R10, R30 ;  /* 0x0000001e000a7202 */ /* 0x000fe20000000f00 */
[----:B------:R-:W-:Y:S01]  /*64b0*/  HADD2.F32 R30, -RZ, R156.H0_H0 ;  /* 0x2000009cff1e7230 */ /* 0x000fe20000004100 */
[----:B------:R-:W-:Y:S01]  /*64c0*/  MOV R23, R29 ;  /* 0x0000001d00177202 */ /* 0x000fe20000000f00 */
[----:B------:R-:W-:Y:S01]  /*64d0*/  HADD2.F32 R12, -RZ, R157.H1_H1 ;  /* 0x3000009dff0c7230 */ /* 0x000fe20000004100 */
[----:B------:R-:W-:Y:S01]  /*64e0*/  MOV R27, R31 ;  /* 0x0000001f001b7202 */ /* 0x000fe20000000f00 */
[--C-:B------:R-:W-:Y:S01]  /*64f0*/  HADD2.F32 R31, -RZ, R26.reuse.H0_H0 ;  /* 0x2000001aff1f7230 */ /* 0x100fe20000004100 */
[----:B------:R-:W-:Y:S01]  /*6500*/  @!P1 FADD.FTZ R30, -R30, -RZ ;  /* 0x800000ff1e1e9221 */ /* 0x000fe20000010100 */
[----:B------:R-:W-:Y:S01]  /*6510*/  HADD2.F32 R29, -RZ, R26.H1_H1 ;  /* 0x3000001aff1d7230 */ /* 0x000fe20000004100 */
[----:B------:R-:W-:Y:S01]  /*6520*/  @!P1 FADD.FTZ R28, -R28, -RZ ;  /* 0x800000ff1c1c9221 */ /* 0x000fe20000010100 */
[--C-:B------:R-:W-:Y:S01]  /*6530*/  HADD2.F32 R26, -RZ, R23.reuse.H0_H0 ;  /* 0x20000017ff1a7230 */ /* 0x100fe20000004100 */
[----:B------:R-:W-:Y:S01]  /*6540*/  @!P1 FADD.FTZ R25, -R25, -RZ ;  /* 0x800000ff19199221 */ /* 0x000fe20000010100 */
[----:B------:R-:W-:Y:S01]  /*6550*/  HADD2.F32 R24, -RZ, R158.H0_H0 ;  /* 0x2000009eff187230 */ /* 0x000fe20000004100 */
[----:B------:R-:W-:Y:S01]  /*6560*/  FMUL.FTZ R0, R31, R30 ;  /* 0x0000001e1f007220 */ /* 0x000fe20000410000 */
[----:B---3--:R-:W-:Y:S01]  /*6570*/  HADD2.F32 R32, -RZ, R48.H0_H0 ;  /* 0x20000030ff207230 */ /* 0x008fe20000004100 */
[----:B------:R-:W-:Y:S01]  /*6580*/  @!P1 FADD.FTZ R12, -R12, -RZ ;  /* 0x800000ff0c0c9221 */ /* 0x000fe20000010100 */
[----:B------:R-:W-:Y:S01]  /*6590*/  HADD2.F32 R23, -RZ, R23.H1_H1 ;  /* 0x30000017ff177230 */ /* 0x000fe20000004100 */
[----:B------:R-:W-:Y:S01]  /*65a0*/  FMUL.FTZ R2, R29, R28 ;  /* 0x0000001c1d027220 */ /* 0x000fe20000410000 */
[----:B------:R-:W-:Y:S01]  /*65b0*/  HADD2.F32 R22, -RZ, R158.H1_H1 ;  /* 0x3000009eff167230 */ /* 0x000fe20000004100 */
[----:B------:R-:W-:Y:S01]  /*65c0*/  FMUL.FTZ R3, R26, R25 ;  /* 0x000000191a037220 */ /* 0x000fe20000410000 */
[----:B------:R-:W-:Y:S01]  /*65d0*/  HADD2.F32 R34, -RZ, R48.H1_H1 ;  /* 0x30000030ff227230 */ /* 0x000fe20000004100 */
[----:B------:R-:W-:Y:S01]  /*65e0*/  @!P1 FADD.FTZ R24, -R24, -RZ ;  /* 0x800000ff18189221 */ /* 0x000fe20000010100 */
[----:B------:R-:W-:Y:S01]  /*65f0*/  HADD2.F32 R11, -RZ, R159.H0_H0 ;  /* 0x2000009fff0b7230 */ /* 0x000fe20000004100 */
[----:B------:R-:W-:Y:S01]  /*6600*/  FFMA.FTZ R0, R33, R32, R0 ;  /* 0x0000002021007223 */ /* 0x000fe20000010000 */
[--C-:B------:R-:W-:Y:S01]  /*6610*/  HADD2.F32 R25, -RZ, R10.reuse.H0_H0 ;  /* 0x2000000aff197230 */ /* 0x100fe20000004100 */
[----:B------:R-:W-:Y:S01]  /*6620*/  FMUL.FTZ R4, R23, R12 ;  /* 0x0000000c17047220 */ /* 0x000fe20000410000 */
[----:B------:R-:W-:Y:S01]  /*6630*/  HADD2.F32 R37, -RZ, R49.H0_H0 ;  /* 0x20000031ff257230 */ /* 0x000fe20000004100 */
[----:B------:R-:W-:Y:S01]  /*6640*/  @!P1 FADD.FTZ R22, -R22, -RZ ;  /* 0x800000ff16169221 */ /* 0x000fe20000010100 */
[----:B------:R-:W-:Y:S01]  /*6650*/  HADD2.F32 R9, -RZ, R159.H1_H1 ;  /* 0x3000009fff097230 */ /* 0x000fe20000004100 */
[----:B------:R-:W-:Y:S01]  /*6660*/  FFMA.FTZ R2, R35, R34, R2 ;  /* 0x0000002223027223 */ /* 0x000fe20000010002 */
[----:B------:R-:W-:Y:S01]  /*6670*/  HADD2.F32 R23, -RZ, R10.H1_H1 ;  /* 0x3000000aff177230 */ /* 0x000fe20000004100 */
[----:B------:R-:W-:Y:S01]  /*6680*/  @!P1 FADD.FTZ R11, -R11, -RZ ;  /* 0x800000ff0b0b9221 */ /* 0x000fe20000010100 */
[----:B------:R-:W-:Y:S01]  /*6690*/  HADD2.F32 R38, -RZ, R49.H1_H1 ;  /* 0x30000031ff267230 */ /* 0x000fe20000004100 */
[----:B------:R-:W-:Y:S01]  /*66a0*/  FMUL.FTZ R5, R25, R24 ;  /* 0x0000001819057220 */ /* 0x000fe20000410000 */
[----:B------:R-:W-:Y:S01]  /*66b0*/  HADD2.F32 R33, -RZ, R55.H1_H1 ;  /* 0x30000037ff217230 */ /* 0x000fe20000004100 */
[----:B------:R-:W-:Y:S01]  /*66c0*/  FFMA.FTZ R3, R36, R37, R3 ;  /* 0x0000002524037223 */ /* 0x000fe20000010003 */
[--C-:B------:R-:W-:Y:S01]  /*66d0*/  HADD2.F32 R12, -RZ, R27.reuse.H0_H0 ;  /* 0x2000001bff0c7230 */ /* 0x100fe20000004100 */
[----:B------:R-:W-:Y:S01]  /*66e0*/  @!P1 FADD.FTZ R9, -R9, -RZ ;  /* 0x800000ff09099221 */ /* 0x000fe20000010100 */
[----:B------:R-:W-:Y:S01]  /*66f0*/  HADD2.F32 R39, -RZ, R50.H0_H0 ;  /* 0x20000032ff277230 */ /* 0x000fe20000004100 */
[----:B------:R-:W-:Y:S01]  /*6700*/  FMUL.FTZ R6, R23, R22 ;  /* 0x0000001617067220 */ /* 0x000fe20000410000 */
[----:B------:R-:W-:Y:S01]  /*6710*/  HADD2.F32 R32, -RZ, R44.H0_H0 ;  /* 0x2000002cff207230 */ /* 0x000fe20000004100 */
[----:B------:R-:W-:Y:S01]  /*6720*/  FFMA.FTZ R4, R33, R38, R4 ;  /* 0x0000002621047223 */ /* 0x000fe20000010004 */
[----:B------:R-:W-:Y:S01]  /*6730*/  HADD2.F32 R10, -RZ, R27.H1_H1 ;  /* 0x3000001bff0a7230 */ /* 0x000fe20000004100 */
[----:B------:R-:W-:Y:S01]  /*6740*/  FMUL.FTZ R7, R12, R11 ;  /* 0x0000000b0c077220 */ /* 0x000fe20000410000 */
[----:B------:R-:W-:Y:S01]  /*6750*/  HADD2.F32 R40, -RZ, R50.H1_H1 ;  /* 0x30000032ff287230 */ /* 0x000fe20000004100 */
[----:B------:R-:W-:Y:S01]  /*6760*/  FFMA.FTZ R5, R32, R39, R5 ;  /* 0x0000002720057223 */ /* 0x000fe20000010005 */
[----:B------:R-:W-:Y:S01]  /*6770*/  HADD2.F32 R35, -RZ, R44.H1_H1 ;  /* 0x3000002cff237230 */ /* 0x000fe20000004100 */
[----:B------:R-:W-:Y:S01]  /*6780*/  FMUL.FTZ R8, R10, R9 ;  /* 0x000000090a087220 */ /* 0x000fe20000410000 */
[----:B------:R-:W-:Y:S01]  /*6790*/  HADD2.F32 R41, -RZ, R51.H0_H0 ;  /* 0x20000033ff297230 */ /* 0x000fe20000004100 */
[----:B------:R-:W-:Y:S01]  /*67a0*/  F2FP.PACK_AB R32, R2, R0 ;  /* 0x000000000220723e */ /* 0x000fe200000000ff */
        /* <DEDUP_REMOVED lines=9> */
.L_x_2271:
[----:B------:R-:W-:Y:S05]  /*6840*/  BSYNC B0 ;  /* 0x0000000000007941 */ /* 0x000fea0003800000 */
.L_x_2270:
[----:B------:R-:W-:Y:S01]  /*6850*/  LEA R160, P0, R54, R100, 0x1 ;  /* 0x0000006436a07211 */ /* 0x000fe200078008ff */
[----:B------:R-:W-:Y:S01]  /*6860*/  BSSY B0, `(.L_x_2272) ;  /* 0x0000061000007945 */ /* 0x000fe20003800000 */
[----:B------:R-:W-:Y:S02]  /*6870*/  IADD3 R158, P1, R162, 0x80, RZ ;  /* 0x00000080a29e7810 */ /* 0x000fe40007f3e0ff */
[----:B------:R-:W-:Y:S02]  /*6880*/  LEA.HI.X R161, R54, R99, R57, 0x1, P0 ;  /* 0x0000006336a17211 */ /* 0x000fe400000f0c39 */
[----:B------:R-:W-:Y:S01]  /*6890*/  ISETP.GE.AND P0, PT, R15, UR4, PT ;  /* 0x000000040f007c0c */ /* 0x000fe2000bf06270 */
[----:B------:R-:W-:Y:S02]  /*68a0*/  IMAD.X R159, RZ, RZ, R163, P1 ;  /* 0x000000ffff9f7224 */ /* 0x000fe400008e06a3 */
[----:B-----5:R1:W-:Y:S04]  /*68b0*/  STG.E.128 [R160.64], R32 ;  /* 0x00000020a0007986 */ /* 0x0203e8000c101d06 */
[----:B-1----:R1:W5:Y:S06]  /*68c0*/  LDG.E.128 R32, [R162.64+0x80] ;  /* 0x00008006a2207981 */ /* 0x00236c000c1e1d00 */
        /* <DEDUP_REMOVED lines=15> */
[----:B----4-:R-:W-:Y:S02]  /*69c0*/  LEA R10, P0, R157, R158, 0x1 ;  /* 0x0000009e9d0a7211 */ /* 0x010fe400078008ff */
[----:B------:R-:W-:Y:S02]  /*69d0*/  IADD3 R101, P5, R129, R156, RZ ;  /* 0x0000009c81657210 */ /* 0x000fe40007fbe0ff */
[----:B------:R-:W-:Y:S02]  /*69e0*/  LEA.HI.X.SX32 R11, R157, R159, 0x1, P0 ;  /* 0x0000009f9d0b7211 */ /* 0x000fe400000f0eff */
[----:B------:R-:W-:Y:S02]  /*69f0*/  LEA.HI.X.SX32 R156, R156, R118, 0x1, P5 ;  /* 0x000000769c9c7211 */ /* 0x000fe400028f0eff */
[C---:B------:R-:W-:Y:S01]  /*6a00*/  LEA R158, P0, R101.reuse, R108, 0x1 ;  /* 0x0000006c659e7211 */ /* 0x040fe200078008ff */
[----:B------:R-:W4:Y:S03]  /*6a10*/  LDG.E.128 R28, [R10.64] ;  /* 0x000000060a1c7981 */ /* 0x000f26000c1e1d00 */
        /* <DEDUP_REMOVED lines=69> */
.L_x_2273:
[----:B------:R-:W-:Y:S05]  /*6e70*/  BSYNC B0 ;  /* 0x0000000000007941 */ /* 0x000fea0003800000 */
.L_x_2272:
[----:B-----5:R1:W-:Y:S01]  /*6e80*/  STG.E.128 [R160.64+0x80], R32 ;  /* 0x00008020a0007986 */ /* 0x0203e2000c101d06 */
[----:B------:R-:W-:Y:S01]  /*6e90*/  ISETP.GE.AND P0, PT, R14, UR4, PT ;  /* 0x000000040e007c0c */ /* 0x000fe2000bf06270 */
[----:B------:R-:W-:Y:S01]  /*6ea0*/  BSSY B0, `(.L_x_2274) ;  /* 0x0000061000007945 */ /* 0x000fe20003800000 */
[----:B----4-:R-:W-:Y:S01]  /*6eb0*/  IADD3 R8, P1, R162, 0x100, RZ ;  /* 0x00000100a2087810 */ /* 0x010fe20007f3e0ff */
[----:B------:R1:W5:Y:S04]  /*6ec0*/  LDG.E.128 R4, [R162.64+0x100] ;  /* 0x00010006a2047981 */ /* 0x000368000c1e1d00 */
[----:B------:R-:W-:Y:S06]  /*6ed0*/  IMAD.X R9, RZ, RZ, R163, P1 ;  /* 0x000000ffff097224 */ /* 0x000fec00008e06a3 */
[----:B------:R-:W-:-:S05]  /*6ee0*/  @P0 BRA `(.L_x_2275) ;  /* 0x000005c000000947 */ /* 0x000fca0003800000 */
[----:B------:R-:W-:Y:S01]  /*6ef0*/  ULEA.HI UR5, UR4, UR4, URZ, 0x1 ;  /* 0x0000000404057291 */ /* 0x000fe2000f8f083f */
[----:B------:R-:W-:Y:S01]  /*6f00*/  MOV R2, RZ ;  /* 0x000000ff00027202 */ /* 0x000fe20000000f00 */
[----:B-----5:R-:W-:Y:S01]  /*6f10*/  IMAD.MOV.U32 R36, RZ, RZ, R6 ;  /* 0x000000ffff247224 */ /* 0x020fe200078e0006 */
[----:B------:R-:W-:Y:S01]  /*6f20*/  MOV R22, R4 ;  /* 0x0000000400167202 */ /* 0x000fe20000000f00 */
        /* <DEDUP_REMOVED lines=10> */
[----:B------:R-:W-:Y:S02]  /*6fd0*/  LEA R48, P0, R0, R108, 0x1 ;  /* 0x0000006c00307211 */ /* 0x000fe400078008ff */
[----:B------:R-:W-:Y:S01]  /*6fe0*/  LEA.HI.X.SX32 R2, R2, R116, 0x1, P5 ;  /* 0x0000007402027211 */ /* 0x000fe200028f0eff */
[----:B------:R-:W4:Y:S03]  /*6ff0*/  LDG.E.128 R24, [R10.64] ;  /* 0x000000060a187981 */ /* 0x000f26000c1e1d00 */
[----:B------:R-:W-:Y:S01]  /*7000*/  LEA.HI.X R49, R0, R109, R2, 0x1, P0 ;  /* 0x0000006d00317211 */ /* 0x000fe200000f0c02 */
[----:B------:R-:W-:Y:S01]  /*7010*/  IMAD.MOV.U32 R0, RZ, RZ, RZ ;  /* 0x000000ffff007224 */ /* 0x000fe200078e00ff */
[----:B------:R-:W-:Y:S04]  /*7020*/  @P1 IADD3 R0, RZ, -UR5, RZ ;  /* 0x80000005ff001c10 */ /* 0x000fe8000fffe0ff */
[----:B--2---:R-:W2:Y:S01]  /*7030*/  LDG.E.128 R48, [R48.64] ;  /* 0x0000000630307981 */ /* 0x004ea2000c1e1d00 */
[----:B------:R-:W-:Y:S04]  /*7040*/  IADD3 R3, P0, R127, R0, RZ ;  /* 0x000000007f037210 */ /* 0x000fe80007f1e0ff */
[----:B------:R-:W-:Y:S02]  /*7050*/  LEA.HI.X.SX32 R0, R0, R116, 0x1, P0 ;  /* 0x0000007400007211 */ /* 0x000fe400000f0eff */
[C---:B------:R-:W-:Y:S04]  /*7060*/  LEA R28, P0, R3.reuse, R110, 0x1 ;  /* 0x0000006e031c7211 */ /* 0x040fe800078008ff */
[----:B------:R-:W-:Y:S05]  /*7070*/  LEA.HI.X R29, R3, R111, R0, 0x1, P0 ;  /* 0x0000006f031d7211 */ /* 0x000fea00000f0c00 */
[----:B-1-3--:R1:W3:Y:S02]  /*7080*/  LDG.E.128 R32, [R28.64] ;  /* 0x000000061c207981 */ /* 0x00a2e4000c1e1d00 */
[----:B-1----:R-:W-:Y:S02]  /*7090*/  HADD2.F32 R28, -RZ, R39.H0_H0 ;  /* 0x20000027ff1c7230 */ /* 0x002fe40000004100 */
[--C-:B--2---:R-:W-:Y:S01]  /*70a0*/  HADD2.F32 R3, -RZ, R49.reuse.H0_H0 ;  /* 0x20000031ff037230 */ /* 0x104fe20000004100 */
[----:B----4-:R-:W-:Y:S01]  /*70b0*/  MOV R12, R24 ;  /* 0x00000018000c7202 */ /* 0x010fe20000000f00 */
[----:B------:R-:W-:Y:S01]  /*70c0*/  HADD2.F32 R4, -RZ, R49.H1_H1 ;  /* 0x30000031ff047230 */ /* 0x000fe20000004100 */
[----:B------:R-:W-:Y:S01]  /*70d0*/  MOV R11, R25 ;  /* 0x00000019000b7202 */ /* 0x000fe20000000f00 */
[----:B------:R-:W-:Y:S01]  /*70e0*/  HADD2.F32 R5, -RZ, R50.H0_H0 ;  /* 0x20000032ff057230 */ /* 0x000fe20000004100 */
[----:B------:R-:W-:Y:S01]  /*70f0*/  IMAD.MOV.U32 R10, RZ, RZ, R26 ;  /* 0x000000ffff0a7224 */ /* 0x000fe200078e001a */
[--C-:B------:R-:W-:Y:S01]  /*7100*/  HADD2.F32 R25, -RZ, R12.reuse.H0_H0 ;  /* 0x2000000cff197230 */ /* 0x100fe20000004100 */
[----:B------:R-:W-:Y:S01]  /*7110*/  MOV R9, R27 ;  /* 0x0000001b00097202 */ /* 0x000fe20000000f00 */
[----:B------:R-:W-:Y:S01]  /*7120*/  HADD2.F32 R23, -RZ, R12.H1_H1 ;  /* 0x3000000cff177230 */ /* 0x000fe20000004100 */
[----:B------:R-:W-:Y:S01]  /*7130*/  @!P1 FADD.FTZ R3, -R3, -RZ ;  /* 0x800000ff03039221 */ /* 0x000fe20000010100 */
[--C-:B------:R-:W-:Y:S01]  /*7140*/  HADD2.F32 R12, -RZ, R11.reuse.H0_H0 ;  /* 0x2000000bff0c7230 */ /* 0x100fe20000004100 */
[----:B------:R-:W-:Y:S01]  /*7150*/  @!P1 FADD.FTZ R4, -R4, -RZ ;  /* 0x800000ff04049221 */ /* 0x000fe20000010100 */
[----:B------:R-:W-:Y:S01]  /*7160*/  HADD2.F32 R11, -RZ, R11.H1_H1 ;  /* 0x3000000bff0b7230 */ /* 0x000fe20000004100 */
[----:B------:R-:W-:Y:S01]  /*7170*/  @!P1 FADD.FTZ R5, -R5, -RZ ;  /* 0x800000ff05059221 */ /* 0x000fe20000010100 */
[----:B------:R-:W-:Y:S01]  /*7180*/  HADD2.F32 R8, -RZ, R51.H1_H1 ;  /* 0x30000033ff087230 */ /* 0x000fe20000004100 */
[----:B------:R-:W-:Y:S01]  /*7190*/  FMUL.FTZ R3, R12, R3 ;  /* 0x000000030c037220 */ /* 0x000fe20000410000 */
[--C-:B------:R-:W-:Y:S01]  /*71a0*/  HADD2.F32 R0, -RZ, R48.reuse.H0_H0 ;  /* 0x20000030ff007230 */ /* 0x100fe20000004100 */
[----:B------:R-:W-:Y:S01]  /*71b0*/  FMUL.FTZ R4, R11, R4 ;  /* 0x000000040b047220 */ /* 0x000fe20000410000 */
[----:B------:R-:W-:Y:S01]  /*71c0*/  HADD2.F32 R2, -RZ, R48.H1_H1 ;  /* 0x30000030ff027230 */ /* 0x000fe20000004100 */
[----:B------:R-:W-:Y:S01]  /*71d0*/  @!P1 FADD.FTZ R8, -R8, -RZ ;  /* 0x800000ff08089221 */ /* 0x000fe20000010100 */
[--C-:B------:R-:W-:Y:S01]  /*71e0*/  HADD2.F32 R12, -RZ, R10.reuse.H0_H0 ;  /* 0x2000000aff0c7230 */ /* 0x100fe20000004100 */
[----:B------:R-:W-:Y:S01]  /*71f0*/  @!P1 FADD.FTZ R0, -R0, -RZ ;  /* 0x800000ff00009221 */ /* 0x000fe20000010100 */
[----:B------:R-:W-:Y:S01]  /*7200*/  HADD2.F32 R11, -RZ, R10.H1_H1 ;  /* 0x3000000aff0b7230 */ /* 0x000fe20000004100 */
[----:B------:R-:W-:Y:S01]  /*7210*/  @!P1 FADD.FTZ R2, -R2, -RZ ;  /* 0x800000ff02029221 */ /* 0x000fe20000010100 */
[--C-:B------:R-:W-:Y:S01]  /*7220*/  HADD2.F32 R10, -RZ, R9.reuse.H0_H0 ;  /* 0x20000009ff0a7230 */ /* 0x100fe20000004100 */
[----:B------:R-:W-:Y:S01]  /*7230*/  FMUL.FTZ R5, R12, R5 ;  /* 0x000000050c057220 */ /* 0x000fe20000410000 */
[----:B------:R-:W-:Y:S01]  /*7240*/  HADD2.F32 R9, -RZ, R9.H1_H1 ;  /* 0x30000009ff097230 */ /* 0x000fe20000004100 */
[----:B------:R-:W-:Y:S01]  /*7250*/  FMUL.FTZ R0, R25, R0 ;  /* 0x0000000019007220 */ /* 0x000fe20000410000 */
[----:B---3--:R-:W-:Y:S01]  /*7260*/  HADD2.F32 R12, -RZ, R32.H0_H0 ;  /* 0x20000020ff0c7230 */ /* 0x008fe20000004100 */
[----:B------:R-:W-:Y:S01]  /*7270*/  FMUL.FTZ R2, R23, R2 ;  /* 0x0000000217027220 */ /* 0x000fe20000410000 */
[----:B------:R-:W-:Y:S01]  /*7280*/  HADD2.F32 R6, -RZ, R50.H1_H1 ;  /* 0x30000032ff067230 */ /* 0x000fe20000004100 */
[----:B------:R-:W-:Y:S01]  /*7290*/  FMUL.FTZ R8, R9, R8 ;  /* 0x0000000809087220 */ /* 0x000fe20000410000 */
[--C-:B------:R-:W-:Y:S02]  /*72a0*/  HADD2.F32 R9, -RZ, R22.reuse.H0_H0 ;  /* 0x20000016ff097230 */ /* 0x100fe40000004100 */
[----:B------:R-:W-:Y:S01]  /*72b0*/  HADD2.F32 R23, -RZ, R22.H1_H1 ;  /* 0x30000016ff177230 */ /* 0x000fe20000004100 */
[----:B------:R-:W-:Y:S01]  /*72c0*/  @!P1 FADD.FTZ R6, -R6, -RZ ;  /* 0x800000ff06069221 */ /* 0x000fe20000010100 */
[----:B------:R-:W-:Y:S01]  /*72d0*/  HADD2.F32 R22, -RZ, R32.H1_H1 ;  /* 0x30000020ff167230 */ /* 0x000fe20000004100 */
[----:B------:R-:W-:Y:S01]  /*72e0*/  FFMA.FTZ R0, R9, R12, R0 ;  /* 0x0000000c09007223 */ /* 0x000fe20000010000 */
[----:B------:R-:W-:Y:S01]  /*72f0*/  HADD2.F32 R7, -RZ, R51.H0_H0 ;  /* 0x20000033ff077230 */ /* 0x000fe20000004100 */
[----:B------:R-:W-:Y:S01]  /*7300*/  FMUL.FTZ R6, R11, R6 ;  /* 0x000000060b067220 */ /* 0x000fe20000410000 */
[--C-:B------:R-:W-:Y:S01]  /*7310*/  HADD2.F32 R29, -RZ, R33.reuse.H0_H0 ;  /* 0x20000021ff1d7230 */ /* 0x100fe20000004100 */
[----:B------:R-:W-:Y:S01]  /*7320*/  FFMA.FTZ R2, R23, R22, R2 ;  /* 0x0000001617027223 */ /* 0x000fe20000010002 */
[----:B------:R-:W-:Y:S01]  /*7330*/  HADD2.F32 R30, -RZ, R33.H1_H1 ;  /* 0x30000021ff1e7230 */ /* 0x000fe20000004100 */
[----:B------:R-:W-:Y:S01]  /*7340*/  @!P1 FADD.FTZ R7, -R7, -RZ ;  /* 0x800000ff07079221 */ /* 0x000fe20000010100 */
[----:B------:R-:W-:Y:S01]  /*7350*/  HADD2.F32 R9, -RZ, R39.H1_H1 ;  /* 0x30000027ff097230 */ /* 0x000fe20000004100 */
[----:B------:R-:W-:Y:S01]  /*7360*/  FFMA.FTZ R3, R28, R29, R3 ;  /* 0x0000001d1c037223 */ /* 0x000fe20000010003 */
[----:B------:R-:W-:Y:S01]  /*7370*/  HADD2.F32 R31, -RZ, R34.H0_H0 ;  /* 0x20000022ff1f7230 */ /* 0x000fe20000004100 */
[----:B------:R-:W-:Y:S01]  /*7380*/  FMUL.FTZ R7, R10, R7 ;  /* 0x000000070a077220 */ /* 0x000fe20000410000 */
[----:B------:R-:W-:Y:S01]  /*7390*/  HADD2.F32 R12, -RZ, R36.H0_H0 ;  /* 0x20000024ff0c7230 */ /* 0x000fe20000004100 */
[----:B------:R-:W-:Y:S01]  /*73a0*/  FFMA.FTZ R4, R9, R30, R4 ;  /* 0x0000001e09047223 */ /* 0x000fe20000010004 */
[----:B------:R-:W-:Y:S01]  /*73b0*/  HADD2.F32 R32, -RZ, R34.H1_H1 ;  /* 0x30000022ff207230 */ /* 0x000fe20000004100 */
[----:B------:R-:W-:Y:S01]  /*73c0*/  F2FP.PACK_AB R0, R2, R0 ;  /* 0x000000000200723e */ /* 0x000fe200000000ff */
[----:B------:R-:W-:Y:S01]  /*73d0*/  HADD2.F32 R23, -RZ, R36.H1_H1 ;  /* 0x30000024ff177230 */ /* 0x000fe20000004100 */
[----:B------:R-:W-:Y:S01]  /*73e0*/  FFMA.FTZ R5, R12, R31, R5 ;  /* 0x0000001f0c057223 */ /* 0x000fe20000010005 */
[----:B------:R-:W-:Y:S01]  /*73f0*/  F2FP.PACK_AB R3, R4, R3 ;  /* 0x000000030403723e */ /* 0x000fe200000000ff */
[----:B------:R-:W-:Y:S01]  /*7400*/  HADD2.F32 R33, -RZ, R35.H0_H0 ;  /* 0x20000023ff217230 */ /* 0x000fe20000004100 */
[----:B------:R-:W-:Y:S01]  /*7410*/  MOV R4, R0 ;  /* 0x0000000000047202 */ /* 0x000fe20000000f00 */
[----:B------:R-:W-:Y:S01]  /*7420*/  HADD2.F32 R22, -RZ, R37.H0_H0 ;  /* 0x20000025ff167230 */ /* 0x000fe20000004100 */
[----:B------:R-:W-:Y:S01]  /*7430*/  FFMA.FTZ R6, R23, R32, R6 ;  /* 0x0000002017067223 */ /* 0x000fe20000010006 */
[----:B------:R-:W-:Y:S02]  /*7440*/  HADD2.F32 R34, -RZ, R35.H1_H1 ;  /* 0x30000023ff227230 */ /* 0x000fe40000004100 */
[----:B------:R-:W-:Y:S01]  /*7450*/  HADD2.F32 R29, -RZ, R37.H1_H1 ;  /* 0x30000025ff1d7230 */ /* 0x000fe20000004100 */
[----:B------:R-:W-:Y:S01]  /*7460*/  FFMA.FTZ R7, R22, R33, R7 ;  /* 0x0000002116077223 */ /* 0x000fe20000010007 */
[----:B------:R-:W-:Y:S02]  /*7470*/  F2FP.PACK_AB R6, R6, R5 ;  /* 0x000000050606723e */ /* 0x000fe400000000ff */
[----:B------:R-:W-:Y:S01]  /*7480*/  MOV R5, R3 ;  /* 0x0000000300057202 */ /* 0x000fe20000000f00 */
[----:B------:R-:W-:Y:S05]  /*7490*/  FFMA.FTZ R8, R29, R34, R8 ;  /* 0x000000221d087223 */ /* 0x000fea0000010008 */
[----:B------:R-:W-:Y:S02]  /*74a0*/  F2FP.PACK_AB R7, R8, R7 ;  /* 0x000000070807723e */ /* 0x000fe400000000ff */
.L_x_2275:
[----:B------:R-:W-:Y:S05]  /*74b0*/  BSYNC B0 ;  /* 0x0000000000007941 */ /* 0x000fea0003800000 */
.L_x_2274:
[----:B-----5:R4:W-:Y:S02]  /*74c0*/  STG.E.128 [R160.64+0x100], R4 ;  /* 0x00010004a0007986 */ /* 0x0209e4000c101d06 */
.L_x_2269:
[----:B------:R-:W-:Y:S05]  /*74d0*/  BSYNC B1 ;  /* 0x0000000000017941 */ /* 0x000fea0003800000 */
.L_x_2268:
[----:B------:R-:W-:Y:S01]  /*74e0*/  BSSY B1, `(.L_x_2276) ;  /* 0x0000130000017945 */ /* 0x000fe20003800000 */
[----:B------:R-:W-:-:S05]  /*74f0*/  @!P4 BRA `(.L_x_2277) ;  /* 0x000012e00000c947 */ /* 0x000fca0003800000 */
[C---:B------:R-:W-:Y:S01]  /*7500*/  LEA R2, P0, R74.reuse, R106, 0x1 ;  /* 0x0000006a4a027211 */ /* 0x040fe200078008ff */
[----:B------:R-:W-:Y:S03]  /*7510*/  BSSY B0, `(.L_x_2278) ;  /* 0x0000060000007945 */ /* 0x000fe60003800000 */
[----:B------:R-:W-:Y:S02]  /*7520*/  LEA.HI.X R3, R74, R107, R73, 0x1, P0 ;  /* 0x0000006b4a037211 */ /* 0x000fe400000f0c49 */
[----:B------:R-:W-:Y:S03]  /*7530*/  ISETP.GE.AND P0, PT, R18, UR4, PT ;  /* 0x0000000412007c0c */ /* 0x000fe6000bf06270 */
[----:B----4-:R4:W5:Y:S10]  /*7540*/  LDG.E.128 R8, [R2.64] ;  /* 0x0000000602087981 */ /* 0x010974000c1e1d00 */
[----:B------:R-:W-:-:S05]  /*7550*/  @P0 BRA `(.L_x_2279) ;  /* 0x000005b000000947 */ /* 0x000fca0003800000 */
[----:B------:R-:W-:Y:S01]  /*7560*/  ULEA.HI UR5, UR4, UR4, URZ, 0x1 ;  /* 0x0000000404057291 */ /* 0x000fe2000f8f083f */
[----:B------:R-:W-:Y:S01]  /*7570*/  MOV R4, RZ ;  /* 0x000000ff00047202 */ /* 0x000fe20000000f00 */
[----:B-1---5:R-:W-:Y:S01]  /*7580*/  IMAD.MOV.U32 R35, RZ, RZ, R9 ;  /* 0x000000ffff237224 */ /* 0x022fe200078e0009 */
        /* <DEDUP_REMOVED lines=8> */
[C---:B----4-:R-:W-:Y:S02]  /*7610*/  LEA R2, P0, R5.reuse, R2, 0x1 ;  /* 0x0000000205027211 */ /* 0x050fe400078008ff */
[----:B------:R-:W-:Y:S02]  /*7620*/  IADD3 R0, P4, R130, R4, RZ ;  /* 0x0000000482007210 */ /* 0x000fe40007f9e0ff */
[----:B------:R-:W-:Y:S02]  /*7630*/  LEA.HI.X.SX32 R3, R5, R3, 0x1, P0 ;  /* 0x0000000305037211 */ /* 0x000fe400000f0eff */
[----:B------:R-:W-:Y:S02]  /*7640*/  LEA.HI.X.SX32 R4, R4, R119, 0x1, P4 ;  /* 0x0000007704047211 */ /* 0x000fe400020f0eff */
[C---:B------:R-:W-:Y:S04]  /*7650*/  LEA R36, P0, R0.reuse, R108, 0x1 ;  /* 0x0000006c00247211 */ /* 0x040fe800078008ff */
[----:B------:R-:W-:Y:S01]  /*7660*/  LEA.HI.X R37, R0, R109, R4, 0x1, P0 ;  /* 0x0000006d00257211 */ /* 0x000fe200000f0c04 */
[----:B------:R-:W-:Y:S01]  /*7670*/  IMAD.MOV.U32 R0, RZ, RZ, RZ ;  /* 0x000000ffff007224 */ /* 0x000fe200078e00ff */
[----:B------:R-:W-:Y:S01]  /*7680*/  @P1 IADD3 R0, RZ, -UR5, RZ ;  /* 0x80000005ff001c10 */ /* 0x000fe2000fffe0ff */
[----:B------:R1:W4:Y:S03]  /*7690*/  LDG.E.128 R4, [R2.64] ;  /* 0x0000000602047981 */ /* 0x000326000c1e1d00 */
[----:B------:R-:W-:Y:S04]  /*76a0*/  IADD3 R23, P0, R130, R0, RZ ;  /* 0x0000000082177210 */ /* 0x000fe80007f1e0ff */
[----:B------:R-:W-:Y:S01]  /*76b0*/  LEA.HI.X.SX32 R0, R0, R119, 0x1, P0 ;  /* 0x0000007700007211 */ /* 0x000fe200000f0eff */
[----:B------:R-:W1:Y:S01]  /*76c0*/  LDG.E.128 R36, [R36.64] ;  /* 0x0000000624247981 */ /* 0x000e62000c1e1d00 */
[C---:B------:R-:W-:Y:S04]  /*76d0*/  LEA R24, P0, R23.reuse, R110, 0x1 ;  /* 0x0000006e17187211 */ /* 0x040fe800078008ff */
[----:B------:R-:W-:Y:S05]  /*76e0*/  LEA.HI.X R25, R23, R111, R0, 0x1, P0 ;  /* 0x0000006f17197211 */ /* 0x000fea00000f0c00 */
[----:B---3--:R2:W3:Y:S01]  /*76f0*/  LDG.E.128 R28, [R24.64] ;  /* 0x00000006181c7981 */ /* 0x0084e2000c1e1d00 */
[--C-:B-1----:R-:W-:Y:S01]  /*7700*/  HADD2.F32 R3, -RZ, R37.reuse.H0_H0 ;  /* 0x20000025ff037230 */ /* 0x102fe20000004100 */
[----:B----4-:R-:W-:Y:S01]  /*7710*/  MOV R12, R4 ;  /* 0x00000004000c7202 */ /* 0x010fe20000000f00 */
[----:B------:R-:W-:Y:S01]  /*7720*/  HADD2.F32 R4, -RZ, R37.H1_H1 ;  /* 0x30000025ff047230 */ /* 0x000fe20000004100 */
[----:B------:R-:W-:Y:S01]  /*7730*/  IMAD.MOV.U32 R11, RZ, RZ, R5 ;  /* 0x000000ffff0b7224 */ /* 0x000fe200078e0005 */
[----:B------:R-:W-:Y:S01]  /*7740*/  HADD2.F32 R8, -RZ, R39.H1_H1 ;  /* 0x30000027ff087230 */ /* 0x000fe20000004100 */
[----:B------:R-:W-:Y:S01]  /*7750*/  MOV R10, R6 ;  /* 0x00000006000a7202 */ /* 0x000fe20000000f00 */
[--C-:B--2---:R-:W-:Y:S01]  /*7760*/  HADD2.F32 R25, -RZ, R12.reuse.H0_H0 ;  /* 0x2000000cff197230 */ /* 0x104fe20000004100 */
[----:B------:R-:W-:Y:S01]  /*7770*/  MOV R9, R7 ;  /* 0x0000000700097202 */ /* 0x000fe20000000f00 */
[----:B------:R-:W-:Y:S01]  /*7780*/  HADD2.F32 R23, -RZ, R12.H1_H1 ;  /* 0x3000000cff177230 */ /* 0x000fe20000004100 */
[----:B------:R-:W-:Y:S01]  /*7790*/  @!P1 FADD.FTZ R3, -R3, -RZ ;  /* 0x800000ff03039221 */ /* 0x000fe20000010100 */
[--C-:B------:R-:W-:Y:S01]  /*77a0*/  HADD2.F32 R12, -RZ, R11.reuse.H0_H0 ;  /* 0x2000000bff0c7230 */ /* 0x100fe20000004100 */
[----:B------:R-:W-:Y:S01]  /*77b0*/  @!P1 FADD.FTZ R4, -R4, -RZ ;  /* 0x800000ff04049221 */ /* 0x000fe20000010100 */
[----:B------:R-:W-:Y:S01]  /*77c0*/  HADD2.F32 R11, -RZ, R11.H1_H1 ;  /* 0x3000000bff0b7230 */ /* 0x000fe20000004100 */
[----:B------:R-:W-:Y:S01]  /*77d0*/  @!P1 FADD.FTZ R8, -R8, -RZ ;  /* 0x800000ff08089221 */ /* 0x000fe20000010100 */
[----:B------:R-:W-:Y:S01]  /*77e0*/  HADD2.F32 R7, -RZ, R39.H0_H0 ;  /* 0x20000027ff077230 */ /* 0x000fe20000004100 */
[----:B------:R-:W-:Y:S01]  /*77f0*/  FMUL.FTZ R3, R12, R3 ;  /* 0x000000030c037220 */ /* 0x000fe20000410000 */
[----:B------:R-:W-:Y:S01]  /*7800*/  HADD2.F32 R0, -RZ, R36.H0_H0 ;  /* 0x20000024ff007230 */ /* 0x000fe20000004100 */
[----:B------:R-:W-:Y:S01]  /*7810*/  FMUL.FTZ R4, R11, R4 ;  /* 0x000000040b047220 */ /* 0x000fe20000410000 */
[--C-:B------:R-:W-:Y:S01]  /*7820*/  HADD2.F32 R5, -RZ, R38.reuse.H0_H0 ;  /* 0x20000026ff057230 */ /* 0x100fe20000004100 */
[----:B------:R-:W-:Y:S01]  /*7830*/  @!P1 FADD.FTZ R7, -R7, -RZ ;  /* 0x800000ff07079221 */ /* 0x000fe20000010100 */
[----:B------:R-:W-:Y:S01]  /*7840*/  HADD2.F32 R6, -RZ, R38.H1_H1 ;  /* 0x30000026ff067230 */ /* 0x000fe20000004100 */
[----:B------:R-:W-:Y:S01]  /*7850*/  @!P1 FADD.FTZ R0, -R0, -RZ ;  /* 0x800000ff00009221 */ /* 0x000fe20000010100 */
        /* <DEDUP_REMOVED lines=10> */
[--C-:B---3--:R-:W-:Y:S01]  /*7900*/  HADD2.F32 R12, -RZ, R28.reuse.H1_H1 ;  /* 0x3000001cff0c7230 */ /* 0x108fe20000004100 */
[----:B------:R-:W-:Y:S01]  /*7910*/  FMUL.FTZ R7, R10, R7 ;  /* 0x000000070a077220 */ /* 0x000fe20000410000 */
[----:B------:R-:W-:Y:S01]  /*7920*/  HADD2.F32 R10, -RZ, R28.H0_H0 ;  /* 0x2000001cff0a7230 */ /* 0x000fe20000004100 */
[----:B------:R-:W-:Y:S01]  /*7930*/  FMUL.FTZ R8, R9, R8 ;  /* 0x0000000809087220 */ /* 0x000fe20000410000 */
[--C-:B------:R-:W-:Y:S01]  /*7940*/  HADD2.F32 R9, -RZ, R22.reuse.H0_H0 ;  /* 0x20000016ff097230 */ /* 0x100fe20000004100 */
[----:B------:R-:W-:Y:S01]  /*7950*/  FMUL.FTZ R6, R11, R6 ;  /* 0x000000060b067220 */ /* 0x000fe20000410000 */
[----:B------:R-:W-:Y:S01]  /*7960*/  HADD2.F32 R11, -RZ, R22.H1_H1 ;  /* 0x30000016ff0b7230 */ /* 0x000fe20000004100 */
[----:B------:R-:W-:Y:S01]  /*7970*/  FMUL.FTZ R2, R23, R2 ;  /* 0x0000000217027220 */ /* 0x000fe20000410000 */
[----:B------:R-:W-:Y:S01]  /*7980*/  HADD2.F32 R22, -RZ, R35.H0_H0 ;  /* 0x20000023ff167230 */ /* 0x000fe20000004100 */
[----:B------:R-:W-:Y:S01]  /*7990*/  FFMA.FTZ R0, R9, R10, R0 ;  /* 0x0000000a09007223 */ /* 0x000fe20000010000 */
[--C-:B------:R-:W-:Y:S01]  /*79a0*/  HADD2.F32 R23, -RZ, R29.reuse.H0_H0 ;  /* 0x2000001dff177230 */ /* 0x100fe20000004100 */
[----:B------:R-:W-:Y:S01]  /*79b0*/  FFMA.FTZ R2, R11, R12, R2 ;  /* 0x0000000c0b027223 */ /* 0x000fe20000010002 */
[----:B------:R-:W-:Y:S02]  /*79c0*/  HADD2.F32 R24, -RZ, R29.H1_H1 ;  /* 0x3000001dff187230 */ /* 0x000fe40000004100 */
[----:B------:R-:W-:Y:S01]  /*79d0*/  HADD2.F32 R9, -RZ, R35.H1_H1 ;  /* 0x30000023ff097230 */ /* 0x000fe20000004100 */
[----:B------:R-:W-:Y:S01]  /*79e0*/  FFMA.FTZ R3, R22, R23, R3 ;  /* 0x0000001716037223 */ /* 0x000fe20000010003 */
[----:B------:R-:W-:Y:S01]  /*79f0*/  HADD2.F32 R25, -RZ, R30.H0_H0 ;  /* 0x2000001eff197230 */ /* 0x000fe20000004100 */
[----:B------:R-:W-:Y:S01]  /*7a00*/  F2FP.PACK_AB R0, R2, R0 ;  /* 0x000000000200723e */ /* 0x000fe200000000ff */
[----:B------:R-:W-:Y:S01]  /*7a10*/  HADD2.F32 R10, -RZ, R32.H0_H0 ;  /* 0x20000020ff0a7230 */ /* 0x000fe20000004100 */
        /* <DEDUP_REMOVED lines=11> */
[----:B------:R-:W-:Y:S03]  /*7ad0*/  F2FP.PACK_AB R10, R6, R5 ;  /* 0x00000005060a723e */ /* 0x000fe600000000ff */
[----:B------:R-:W-:Y:S05]  /*7ae0*/  FFMA.FTZ R8, R23, R28, R8 ;  /* 0x0000001c17087223 */ /* 0x000fea0000010008 */
[----:B------:R-:W-:Y:S02]  /*7af0*/  F2FP.PACK_AB R11, R8, R7 ;  /* 0x00000007080b723e */ /* 0x000fe400000000ff */
[----:B------:R-:W-:Y:S02]  /*7b00*/  MOV R8, R0 ;  /* 0x0000000000087202 */ /* 0x000fe40000000f00 */
.L_x_2279:
[----:B------:R-:W-:Y:S05]  /*7b10*/  BSYNC B0 ;  /* 0x0000000000007941 */ /* 0x000fea0003800000 */
.L_x_2278:
[C---:B------:R-:W-:Y:S01]  /*7b20*/  LEA R4, P1, R154.reuse, R100, 0x1 ;  /* 0x000000649a047211 */ /* 0x040fe200078208ff */
[----:B------:R-:W-:Y:S01]  /*7b30*/  BSSY B0, `(.L_x_2280) ;  /* 0x0000062000007945 */ /* 0x000fe20003800000 */
[C---:B----4-:R-:W-:Y:S02]  /*7b40*/  LEA R2, P0, R77.reuse, R106, 0x1 ;  /* 0x0000006a4d027211 */ /* 0x050fe400078008ff */
[----:B------:R-:W-:Y:S02]  /*7b50*/  LEA.HI.X R5, R154, R99, R75, 0x1, P1 ;  /* 0x000000639a057211 */ /* 0x000fe400008f0c4b */
[----:B------:R-:W-:Y:S02]  /*7b60*/  LEA.HI.X R3, R77, R107, R76, 0x1, P0 ;  /* 0x0000006b4d037211 */ /* 0x000fe400000f0c4c */
[----:B------:R-:W-:Y:S01]  /*7b70*/  ISETP.GE.AND P0, PT, R15, UR4, PT ;  /* 0x000000040f007c0c */ /* 0x000fe2000bf06270 */
[----:B-----5:R4:W-:Y:S04]  /*7b80*/  STG.E.128 [R4.64], R8 ;  /* 0x0000000804007986 */ /* 0x0209e8000c101d06 */
[----:B------:R4:W5:Y:S08]  /*7b90*/  LDG.E.128 R24, [R2.64] ;  /* 0x0000000602187981 */ /* 0x000970000c1e1d00 */
[----:B------:R-:W-:-:S05]  /*7ba0*/  @P0 BRA `(.L_x_2281) ;  /* 0x000005a000000947 */ /* 0x000fca0003800000 */
[----:B------:R-:W-:Y:S01]  /*7bb0*/  ULEA.HI UR5, UR4, UR4, URZ, 0x1 ;  /* 0x0000000404057291 */ /* 0x000fe2000f8f083f */
[----:B----4-:R-:W-:Y:S01]  /*7bc0*/  MOV R4, RZ ;  /* 0x000000ff00047202 */ /* 0x010fe20000000f00 */
[----:B-----5:R-:W-:Y:S01]  /*7bd0*/  IMAD.MOV.U32 R22, RZ, RZ, R24 ;  /* 0x000000ffff167224 */ /* 0x020fe200078e0018 */
[----:B-1----:R-:W-:Y:S01]  /*7be0*/  MOV R35, R25 ;  /* 0x0000001900237202 */ /* 0x002fe20000000f00 */
        /* <DEDUP_REMOVED lines=10> */
[----:B------:R-:W-:Y:S02]  /*7c90*/  LEA.HI.X.SX32 R4, R4, R115, 0x1, P4 ;  /* 0x0000007304047211 */ /* 0x000fe400020f0eff */
[C---:B------:R-:W-:Y:S04]  /*7ca0*/  LEA R36, P0, R0.reuse, R108, 0x1 ;  /* 0x0000006c00247211 */ /* 0x040fe800078008ff */
[----:B------:R-:W-:Y:S02]  /*7cb0*/  LEA.HI.X R37, R0, R109, R4, 0x1, P0 ;  /* 0x0000006d00257211 */ /* 0x000fe400000f0c04 */
[----:B------:R-:W-:Y:S01]  /*7cc0*/  MOV R0, RZ ;  /* 0x000000ff00007202 */ /* 0x000fe20000000f00 */
[----:B------:R1:W4:Y:S01]  /*7cd0*/  LDG.E.128 R4, [R2.64] ;  /* 0x0000000602047981 */ /* 0x000322000c1e1d00 */
[----:B------:R-:W-:Y:S04]  /*7ce0*/  @P1 IADD3 R0, RZ, -UR5, RZ ;  /* 0x80000005ff001c10 */ /* 0x000fe8000fffe0ff */
[----:B------:R-:W-:Y:S03]  /*7cf0*/  IADD3 R9, P0, R126, R0, RZ ;  /* 0x000000007e097210 */ /* 0x000fe60007f1e0ff */
[----:B------:R-:W1:Y:S01]  /*7d00*/  LDG.E.128 R36, [R36.64] ;  /* 0x0000000624247981 */ /* 0x000e62000c1e1d00 */
[----:B------:R-:W-:Y:S02]  /*7d10*/  LEA.HI.X.SX32 R0, R0, R115, 0x1, P0 ;  /* 0x0000007300007211 */ /* 0x000fe400000f0eff */
[C---:B------:R-:W-:Y:S04]  /*7d20*/  LEA R28, P0, R9.reuse, R110, 0x1 ;  /* 0x0000006e091c7211 */ /* 0x040fe800078008ff */
[----:B------:R-:W-:Y:S06]  /*7d30*/  LEA.HI.X R29, R9, R111, R0, 0x1, P0 ;  /* 0x0000006f091d7211 */ /* 0x000fec00000f0c00 */
[----:B--2---:R-:W2:Y:S01]  /*7d40*/  LDG.E.128 R28, [R28.64] ;  /* 0x000000061c1c7981 */ /* 0x004ea2000c1e1d00 */
[--C-:B-1----:R-:W-:Y:S01]  /*7d50*/  HADD2.F32 R3, -RZ, R37.reuse.H0_H0 ;  /* 0x20000025ff037230 */ /* 0x102fe20000004100 */
[----:B----4-:R-:W-:Y:S01]  /*7d60*/  IMAD.MOV.U32 R12, RZ, RZ, R4 ;  /* 0x000000ffff0c7224 */ /* 0x010fe200078e0004 */
[----:B------:R-:W-:Y:S01]  /*7d70*/  HADD2.F32 R4, -RZ, R37.H1_H1 ;  /* 0x30000025ff047230 */ /* 0x000fe20000004100 */
[----:B------:R-:W-:Y:S01]  /*7d80*/  MOV R11, R5 ;  /* 0x00000005000b7202 */ /* 0x000fe20000000f00 */
[----:B------:R-:W-:Y:S01]  /*7d90*/  HADD2.F32 R8, -RZ, R39.H1_H1 ;  /* 0x30000027ff087230 */ /* 0x000fe20000004100 */
[----:B------:R-:W-:Y:S01]  /*7da0*/  MOV R10, R6 ;  /* 0x00000006000a7202 */ /* 0x000fe20000000f00 */
        /* <DEDUP_REMOVED lines=26> */
[--C-:B--2---:R-:W-:Y:S01]  /*7f50*/  HADD2.F32 R12, -RZ, R28.reuse.H1_H1 ;  /* 0x3000001cff0c7230 */ /* 0x104fe20000004100 */
        /* <DEDUP_REMOVED lines=14> */
[----:B------:R-:W-:Y:S02]  /*8040*/  HADD2.F32 R25, -RZ, R30.H0_H0 ;  /* 0x2000001eff197230 */ /* 0x000fe40000004100 */
[----:B------:R-:W-:Y:S01]  /*8050*/  HADD2.F32 R10, -RZ, R32.H0_H0 ;  /* 0x20000020ff0a7230 */ /* 0x000fe20000004100 */
[----:B------:R-:W-:Y:S01]  /*8060*/  FFMA.FTZ R4, R9, R24, R4 ;  /* 0x0000001809047223 */ /* 0x000fe20000010004 */
[----:B------:R-:W-:Y:S01]  /*8070*/  HADD2.F32 R26, -RZ, R30.H1_H1 ;  /* 0x3000001eff1a7230 */ /* 0x000fe20000004100 */
[----:B------:R-:W-:Y:S01]  /*8080*/  F2FP.PACK_AB R24, R2, R0 ;  /* 0x000000000218723e */ /* 0x000fe200000000ff */
        /* <DEDUP_REMOVED lines=12> */
.L_x_2281:
[----:B------:R-:W-:Y:S05]  /*8150*/  BSYNC B0 ;  /* 0x0000000000007941 */ /* 0x000fea0003800000 */
.L_x_2280:
[----:B----4-:R-:W-:Y:S01]  /*8160*/  LEA R4, P1, R79, R100, 0x1 ;  /* 0x000000644f047211 */ /* 0x010fe200078208ff */
[----:B------:R-:W-:Y:S01]  /*8170*/  BSSY B0, `(.L_x_2282) ;  /* 0x0000063000007945 */ /* 0x000fe20003800000 */
[----:B------:R-:W-:Y:S02]  /*8180*/  LEA R2, P0, R81, R106, 0x1 ;  /* 0x0000006a51027211 */ /* 0x000fe400078008ff */
        /* <DEDUP_REMOVED lines=97> */
.L_x_2283:
[----:B------:R-:W-:Y:S05]  /*87a0*/  BSYNC B0 ;  /* 0x0000000000007941 */ /* 0x000fea0003800000 */
.L_x_2282:
[C---:B----4-:R-:W-:Y:S04]  /*87b0*/  LEA R2, P0, R83.reuse, R100, 0x1 ;  /* 0x0000006453027211 */ /* 0x050fe800078008ff */
[----:B------:R-:W-:Y:S05]  /*87c0*/  LEA.HI.X R3, R83, R99, R82, 0x1, P0 ;  /* 0x0000006353037211 */ /* 0x000fea00000f0c52 */
[----:B-----5:R4:W-:Y:S04]  /*87d0*/  STG.E.128 [R2.64], R8 ;  /* 0x0000000802007986 */ /* 0x0209e8000c101d06 */
.L_x_2277:
[----:B------:R-:W-:Y:S05]  /*87e0*/  BSYNC B1 ;  /* 0x0000000000017941 */ /* 0x000fea0003800000 */
.L_x_2276:
[----:B------:R-:W-:Y:S01]  /*87f0*/  BSSY B1, `(.L_x_2284) ;  /* 0x0000134000017945 */ /* 0x000fe20003800000 */
[----:B------:R-:W-:-:S05]  /*8800*/  @!P2 BRA `(.L_x_2285) ;  /* 0x000013200000a947 */ /* 0x000fca0003800000 */
[----:B------:R-:W-:Y:S01]  /*8810*/  MOV R41, 0x60 ;  /* 0x0000006000297802 */ /* 0x000fe20000000f00 */
[----:B------:R-:W-:Y:S01]  /*8820*/  BSSY B0, `(.L_x_2286) ;  /* 0x0000062000007945 */ /* 0x000fe20003800000 */
[----:B------:R-:W-:Y:S03]  /*8830*/  ISETP.GE.AND P0, PT, R18, UR4, PT ;  /* 0x0000000412007c0c */ /* 0x000fe6000bf06270 */
[C---:B----4-:R-:W-:Y:S04]  /*8840*/  IMAD.WIDE.U32 R2, R41.reuse, c[0x0][0x288], R106 ;  /* 0x0000a20029027a25 */ /* 0x050fe800078e006a */
[----:B------:R-:W-:Y:S05]  /*8850*/  IMAD R0, R41, c[0x0][0x28c], RZ ;  /* 0x0000a30029007a24 */ /* 0x000fea00078e02ff */
[----:B------:R-:W-:Y:S05]  /*8860*/  IADD3 R3, R3, R0, RZ ;  /* 0x0000000003037210 */ /* 0x000fea0007ffe0ff */
[----:B------:R4:W5:Y:S01]  /*8870*/  LDG.E.128 R8, [R2.64] ;  /* 0x0000000602087981 */ /* 0x000962000c1e1d00 */
        /* <DEDUP_REMOVED lines=92> */
.L_x_2287:
[----:B------:R-:W-:Y:S05]  /*8e40*/  BSYNC B0 ;  /* 0x0000000000007941 */ /* 0x000fea0003800000 */
.L_x_2286:
[----:B------:R-:W-:Y:S01]  /*8e50*/  IMAD.MOV.U32 R101, RZ, RZ, R99 ;  /* 0x000000ffff657224 */ /* 0x000fe200078e0063 */
[----:B----4-:R-:W-:Y:S01]  /*8e60*/  LEA R2, P0, R85, R106, 0x1 ;  /* 0x0000006a55027211 */ /* 0x010fe200078008ff */
[C---:B------:R-:W-:Y:S01]  /*8e70*/  IMAD R0, R41.reuse, c[0x0][0x19c], RZ ;  /* 0x0000670029007a24 */ /* 0x040fe200078e02ff */
[----:B------:R-:W-:Y:S01]  /*8e80*/  BSSY B0, `(.L_x_2288) ;  /* 0x0000062000007945 */ /* 0x000fe20003800000 */
[----:B------:R-:W-:Y:S01]  /*8e90*/  IMAD.WIDE.U32 R4, R41, c[0x0][0x198], R100 ;  /* 0x0000660029047a25 */ /* 0x000fe200078e0064 */
[----:B------:R-:W-:Y:S02]  /*8ea0*/  LEA.HI.X R3, R85, R107, R84, 0x1, P0 ;  /* 0x0000006b55037211 */ /* 0x000fe400000f0c54 */
[----:B------:R-:W-:Y:S02]  /*8eb0*/  ISETP.GE.AND P0, PT, R15, UR4, PT ;  /* 0x000000040f007c0c */ /* 0x000fe4000bf06270 */
[----:B------:R-:W-:Y:S05]  /*8ec0*/  IADD3 R5, R5, R0, RZ ;  /* 0x0000000005057210 */ /* 0x000fea0007ffe0ff */
[----:B-----5:R4:W-:Y:S04]  /*8ed0*/  STG.E.128 [R4.64], R8 ;  /* 0x0000000804007986 */ /* 0x0209e8000c101d06 */
[----:B------:R4:W5:Y:S02]  /*8ee0*/  LDG.E.128 R24, [R2.64] ;  /* 0x0000000602187981 */ /* 0x000964000c1e1d00 */
        /* <DEDUP_REMOVED lines=91> */
.L_x_2289:
[----:B------:R-:W-:Y:S05]  /*94a0*/  BSYNC B0 ;  /* 0x0000000000007941 */ /* 0x000fea0003800000 */
.L_x_2288:
        /* <DEDUP_REMOVED lines=100> */
.L_x_2291:
[----:B------:R-:W-:Y:S05]  /*9af0*/  BSYNC B0 ;  /* 0x0000000000007941 */ /* 0x000fea0003800000 */
.L_x_2290:
[C---:B----4-:R-:W-:Y:S04]  /*9b00*/  LEA R2, P0, R91.reuse, R100, 0x1 ;  /* 0x000000645b027211 */ /* 0x050fe800078008ff */
[----:B------:R-:W-:Y:S05]  /*9b10*/  LEA.HI.X R3, R91, R99, R90, 0x1, P0 ;  /* 0x000000635b037211 */ /* 0x000fea00000f0c5a */
[----:B-----5:R4:W-:Y:S04]  /*9b20*/  STG.E.128 [R2.64], R8 ;  /* 0x0000000802007986 */ /* 0x0209e8000c101d06 */
.L_x_2285:
[----:B------:R-:W-:Y:S05]  /*9b30*/  BSYNC B1 ;  /* 0x0000000000017941 */ /* 0x000fea0003800000 */
.L_x_2284:
[----:B----4-:R-:W-:Y:S01]  /*9b40*/  IMAD.MOV.U32 R3, RZ, RZ, c[0x0][0x230] ;  /* 0x00008c00ff037624 */ /* 0x010fe200078e00ff */
[----:B------:R-:W-:Y:S03]  /*9b50*/  ULDC UR4, c[0x0][0x230] ;  /* 0x00008c0000047ab9 */ /* 0x000fe60000000800 */
[----:B------:R-:W-:Y:S05]  /*9b60*/  IMAD.U32 R3, R3, -0x20, RZ ;  /* 0xffffffe003037824 */ /* 0x000fea00078e00ff */
[C---:B------:R-:W-:Y:S02]  /*9b70*/  LEA R110, P1, R3.reuse, R110, 0x1 ;  /* 0x0000006e036e7211 */ /* 0x040fe400078208ff */
[C---:B------:R-:W-:Y:S02]  /*9b80*/  LEA R108, P0, R3.reuse, R108, 0x1 ;  /* 0x0000006c036c7211 */ /* 0x040fe400078008ff */
[C---:B------:R-:W-:Y:S02]  /*9b90*/  LEA.HI.X.SX32 R111, R3.reuse, R111, 0x1, P1 ;  /* 0x0000006f036f7211 */ /* 0x040fe400008f0eff */
[----:B------:R-:W-:Y:S01]  /*9ba0*/  LEA.HI.X.SX32 R109, R3, R109, 0x1, P0 ;  /* 0x0000006d036d7211 */ /* 0x000fe200000f0eff */
[----:B------:R-:W-:-:S05]  /*9bb0*/  BRA `(.L_x_2259) ;  /* 0x000002a000007947 */ /* 0x000fca0003800000 */
.L_x_2249:
[----:B----4-:R-:W2:Y:S01]  /*9bc0*/  @P1 LDG.E.128 R28, [R106.64] ;  /* 0x000000066a1c1981 */ /* 0x010ea2000c1e1d00 */
[----:B------:R-:W-:Y:S01]  /*9bd0*/  @P1 IMAD.MOV.U32 R101, RZ, RZ, R99 ;  /* 0x000000ffff651224 */ /* 0x000fe200078e0063 */
[C---:B------:R-:W-:Y:S01]  /*9be0*/  @P5 LEA R2, P0, R72.reuse, R106, 0x1 ;  /* 0x0000006a48025211 */ /* 0x040fe200078008ff */
[----:B------:R-:W-:Y:S03]  /*9bf0*/  UMOV UR4, URZ ;  /* 0x0000003f00047c82 */ /* 0x000fe60008000000 */
[----:B------:R-:W-:Y:S02]  /*9c00*/  @P5 LEA.HI.X R3, R72, R107, R71, 0x1, P0 ;  /* 0x0000006b48035211 */ /* 0x000fe400000f0c47 */
[C---:B------:R-:W-:Y:S04]  /*9c10*/  @P5 LEA R34, P0, R54.reuse, R100, 0x1 ;  /* 0x0000006436225211 */ /* 0x040fe800078008ff */
[----:B------:R-:W-:Y:S02]  /*9c20*/  @P5 LEA.HI.X R35, R54, R99, R57, 0x1, P0 ;  /* 0x0000006336235211 */ /* 0x000fe400000f0c39 */
[C---:B------:R-:W-:Y:S04]  /*9c30*/  @P4 LEA R36, P0, R74.reuse, R106, 0x1 ;  /* 0x0000006a4a244211 */ /* 0x040fe800078008ff */
[----:B------:R-:W-:Y:S02]  /*9c40*/  @P4 LEA.HI.X R37, R74, R107, R73, 0x1, P0 ;  /* 0x0000006b4a254211 */ /* 0x000fe400000f0c49 */
[C---:B------:R-:W-:Y:S04]  /*9c50*/  @P4 LEA R32, P0, R154.reuse, R100, 0x1 ;  /* 0x000000649a204211 */ /* 0x040fe800078008ff */
[----:B------:R-:W-:Y:S01]  /*9c60*/  @P4 LEA.HI.X R33, R154, R99, R75, 0x1, P0 ;  /* 0x000000639a214211 */ /* 0x000fe200000f0c4b */
[----:B--2---:R-:W-:Y:S04]  /*9c70*/  @P1 STG.E.128 [R100.64], R28 ;  /* 0x0000001c64001986 */ /* 0x004fe8000c101d06 */
[----:B------:R-:W2:Y:S04]  /*9c80*/  @P1 LDG.E.128 R24, [R106.64+0x80] ;  /* 0x000080066a181981 */ /* 0x000ea8000c1e1d00 */
[----:B--2---:R-:W-:Y:S04]  /*9c90*/  @P1 STG.E.128 [R100.64+0x80], R24 ;  /* 0x0000801864001986 */ /* 0x004fe8000c101d06 */
[----:B------:R-:W2:Y:S04]  /*9ca0*/  @P1 LDG.E.128 R8, [R106.64+0x100] ;  /* 0x000100066a081981 */ /* 0x000ea8000c1e1d00 */
[----:B--2---:R1:W-:Y:S04]  /*9cb0*/  @P1 STG.E.128 [R100.64+0x100], R8 ;  /* 0x0001000864001986 */ /* 0x0043e8000c101d06 */
[----:B------:R-:W2:Y:S01]  /*9cc0*/  @P5 LDG.E.128 R4, [R2.64] ;  /* 0x0000000602045981 */ /* 0x000ea2000c1e1d00 */
[----:B-1----:R-:W-:Y:S03]  /*9cd0*/  @P2 IMAD.MOV.U32 R101, RZ, RZ, R99 ;  /* 0x000000ffff652224 */ /* 0x002fe600078e0063 */
[----:B--2---:R-:W-:Y:S04]  /*9ce0*/  @P5 STG.E.128 [R34.64], R4 ;  /* 0x0000000422005986 */ /* 0x004fe8000c101d06 */
[----:B------:R-:W2:Y:S04]  /*9cf0*/  @P5 LDG.E.128 R28, [R2.64+0x80] ;  /* 0x00008006021c5981 */ /* 0x000ea8000c1e1d00 */
[----:B--2---:R-:W-:Y:S04]  /*9d00*/  @P5 STG.E.128 [R34.64+0x80], R28 ;  /* 0x0000801c22005986 */ /* 0x004fe8000c101d06 */
[----:B------:R1:W2:Y:S02]  /*9d10*/  @P5 LDG.E.128 R24, [R2.64+0x100] ;  /* 0x0001000602185981 */ /* 0x0002a4000c1e1d00 */
[----:B-1----:R-:W-:Y:S04]  /*9d20*/  @P2 IMAD.MOV.U32 R3, RZ, RZ, 0x60 ;  /* 0x00000060ff032424 */ /* 0x002fe800078e00ff */
[C---:B------:R-:W-:Y:S04]  /*9d30*/  @P2 IMAD.WIDE.U32 R22, R3.reuse, c[0x0][0x288], R106 ;  /* 0x0000a20003162a25 */ /* 0x040fe800078e006a */
[----:B------:R-:W-:Y:S05]  /*9d40*/  @P2 IMAD R0, R3, c[0x0][0x28c], RZ ;  /* 0x0000a30003002a24 */ /* 0x000fea00078e02ff */
[----:B------:R-:W-:Y:S01]  /*9d50*/  @P2 IADD3 R23, R23, R0, RZ ;  /* 0x0000000017172210 */ /* 0x000fe20007ffe0ff */
[----:B--2---:R1:W-:Y:S04]  /*9d60*/  @P5 STG.E.128 [R34.64+0x100], R24 ;  /* 0x0001001822005986 */ /* 0x0043e8000c101d06 */
[----:B------:R-:W2:Y:S01]  /*9d70*/  @P4 LDG.E.128 R8, [R36.64] ;  /* 0x0000000624084981 */ /* 0x000ea2000c1e1d00 */
[C---:B-1----:R-:W-:Y:S04]  /*9d80*/  @P2 IMAD.WIDE.U32 R34, R3.reuse, c[0x0][0x198], R100 ;  /* 0x0000660003222a25 */ /* 0x042fe800078e0064 */
[----:B------:R-:W-:Y:S05]  /*9d90*/  @P2 IMAD R3, R3, c[0x0][0x19c], RZ ;  /* 0x0000670003032a24 */ /* 0x000fea00078e02ff */
[----:B------:R-:W-:Y:S01]  /*9da0*/  @P2 IADD3 R35, R35, R3, RZ ;  /* 0x0000000323232210 */ /* 0x000fe20007ffe0ff */
[----:B--2---:R1:W-:Y:S04]  /*9db0*/  @P4 STG.E.128 [R32.64], R8 ;  /* 0x0000000820004986 */ /* 0x0043e8000c101d06 */
[----:B------:R-:W2:Y:S04]  /*9dc0*/  @P4 LDG.E.128 R4, [R36.64+0x80] ;  /* 0x0000800624044981 */ /* 0x000ea8000c1e1d00 */
[----:B--2---:R2:W-:Y:S04]  /*9dd0*/  @P4 STG.E.128 [R32.64+0x80], R4 ;  /* 0x0000800420004986 */ /* 0x0045e8000c101d06 */
[----:B------:R-:W3:Y:S04]  /*9de0*/  @P4 LDG.E.128 R28, [R36.64+0x100] ;  /* 0x00010006241c4981 */ /* 0x000ee8000c1e1d00 */
[----:B---3--:R3:W-:Y:S04]  /*9df0*/  @P4 STG.E.128 [R32.64+0x100], R28 ;  /* 0x0001001c20004986 */ /* 0x0087e8000c101d06 */
[----:B------:R-:W4:Y:S04]  /*9e00*/  @P2 LDG.E.128 R24, [R22.64] ;  /* 0x0000000616182981 */ /* 0x000f28000c1e1d00 */
[----:B----4-:R3:W-:Y:S04]  /*9e10*/  @P2 STG.E.128 [R34.64], R24 ;  /* 0x0000001822002986 */ /* 0x0107e8000c101d06 */
[----:B-1----:R-:W4:Y:S04]  /*9e20*/  @P2 LDG.E.128 R8, [R22.64+0x80] ;  /* 0x0000800616082981 */ /* 0x002f28000c1e1d00 */
[----:B----4-:R3:W-:Y:S04]  /*9e30*/  @P2 STG.E.128 [R34.64+0x80], R8 ;  /* 0x0000800822002986 */ /* 0x0107e8000c101d06 */
[----:B--2---:R-:W2:Y:S04]  /*9e40*/  @P2 LDG.E.128 R4, [R22.64+0x100] ;  /* 0x0001000616042981 */ /* 0x004ea8000c1e1d00 */
[----:B--2---:R3:W-:Y:S02]  /*9e50*/  @P2 STG.E.128 [R34.64+0x100], R4 ;  /* 0x0001000422002986 */ /* 0x0047e4000c101d06 */
.L_x_2259:
[----:B------:R-:W-:Y:S04]  /*9e60*/  IMAD.MOV.U32 R0, RZ, RZ, c[0x0][0x288] ;  /* 0x0000a200ff007624 */ /* 0x000fe800078e00ff */
[----:B------:R-:W-:Y:S05]  /*9e70*/  IMAD.U32 R3, R0, -0x40, RZ ;  /* 0xffffffc000037824 */ /* 0x000fea00078e00ff */
[C---:B-123--:R-:W-:Y:S04]  /*9e80*/  LEA R106, P0, R3.reuse, R106, 0x1 ;  /* 0x0000006a036a7211 */ /* 0x04efe800078008ff */
[----:B------:R-:W-:Y:S01]  /*9e90*/  LEA.HI.X.SX32 R107, R3, R107, 0x1, P0 ;  /* 0x0000006b036b7211 */ /* 0x000fe200000f0eff */
[----:B------:R-:W-:-:S05]  /*9ea0*/  @!P3 BRA `(.L_x_2292) ;  /* 0x000004b00000b947 */ /* 0x000fca0003800000 */
[----:B------:R-:W-:Y:S04]  /*9eb0*/  IADD3 R3, R13, -0x1, RZ ;  /* 0xffffffff0d037810 */ /* 0x000fe80007ffe0ff */
[----:B------:R-:W-:Y:S11]  /*9ec0*/  ISETP.GT.AND P0, PT, R3, R68, PT ;  /* 0x000000440300720c */ /* 0x000ff60003f04270 */
[----:B------:R-:W-:Y:S02]  /*9ed0*/  @!UPT UIADD3 URZ, URZ, URZ, URZ ;  /* 0x0000003f3f3ff290 */ /* 0x000fe4000fffe03f */
[----:B------:R-:W-:-:S05]  /*9ee0*/  @!P0 BRA `(.L_x_2293) ;  /* 0x0000050000008947 */ /* 0x000fca0003800000 */
[----:B----4-:R-:W-:Y:S01]  /*9ef0*/  IMAD.MOV.U32 R8, RZ, RZ, RZ ;  /* 0x000000ffff087224 */ /* 0x010fe200078e00ff */
[----:B------:R-:W-:Y:S02]  /*9f00*/  IABS R3, c[0x0][0x2d0] ;  /* 0x0000b40000037a13 */ /* 0x000fe40000000000 */
[----:B------:R-:W-:Y:S02]  /*9f10*/  IADD3 R17, R17, -0x80, RZ ;  /* 0xffffff8011117810 */ /* 0x000fe40007ffe0ff */
[----:B------:R-:W1:Y:S01]  /*9f20*/  I2F.RP R4, R3 ;  /* 0x0000000300047306 */ /* 0x000e620000209400 */
[----:B------:R-:W-:Y:S02]  /*9f30*/  IABS R7, R16 ;  /* 0x0000001000077213 */ /* 0x000fe40000000000 */
[----:B------:R-:W-:Y:S07]  /*9f40*/  IABS R5, R17 ;  /* 0x0000001100057213 */ /* 0x000fee0000000000 */
        /* <DEDUP_REMOVED lines=24> */
[----:B------:R-:W-:Y:S02]  /*a0d0*/  ISETP.GE.AND P1, PT, R3, RZ, PT ;  /* 0x000000ff0300720c */ /* 0x000fe40003f26270 */
[----:B------:R-:W-:Y:S03]  /*a0e0*/  LOP3.LUT R3, RZ, c[0x0][0x2d0], RZ, 0x33, !PT ;  /* 0x0000b400ff037a12 */ /* 0x000fe600078e33ff */
[----:B------:R-:W-:Y:S02]  /*a0f0*/  @P5 IADD3 R2, R2, 0x1, RZ ;  /* 0x0000000102025810 */ /* 0x000fe40007ffe0ff */
[----:B------:R-:W-:Y:S05]  /*a100*/  @P6 IADD3 R0, R0, 0x1, RZ ;  /* 0x0000000100006810 */ /* 0x000fea0007ffe0ff */
[----:B------:R-:W-:Y:S02]  /*a110*/  @!P2 IMAD.MOV R0, RZ, RZ, -R0 ;  /* 0x000000ffff00a224 */ /* 0x000fe400078e0a00 */
[----:B------:R-:W-:Y:S05]  /*a120*/  @!P1 IMAD.MOV R2, RZ, RZ, -R2 ;  /* 0x000000ffff029224 */ /* 0x000fea00078e0a02 */
[C---:B------:R-:W-:Y:S02]  /*a130*/  SEL R2, R3.reuse, R2, !P0 ;  /* 0x0000000203027207 */ /* 0x040fe40004000000 */
[----:B------:R-:W-:Y:S01]  /*a140*/  SEL R3, R3, R0, !P0 ;  /* 0x0000000003037207 */ /* 0x000fe20004000000 */
[----:B------:R-:W-:Y:S01]  /*a150*/  IMAD.IADD R0, R17, 0x1, -R16 ;  /* 0x0000000111007824 */ /* 0x000fe200078e0a10 */
        /* <DEDUP_REMOVED lines=8> */
[----:B------:R-:W-:Y:S04]  /*a1e0*/  IMAD.WIDE.U32 R8, R0, c[0x0][0x1a0], RZ ;  /* 0x0000680000087a25 */ /* 0x000fe800078e00ff */
[----:B--2---:R-:W-:Y:S01]  /*a1f0*/  IMAD.IADD R7, R4, 0x1, -R5 ;  /* 0x0000000104077824 */ /* 0x004fe200078e0a05 */
[----:B------:R-:W-:Y:S03]  /*a200*/  SHF.R.S32.HI R4, RZ, 0x1f, R0 ;  /* 0x0000001fff047819 */ /* 0x000fe60000011400 */
[----:B------:R-:W-:Y:S01]  /*a210*/  IMAD.WIDE.U32 R10, R7, c[0x0][0x180], RZ ;  /* 0x00006000070a7a25 */ /* 0x000fe200078e00ff */
[----:B------:R-:W-:Y:S03]  /*a220*/  SHF.R.S32.HI R5, RZ, 0x1f, R7 ;  /* 0x0000001fff057819 */ /* 0x000fe60000011407 */
[----:B------:R-:W-:Y:S02]  /*a230*/  IMAD R3, R4, c[0x0][0x1a0], RZ ;  /* 0x0000680004037a24 */ /* 0x000fe400078e02ff */
[----:B------:R-:W-:Y:S02]  /*a240*/  IMAD R2, R5, c[0x0][0x180], RZ ;  /* 0x0000600005027a24 */ /* 0x000fe400078e02ff */
[----:B------:R-:W-:Y:S02]  /*a250*/  IMAD R3, R0, c[0x0][0x1a4], R3 ;  /* 0x0000690000037a24 */ /* 0x000fe400078e0203 */
[----:B------:R-:W-:Y:S02]  /*a260*/  IMAD R2, R7, c[0x0][0x184], R2 ;  /* 0x0000610007027a24 */ /* 0x000fe400078e0202 */
[----:B------:R-:W-:Y:S02]  /*a270*/  IMAD.IADD R9, R9, 0x1, R3 ;  /* 0x0000000109097824 */ /* 0x000fe400078e0203 */
[----:B------:R-:W-:Y:S02]  /*a280*/  IMAD.IADD R11, R11, 0x1, R2 ;  /* 0x000000010b0b7824 */ /* 0x000fe400078e0202 */
[----:B------:R-:W-:Y:S02]  /*a290*/  IMAD R2, R5, c[0x0][0x188], RZ ;  /* 0x0000620005027a24 */ /* 0x000fe400078e02ff */
[----:B------:R-:W-:Y:S02]  /*a2a0*/  IMAD R3, R4, c[0x0][0x198], RZ ;  /* 0x0000660004037a24 */ /* 0x000fe400078e02ff */
[C---:B------:R-:W-:Y:S04]  /*a2b0*/  IMAD.WIDE.U32 R8, R7.reuse, c[0x0][0x188], R8 ;  /* 0x0000620007087a25 */ /* 0x040fe800078e0008 */
[----:B------:R-:W-:Y:S01]  /*a2c0*/  IMAD.WIDE.U32 R4, R0, c[0x0][0x198], R10 ;  /* 0x0000660000047a25 */ /* 0x000fe200078e000a */
[----:B------:R-:W-:Y:S03]  /*a2d0*/  LEA R102, P1, R8, R102, 0x1 ;  /* 0x0000006608667211 */ /* 0x000fe600078208ff */
[----:B------:R-:W-:Y:S01]  /*a2e0*/  IMAD R2, R7, c[0x0][0x18c], R2 ;  /* 0x0000630007027a24 */ /* 0x000fe200078e0202 */
[----:B------:R-:W-:Y:S01]  /*a2f0*/  LEA R100, P0, R4, R100, 0x1 ;  /* 0x0000006404647211 */ /* 0x000fe200078008ff */
[----:B------:R-:W-:Y:S03]  /*a300*/  IMAD R3, R0, c[0x0][0x19c], R3 ;  /* 0x0000670000037a24 */ /* 0x000fe600078e0203 */
[----:B------:R-:W-:Y:S01]  /*a310*/  IADD3 R2, R9, R2, RZ ;  /* 0x0000000209027210 */ /* 0x000fe20007ffe0ff */
[----:B------:R-:W-:Y:S03]  /*a320*/  IMAD.IADD R0, R5, 0x1, R3 ;  /* 0x0000000105007824 */ /* 0x000fe600078e0203 */
[----:B------:R-:W-:Y:S02]  /*a330*/  LEA.HI.X R103, R8, R103, R2, 0x1, P1 ;  /* 0x0000006708677211 */ /* 0x000fe400008f0c02 */
[----:B------:R-:W-:Y:S01]  /*a340*/  LEA.HI.X R99, R4, R99, R0, 0x1, P0 ;  /* 0x0000006304637211 */ /* 0x000fe200000f0c00 */
[----:B------:R-:W-:-:S05]  /*a350*/  BRA `(.L_x_2293) ;  /* 0x0000009000007947 */ /* 0x000fca0003800000 */
.L_x_2292:
[----:B------:R-:W-:Y:S01]  /*a360*/  MOV R101, R99 ;  /* 0x0000006300657202 */ /* 0x000fe20000000f00 */
[----:B------:R-:W-:Y:S02]  /*a370*/  IMAD.MOV.U32 R2, RZ, RZ, c[0x0][0x1a0] ;  /* 0x00006800ff027624 */ /* 0x000fe400078e00ff */
[----:B------:R-:W-:Y:S03]  /*a380*/  IMAD.MOV.U32 R0, RZ, RZ, c[0x0][0x198] ;  /* 0x00006600ff007624 */ /* 0x000fe600078e00ff */
[----:B------:R-:W-:Y:S01]  /*a390*/  LEA R3, -R2, RZ, 0x6 ;  /* 0x000000ff02037211 */ /* 0x000fe200078e31ff */
[----:B----4-:R-:W-:Y:S03]  /*a3a0*/  IMAD.U32 R5, R0, -0x40, RZ ;  /* 0xffffffc000057824 */ /* 0x010fe600078e00ff */
[----:B------:R-:W-:Y:S02]  /*a3b0*/  LEA R102, P1, R3, R102, 0x1 ;  /* 0x0000006603667211 */ /* 0x000fe400078208ff */
[----:B------:R-:W-:Y:S02]  /*a3c0*/  LEA R100, P0, R5, R100, 0x1 ;  /* 0x0000006405647211 */ /* 0x000fe400078008ff */
[----:B------:R-:W-:Y:S02]  /*a3d0*/  LEA.HI.X.SX32 R103, R3, R103, 0x1, P1 ;  /* 0x0000006703677211 */ /* 0x000fe400008f0eff */
[----:B------:R-:W-:Y:S02]  /*a3e0*/  LEA.HI.X.SX32 R99, R5, R101, 0x1, P0 ;  /* 0x0000006505637211 */ /* 0x000fe400000f0eff */
.L_x_2293:
[----:B------:R-:W-:Y:S04]  /*a3f0*/  IADD3 R13, R13, -0x1, RZ ;  /* 0xffffffff0d0d7810 */ /* 0x000fe80007ffe0ff */
[----:B------:R-:W-:Y:S11]  /*a400*/  ISETP.GT.AND P0, PT, R13, R68, PT ;  /* 0x000000440d00720c */ /* 0x000ff60003f04270 */
[----:B------:R-:W-:Y:S02]  /*a410*/  @!UPT UIADD3 URZ, URZ, URZ, URZ ;  /* 0x0000003f3f3ff290 */ /* 0x000fe4000fffe03f */
[----:B------:R-:W-:-:S05]  /*a420*/  @P0 BRA `(.L_x_2294) ;  /* 0xffff7fc000000947 */ /* 0x000fca000383ffff */
.L_x_2248:
[----:B-1----:R-:W-:Y:S01]  /*a430*/  BAR.SYNC.DEFER_BLOCKING 0x0 ;  /* 0x0000000000007b1d */ /* 0x002fe20000010000 */
[----:B------:R-:W-:Y:S01]  /*a440*/  ISETP.NE.AND P0, PT, RZ, c[0x0][0x230], PT ;  /* 0x00008c00ff007a0c */ /* 0x000fe20003f05270 */
[----:B------:R-:W-:Y:S01]  /*a450*/  IMAD.MOV.U32 R3, RZ, RZ, c[0x0][0x190] ;  /* 0x00006400ff037624 */ /* 0x000fe200078e00ff */
[----:B------:R-:W-:Y:S01]  /*a460*/  SHF.L.U32 R201, R142, 0x1, RZ ;  /* 0x000000018ec97819 */ /* 0x000fe200000006ff */
[----:B------:R-:W-:Y:S02]  /*a470*/  IMAD.MOV.U32 R0, RZ, RZ, 0x4 ;  /* 0x00000004ff007424 */ /* 0x000fe400078e00ff */
[----:B------:R-:W-:Y:S01]  /*a480*/  BSSY B2, `(.L_x_2295) ;  /* 0x00006ef000027945 */ /* 0x000fe20003800000 */
[C---:B----4-:R-:W-:Y:S02]  /*a490*/  IMAD.SHL.U32 R7, R3.reuse, 0x10, RZ ;  /* 0x0000001003077824 */ /* 0x050fe400078e00ff */
[----:B------:R-:W-:-:S05]  /*a4a0*/  SHF.L.U64.HI R5, R3, R0, c[0x0][0x194] ;  /* 0x0000650003057619 */ /* 0x000fca0000010200 */
[----:B------:R-:W-:Y:S05]  /*a4b0*/  @!P0 BRA `(.L_x_2296) ;  /* 0x00006c1000008947 */ /* 0x000fea0003800000 */
[----:B------:R-:W-:Y:S01]  /*a4c0*/  ISETP.NE.U32.AND P0, PT, RZ, c[0x0][0x250], PT ;  /* 0x00009400ff007a0c */ /* 0x000fe20003f05070 */
[----:B------:R-:W-:-:S03]  /*a4d0*/  IMAD.MOV.U32 R2, RZ, RZ, RZ ;  /* 0x000000ffff027224 */ /* 0x000fc600078e00ff */
[----:B------:R-:W-:-:S13]  /*a4e0*/  ISETP.NE.AND.EX P0, PT, RZ, c[0x0][0x254], PT, P0 ;  /* 0x00009500ff007a0c */ /* 0x000fda0003f05300 */
[----:B------:R-:W2:Y:S01]  /*a4f0*/  @P0 LDG.E R2, [R150.64] ;  /* 0x0000000696020981 */ /* 0x000ea2000c1e1900 */
[-C--:B------:R-:W-:Y:S01]  /*a500*/  IADD3 R6, P1, R7, R148.reuse, RZ ;  /* 0x0000009407067210 */ /* 0x080fe20007f3e0ff */
[----:B------:R-:W-:Y:S01]  /*a510*/  IMAD.MOV.U32 R4, RZ, RZ, c[0x0][0x194] ;  /* 0x00006500ff047624 */ /* 0x000fe200078e00ff */
[----:B------:R-:W-:Y:S01]  /*a520*/  LEA R0, P0, R3, R148, 0x5 ;  /* 0x0000009403007211 */ /* 0x000fe200078028ff */
[----:B------:R-:W-:Y:S01]  /*a530*/  IMAD.MOV.U32 R142, RZ, RZ, R148 ;  /* 0x000000ffff8e7224 */ /* 0x000fe200078e0094 */
[----:B------:R-:W-:Y:S01]  /*a540*/  LEA R32, P2, R148, c[0x0][0x160], 0x1 ;  /* 0x0000580094207a11 */ /* 0x000fe200078408ff */
[--C-:B------:R-:W-:Y:S01]  /*a550*/  IMAD.X R7, R5, 0x1, R143.reuse, P1 ;  /* 0x0000000105077824 */ /* 0x100fe200008e068f */
[----:B------:R-:W-:Y:S01]  /*a560*/  LEA.HI.X R5, R3, R143, R4, 0x5, P0 ;  /* 0x0000008f03057211 */ /* 0x000fe200000f2c04 */
[----:B------:R-:W-:Y:S01]  /*a570*/  ULDC.U8 UR4, c[0x0][0x313] ;  /* 0x0000c4c000047ab9 */ /* 0x000fe20000000000 */
[----:B------:R-:W-:Y:S01]  /*a580*/  LEA R22, P0, R6, c[0x0][0x160], 0x1 ;  /* 0x0000580006167a11 */ /* 0x000fe200078008ff */
[----:B------:R-:W-:Y:S01]  /*a590*/  IMAD.IADD R17, R199, 0x1, -R60 ;  /* 0x00000001c7117824 */ /* 0x000fe200078e0a3c */
[--C-:B------:R-:W-:Y:S01]  /*a5a0*/  LEA.HI.X R33, R148, c[0x0][0x164], R143.reuse, 0x1, P2 ;  /* 0x0000590094217a11 */ /* 0x100fe200010f0c8f */
[----:B------:R-:W-:Y:S01]  /*a5b0*/  IMAD.WIDE.U32 R142, R3, 0x30, R142 ;  /* 0x00000030038e7825 */ /* 0x000fe200078e008e */
[----:B------:R-:W-:-:S02]  /*a5c0*/  LEA.HI.X R23, R6, c[0x0][0x164], R7, 0x1, P0 ;  /* 0x0000590006177a11 */ /* 0x000fc400000f0c07 */
[----:B------:R-:W-:Y:S01]  /*a5d0*/  ISETP.NE.AND P0, PT, RZ, UR4, PT ;  /* 0x00000004ff007c0c */ /* 0x000fe2000bf05270 */
[----:B------:R-:W-:Y:S01]  /*a5e0*/  IMAD R3, R4, 0x30, RZ ;  /* 0x0000003004037824 */ /* 0x000fe200078e02ff */
[----:B------:R-:W-:Y:S02]  /*a5f0*/  ISETP.GE.AND P1, PT, R146, R17, PT ;  /* 0x000000119200720c */ /* 0x000fe40003f26270 */
[----:B------:R-:W-:Y:S02]  /*a600*/  LEA R20, P4, R0, c[0x0][0x160], 0x1 ;  /* 0x0000580000147a11 */ /* 0x000fe400078808ff */
[----:B------:R-:W-:Y:S02]  /*a610*/  LEA R14, P2, R142, c[0x0][0x160], 0x1 ;  /* 0x000058008e0e7a11 */ /* 0x000fe400078408ff */
[----:B------:R-:W-:Y:S02]  /*a620*/  ISETP.GT.AND P1, PT, R58, -0x8, !P1 ;  /* 0xfffffff83a00780c */ /* 0x000fe40004f24270 */
[----:B------:R-:W-:-:S02]  /*a630*/  LEA.HI.X R21, R0, c[0x0][0x164], R5, 0x1, P4 ;  /* 0x0000590000157a11 */ /* 0x000fc400020f0c05 */
[----:B--2---:R-:W-:-:S05]  /*a640*/  IADD3 R2, R2, R69, R60 ;  /* 0x0000004502027210 */ /* 0x004fca0007ffe03c */
[----:B------:R-:W-:Y:S02]  /*a650*/  IMAD R4, R135, R2, RZ ;  /* 0x0000000287047224 */ /* 0x000fe400078e02ff */
[----:B------:R-:W-:-:S03]  /*a660*/  IMAD.IADD R2, R143, 0x1, R3 ;  /* 0x000000018f027824 */ /* 0x000fc600078e0203 */
[-C--:B------:R-:W-:Y:S02]  /*a670*/  IADD3 R9, P6, R132, R4.reuse, RZ ;  /* 0x0000000484097210 */ /* 0x080fe40007fde0ff */
[----:B------:R-:W-:Y:S02]  /*a680*/  IADD3 R3, P5, R131, R4, RZ ;  /* 0x0000000483037210 */ /* 0x000fe40007fbe0ff */
[----:B------:R-:W-:Y:S02]  /*a690*/  SHF.R.S32.HI R4, RZ, 0x1f, R4 ;  /* 0x0000001fff047819 */ /* 0x000fe40000011404 */
[----:B------:R-:W-:-:S03]  /*a6a0*/  LEA.HI.X R15, R142, c[0x0][0x164], R2, 0x1, P2 ;  /* 0x000059008e0f7a11 */ /* 0x000fc600010f0c02 */
[--C-:B------:R-:W-:Y:S02]  /*a6b0*/  IMAD.X R8, R122, 0x1, R4.reuse, P6 ;  /* 0x000000017a087824 */ /* 0x100fe400030e0604 */
[----:B------:R-:W-:Y:S01]  /*a6c0*/  IMAD.X R13, R121, 0x1, R4, P5 ;  /* 0x00000001790d7824 */ /* 0x000fe200028e0604 */
[----:B------:R-:W-:Y:S05]  /*a6d0*/  @!P0 BRA `(.L_x_2297) ;  /* 0x000025d000008947 */ /* 0x000fea0003800000 */
[----:B------:R-:W-:Y:S01]  /*a6e0*/  BSSY B1, `(.L_x_2298) ;  /* 0x0000091000017945 */ /* 0x000fe20003800000 */
[----:B------:R-:W-:Y:S05]  /*a6f0*/  @!P1 BRA `(.L_x_2299) ;  /* 0x000008f000009947 */ /* 0x000fea0003800000 */
[----:B------:R1:W5:Y:S01]  /*a700*/  LDG.E.128 R28, [R32.64] ;  /* 0x00000006201c7981 */ /* 0x000362000c1e1d00 */
[----:B------:R-:W-:Y:S01]  /*a710*/  ISETP.GE.AND P2, PT, R18, c[0x0][0x230], PT ;  /* 0x00008c0012007a0c */ /* 0x000fe20003f46270 */
[C---:B------:R-:W-:Y:S01]  /*a720*/  IMAD.SHL.U32 R36, R9.reuse, 0x2, RZ ;  /* 0x0000000209247824 */ /* 0x040fe200078e00ff */
[----:B------:R-:W-:Y:S01]  /*a730*/  SHF.L.U64.HI R0, R9, 0x1, R8 ;  /* 0x0000000109007819 */ /* 0x000fe20000010208 */
[----:B------:R-:W-:Y:S03]  /*a740*/  BSSY B0, `(.L_x_2300) ;  /* 0x000002c000007945 */ /* 0x000fe60003800000 */
[----:B------:R-:W-:-:S02]  /*a750*/  IADD3 R6, P1, R36, c[0x0][0x2a8], RZ ;  /* 0x0000aa0024067a10 */ /* 0x000fc40007f3e0ff */
[----:B------:R-:W-:Y:S02]  /*a760*/  IADD3 R36, P0, R36, c[0x0][0x2b0], RZ ;  /* 0x0000ac0024247a10 */ /* 0x000fe40007f1e0ff */
[C---:B------:R-:W-:Y:S02]  /*a770*/  IADD3.X R7, R0.reuse, c[0x0][0x2ac], RZ, P1, !PT ;  /* 0x0000ab0000077a10 */ /* 0x040fe40000ffe4ff */
[----:B------:R-:W-:Y:S01]  /*a780*/  IADD3.X R37, R0, c[0x0][0x2b4], RZ, P0, !PT ;  /* 0x0000ad0000257a10 */ /* 0x000fe200007fe4ff */
[----:B------:R-:W-:Y:S05]  /*a790*/  @P2 BRA `(.L_x_2301) ;  /* 0x0000026000002947 */ /* 0x000fea0003800000 */
[----:B------:R-:W2:Y:S04]  /*a7a0*/  LDG.E.64 R2, [R36.64] ;  /* 0x0000000624027981 */ /* 0x000ea8000c1e1b00 */
[----:B------:R-:W3:Y:S01]  /*a7b0*/  LDG.E.64 R4, [R6.64] ;  /* 0x0000000606047981 */ /* 0x000ee2000c1e1b00 */
[----:B-----5:R-:W-:-:S02]  /*a7c0*/  HADD2.F32 R24, -RZ, R31.H1_H1 ;  /* 0x3000001fff187230 */ /* 0x020fc40000004100 */
[----:B------:R-:W-:Y:S02]  /*a7d0*/  HADD2.F32 R26, -RZ, R29.H1_H1 ;  /* 0x3000001dff1a7230 */ /* 0x000fe40000004100 */
[----:B------:R-:W-:Y:S02]  /*a7e0*/  HADD2.F32 R25, -RZ, R31.H0_H0 ;  /* 0x2000001fff197230 */ /* 0x000fe40000004100 */
[----:B------:R-:W-:Y:S02]  /*a7f0*/  HADD2.F32 R27, -RZ, R29.H0_H0 ;  /* 0x2000001dff1b7230 */ /* 0x000fe40000004100 */
        /* <DEDUP_REMOVED lines=10> */
[--C-:B------:R-:W-:Y:S01]  /*a8a0*/  HADD2.F32 R25, -RZ, R28.reuse.H0_H0 ;  /* 0x2000001cff197230 */ /* 0x100fe20000004100 */
[C---:B------:R-:W-:Y:S01]  /*a8b0*/  FMUL.FTZ R11, R27.reuse, R11 ;  /* 0x0000000b1b0b7220 */ /* 0x040fe20000410000 */
[----:B------:R-:W-:Y:S01]  /*a8c0*/  HADD2.F32 R29, -RZ, R5.H0_H0 ;  /* 0x20000005ff1d7230 */ /* 0x000fe20000004100 */
[-C--:B------:R-:W-:Y:S01]  /*a8d0*/  FFMA.FTZ R12, R27, R16.reuse, -R12 ;  /* 0x000000101b0c7223 */ /* 0x080fe2000001080c */
[----:B------:R-:W-:Y:S01]  /*a8e0*/  HADD2.F32 R27, -RZ, R28.H1_H1 ;  /* 0x3000001cff1b7230 */ /* 0x000fe20000004100 */
[----:B------:R-:W-:Y:S01]  /*a8f0*/  FFMA.FTZ R13, R24, R13, R0 ;  /* 0x0000000d180d7223 */ /* 0x000fe20000010000 */
[--C-:B------:R-:W-:Y:S01]  /*a900*/  HADD2.F32 R0, -RZ, R30.reuse.H0_H0 ;  /* 0x2000001eff007230 */ /* 0x100fe20000004100 */
[----:B------:R-:W-:Y:S01]  /*a910*/  FFMA.FTZ R11, R26, R16, R11 ;  /* 0x000000101a0b7223 */ /* 0x000fe2000001000b */
[----:B------:R-:W-:Y:S01]  /*a920*/  HADD2.F32 R30, -RZ, R30.H1_H1 ;  /* 0x3000001eff1e7230 */ /* 0x000fe20000004100 */
[-C--:B------:R-:W-:Y:S01]  /*a930*/  FMUL.FTZ R5, R27, R2.reuse ;  /* 0x000000021b057220 */ /* 0x080fe20000410000 */
        /* <DEDUP_REMOVED lines=9> */
[----:B------:R-:W-:Y:S02]  /*a9d0*/  F2FP.PACK_AB R29, R11, R12 ;  /* 0x0000000c0b1d723e */ /* 0x000fe400000000ff */
[----:B------:R-:W-:-:S02]  /*a9e0*/  F2FP.PACK_AB R28, R16, R5 ;  /* 0x00000005101c723e */ /* 0x000fc400000000ff */
[----:B------:R-:W-:Y:S02]  /*a9f0*/  F2FP.PACK_AB R30, R3, R2 ;  /* 0x00000002031e723e */ /* 0x000fe400000000ff */
.L_x_2301:
[----:B------:R-:W-:Y:S05]  /*aa00*/  BSYNC B0 ;  /* 0x0000000000007941 */ /* 0x000fea0003800000 */
.L_x_2300:
[----:B------:R2:W5:Y:S01]  /*aa10*/  LDG.E.128 R24, [R32.64+0x80] ;  /* 0x0000800620187981 */ /* 0x000562000c1e1d00 */
[----:B------:R-:W-:Y:S01]  /*aa20*/  IADD3 R0, R18, 0x40, RZ ;  /* 0x0000004012007810 */ /* 0x000fe20007ffe0ff */
[----:B------:R-:W-:Y:S02]  /*aa30*/  BSSY B0, `(.L_x_2302) ;  /* 0x000002d000007945 */ /* 0x000fe40003800000 */
[----:B-----5:R2:W-:Y:S01]  /*aa40*/  STS.128 [R201], R28 ;  /* 0x0000001cc9007388 */ /* 0x0205e20000000c00 */
[----:B------:R-:W-:-:S13]  /*aa50*/  ISETP.GE.AND P0, PT, R0, c[0x0][0x230], PT ;  /* 0x00008c0000007a0c */ /* 0x000fda0003f06270 */
[----:B------:R-:W-:Y:S05]  /*aa60*/  @P0 BRA `(.L_x_2303) ;  /* 0x0000029000000947 */ /* 0x000fea0003800000 */
[----:B------:R-:W3:Y:S04]  /*aa70*/  LDG.E.64 R2, [R36.64+0x40] ;  /* 0x0000400624027981 */ /* 0x000ee8000c1e1b00 */
[----:B------:R-:W4:Y:S01]  /*aa80*/  LDG.E.64 R4, [R6.64+0x40] ;  /* 0x0000400606047981 */ /* 0x000f22000c1e1b00 */
[----:B------:R-:W-:Y:S02]  /*aa90*/  MOV R0, R25 ;  /* 0x0000001900007202 */ /* 0x000fe40000000f00 */
[----:B------:R-:W-:Y:S02]  /*aaa0*/  MOV R25, R27 ;  /* 0x0000001b00197202 */ /* 0x000fe40000000f00 */
[----:B--2---:R-:W-:Y:S01]  /*aab0*/  MOV R28, R26 ;  /* 0x0000001a001c7202 */ /* 0x004fe20000000f00 */
[----:B------:R-:W-:-:S02]  /*aac0*/  HADD2.F32 R29, -RZ, R0.H0_H0 ;  /* 0x20000000ff1d7230 */ /* 0x000fc40000004100 */
[----:B------:R-:W-:Y:S02]  /*aad0*/  HADD2.F32 R27, -RZ, R0.H1_H1 ;  /* 0x30000000ff1b7230 */ /* 0x000fe40000004100 */
[--C-:B------:R-:W-:Y:S02]  /*aae0*/  HADD2.F32 R26, -RZ, R25.reuse.H0_H0 ;  /* 0x20000019ff1a7230 */ /* 0x100fe40000004100 */
[----:B------:R-:W-:Y:S02]  /*aaf0*/  HADD2.F32 R25, -RZ, R25.H1_H1 ;  /* 0x30000019ff197230 */ /* 0x000fe40000004100 */
[----:B---3--:R-:W-:Y:S02]  /*ab00*/  HADD2.F32 R10, -RZ, R2.H1_H1 ;  /* 0x30000002ff0a7230 */ /* 0x008fe40000004100 */
[----:B------:R-:W-:Y:S02]  /*ab10*/  HADD2.F32 R0, -RZ, R3.H1_H1 ;  /* 0x30000003ff007230 */ /* 0x000fe40000004100 */
[----:B----4-:R-:W-:Y:S01]  /*ab20*/  HADD2.F32 R13, -RZ, R5.H1_H1 ;  /* 0x30000005ff0d7230 */ /* 0x010fe20000004100 */
        /* <DEDUP_REMOVED lines=14> */
[--C-:B------:R-:W-:Y:S02]  /*ac10*/  HADD2.F32 R0, -RZ, R28.reuse.H0_H0 ;  /* 0x2000001cff007230 */ /* 0x100fe40000004100 */
[----:B------:R-:W-:Y:S01]  /*ac20*/  HADD2.F32 R28, -RZ, R28.H1_H1 ;  /* 0x3000001cff1c7230 */ /* 0x000fe20000004100 */
[-C--:B------:R-:W-:Y:S01]  /*ac30*/  FMUL.FTZ R16, R25, R2.reuse ;  /* 0x0000000219107220 */ /* 0x080fe20000410000 */
[----:B------:R-:W-:Y:S01]  /*ac40*/  HADD2.F32 R29, -RZ, R5.H0_H0 ;  /* 0x20000005ff1d7230 */ /* 0x000fe20000004100 */
[----:B------:R-:W-:-:S02]  /*ac50*/  FMUL.FTZ R5, R27, R2 ;  /* 0x000000021b057220 */ /* 0x000fc40000410000 */
[-C--:B------:R-:W-:Y:S02]  /*ac60*/  FMUL.FTZ R2, R28, R3.reuse ;  /* 0x000000031c027220 */ /* 0x080fe40000410000 */
[C---:B------:R-:W-:Y:S02]  /*ac70*/  FMUL.FTZ R3, R0.reuse, R3 ;  /* 0x0000000300037220 */ /* 0x040fe40000410000 */
[----:B------:R-:W-:Y:S01]  /*ac80*/  FFMA.FTZ R5, R25, R4, -R5 ;  /* 0x0000000419057223 */ /* 0x000fe20000010805 */
[----:B------:R-:W-:Y:S01]  /*ac90*/  F2FP.PACK_AB R25, R11, R12 ;  /* 0x0000000c0b19723e */ /* 0x000fe200000000ff */
[----:B------:R-:W-:Y:S01]  /*aca0*/  FFMA.FTZ R16, R27, R4, R16 ;  /* 0x000000041b107223 */ /* 0x000fe20000010010 */
[----:B------:R-:W-:Y:S01]  /*acb0*/  F2FP.PACK_AB R27, R13, R10 ;  /* 0x0000000a0d1b723e */ /* 0x000fe200000000ff */
[-C--:B------:R-:W-:Y:S02]  /*acc0*/  FFMA.FTZ R2, R0, R29.reuse, -R2 ;  /* 0x0000001d00027223 */ /* 0x080fe40000010802 */
[----:B------:R-:W-:Y:S01]  /*acd0*/  FFMA.FTZ R3, R28, R29, R3 ;  /* 0x0000001d1c037223 */ /* 0x000fe20000010003 */
[----:B------:R-:W-:-:S04]  /*ace0*/  F2FP.PACK_AB R24, R16, R5 ;  /* 0x000000051018723e */ /* 0x000fc800000000ff */
[----:B------:R-:W-:Y:S02]  /*acf0*/  F2FP.PACK_AB R26, R3, R2 ;  /* 0x00000002031a723e */ /* 0x000fe400000000ff */
.L_x_2303:
[----:B------:R-:W-:Y:S05]  /*ad00*/  BSYNC B0 ;  /* 0x0000000000007941 */ /* 0x000fea0003800000 */
.L_x_2302:
[----:B-12---:R-:W5:Y:S01]  /*ad10*/  LDG.E.128 R32, [R32.64+0x100] ;  /* 0x0001000620207981 */ /* 0x006f62000c1e1d00 */
[----:B------:R-:W-:Y:S01]  /*ad20*/  IADD3 R0, R18, 0x80, RZ ;  /* 0x0000008012007810 */ /* 0x000fe20007ffe0ff */
[----:B------:R-:W-:Y:S02]  /*ad30*/  BSSY B0, `(.L_x_2304) ;  /* 0x000002a000007945 */ /* 0x000fe40003800000 */
[----:B------:R1:W-:Y:S01]  /*ad40*/  STS.128 [R201+0x2000], R24 ;  /* 0x00200018c9007388 */ /* 0x0003e20000000c00 */
[----:B------:R-:W-:-:S13]  /*ad50*/  ISETP.GE.AND P0, PT, R0, c[0x0][0x230], PT ;  /* 0x00008c0000007a0c */ /* 0x000fda0003f06270 */
[----:B------:R-:W-:Y:S05]  /*ad60*/  @P0 BRA `(.L_x_2305) ;  /* 0x0000026000000947 */ /* 0x000fea0003800000 */
[----:B------:R-:W2:Y:S04]  /*ad70*/  LDG.E.64 R2, [R36.64+0x80] ;  /* 0x0000800624027981 */ /* 0x000ea8000c1e1b00 */
[----:B------:R-:W3:Y:S01]  /*ad80*/  LDG.E.64 R4, [R6.64+0x80] ;  /* 0x0000800606047981 */ /* 0x000ee2000c1e1b00 */
[----:B-----5:R-:W-:Y:S02]  /*ad90*/  HADD2.F32 R13, -RZ, R35.H1_H1 ;  /* 0x30000023ff0d7230 */ /* 0x020fe40000004100 */
[----:B-1----:R-:W-:Y:S02]  /*ada0*/  HADD2.F32 R24, -RZ, R33.H1_H1 ;  /* 0x30000021ff187230 */ /* 0x002fe40000004100 */
[----:B------:R-:W-:Y:S02]  /*adb0*/  HADD2.F32 R16, -RZ, R35.H0_H0 ;  /* 0x20000023ff107230 */ /* 0x000fe40000004100 */
        /* <DEDUP_REMOVED lines=8> */
[C---:B------:R-:W-:Y:S01]  /*ae40*/  FMUL.FTZ R0, R16.reuse, R0 ;  /* 0x0000000010007220 */ /* 0x040fe20000410000 */
[----:B------:R-:W-:Y:S01]  /*ae50*/  HADD2.F32 R3, -RZ, R3.H0_H0 ;  /* 0x20000003ff037230 */ /* 0x000fe20000004100 */
[-C--:B------:R-:W-:Y:S01]  /*ae60*/  FFMA.FTZ R6, R16, R11.reuse, -R6 ;  /* 0x0000000b10067223 */ /* 0x080fe20000010806 */
[----:B------:R-:W-:Y:S01]  /*ae70*/  HADD2.F32 R27, -RZ, R5.H0_H0 ;  /* 0x20000005ff1b7230 */ /* 0x000fe20000004100 */
[C---:B------:R-:W-:Y:S01]  /*ae80*/  FMUL.FTZ R7, R25.reuse, R26 ;  /* 0x0000001a19077220 */ /* 0x040fe20000410000 */
[----:B------:R-:W-:Y:S01]  /*ae90*/  HADD2.F32 R4, -RZ, R4.H0_H0 ;  /* 0x20000004ff047230 */ /* 0x000fe20000004100 */
[-C--:B------:R-:W-:Y:S01]  /*aea0*/  FFMA.FTZ R10, R25, R12.reuse, -R10 ;  /* 0x0000000c190a7223 */ /* 0x080fe2000001080a */
[--C-:B------:R-:W-:Y:S01]  /*aeb0*/  HADD2.F32 R25, -RZ, R32.reuse.H1_H1 ;  /* 0x30000020ff197230 */ /* 0x100fe20000004100 */
        /* <DEDUP_REMOVED lines=17> */
.L_x_2305:
[----:B------:R-:W-:Y:S05]  /*afd0*/  BSYNC B0 ;  /* 0x0000000000007941 */ /* 0x000fea0003800000 */
.L_x_2304:
[----:B-----5:R2:W-:Y:S02]  /*afe0*/  STS.128 [R201+0x4000], R32 ;  /* 0x00400020c9007388 */ /* 0x0205e40000000c00 */
.L_x_2299:
[----:B------:R-:W-:Y:S05]  /*aff0*/  BSYNC B1 ;  /* 0x0000000000017941 */ /* 0x000fea0003800000 */
.L_x_2298:
[----:B------:R-:W-:Y:S01]  /*b000*/  IADD3 R0, R146, 0x10, RZ ;  /* 0x0000001092007810 */ /* 0x000fe20007ffe0ff */
[----:B------:R-:W-:Y:S03]  /*b010*/  BSSY B1, `(.L_x_2306) ;  /* 0x0000097000017945 */ /* 0x000fe60003800000 */
[----:B------:R-:W-:-:S04]  /*b020*/  ISETP.GE.AND P0, PT, R0, R17, PT ;  /* 0x000000110000720c */ /* 0x000fc80003f06270 */
[----:B------:R-:W-:-:S13]  /*b030*/  ISETP.LT.OR P0, PT, R58, -0x87, P0 ;  /* 0xffffff793a00780c */ /* 0x000fda0000701670 */
[----:B------:R-:W-:Y:S05]  /*b040*/  @P0 BRA `(.L_x_2307) ;  /* 0x0000093000000947 */ /* 0x000fea0003800000 */
[----:B-1----:R1:W5:Y:S01]  /*b050*/  LDG.E.128 R24, [R22.64] ;  /* 0x0000000616187981 */ /* 0x002362000c1e1d00 */
[C---:B------:R-:W-:Y:S01]  /*b060*/  IADD3 R2, P0, R138.reuse, R9, RZ ;  /* 0x000000098a027210 */ /* 0x040fe20007f1e0ff */
[----:B------:R-:W-:Y:S03]  /*b070*/  BSSY B0, `(.L_x_2308) ;  /* 0x0000031000007945 */ /* 0x000fe60003800000 */
[----:B------:R-:W-:Y:S01]  /*b080*/  LEA.HI.X.SX32 R3, R138, R8, 0x1, P0 ;  /* 0x000000088a037211 */ /* 0x000fe200000f0eff */
[----:B------:R-:W-:Y:S01]  /*b090*/  IMAD.SHL.U32 R10, R2, 0x2, RZ ;  /* 0x00000002020a7824 */ /* 0x000fe200078e00ff */
[----:B------:R-:W-:Y:S02]  /*b0a0*/  ISETP.GE.AND P0, PT, R18, c[0x0][0x230], PT ;  /* 0x00008c0012007a0c */ /* 0x000fe40003f06270 */
[----:B------:R-:W-:Y:S02]  /*b0b0*/  SHF.L.U64.HI R2, R2, 0x1, R3 ;  /* 0x0000000102027819 */ /* 0x000fe40000010203 */
[----:B------:R-:W-:-:S02]  /*b0c0*/  IADD3 R6, P2, R10, c[0x0][0x2a8], RZ ;  /* 0x0000aa000a067a10 */ /* 0x000fc40007f5e0ff */
[----:B------:R-:W-:Y:S02]  /*b0d0*/  IADD3 R10, P1, R10, c[0x0][0x2b0], RZ ;  /* 0x0000ac000a0a7a10 */ /* 0x000fe40007f3e0ff */
[C---:B------:R-:W-:Y:S02]  /*b0e0*/  IADD3.X R7, R2.reuse, c[0x0][0x2ac], RZ, P2, !PT ;  /* 0x0000ab0002077a10 */ /* 0x040fe400017fe4ff */
[----:B-----5:R-:W-:-:S03]  /*b0f0*/  IADD3.X R11, R2, c[0x0][0x2b4], RZ, P1, !PT ;  /* 0x0000ad00020b7a10 */ /* 0x020fc60000ffe4ff */
[----:B------:R-:W-:Y:S05]  /*b100*/  @P0 BRA `(.L_x_2309) ;  /* 0x0000027000000947 */ /* 0x000fea0003800000 */
[----:B------:R-:W3:Y:S04]  /*b110*/  LDG.E.64 R2, [R10.64] ;  /* 0x000000060a027981 */ /* 0x000ee8000c1e1b00 */
[----:B------:R-:W4:Y:S01]  /*b120*/  LDG.E.64 R4, [R6.64] ;  /* 0x0000000606047981 */ /* 0x000f22000c1e1b00 */
[----:B------:R-:W-:Y:S01]  /*b130*/  HADD2.F32 R31, -RZ, R25.H1_H1 ;  /* 0x30000019ff1f7230 */ /* 0x000fe20000004100 */
[----:B------:R-:W-:Y:S01]  /*b140*/  MOV R30, R26 ;  /* 0x0000001a001e7202 */ /* 0x000fe20000000f00 */
[----:B------:R-:W-:Y:S02]  /*b150*/  HADD2.F32 R29, -RZ, R27.H1_H1 ;  /* 0x3000001bff1d7230 */ /* 0x000fe40000004100 */
[----:B--2---:R-:W-:Y:S02]  /*b160*/  HADD2.F32 R32, -RZ, R25.H0_H0 ;  /* 0x20000019ff207230 */ /* 0x004fe40000004100 */
[----:B------:R-:W-:-:S02]  /*b170*/  HADD2.F32 R28, -RZ, R27.H0_H0 ;  /* 0x2000001bff1c7230 */ /* 0x000fc40000004100 */
[----:B---3--:R-:W-:Y:S02]  /*b180*/  HADD2.F32 R16, -RZ, R2.H1_H1 ;  /* 0x30000002ff107230 */ /* 0x008fe40000004100 */
[----:B------:R-:W-:Y:S02]  /*b190*/  HADD2.F32 R12, -RZ, R3.H1_H1 ;  /* 0x30000003ff0c7230 */ /* 0x000fe40000004100 */
[----:B----4-:R-:W-:Y:S01]  /*b1a0*/  HADD2.F32 R27, -RZ, R4.H1_H1 ;  /* 0x30000004ff1b7230 */ /* 0x010fe20000004100 */
        /* <DEDUP_REMOVED lines=29> */
.L_x_2309:
[----:B------:R-:W-:Y:S05]  /*b380*/  BSYNC B0 ;  /* 0x0000000000007941 */ /* 0x000fea0003800000 */
.L_x_2308:
[----:B------:R3:W5:Y:S01]  /*b390*/  LDG.E.128 R28, [R22.64+0x80] ;  /* 0x00008006161c7981 */ /* 0x000762000c1e1d00 */
[----:B------:R-:W-:Y:S01]  /*b3a0*/  IADD3 R2, R18, 0x40, RZ ;  /* 0x0000004012027810 */ /* 0x000fe20007ffe0ff */
[----:B------:R-:W-:Y:S02]  /*b3b0*/  BSSY B0, `(.L_x_2310) ;  /* 0x000002d000007945 */ /* 0x000fe40003800000 */
[----:B------:R3:W-:Y:S01]  /*b3c0*/  STS.128 [R201+0x800], R24 ;  /* 0x00080018c9007388 */ /* 0x0007e20000000c00 */
[----:B------:R-:W-:-:S13]  /*b3d0*/  ISETP.GE.AND P0, PT, R2, c[0x0][0x230], PT ;  /* 0x00008c0002007a0c */ /* 0x000fda0003f06270 */
[----:B------:R-:W-:Y:S05]  /*b3e0*/  @P0 BRA `(.L_x_2311) ;  /* 0x0000029000000947 */ /* 0x000fea0003800000 */
[----:B------:R-:W4:Y:S04]  /*b3f0*/  LDG.E.64 R2, [R10.64+0x40] ;  /* 0x000040060a027981 */ /* 0x000f28000c1e1b00 */
[----:B--2---:R-:W2:Y:S01]  /*b400*/  LDG.E.64 R4, [R6.64+0x40] ;  /* 0x0000400606047981 */ /* 0x004ea2000c1e1b00 */
[----:B-----5:R-:W-:Y:S02]  /*b410*/  MOV R12, R29 ;  /* 0x0000001d000c7202 */ /* 0x020fe40000000f00 */
[----:B---3--:R-:W-:Y:S02]  /*b420*/  MOV R26, R31 ;  /* 0x0000001f001a7202 */ /* 0x008fe40000000f00 */
[----:B------:R-:W-:Y:S01]  /*b430*/  MOV R29, R30 ;  /* 0x0000001e001d7202 */ /* 0x000fe20000000f00 */
[----:B------:R-:W-:-:S02]  /*b440*/  HADD2.F32 R31, -RZ, R12.H1_H1 ;  /* 0x3000000cff1f7230 */ /* 0x000fc40000004100 */
[----:B------:R-:W-:Y:S02]  /*b450*/  HADD2.F32 R30, -RZ, R26.H0_H0 ;  /* 0x2000001aff1e7230 */ /* 0x000fe40000004100 */
[----:B------:R-:W-:Y:S02]  /*b460*/  HADD2.F32 R32, -RZ, R12.H0_H0 ;  /* 0x2000000cff207230 */ /* 0x000fe40000004100 */
        /* <DEDUP_REMOVED lines=21> */
[----:B------:R-:W-:-:S02]  /*b5c0*/  FMUL.FTZ R5, R31, R2 ;  /* 0x000000021f057220 */ /* 0x000fc40000410000 */
[C---:B------:R-:W-:Y:S02]  /*b5d0*/  FMUL.FTZ R28, R25.reuse, R2 ;  /* 0x00000002191c7220 */ /* 0x040fe40000410000 */
[-C--:B------:R-:W-:Y:S02]  /*b5e0*/  FMUL.FTZ R2, R26, R3.reuse ;  /* 0x000000031a027220 */ /* 0x080fe40000410000 */
[----:B------:R-:W-:Y:S02]  /*b5f0*/  FMUL.FTZ R3, R16, R3 ;  /* 0x0000000310037220 */ /* 0x000fe40000410000 */
[-C--:B------:R-:W-:Y:S02]  /*b600*/  FFMA.FTZ R5, R25, R4.reuse, -R5 ;  /* 0x0000000419057223 */ /* 0x080fe40000010805 */
[----:B------:R-:W-:Y:S01]  /*b610*/  FFMA.FTZ R28, R31, R4, R28 ;  /* 0x000000041f1c7223 */ /* 0x000fe2000001001c */
[----:B------:R-:W-:Y:S01]  /*b620*/  F2FP.PACK_AB R31, R12, R13 ;  /* 0x0000000d0c1f723e */ /* 0x000fe200000000ff */
[----:B------:R-:W-:-:S02]  /*b630*/  FFMA.FTZ R2, R16, R29, -R2 ;  /* 0x0000001d10027223 */ /* 0x000fc40000010802 */
[----:B------:R-:W-:Y:S01]  /*b640*/  FFMA.FTZ R3, R26, R29, R3 ;  /* 0x0000001d1a037223 */ /* 0x000fe20000010003 */
[----:B------:R-:W-:Y:S02]  /*b650*/  F2FP.PACK_AB R29, R27, R24 ;  /* 0x000000181b1d723e */ /* 0x000fe400000000ff */
[----:B------:R-:W-:Y:S02]  /*b660*/  F2FP.PACK_AB R28, R28, R5 ;  /* 0x000000051c1c723e */ /* 0x000fe400000000ff */
[----:B------:R-:W-:Y:S02]  /*b670*/  F2FP.PACK_AB R30, R3, R2 ;  /* 0x00000002031e723e */ /* 0x000fe400000000ff */
.L_x_2311:
[----:B------:R-:W-:Y:S05]  /*b680*/  BSYNC B0 ;  /* 0x0000000000007941 */ /* 0x000fea0003800000 */
.L_x_2310:
[----:B---3--:R3:W5:Y:S01]  /*b690*/  LDG.E.128 R24, [R22.64+0x100] ;  /* 0x0001000616187981 */ /* 0x008762000c1e1d00 */
[----:B------:R-:W-:Y:S01]  /*b6a0*/  IADD3 R2, R18, 0x80, RZ ;  /* 0x0000008012027810 */ /* 0x000fe20007ffe0ff */
[----:B------:R-:W-:Y:S02]  /*b6b0*/  BSSY B0, `(.L_x_2312) ;  /* 0x000002b000007945 */ /* 0x000fe40003800000 */
[----:B-----5:R3:W-:Y:S01]  /*b6c0*/  STS.128 [R201+0x2800], R28 ;  /* 0x0028001cc9007388 */ /* 0x0207e20000000c00 */
[----:B------:R-:W-:-:S13]  /*b6d0*/  ISETP.GE.AND P0, PT, R2, c[0x0][0x230], PT ;  /* 0x00008c0002007a0c */ /* 0x000fda0003f06270 */
[----:B------:R-:W-:Y:S05]  /*b6e0*/  @P0 BRA `(.L_x_2313) ;  /* 0x0000027000000947 */ /* 0x000fea0003800000 */
[----:B------:R-:W4:Y:S04]  /*b6f0*/  LDG.E.64 R2, [R10.64+0x80] ;  /* 0x000080060a027981 */ /* 0x000f28000c1e1b00 */
[----:B------:R-:W5:Y:S01]  /*b700*/  LDG.E.64 R4, [R6.64+0x80] ;  /* 0x0000800606047981 */ /* 0x000f62000c1e1b00 */
[----:B-1-3--:R-:W-:Y:S01]  /*b710*/  MOV R23, R27 ;  /* 0x0000001b00177202 */ /* 0x00afe20000000f00 */
[--C-:B------:R-:W-:Y:S02]  /*b720*/  HADD2.F32 R28, -RZ, R25.reuse.H0_H0 ;  /* 0x20000019ff1c7230 */ /* 0x100fe40000004100 */
[----:B------:R-:W-:Y:S02]  /*b730*/  HADD2.F32 R22, -RZ, R25.H1_H1 ;  /* 0x30000019ff167230 */ /* 0x000fe40000004100 */
[----:B------:R-:W-:-:S02]  /*b740*/  HADD2.F32 R16, -RZ, R23.H0_H0 ;  /* 0x20000017ff107230 */ /* 0x000fc40000004100 */
[----:B------:R-:W-:Y:S02]  /*b750*/  HADD2.F32 R23, -RZ, R23.H1_H1 ;  /* 0x30000017ff177230 */ /* 0x000fe40000004100 */
[----:B----4-:R-:W-:Y:S02]  /*b760*/  HADD2.F32 R27, -RZ, R2.H1_H1 ;  /* 0x30000002ff1b7230 */ /* 0x010fe40000004100 */
[----:B------:R-:W-:Y:S02]  /*b770*/  HADD2.F32 R25, -RZ, R3.H1_H1 ;  /* 0x30000003ff197230 */ /* 0x000fe40000004100 */
[----:B-----5:R-:W-:Y:S01]  /*b780*/  HADD2.F32 R13, -RZ, R4.H1_H1 ;  /* 0x30000004ff0d7230 */ /* 0x020fe20000004100 */
        /* <DEDUP_REMOVED lines=8> */
[-C--:B------:R-:W-:Y:S01]  /*b810*/  FFMA.FTZ R11, R28, R13.reuse, -R11 ;  /* 0x0000000d1c0b7223 */ /* 0x080fe2000001080b */
[----:B------:R-:W-:Y:S01]  /*b820*/  HADD2.F32 R4, -RZ, R4.H0_H0 ;  /* 0x20000004ff047230 */ /* 0x000fe20000004100 */
[----:B------:R-:W-:Y:S01]  /*b830*/  FFMA.FTZ R10, R22, R13, R10 ;  /* 0x0000000d160a7223 */ /* 0x000fe2000001000a */
[----:B------:R-:W-:Y:S01]  /*b840*/  HADD2.F32 R13, -RZ, R24.H0_H0 ;  /* 0x20000018ff0d7230 */ /* 0x000fe20000004100 */
[----:B------:R-:W-:-:S02]  /*b850*/  FFMA.FTZ R7, R16, R12, -R7 ;  /* 0x0000000c10077223 */ /* 0x000fc40000010807 */
[----:B------:R-:W-:Y:S01]  /*b860*/  FFMA.FTZ R6, R23, R12, R6 ;  /* 0x0000000c17067223 */ /* 0x000fe20000010006 */
[----:B------:R-:W-:Y:S01]  /*b870*/  HADD2.F32 R23, -RZ, R24.H1_H1 ;  /* 0x30000018ff177230 */ /* 0x000fe20000004100 */
[-C--:B------:R-:W-:Y:S01]  /*b880*/  FMUL.FTZ R16, R13, R2.reuse ;  /* 0x000000020d107220 */ /* 0x080fe20000410000 */
[--C-:B------:R-:W-:Y:S02]  /*b890*/  HADD2.F32 R12, -RZ, R26.reuse.H0_H0 ;  /* 0x2000001aff0c7230 */ /* 0x100fe40000004100 */
[----:B------:R-:W-:Y:S01]  /*b8a0*/  HADD2.F32 R26, -RZ, R26.H1_H1 ;  /* 0x3000001aff1a7230 */ /* 0x000fe20000004100 */
[C---:B------:R-:W-:Y:S01]  /*b8b0*/  FMUL.FTZ R5, R23.reuse, R2 ;  /* 0x0000000217057220 */ /* 0x040fe20000410000 */
[----:B------:R-:W-:Y:S01]  /*b8c0*/  F2FP.PACK_AB R27, R6, R7 ;  /* 0x00000007061b723e */ /* 0x000fe200000000ff */
[----:B------:R-:W-:Y:S02]  /*b8d0*/  FFMA.FTZ R16, R23, R4, R16 ;  /* 0x0000000417107223 */ /* 0x000fe40000010010 */
[----:B------:R-:W-:-:S02]  /*b8e0*/  FMUL.FTZ R2, R26, R3 ;  /* 0x000000031a027220 */ /* 0x000fc40000410000 */
[C---:B------:R-:W-:Y:S02]  /*b8f0*/  FMUL.FTZ R3, R12.reuse, R3 ;  /* 0x000000030c037220 */ /* 0x040fe40000410000 */
[----:B------:R-:W-:Y:S02]  /*b900*/  FFMA.FTZ R5, R13, R4, -R5 ;  /* 0x000000040d057223 */ /* 0x000fe40000010805 */
[-C--:B------:R-:W-:Y:S02]  /*b910*/  FFMA.FTZ R2, R12, R25.reuse, -R2 ;  /* 0x000000190c027223 */ /* 0x080fe40000010802 */
[----:B------:R-:W-:Y:S01]  /*b920*/  FFMA.FTZ R3, R26, R25, R3 ;  /* 0x000000191a037223 */ /* 0x000fe20000010003 */
[----:B------:R-:W-:Y:S02]  /*b930*/  F2FP.PACK_AB R25, R10, R11 ;  /* 0x0000000b0a19723e */ /* 0x000fe400000000ff */
[----:B------:R-:W-:Y:S02]  /*b940*/  F2FP.PACK_AB R24, R16, R5 ;  /* 0x000000051018723e */ /* 0x000fe400000000ff */
[----:B------:R-:W-:-:S02]  /*b950*/  F2FP.PACK_AB R26, R3, R2 ;  /* 0x00000002031a723e */ /* 0x000fc400000000ff */
.L_x_2313:
[----:B------:R-:W-:Y:S05]  /*b960*/  BSYNC B0 ;  /* 0x0000000000007941 */ /* 0x000fea0003800000 */
.L_x_2312:
[----:B------:R4:W-:Y:S02]  /*b970*/  STS.128 [R201+0x4800], R24 ;  /* 0x00480018c9007388 */ /* 0x0009e40000000c00 */
.L_x_2307:
[----:B------:R-:W-:Y:S05]  /*b980*/  BSYNC B1 ;  /* 0x0000000000017941 */ /* 0x000fea0003800000 */
.L_x_2306:
[----:B------:R-:W-:Y:S01]  /*b990*/  IADD3 R2, R146, 0x20, RZ ;  /* 0x0000002092027810 */ /* 0x000fe20007ffe0ff */
[----:B------:R-:W-:Y:S03]  /*b9a0*/  BSSY B1, `(.L_x_2314) ;  /* 0x0000097000017945 */ /* 0x000fe60003800000 */
[----:B------:R-:W-:-:S04]  /*b9b0*/  ISETP.GE.AND P0, PT, R2, R17, PT ;  /* 0x000000110200720c */ /* 0x000fc80003f06270 */
[----:B------:R-:W-:-:S13]  /*b9c0*/  ISETP.LT.OR P0, PT, R58, -0x107, P0 ;  /* 0xfffffef93a00780c */ /* 0x000fda0000701670 */
[----:B------:R-:W-:Y:S05]  /*b9d0*/  @P0 BRA `(.L_x_2315) ;  /* 0x0000093000000947 */ /* 0x000fea0003800000 */
[----:B---3--:R3:W5:Y:S01]  /*b9e0*/  LDG.E.128 R28, [R20.64] ;  /* 0x00000006141c7981 */ /* 0x008762000c1e1d00 */
[----:B------:R-:W-:Y:S01]  /*b9f0*/  IMAD.SHL.U32 R3, R135, 0x20, RZ ;  /* 0x0000002087037824 */ /* 0x000fe200078e00ff */
[----:B------:R-:W-:Y:S04]  /*ba00*/  BSSY B0, `(.L_x_2316) ;  /* 0x0000031000007945 */ /* 0x000fe80003800000 */
[----:B------:R-:W-:-:S04]  /*ba10*/  IADD3 R4, P0, R3, R9, RZ ;  /* 0x0000000903047210 */ /* 0x000fc80007f1e0ff */
[----:B------:R-:W-:Y:S01]  /*ba20*/  LEA.HI.X.SX32 R3, R3, R8, 0x1, P0 ;  /* 0x0000000803037211 */ /* 0x000fe200000f0eff */
[----:B------:R-:W-:Y:S01]  /*ba30*/  IMAD.SHL.U32 R12, R4, 0x2, RZ ;  /* 0x00000002040c7824 */ /* 0x000fe200078e00ff */
[----:B------:R-:W-:Y:S02]  /*ba40*/  ISETP.GE.AND P0, PT, R18, c[0x0][0x230], PT ;  /* 0x00008c0012007a0c */ /* 0x000fe40003f06270 */
[----:B------:R-:W-:Y:S02]  /*ba50*/  SHF.L.U64.HI R3, R4, 0x1, R3 ;  /* 0x0000000104037819 */ /* 0x000fe40000010203 */
[C---:B------:R-:W-:Y:S02]  /*ba60*/  IADD3 R10, P2, R12.reuse, c[0x0][0x2a8], RZ ;  /* 0x0000aa000c0a7a10 */ /* 0x040fe40007f5e0ff */
[----:B------:R-:W-:Y:S02]  /*ba70*/  IADD3 R12, P1, R12, c[0x0][0x2b0], RZ ;  /* 0x0000ac000c0c7a10 */ /* 0x000fe40007f3e0ff */
[----:B-----5:R-:W-:-:S02]  /*ba80*/  IADD3.X R11, R3, c[0x0][0x2ac], RZ, P2, !PT ;  /* 0x0000ab00030b7a10 */ /* 0x020fc400017fe4ff */
[----:B------:R-:W-:-:S03]  /*ba90*/  IADD3.X R13, R3, c[0x0][0x2b4], RZ, P1, !PT ;  /* 0x0000ad00030d7a10 */ /* 0x000fc60000ffe4ff */
[----:B------:R-:W-:Y:S05]  /*baa0*/  @P0 BRA `(.L_x_2317) ;  /* 0x0000026000000947 */ /* 0x000fea0003800000 */
[----:B---3--:R-:W3:Y:S04]  /*bab0*/  LDG.E.64 R4, [R12.64] ;  /* 0x000000060c047981 */ /* 0x008ee8000c1e1b00 */
[----:B------:R-:W5:Y:S01]  /*bac0*/  LDG.E.64 R6, [R10.64] ;  /* 0x000000060a067981 */ /* 0x000f62000c1e1b00 */
[--C-:B--2---:R-:W-:Y:S02]  /*bad0*/  HADD2.F32 R32, -RZ, R29.reuse.H0_H0 ;  /* 0x2000001dff207230 */ /* 0x104fe40000004100 */
[----:B------:R-:W-:Y:S02]  /*bae0*/  HADD2.F32 R29, -RZ, R29.H1_H1 ;  /* 0x3000001dff1d7230 */ /* 0x000fe40000004100 */
[--C-:B-1--4-:R-:W-:Y:S02]  /*baf0*/  HADD2.F32 R26, -RZ, R31.reuse.H1_H1 ;  /* 0x3000001fff1a7230 */ /* 0x112fe40000004100 */
[----:B------:R-:W-:-:S02]  /*bb00*/  HADD2.F32 R27, -RZ, R31.H0_H0 ;  /* 0x2000001fff1b7230 */ /* 0x000fc40000004100 */
[----:B---3--:R-:W-:Y:S02]  /*bb10*/  HADD2.F32 R22, -RZ, R4.H1_H1 ;  /* 0x30000004ff167230 */ /* 0x008fe40000004100 */
[----:B------:R-:W-:Y:S02]  /*bb20*/  HADD2.F32 R3, -RZ, R5.H1_H1 ;  /* 0x30000005ff037230 */ /* 0x000fe40000004100 */
[----:B-----5:R-:W-:Y:S01]  /*bb30*/  HADD2.F32 R25, -RZ, R6.H1_H1 ;  /* 0x30000006ff197230 */ /* 0x020fe20000004100 */
[-C--:B------:R-:W-:Y:S01]  /*bb40*/  FMUL.FTZ R23, R29, R22.reuse ;  /* 0x000000161d177220 */ /* 0x080fe20000410000 */
[----:B------:R-:W-:Y:S01]  /*bb50*/  HADD2.F32 R24, -RZ, R7.H1_H1 ;  /* 0x30000007ff187230 */ /* 0x000fe20000004100 */
[-C--:B------:R-:W-:Y:S01]  /*bb60*/  FMUL.FTZ R16, R26, R3.reuse ;  /* 0x000000031a107220 */ /* 0x080fe20000410000 */
[----:B------:R-:W-:Y:S01]  /*bb70*/  HADD2.F32 R4, -RZ, R4.H0_H0 ;  /* 0x20000004ff047230 */ /* 0x000fe20000004100 */
[C---:B------:R-:W-:Y:S01]  /*bb80*/  FMUL.FTZ R22, R32.reuse, R22 ;  /* 0x0000001620167220 */ /* 0x040fe20000410000 */
        /* <DEDUP_REMOVED lines=9> */
[--C-:B------:R-:W-:Y:S01]  /*bc20*/  HADD2.F32 R24, -RZ, R30.reuse.H0_H0 ;  /* 0x2000001eff187230 */ /* 0x100fe20000004100 */
[-C--:B------:R-:W-:Y:S01]  /*bc30*/  FMUL.FTZ R26, R25, R4.reuse ;  /* 0x00000004191a7220 */ /* 0x080fe20000410000 */
[----:B------:R-:W-:Y:S02]  /*bc40*/  HADD2.F32 R30, -RZ, R30.H1_H1 ;  /* 0x3000001eff1e7230 */ /* 0x000fe40000004100 */
        /* <DEDUP_REMOVED lines=12> */
.L_x_2317:
[----:B---3--:R-:W-:Y:S05]  /*bd10*/  BSYNC B0 ;  /* 0x0000000000007941 */ /* 0x008fea0003800000 */
.L_x_2316:
[----:B-1--4-:R1:W5:Y:S01]  /*bd20*/  LDG.E.128 R24, [R20.64+0x80] ;  /* 0x0000800614187981 */ /* 0x012362000c1e1d00 */
[----:B------:R-:W-:Y:S01]  /*bd30*/  IADD3 R3, R18, 0x40, RZ ;  /* 0x0000004012037810 */ /* 0x000fe20007ffe0ff */
[----:B------:R-:W-:Y:S02]  /*bd40*/  BSSY B0, `(.L_x_2318) ;  /* 0x000002c000007945 */ /* 0x000fe40003800000 */
[----:B------:R1:W-:Y:S01]  /*bd50*/  STS.128 [R201+0x1000], R28 ;  /* 0x0010001cc9007388 */ /* 0x0003e20000000c00 */
[----:B------:R-:W-:-:S13]  /*bd60*/  ISETP.GE.AND P0, PT, R3, c[0x0][0x230], PT ;  /* 0x00008c0003007a0c */ /* 0x000fda0003f06270 */
[----:B------:R-:W-:Y:S05]  /*bd70*/  @P0 BRA `(.L_x_2319) ;  /* 0x0000028000000947 */ /* 0x000fea0003800000 */
[----:B------:R-:W3:Y:S04]  /*bd80*/  LDG.E.64 R4, [R12.64+0x40] ;  /* 0x000040060c047981 */ /* 0x000ee8000c1e1b00 */
[----:B------:R-:W4:Y:S01]  /*bd90*/  LDG.E.64 R6, [R10.64+0x40] ;  /* 0x000040060a067981 */ /* 0x000f22000c1e1b00 */
[----:B-1---5:R-:W-:Y:S01]  /*bda0*/  MOV R28, R27 ;  /* 0x0000001b001c7202 */ /* 0x022fe20000000f00 */
[--C-:B------:R-:W-:Y:S01]  /*bdb0*/  HADD2.F32 R31, -RZ, R25.reuse.H1_H1 ;  /* 0x30000019ff1f7230 */ /* 0x100fe20000004100 */
[----:B------:R-:W-:Y:S01]  /*bdc0*/  MOV R29, R26 ;  /* 0x0000001a001d7202 */ /* 0x000fe20000000f00 */
[----:B------:R-:W-:Y:S02]  /*bdd0*/  HADD2.F32 R30, -RZ, R25.H0_H0 ;  /* 0x20000019ff1e7230 */ /* 0x000fe40000004100 */
[----:B------:R-:W-:-:S02]  /*bde0*/  HADD2.F32 R27, -RZ, R28.H0_H0 ;  /* 0x2000001cff1b7230 */ /* 0x000fc40000004100 */
[----:B------:R-:W-:Y:S02]  /*bdf0*/  HADD2.F32 R28, -RZ, R28.H1_H1 ;  /* 0x3000001cff1c7230 */ /* 0x000fe40000004100 */
[----:B---3--:R-:W-:Y:S02]  /*be00*/  HADD2.F32 R3, -RZ, R5.H1_H1 ;  /* 0x30000005ff037230 */ /* 0x008fe40000004100 */
[----:B------:R-:W-:Y:S02]  /*be10*/  HADD2.F32 R22, -RZ, R4.H1_H1 ;  /* 0x30000004ff167230 */ /* 0x000fe40000004100 */
[----:B----4-:R-:W-:Y:S01]  /*be20*/  HADD2.F32 R25, -RZ, R7.H1_H1 ;  /* 0x30000007ff197230 */ /* 0x010fe20000004100 */
        /* <DEDUP_REMOVED lines=8> */
[-C--:B------:R-:W-:Y:S01]  /*beb0*/  FFMA.FTZ R16, R27, R25.reuse, -R16 ;  /* 0x000000191b107223 */ /* 0x080fe20000010810 */
[--C-:B------:R-:W-:Y:S01]  /*bec0*/  HADD2.F32 R27, -RZ, R24.reuse.H1_H1 ;  /* 0x30000018ff1b7230 */ /* 0x100fe20000004100 */
[----:B------:R-:W-:Y:S01]  /*bed0*/  FFMA.FTZ R3, R28, R25, R3 ;  /* 0x000000191c037223 */ /* 0x000fe20000010003 */
[----:B------:R-:W-:Y:S01]  /*bee0*/  HADD2.F32 R25, -RZ, R24.H0_H0 ;  /* 0x20000018ff197230 */ /* 0x000fe20000004100 */
[-C--:B------:R-:W-:Y:S01]  /*bef0*/  FFMA.FTZ R23, R30, R26.reuse, -R23 ;  /* 0x0000001a1e177223 */ /* 0x080fe20000010817 */
[--C-:B------:R-:W-:Y:S01]  /*bf00*/  HADD2.F32 R24, -RZ, R29.reuse.H0_H0 ;  /* 0x2000001dff187230 */ /* 0x100fe20000004100 */
[----:B------:R-:W-:Y:S01]  /*bf10*/  FFMA.FTZ R22, R31, R26, R22 ;  /* 0x0000001a1f167223 */ /* 0x000fe20000010016 */
[----:B------:R-:W-:Y:S01]  /*bf20*/  HADD2.F32 R26, -RZ, R29.H1_H1 ;  /* 0x3000001dff1a7230 */ /* 0x000fe20000004100 */
[-C--:B------:R-:W-:Y:S01]  /*bf30*/  FMUL.FTZ R28, R25, R4.reuse ;  /* 0x00000004191c7220 */ /* 0x080fe20000410000 */
        /* <DEDUP_REMOVED lines=12> */
.L_x_2319:
[----:B------:R-:W-:Y:S05]  /*c000*/  BSYNC B0 ;  /* 0x0000000000007941 */ /* 0x000fea0003800000 */
.L_x_2318:
[----:B-1----:R-:W5:Y:S01]  /*c010*/  LDG.E.128 R20, [R20.64+0x100] ;  /* 0x0001000614147981 */ /* 0x002f62000c1e1d00 */
[----:B------:R-:W-:Y:S01]  /*c020*/  IADD3 R3, R18, 0x80, RZ ;  /* 0x0000008012037810 */ /* 0x000fe20007ffe0ff */
[----:B------:R-:W-:Y:S02]  /*c030*/  BSSY B0, `(.L_x_2320) ;  /* 0x000002c000007945 */ /* 0x000fe40003800000 */
[----:B-----5:R1:W-:Y:S01]  /*c040*/  STS.128 [R201+0x3000], R24 ;  /* 0x00300018c9007388 */ /* 0x0203e20000000c00 */
[----:B------:R-:W-:-:S13]  /*c050*/  ISETP.GE.AND P0, PT, R3, c[0x0][0x230], PT ;  /* 0x00008c0003007a0c */ /* 0x000fda0003f06270 */
[----:B------:R-:W-:Y:S05]  /*c060*/  @P0 BRA `(.L_x_2321) ;  /* 0x0000028000000947 */ /* 0x000fea0003800000 */
[----:B------:R-:W3:Y:S04]  /*c070*/  LDG.E.64 R4, [R12.64+0x80] ;  /* 0x000080060c047981 */ /* 0x000ee8000c1e1b00 */
[----:B------:R-:W4:Y:S01]  /*c080*/  LDG.E.64 R6, [R10.64+0x80] ;  /* 0x000080060a067981 */ /* 0x000f22000c1e1b00 */
[----:B------:R-:W-:Y:S01]  /*c090*/  MOV R3, R23 ;  /* 0x0000001700037202 */ /* 0x000fe20000000f00 */
[--C-:B-1----:R-:W-:Y:S01]  /*c0a0*/  HADD2.F32 R25, -RZ, R21.reuse.H0_H0 ;  /* 0x20000015ff197230 */ /* 0x102fe20000004100 */
[----:B------:R-:W-:Y:S01]  /*c0b0*/  MOV R24, R22 ;  /* 0x0000001600187202 */ /* 0x000fe20000000f00 */
[----:B------:R-:W-:Y:S02]  /*c0c0*/  HADD2.F32 R23, -RZ, R21.H1_H1 ;  /* 0x30000015ff177230 */ /* 0x000fe40000004100 */
        /* <DEDUP_REMOVED lines=9> */
[----:B------:R-:W-:Y:S01]  /*c160*/  FMUL.FTZ R11, R25, R26 ;  /* 0x0000001a190b7220 */ /* 0x000fe20000410000 */
[----:B------:R-:W-:Y:S01]  /*c170*/  HADD2.F32 R5, -RZ, R5.H0_H0 ;  /* 0x20000005ff057230 */ /* 0x000fe20000004100 */
[----:B------:R-:W-:Y:S01]  /*c180*/  FMUL.FTZ R3, R21, R3 ;  /* 0x0000000315037220 */ /* 0x000fe20000410000 */
[----:B------:R-:W-:Y:S01]  /*c190*/  HADD2.F32 R6, -RZ, R6.H0_H0 ;  /* 0x20000006ff067230 */ /* 0x000fe20000004100 */
[----:B------:R-:W-:-:S02]  /*c1a0*/  FFMA.FTZ R12, R25, R16, -R12 ;  /* 0x00000010190c7223 */ /* 0x000fc4000001080c */
[----:B------:R-:W-:Y:S01]  /*c1b0*/  FFMA.FTZ R11, R23, R16, R11 ;  /* 0x00000010170b7223 */ /* 0x000fe2000001000b */
[----:B------:R-:W-:Y:S01]  /*c1c0*/  HADD2.F32 R16, -RZ, R24.H0_H0 ;  /* 0x20000018ff107230 */ /* 0x000fe20000004100 */
[-C--:B------:R-:W-:Y:S01]  /*c1d0*/  FFMA.FTZ R10, R21, R13.reuse, -R10 ;  /* 0x0000000d150a7223 */ /* 0x080fe2000001080a */
[--C-:B------:R-:W-:Y:S01]  /*c1e0*/  HADD2.F32 R21, -RZ, R20.reuse.H1_H1 ;  /* 0x30000014ff157230 */ /* 0x100fe20000004100 */
[----:B------:R-:W-:Y:S01]  /*c1f0*/  FFMA.FTZ R3, R22, R13, R3 ;  /* 0x0000000d16037223 */ /* 0x000fe20000010003 */
[----:B------:R-:W-:Y:S02]  /*c200*/  HADD2.F32 R13, -RZ, R20.H0_H0 ;  /* 0x20000014ff0d7230 */ /* 0x000fe40000004100 */
[----:B------:R-:W-:Y:S02]  /*c210*/  HADD2.F32 R24, -RZ, R24.H1_H1 ;  /* 0x30000018ff187230 */ /* 0x000fe40000004100 */
[----:B------:R-:W-:Y:S01]  /*c220*/  HADD2.F32 R23, -RZ, R7.H0_H0 ;  /* 0x20000007ff177230 */ /* 0x000fe20000004100 */
[----:B------:R-:W-:-:S02]  /*c230*/  FMUL.FTZ R7, R21, R4 ;  /* 0x0000000415077220 */ /* 0x000fc40000410000 */
[C---:B------:R-:W-:Y:S02]  /*c240*/  FMUL.FTZ R20, R13.reuse, R4 ;  /* 0x000000040d147220 */ /* 0x040fe40000410000 */
[-C--:B------:R-:W-:Y:S02]  /*c250*/  FMUL.FTZ R4, R24, R5.reuse ;  /* 0x0000000518047220 */ /* 0x080fe40000410000 */
[C---:B------:R-:W-:Y:S02]  /*c260*/  FMUL.FTZ R5, R16.reuse, R5 ;  /* 0x0000000510057220 */ /* 0x040fe40000410000 */
        /* <DEDUP_REMOVED lines=8> */
.L_x_2321:
[----:B------:R-:W-:Y:S05]  /*c2f0*/  BSYNC B0 ;  /* 0x0000000000007941 */ /* 0x000fea0003800000 */
.L_x_2320:
[----:B------:R3:W-:Y:S02]  /*c300*/  STS.128 [R201+0x5000], R20 ;  /* 0x00500014c9007388 */ /* 0x0007e40000000c00 */
.L_x_2315:
[----:B------:R-:W-:Y:S05]  /*c310*/  BSYNC B1 ;  /* 0x0000000000017941 */ /* 0x000fea0003800000 */
.L_x_2314:
[----:B------:R-:W-:-:S04]  /*c320*/  IADD3 R12, R146, 0x30, RZ ;  /* 0x00000030920c7810 */ /* 0x000fc80007ffe0ff */
[----:B------:R-:W-:-:S04]  /*c330*/  ISETP.GE.AND P0, PT, R12, R17, PT ;  /* 0x000000110c00720c */ /* 0x000fc80003f06270 */
[----:B------:R-:W-:-:S13]  /*c340*/  ISETP.LT.OR P0, PT, R58, -0x187, P0 ;  /* 0xfffffe793a00780c */ /* 0x000fda0000701670 */
[----:B------:R-:W-:Y:S05]  /*c350*/  @P0 BRA `(.L_x_2322) ;  /* 0x0000501000000947 */ /* 0x000fea0003800000 */
[----:B-1-3--:R1:W5:Y:S01]  /*c360*/  LDG.E.128 R20, [R14.64] ;  /* 0x000000060e147981 */ /* 0x00a362000c1e1d00 */
[----:B------:R-:W-:Y:S01]  /*c370*/  IMAD R135, R135, 0x30, RZ ;  /* 0x0000003087877824 */ /* 0x000fe200078e02ff */
[----:B------:R-:W-:Y:S04]  /*c380*/  BSSY B0, `(.L_x_2323) ;  /* 0x0000033000007945 */ /* 0x000fe80003800000 */
[----:B------:R-:W-:-:S04]  /*c390*/  IADD3 R3, P0, R135, R9, RZ ;  /* 0x0000000987037210 */ /* 0x000fc80007f1e0ff */
[----:B------:R-:W-:Y:S01]  /*c3a0*/  LEA.HI.X.SX32 R8, R135, R8, 0x1, P0 ;  /* 0x0000000887087211 */ /* 0x000fe200000f0eff */
[C---:B----4-:R-:W-:Y:S01]  /*c3b0*/  IMAD.SHL.U32 R24, R3.reuse, 0x2, RZ ;  /* 0x0000000203187824 */ /* 0x050fe200078e00ff */
[----:B------:R-:W-:Y:S02]  /*c3c0*/  ISETP.GE.AND P0, PT, R18, c[0x0][0x230], PT ;  /* 0x00008c0012007a0c */ /* 0x000fe40003f06270 */
[----:B------:R-:W-:Y:S02]  /*c3d0*/  SHF.L.U64.HI R3, R3, 0x1, R8 ;  /* 0x0000000103037819 */ /* 0x000fe40000010208 */
[C---:B------:R-:W-:Y:S02]  /*c3e0*/  IADD3 R16, P2, R24.reuse, c[0x0][0x2a8], RZ ;  /* 0x0000aa0018107a10 */ /* 0x040fe40007f5e0ff */
[----:B------:R-:W-:Y:S02]  /*c3f0*/  IADD3 R24, P1, R24, c[0x0][0x2b0], RZ ;  /* 0x0000ac0018187a10 */ /* 0x000fe40007f3e0ff */
[----:B------:R-:W-:-:S02]  /*c400*/  IADD3.X R17, R3, c[0x0][0x2ac], RZ, P2, !PT ;  /* 0x0000ab0003117a10 */ /* 0x000fc400017fe4ff */
[----:B------:R-:W-:-:S03]  /*c410*/  IADD3.X R25, R3, c[0x0][0x2b4], RZ, P1, !PT ;  /* 0x0000ad0003197a10 */ /* 0x000fc60000ffe4ff */
[----:B------:R-:W-:Y:S05]  /*c420*/  @P0 BRA `(.L_x_2324) ;  /* 0x0000028000000947 */ /* 0x000fea0003800000 */
[----:B-1----:R-:W3:Y:S04]  /*c430*/  LDG.E.64 R4, [R24.64] ;  /* 0x0000000618047981 */ /* 0x002ee8000c1e1b00 */
[----:B------:R-:W4:Y:S01]  /*c440*/  LDG.E.64 R6, [R16.64] ;  /* 0x0000000610067981 */ /* 0x000f22000c1e1b00 */
[----:B-----5:R-:W-:Y:S01]  /*c450*/  MOV R3, R23 ;  /* 0x0000001700037202 */ /* 0x020fe20000000f00 */
[--C-:B------:R-:W-:Y:S01]  /*c460*/  HADD2.F32 R23, -RZ, R21.reuse.H0_H0 ;  /* 0x20000015ff177230 */ /* 0x100fe20000004100 */
[----:B------:R-:W-:Y:S01]  /*c470*/  MOV R26, R22 ;  /* 0x00000016001a7202 */ /* 0x000fe20000000f00 */
[----:B------:R-:W-:Y:S02]  /*c480*/  HADD2.F32 R28, -RZ, R21.H1_H1 ;  /* 0x30000015ff1c7230 */ /* 0x000fe40000004100 */
[----:B------:R-:W-:-:S02]  /*c490*/  HADD2.F32 R21, -RZ, R3.H0_H0 ;  /* 0x20000003ff157230 */ /* 0x000fc40000004100 */
[----:B------:R-:W-:Y:S02]  /*c4a0*/  HADD2.F32 R22, -RZ, R3.H1_H1 ;  /* 0x30000003ff167230 */ /* 0x000fe40000004100 */
        /* <DEDUP_REMOVED lines=13> */
[--C-:B------:R-:W-:Y:S01]  /*c580*/  HADD2.F32 R13, -RZ, R20.reuse.H1_H1 ;  /* 0x30000014ff0d7230 */ /* 0x100fe20000004100 */
[-C--:B------:R-:W-:Y:S01]  /*c590*/  FFMA.FTZ R8, R21, R11.reuse, -R8 ;  /* 0x0000000b15087223 */ /* 0x080fe20000010808 */
[----:B------:R-:W-:Y:S01]  /*c5a0*/  HADD2.F32 R21, -RZ, R7.H0_H0 ;  /* 0x20000007ff157230 */ /* 0x000fe20000004100 */
[----:B------:R-:W-:Y:S01]  /*c5b0*/  FFMA.FTZ R3, R22, R11, R3 ;  /* 0x0000000b16037223 */ /* 0x000fe20000010003 */
[----:B------:R-:W-:Y:S01]  /*c5c0*/  HADD2.F32 R11, -RZ, R20.H0_H0 ;  /* 0x20000014ff0b7230 */ /* 0x000fe20000004100 */
[-C--:B------:R-:W-:Y:S01]  /*c5d0*/  FMUL.FTZ R7, R13, R4.reuse ;  /* 0x000000040d077220 */ /* 0x080fe20000410000 */
[--C-:B------:R-:W-:Y:S02]  /*c5e0*/  HADD2.F32 R20, -RZ, R26.reuse.H0_H0 ;  /* 0x2000001aff147230 */ /* 0x100fe40000004100 */
[----:B------:R-:W-:Y:S01]  /*c5f0*/  HADD2.F32 R26, -RZ, R26.H1_H1 ;  /* 0x3000001aff1a7230 */ /* 0x000fe20000004100 */
[----:B------:R-:W-:Y:S01]  /*c600*/  FMUL.FTZ R22, R11, R4 ;  /* 0x000000040b167220 */ /* 0x000fe20000410000 */
[----:B------:R-:W-:Y:S01]  /*c610*/  F2FP.PACK_AB R23, R3, R8 ;  /* 0x000000080317723e */ /* 0x000fe200000000ff */
[----:B------:R-:W-:-:S02]  /*c620*/  FFMA.FTZ R7, R11, R6, -R7 ;  /* 0x000000060b077223 */ /* 0x000fc40000010807 */
[-C--:B------:R-:W-:Y:S02]  /*c630*/  FMUL.FTZ R4, R26, R5.reuse ;  /* 0x000000051a047220 */ /* 0x080fe40000410000 */
[C---:B------:R-:W-:Y:S02]  /*c640*/  FMUL.FTZ R5, R20.reuse, R5 ;  /* 0x0000000514057220 */ /* 0x040fe40000410000 */
[----:B------:R-:W-:Y:S02]  /*c650*/  FFMA.FTZ R22, R13, R6, R22 ;  /* 0x000000060d167223 */ /* 0x000fe40000010016 */
[-C--:B------:R-:W-:Y:S02]  /*c660*/  FFMA.FTZ R4, R20, R21.reuse, -R4 ;  /* 0x0000001514047223 */ /* 0x080fe40000010804 */
[----:B------:R-:W-:Y:S01]  /*c670*/  FFMA.FTZ R5, R26, R21, R5 ;  /* 0x000000151a057223 */ /* 0x000fe20000010005 */
[----:B------:R-:W-:Y:S02]  /*c680*/  F2FP.PACK_AB R20, R22, R7 ;  /* 0x000000071614723e */ /* 0x000fe400000000ff */
[----:B------:R-:W-:-:S02]  /*c690*/  F2FP.PACK_AB R21, R9, R10 ;  /* 0x0000000a0915723e */ /* 0x000fc400000000ff */
[----:B------:R-:W-:Y:S02]  /*c6a0*/  F2FP.PACK_AB R22, R5, R4 ;  /* 0x000000040516723e */ /* 0x000fe400000000ff */
.L_x_2324:
[----:B-1----:R-:W-:Y:S05]  /*c6b0*/  BSYNC B0 ;  /* 0x0000000000007941 */ /* 0x002fea0003800000 */
.L_x_2323:
[----:B-----5:R1:W5:Y:S01]  /*c6c0*/  LDG.E.128 R8, [R14.64+0x80] ;  /* 0x000080060e087981 */ /* 0x020362000c1e1d00 */
[----:B------:R-:W-:Y:S01]  /*c6d0*/  IADD3 R3, R18, 0x40, RZ ;  /* 0x0000004012037810 */ /* 0x000fe20007ffe0ff */
[----:B------:R-:W-:Y:S02]  /*c6e0*/  BSSY B0, `(.L_x_2325) ;  /* 0x000002d000007945 */ /* 0x000fe40003800000 */
[----:B------:R1:W-:Y:S01]  /*c6f0*/  STS.128 [R201+0x1800], R20 ;  /* 0x00180014c9007388 */ /* 0x0003e20000000c00 */
[----:B------:R-:W-:-:S13]  /*c700*/  ISETP.GE.AND P0, PT, R3, c[0x0][0x230], PT ;  /* 0x00008c0003007a0c */ /* 0x000fda0003f06270 */
[----:B------:R-:W-:Y:S05]  /*c710*/  @P0 BRA `(.L_x_2326) ;  /* 0x0000029000000947 */ /* 0x000fea0003800000 */
[----:B------:R-:W3:Y:S04]  /*c720*/  LDG.E.64 R4, [R24.64+0x40] ;  /* 0x0000400618047981 */ /* 0x000ee8000c1e1b00 */
[----:B------:R-:W4:Y:S01]  /*c730*/  LDG.E.64 R6, [R16.64+0x40] ;  /* 0x0000400610067981 */ /* 0x000f22000c1e1b00 */
[--C-:B-----5:R-:W-:Y:S01]  /*c740*/  HADD2.F32 R28, -RZ, R9.reuse.H0_H0 ;  /* 0x20000009ff1c7230 */ /* 0x120fe20000004100 */
[----:B-1----:R-:W-:Y:S01]  /*c750*/  MOV R23, R10 ;  /* 0x0000000a00177202 */ /* 0x002fe20000000f00 */
[----:B------:R-:W-:Y:S02]  /*c760*/  HADD2.F32 R26, -RZ, R9.H1_H1 ;  /* 0x30000009ff1a7230 */ /* 0x000fe40000004100 */
[--C-:B------:R-:W-:Y:S02]  /*c770*/  HADD2.F32 R21, -RZ, R11.reuse.H1_H1 ;  /* 0x3000000bff157230 */ /* 0x100fe40000004100 */
[----:B------:R-:W-:-:S02]  /*c780*/  HADD2.F32 R22, -RZ, R11.H0_H0 ;  /* 0x2000000bff167230 */ /* 0x000fc40000004100 */
        /* <DEDUP_REMOVED lines=12> */
[----:B------:R-:W-:Y:S01]  /*c850*/  HADD2.F32 R22, -RZ, R23.H1_H1 ;  /* 0x30000017ff167230 */ /* 0x000fe20000004100 */
[----:B------:R-:W-:-:S02]  /*c860*/  FFMA.FTZ R11, R28, R13, -R11 ;  /* 0x0000000d1c0b7223 */ /* 0x000fc4000001080b */
[----:B------:R-:W-:Y:S01]  /*c870*/  FFMA.FTZ R10, R26, R13, R10 ;  /* 0x0000000d1a0a7223 */ /* 0x000fe2000001000a */
[--C-:B------:R-:W-:Y:S01]  /*c880*/  HADD2.F32 R13, -RZ, R8.reuse.H1_H1 ;  /* 0x30000008ff0d7230 */ /* 0x100fe20000004100 */
[----:B------:R-:W-:Y:S01]  /*c890*/  FFMA.FTZ R20, R21, R20, R3 ;  /* 0x0000001415147223 */ /* 0x000fe20000010003 */
[----:B------:R-:W-:Y:S02]  /*c8a0*/  HADD2.F32 R3, -RZ, R8.H0_H0 ;  /* 0x20000008ff037230 */ /* 0x000fe40000004100 */
[----:B------:R-:W-:Y:S01]  /*c8b0*/  HADD2.F32 R8, -RZ, R23.H0_H0 ;  /* 0x20000017ff087230 */ /* 0x000fe20000004100 */
[----:B------:R-:W-:Y:S01]  /*c8c0*/  F2FP.PACK_AB R10, R10, R11 ;  /* 0x0000000b0a0a723e */ /* 0x000fe200000000ff */
[----:B------:R-:W-:Y:S01]  /*c8d0*/  HADD2.F32 R21, -RZ, R7.H0_H0 ;  /* 0x20000007ff157230 */ /* 0x000fe20000004100 */
[-C--:B------:R-:W-:Y:S01]  /*c8e0*/  FMUL.FTZ R7, R13, R4.reuse ;  /* 0x000000040d077220 */ /* 0x080fe20000410000 */
[----:B------:R-:W-:Y:S01]  /*c8f0*/  F2FP.PACK_AB R11, R20, R9 ;  /* 0x00000009140b723e */ /* 0x000fe200000000ff */
[----:B------:R-:W-:Y:S01]  /*c900*/  FMUL.FTZ R23, R3, R4 ;  /* 0x0000000403177220 */ /* 0x000fe20000410000 */
[----:B------:R-:W-:Y:S01]  /*c910*/  MOV R9, R10 ;  /* 0x0000000a00097202 */ /* 0x000fe20000000f00 */
        /* <DEDUP_REMOVED lines=8> */
[----:B------:R-:W-:Y:S02]  /*c9a0*/  MOV R10, R4 ;  /* 0x00000004000a7202 */ /* 0x000fe40000000f00 */
.L_x_2326:
[----:B------:R-:W-:Y:S05]  /*c9b0*/  BSYNC B0 ;  /* 0x0000000000007941 */ /* 0x000fea0003800000 */
.L_x_2325:
[----:B-1----:R1:W5:Y:S01]  /*c9c0*/  LDG.E.128 R20, [R14.64+0x100] ;  /* 0x000100060e147981 */ /* 0x002362000c1e1d00 */
[----:B------:R-:W-:Y:S01]  /*c9d0*/  IADD3 R18, R18, 0x80, RZ ;  /* 0x0000008012127810 */ /* 0x000fe20007ffe0ff */
[----:B------:R-:W-:Y:S02]  /*c9e0*/  BSSY B0, `(.L_x_2327) ;  /* 0x000002a000007945 */ /* 0x000fe40003800000 */
[----:B-----5:R1:W-:Y:S01]  /*c9f0*/  STS.128 [R201+0x3800], R8 ;  /* 0x00380008c9007388 */ /* 0x0203e20000000c00 */
[----:B------:R-:W-:-:S13]  /*ca00*/  ISETP.GE.AND P0, PT, R18, c[0x0][0x230], PT ;  /* 0x00008c0012007a0c */ /* 0x000fda0003f06270 */
[----:B------:R-:W-:Y:S05]  /*ca10*/  @P0 BRA `(.L_x_2328) ;  /* 0x0000026000000947 */ /* 0x000fea0003800000 */
[----:B------:R-:W3:Y:S04]  /*ca20*/  LDG.E.64 R4, [R24.64+0x80] ;  /* 0x0000800618047981 */ /* 0x000ee8000c1e1b00 */
[----:B------:R-:W4:Y:S01]  /*ca30*/  LDG.E.64 R6, [R16.64+0x80] ;  /* 0x0000800610067981 */ /* 0x000f22000c1e1b00 */
[----:B------:R-:W-:Y:S02]  /*ca40*/  HADD2.F32 R18, -RZ, R21.H1_H1 ;  /* 0x30000015ff127230 */ /* 0x000fe40000004100 */
[----:B-1----:R-:W-:Y:S02]  /*ca50*/  HADD2.F32 R14, -RZ, R23.H1_H1 ;  /* 0x30000017ff0e7230 */ /* 0x002fe40000004100 */
[----:B------:R-:W-:Y:S02]  /*ca60*/  HADD2.F32 R19, -RZ, R21.H0_H0 ;  /* 0x20000015ff137230 */ /* 0x000fe40000004100 */
        /* <DEDUP_REMOVED lines=19> */
[----:B------:R-:W-:Y:S01]  /*cba0*/  FMUL.FTZ R7, R13, R4 ;  /* 0x000000040d077220 */ /* 0x000fe20000410000 */
[--C-:B------:R-:W-:Y:S01]  /*cbb0*/  HADD2.F32 R14, -RZ, R22.reuse.H0_H0 ;  /* 0x20000016ff0e7230 */ /* 0x100fe20000004100 */
[----:B------:R-:W-:Y:S01]  /*cbc0*/  F2FP.PACK_AB R21, R9, R10 ;  /* 0x0000000a0915723e */ /* 0x000fe200000000ff */
        /* <DEDUP_REMOVED lines=9> */
[----:B------:R-:W-:-:S04]  /*cc60*/  F2FP.PACK_AB R20, R16, R7 ;  /* 0x000000071014723e */ /* 0x000fc800000000ff */
[----:B------:R-:W-:Y:S02]  /*cc70*/  F2FP.PACK_AB R22, R5, R4 ;  /* 0x000000040516723e */ /* 0x000fe400000000ff */
.L_x_2328:
[----:B------:R-:W-:Y:S05]  /*cc80*/  BSYNC B0 ;  /* 0x0000000000007941 */ /* 0x000fea0003800000 */
.L_x_2327:
[----:B------:R3:W-:Y:S01]  /*cc90*/  STS.128 [R201+0x5800], R20 ;  /* 0x00580014c9007388 */ /* 0x0007e20000000c00 */
[----:B------:R-:W-:Y:S05]  /*cca0*/  BRA `(.L_x_2322) ;  /* 0x000046c000007947 */ /* 0x000fea0003800000 */
.L_x_2297:
[----:B------:R-:W-:Y:S01]  /*ccb0*/  BSSY B1, `(.L_x_2329) ;  /* 0x0000106000017945 */ /* 0x000fe20003800000 */
[----:B------:R-:W-:Y:S05]  /*ccc0*/  @!P1 BRA `(.L_x_2330) ;  /* 0x0000104000009947 */ /* 0x000fea0003800000 */
        /* <DEDUP_REMOVED lines=16> */
[----:B------:R-:W2:Y:S01]  /*cdd0*/  LDG.E.128 R24, [R24.64] ;  /* 0x0000000618187981 */ /* 0x000ea2000c1e1d00 */
[----:B------:R-:W-:Y:S02]  /*cde0*/  LEA.HI.X R5, R5, c[0x0][0x2b4], R2, 0x1, P0 ;  /* 0x0000ad0005057a11 */ /* 0x000fe400000f0c02 */
[----:B------:R-:W-:-:S04]  /*cdf0*/  IADD3 R9, P0, R0, R3, RZ ;  /* 0x0000000300097210 */ /* 0x000fc80007f1e0ff */
[----:B------:R-:W3:Y:S01]  /*ce00*/  LDG.E.128 R4, [R4.64] ;  /* 0x0000000604047981 */ /* 0x000ee2000c1e1d00 */
[----:B------:R-:W-:Y:S02]  /*ce10*/  LEA.HI.X.SX32 R0, R0, R13, 0x1, P0 ;  /* 0x0000000d00007211 */ /* 0x000fe400000f0eff */
[----:B------:R-:W-:-:S04]  /*ce20*/  LEA R8, P0, R9, c[0x0][0x2a8], 0x1 ;  /* 0x0000aa0009087a11 */ /* 0x000fc800078008ff */
[----:B------:R-:W-:-:S06]  /*ce30*/  LEA.HI.X R9, R9, c[0x0][0x2ac], R0, 0x1, P0 ;  /* 0x0000ab0009097a11 */ /* 0x000fcc00000f0c00 */
[----:B-----5:R-:W4:Y:S01]  /*ce40*/  LDG.E.128 R8, [R8.64] ;  /* 0x0000000608087981 */ /* 0x020f22000c1e1d00 */
[----:B--2---:R-:W-:Y:S02]  /*ce50*/  HADD2.F32 R37, -RZ, R25.H0_H0 ;  /* 0x20000019ff257230 */ /* 0x004fe40000004100 */
[----:B------:R-:W-:Y:S02]  /*ce60*/  HADD2.F32 R35, -RZ, R24.H0_H0 ;  /* 0x20000018ff237230 */ /* 0x000fe40000004100 */
[--C-:B---3--:R-:W-:Y:S02]  /*ce70*/  HADD2.F32 R2, -RZ, R5.reuse.H0_H0 ;  /* 0x20000005ff027230 */ /* 0x108fe40000004100 */
[----:B------:R-:W-:Y:S02]  /*ce80*/  HADD2.F32 R0, -RZ, R4.H0_H0 ;  /* 0x20000004ff007230 */ /* 0x000fe40000004100 */
        /* <DEDUP_REMOVED lines=17> */
[----:B------:R-:W-:Y:S02]  /*cfa0*/  @!P1 FADD.FTZ R7, -R7, -RZ ;  /* 0x800000ff07079221 */ /* 0x000fe40000010100 */
[----:B------:R-:W-:Y:S01]  /*cfb0*/  FMUL.FTZ R25, R25, R12 ;  /* 0x0000000c19197220 */ /* 0x000fe20000410000 */
[--C-:B----4-:R-:W-:Y:S01]  /*cfc0*/  HADD2.F32 R12, -RZ, R8.reuse.H1_H1 ;  /* 0x30000008ff0c7230 */ /* 0x110fe20000004100 */
[----:B------:R-:W-:Y:S01]  /*cfd0*/  FMUL.FTZ R5, R2, R5 ;  /* 0x0000000502057220 */ /* 0x000fe20000410000 */
[----:B------:R-:W-:Y:S01]  /*cfe0*/  HADD2.F32 R2, -RZ, R8.H0_H0 ;  /* 0x20000008ff027230 */ /* 0x000fe20000004100 */
[----:B------:R-:W-:Y:S01]  /*cff0*/  FMUL.FTZ R39, R39, R4 ;  /* 0x0000000427277220 */ /* 0x000fe20000410000 */
[----:B------:R-:W-:Y:S01]  /*d000*/  HADD2.F32 R4, -RZ, R29.H0_H0 ;  /* 0x2000001dff047230 */ /* 0x000fe20000004100 */
[----:B------:R-:W-:Y:S01]  /*d010*/  FMUL.FTZ R7, R0, R7 ;  /* 0x0000000700077220 */ /* 0x000fe20000410000 */
[----:B------:R-:W-:Y:S02]  /*d020*/  HADD2.F32 R0, -RZ, R28.H0_H0 ;  /* 0x2000001cff007230 */ /* 0x000fe40000004100 */
        /* <DEDUP_REMOVED lines=30> */
.L_x_2332:
[----:B------:R-:W-:Y:S05]  /*d210*/  BSYNC B0 ;  /* 0x0000000000007941 */ /* 0x000fea0003800000 */
.L_x_2331:
[----:B------:R2:W5:Y:S01]  /*d220*/  LDG.E.128 R24, [R32.64+0x80] ;  /* 0x0000800620187981 */ /* 0x000562000c1e1d00 */
[----:B------:R-:W-:Y:S01]  /*d230*/  IADD3 R0, R18, 0x40, RZ ;  /* 0x0000004012007810 */ /* 0x000fe20007ffe0ff */
[----:B------:R-:W-:Y:S02]  /*d240*/  BSSY B0, `(.L_x_2333) ;  /* 0x0000054000007945 */ /* 0x000fe40003800000 */
[----:B-----5:R2:W-:Y:S01]  /*d250*/  STS.128 [R201], R28 ;  /* 0x0000001cc9007388 */ /* 0x0205e20000000c00 */
[----:B------:R-:W-:-:S13]  /*d260*/  ISETP.GE.AND P0, PT, R0, c[0x0][0x230], PT ;  /* 0x00008c0000007a0c */ /* 0x000fda0003f06270 */
        /* <DEDUP_REMOVED lines=10> */
[----:B--2---:R-:W-:Y:S01]  /*d310*/  IMAD.WIDE R28, R7, 0x2, R32 ;  /* 0x00000002071c7825 */ /* 0x004fe200078e0220 */
[----:B------:R-:W-:Y:S02]  /*d320*/  LEA.HI.X.SX32 R2, R2, R13, 0x1, P0 ;  /* 0x0000000d02027211 */ /* 0x000fe400000f0eff */
[----:B------:R-:W-:-:S03]  /*d330*/  LEA R4, P0, R5, c[0x0][0x2b0], 0x1 ;  /* 0x0000ac0005047a11 */ /* 0x000fc600078008ff */
[----:B------:R-:W2:Y:S01]  /*d340*/  LDG.E.128 R28, [R28.64+0x80] ;  /* 0x000080061c1c7981 */ /* 0x000ea2000c1e1d00 */
[----:B------:R-:W-:Y:S02]  /*d350*/  LEA.HI.X R5, R5, c[0x0][0x2b4], R2, 0x1, P0 ;  /* 0x0000ad0005057a11 */ /* 0x000fe400000f0c02 */
[----:B------:R-:W-:-:S04]  /*d360*/  IADD3 R9, P0, R0, R3, RZ ;  /* 0x0000000300097210 */ /* 0x000fc80007f1e0ff */
[----:B------:R-:W3:Y:S01]  /*d370*/  LDG.E.128 R4, [R4.64+0x80] ;  /* 0x0000800604047981 */ /* 0x000ee2000c1e1d00 */
[----:B------:R-:W-:Y:S02]  /*d380*/  LEA.HI.X.SX32 R0, R0, R13, 0x1, P0 ;  /* 0x0000000d00007211 */ /* 0x000fe400000f0eff */
[----:B------:R-:W-:-:S04]  /*d390*/  LEA R8, P0, R9, c[0x0][0x2a8], 0x1 ;  /* 0x0000aa0009087a11 */ /* 0x000fc800078008ff */
[----:B------:R-:W-:-:S06]  /*d3a0*/  LEA.HI.X R9, R9, c[0x0][0x2ac], R0, 0x1, P0 ;  /* 0x0000ab0009097a11 */ /* 0x000fcc00000f0c00 */
[----:B------:R-:W4:Y:S01]  /*d3b0*/  LDG.E.128 R8, [R8.64+0x80] ;  /* 0x0000800608087981 */ /* 0x000f22000c1e1d00 */
        /* <DEDUP_REMOVED lines=60> */
.L_x_2334:
[----:B------:R-:W-:Y:S05]  /*d780*/  BSYNC B0 ;  /* 0x0000000000007941 */ /* 0x000fea0003800000 */
.L_x_2333:
[----:B--2---:R2:W5:Y:S01]  /*d790*/  LDG.E.128 R28, [R32.64+0x100] ;  /* 0x00010006201c7981 */ /* 0x004562000c1e1d00 */
[----:B------:R-:W-:Y:S01]  /*d7a0*/  IADD3 R0, R18, 0x80, RZ ;  /* 0x0000008012007810 */ /* 0x000fe20007ffe0ff */
[----:B------:R-:W-:Y:S02]  /*d7b0*/  BSSY B0, `(.L_x_2335) ;  /* 0x0000054000007945 */ /* 0x000fe40003800000 */
[----:B------:R2:W-:Y:S01]  /*d7c0*/  STS.128 [R201+0x2000], R24 ;  /* 0x00200018c9007388 */ /* 0x0005e20000000c00 */
        /* <DEDUP_REMOVED lines=23> */
[----:B-1----:R-:W-:Y:S02]  /*d940*/  HADD2.F32 R33, -RZ, R24.H0_H0 ;  /* 0x20000018ff217230 */ /* 0x002fe40000004100 */
        /* <DEDUP_REMOVED lines=25> */
[----:B-----5:R-:W-:Y:S01]  /*dae0*/  HADD2.F32 R4, -RZ, R29.H0_H0 ;  /* 0x2000001dff047230 */ /* 0x020fe20000004100 */
        /* <DEDUP_REMOVED lines=32> */
.L_x_2336:
[----:B------:R-:W-:Y:S05]  /*dcf0*/  BSYNC B0 ;  /* 0x0000000000007941 */ /* 0x000fea0003800000 */
.L_x_2335:
[----:B-----5:R3:W-:Y:S02]  /*dd00*/  STS.128 [R201+0x4000], R28 ;  /* 0x0040001cc9007388 */ /* 0x0207e40000000c00 */
.L_x_2330:
[----:B------:R-:W-:Y:S05]  /*dd10*/  BSYNC B1 ;  /* 0x0000000000017941 */ /* 0x000fea0003800000 */
.L_x_2329:
[----:B------:R-:W-:Y:S01]  /*dd20*/  IADD3 R0, R146, 0x10, RZ ;  /* 0x0000001092007810 */ /* 0x000fe20007ffe0ff */
[----:B------:R-:W-:Y:S03]  /*dd30*/  BSSY B1, `(.L_x_2337) ;  /* 0x0000110000017945 */ /* 0x000fe60003800000 */
[----:B------:R-:W-:-:S04]  /*dd40*/  ISETP.GE.AND P0, PT, R0, R17, PT ;  /* 0x000000110000720c */ /* 0x000fc80003f06270 */
[----:B------:R-:W-:-:S13]  /*dd50*/  ISETP.LT.OR P0, PT, R58, -0x87, P0 ;  /* 0xffffff793a00780c */ /* 0x000fda0000701670 */
[----:B------:R-:W-:Y:S05]  /*dd60*/  @P0 BRA `(.L_x_2338) ;  /* 0x000010c000000947 */ /* 0x000fea0003800000 */
[----:B--2---:R2:W5:Y:S01]  /*dd70*/  LDG.E.128 R24, [R22.64] ;  /* 0x0000000616187981 */ /* 0x004562000c1e1d00 */
[----:B------:R-:W-:Y:S01]  /*dd80*/  ISETP.GE.AND P0, PT, R18, c[0x0][0x230], PT ;  /* 0x00008c0012007a0c */ /* 0x000fe20003f06270 */
[----:B------:R-:W-:-:S12]  /*dd90*/  BSSY B0, `(.L_x_2339) ;  /* 0x0000054000007945 */ /* 0x000fd80003800000 */
[----:B------:R-:W-:Y:S05]  /*dda0*/  @P0 BRA `(.L_x_2340) ;  /* 0x0000052000000947 */ /* 0x000fea0003800000 */
[-C--:B------:R-:W-:Y:S02]  /*ddb0*/  ISETP.GE.AND P0, PT, R18, R135.reuse, PT ;  /* 0x000000871200720c */ /* 0x080fe40003f06270 */
[----:B------:R-:W-:Y:S02]  /*ddc0*/  MOV R7, R135 ;  /* 0x0000008700077202 */ /* 0x000fe40000000f00 */
[----:B-----5:R-:W-:Y:S02]  /*ddd0*/  MOV R11, RZ ;  /* 0x000000ff000b7202 */ /* 0x020fe40000000f00 */
        /* <DEDUP_REMOVED lines=8> */
[----:B---3--:R-:W-:Y:S01]  /*de60*/  IMAD.WIDE R28, R7, 0x2, R22 ;  /* 0x00000002071c7825 */ /* 0x008fe200078e0216 */
[----:B------:R-:W-:Y:S02]  /*de70*/  LEA.HI.X.SX32 R4, R11, R2, 0x1, P1 ;  /* 0x000000020b047211 */ /* 0x000fe400008f0eff */
[----:B------:R-:W-:-:S03]  /*de80*/  LEA R6, P1, R5, c[0x0][0x2b0], 0x1 ;  /* 0x0000ac0005067a11 */ /* 0x000fc600078208ff */
[----:B------:R-:W3:Y:S01]  /*de90*/  LDG.E.128 R28, [R28.64] ;  /* 0x000000061c1c7981 */ /* 0x000ee2000c1e1d00 */
[----:B------:R-:W-:Y:S02]  /*dea0*/  LEA.HI.X R7, R5, c[0x0][0x2b4], R4, 0x1, P1 ;  /* 0x0000ad0005077a11 */ /* 0x000fe400008f0c04 */
[----:B------:R-:W-:-:S04]  /*deb0*/  IADD3 R8, P1, R9, R8, RZ ;  /* 0x0000000809087210 */ /* 0x000fc80007f3e0ff */
[----:B------:R-:W4:Y:S01]  /*dec0*/  LDG.E.128 R4, [R6.64] ;  /* 0x0000000606047981 */ /* 0x000f22000c1e1d00 */
[----:B------:R-:W-:Y:S02]  /*ded0*/  LEA.HI.X.SX32 R9, R9, R2, 0x1, P1 ;  /* 0x0000000209097211 */ /* 0x000fe400008f0eff */
[----:B------:R-:W-:-:S04]  /*dee0*/  LEA R10, P1, R8, c[0x0][0x2a8], 0x1 ;  /* 0x0000aa00080a7a11 */ /* 0x000fc800078208ff */
[----:B------:R-:W-:-:S06]  /*def0*/  LEA.HI.X R11, R8, c[0x0][0x2ac], R9, 0x1, P1 ;  /* 0x0000ab00080b7a11 */ /* 0x000fcc00008f0c09 */
[----:B--2---:R-:W2:Y:S01]  /*df00*/  LDG.E.128 R8, [R10.64] ;  /* 0x000000060a087981 */ /* 0x004ea2000c1e1d00 */
[----:B-1-3--:R-:W-:Y:S02]  /*df10*/  HADD2.F32 R33, -RZ, R28.H0_H0 ;  /* 0x2000001cff217230 */ /* 0x00afe40000004100 */
        /* <DEDUP_REMOVED lines=14> */
[----:B------:R-:W-:Y:S01]  /*e000*/  HADD2.F32 R4, -RZ, R30.H0_H0 ;  /* 0x2000001eff047230 */ /* 0x000fe20000004100 */
[----:B------:R-:W-:Y:S02]  /*e010*/  @!P0 FADD.FTZ R5, -R5, -RZ ;  /* 0x800000ff05058221 */ /* 0x000fe40000010100 */
[----:B------:R-:W-:Y:S01]  /*e020*/  @!P0 FADD.FTZ R7, -R7, -RZ ;  /* 0x800000ff07078221 */ /* 0x000fe20000010100 */
[----:B------:R-:W-:Y:S01]  /*e030*/  HADD2.F32 R29, -RZ, R29.H1_H1 ;  /* 0x3000001dff1d7230 */ /* 0x000fe20000004100 */
[----:B------:R-:W-:Y:S01]  /*e040*/  @!P0 FADD.FTZ R16, -R16, -RZ ;  /* 0x800000ff10108221 */ /* 0x000fe20000010100 */
[----:B------:R-:W-:Y:S01]  /*e050*/  HADD2.F32 R37, -RZ, R28.H1_H1 ;  /* 0x3000001cff257230 */ /* 0x000fe20000004100 */
[----:B------:R-:W-:Y:S01]  /*e060*/  FMUL.FTZ R5, R4, R5 ;  /* 0x0000000504057220 */ /* 0x000fe20000410000 */
[----:B--2---:R-:W-:Y:S01]  /*e070*/  HADD2.F32 R4, -RZ, R8.H0_H0 ;  /* 0x20000008ff047230 */ /* 0x004fe20000004100 */
[----:B------:R-:W-:Y:S01]  /*e080*/  FMUL.FTZ R7, R2, R7 ;  /* 0x0000000702077220 */ /* 0x000fe20000410000 */
[----:B------:R-:W-:Y:S01]  /*e090*/  HADD2.F32 R2, -RZ, R24.H0_H0 ;  /* 0x20000018ff027230 */ /* 0x000fe20000004100 */
[----:B------:R-:W-:Y:S01]  /*e0a0*/  @!P0 FADD.FTZ R12, -R12, -RZ ;  /* 0x800000ff0c0c8221 */ /* 0x000fe20000010100 */
[----:B------:R-:W-:Y:S01]  /*e0b0*/  HADD2.F32 R41, -RZ, R30.H1_H1 ;  /* 0x3000001eff297230 */ /* 0x000fe20000004100 */
[----:B------:R-:W-:Y:S01]  /*e0c0*/  FMUL.FTZ R29, R29, R16 ;  /* 0x000000101d1d7220 */ /* 0x000fe20000410000 */
[----:B------:R-:W-:Y:S01]  /*e0d0*/  HADD2.F32 R39, -RZ, R31.H0_H0 ;  /* 0x2000001fff277230 */ /* 0x000fe20000004100 */
[----:B------:R-:W-:Y:S01]  /*e0e0*/  @!P0 FADD.FTZ R32, -R32, -RZ ;  /* 0x800000ff20208221 */ /* 0x000fe20000010100 */
[----:B------:R-:W-:Y:S01]  /*e0f0*/  HADD2.F32 R16, -RZ, R8.H1_H1 ;  /* 0x30000008ff107230 */ /* 0x000fe20000004100 */
[----:B------:R-:W-:Y:S01]  /*e100*/  @!P0 FADD.FTZ R6, -R6, -RZ ;  /* 0x800000ff06068221 */ /* 0x000fe20000010100 */
[--C-:B------:R-:W-:Y:S01]  /*e110*/  HADD2.F32 R8, -RZ, R9.reuse.H0_H0 ;  /* 0x20000009ff087230 */ /* 0x100fe20000004100 */
[----:B------:R-:W-:Y:S01]  /*e120*/  FMUL.FTZ R37, R37, R12 ;  /* 0x0000000c25257220 */ /* 0x000fe20000410000 */
[----:B------:R-:W-:Y:S01]  /*e130*/  HADD2.F32 R30, -RZ, R9.H1_H1 ;  /* 0x30000009ff1e7230 */ /* 0x000fe20000004100 */
[----:B------:R-:W-:Y:S01]  /*e140*/  FFMA.FTZ R2, R2, R4, R33 ;  /* 0x0000000402027223 */ /* 0x000fe20000010021 */
[----:B------:R-:W-:-:S02]  /*e150*/  HADD2.F32 R28, -RZ, R10.H0_H0 ;  /* 0x2000000aff1c7230 */ /* 0x000fc40000004100 */
[----:B------:R-:W-:Y:S02]  /*e160*/  HADD2.F32 R31, -RZ, R10.H1_H1 ;  /* 0x3000000aff1f7230 */ /* 0x000fe40000004100 */
[--C-:B------:R-:W-:Y:S02]  /*e170*/  HADD2.F32 R9, -RZ, R11.reuse.H0_H0 ;  /* 0x2000000bff097230 */ /* 0x100fe40000004100 */
[----:B------:R-:W-:Y:S02]  /*e180*/  HADD2.F32 R10, -RZ, R11.H1_H1 ;  /* 0x3000000bff0a7230 */ /* 0x000fe40000004100 */
[----:B------:R-:W-:Y:S02]  /*e190*/  HADD2.F32 R12, -RZ, R25.H0_H0 ;  /* 0x20000019ff0c7230 */ /* 0x000fe40000004100 */
[----:B------:R-:W-:Y:S02]  /*e1a0*/  HADD2.F32 R4, -RZ, R26.H0_H0 ;  /* 0x2000001aff047230 */ /* 0x000fe40000004100 */
[----:B------:R-:W-:Y:S01]  /*e1b0*/  HADD2.F32 R11, -RZ, R27.H0_H0 ;  /* 0x2000001bff0b7230 */ /* 0x000fe20000004100 */
[----:B------:R-:W-:Y:S01]  /*e1c0*/  FMUL.FTZ R32, R41, R32 ;  /* 0x0000002029207220 */ /* 0x000fe20000410000 */
[----:B------:R-:W-:Y:S01]  /*e1d0*/  HADD2.F32 R24, -RZ, R24.H1_H1 ;  /* 0x30000018ff187230 */ /* 0x000fe20000004100 */
[----:B------:R-:W-:Y:S01]  /*e1e0*/  FMUL.FTZ R6, R39, R6 ;  /* 0x0000000627067220 */ /* 0x000fe20000410000 */
        /* <DEDUP_REMOVED lines=14> */
.L_x_2340:
[----:B------:R-:W-:Y:S05]  /*e2d0*/  BSYNC B0 ;  /* 0x0000000000007941 */ /* 0x000fea0003800000 */
.L_x_2339:
[----:B---3--:R3:W5:Y:S01]  /*e2e0*/  LDG.E.128 R28, [R22.64+0x80] ;  /* 0x00008006161c7981 */ /* 0x008762000c1e1d00 */
[----:B------:R-:W-:Y:S01]  /*e2f0*/  IADD3 R2, R18, 0x40, RZ ;  /* 0x0000004012027810 */ /* 0x000fe20007ffe0ff */
[----:B------:R-:W-:Y:S02]  /*e300*/  BSSY B0, `(.L_x_2341) ;  /* 0x0000057000007945 */ /* 0x000fe40003800000 */
[----:B-----5:R3:W-:Y:S01]  /*e310*/  STS.128 [R201+0x800], R24 ;  /* 0x00080018c9007388 */ /* 0x0207e20000000c00 */
[----:B------:R-:W-:-:S13]  /*e320*/  ISETP.GE.AND P0, PT, R2, c[0x0][0x230], PT ;  /* 0x00008c0002007a0c */ /* 0x000fda0003f06270 */
        /* <DEDUP_REMOVED lines=16> */
[----:B------:R-:W3:Y:S01]  /*e430*/  LDG.E.128 R24, [R24.64+0x80] ;  /* 0x0000800618187981 */ /* 0x000ee2000c1e1d00 */
[----:B------:R-:W-:Y:S02]  /*e440*/  LEA.HI.X R7, R5, c[0x0][0x2b4], R4, 0x1, P1 ;  /* 0x0000ad0005077a11 */ /* 0x000fe400008f0c04 */
[----:B------:R-:W-:-:S04]  /*e450*/  IADD3 R8, P1, R9, R8, RZ ;  /* 0x0000000809087210 */ /* 0x000fc80007f3e0ff */
[----:B------:R-:W4:Y:S01]  /*e460*/  LDG.E.128 R4, [R6.64] ;  /* 0x0000000606047981 */ /* 0x000f22000c1e1d00 */
[----:B------:R-:W-:Y:S02]  /*e470*/  LEA.HI.X.SX32 R9, R9, R2, 0x1, P1 ;  /* 0x0000000209097211 */ /* 0x000fe400008f0eff */
[----:B------:R-:W-:-:S04]  /*e480*/  LEA R10, P1, R8, c[0x0][0x2a8], 0x1 ;  /* 0x0000aa00080a7a11 */ /* 0x000fc800078208ff */
[----:B------:R-:W-:-:S06]  /*e490*/  LEA.HI.X R11, R8, c[0x0][0x2ac], R9, 0x1, P1 ;  /* 0x0000ab00080b7a11 */ /* 0x000fcc00008f0c09 */
[----:B------:R-:W5:Y:S01]  /*e4a0*/  LDG.E.128 R8, [R10.64] ;  /* 0x000000060a087981 */ /* 0x000f62000c1e1d00 */
        /* <DEDUP_REMOVED lines=22> */
[----:B-----5:R-:W-:Y:S01]  /*e610*/  HADD2.F32 R4, -RZ, R8.H0_H0 ;  /* 0x20000008ff047230 */ /* 0x020fe20000004100 */
        /* <DEDUP_REMOVED lines=37> */
.L_x_2342:
[----:B------:R-:W-:Y:S05]  /*e870*/  BSYNC B0 ;  /* 0x0000000000007941 */ /* 0x000fea0003800000 */
.L_x_2341:
[----:B---3--:R3:W5:Y:S01]  /*e880*/  LDG.E.128 R24, [R22.64+0x100] ;  /* 0x0001000616187981 */ /* 0x008762000c1e1d00 */
[----:B------:R-:W-:Y:S01]  /*e890*/  IADD3 R2, R18, 0x80, RZ ;  /* 0x0000008012027810 */ /* 0x000fe20007ffe0ff */
[----:B------:R-:W-:Y:S02]  /*e8a0*/  BSSY B0, `(.L_x_2343) ;  /* 0x0000057000007945 */ /* 0x000fe40003800000 */
[----:B------:R3:W-:Y:S01]  /*e8b0*/  STS.128 [R201+0x2800], R28 ;  /* 0x0028001cc9007388 */ /* 0x0007e20000000c00 */
        /* <DEDUP_REMOVED lines=24> */
[----:B--2---:R-:W2:Y:S01]  /*ea40*/  LDG.E.128 R8, [R8.64] ;  /* 0x0000000608087981 */ /* 0x004ea2000c1e1d00 */
[----:B---3--:R-:W-:Y:S02]  /*ea50*/  HADD2.F32 R23, -RZ, R28.H0_H0 ;  /* 0x2000001cff177230 */ /* 0x008fe40000004100 */
[----:B-1----:R-:W-:Y:S02]  /*ea60*/  HADD2.F32 R33, -RZ, R29.H0_H0 ;  /* 0x2000001dff217230 */ /* 0x002fe40000004100 */
        /* <DEDUP_REMOVED lines=22> */
[----:B-----5:R-:W-:Y:S01]  /*ebd0*/  HADD2.F32 R2, -RZ, R24.H0_H0 ;  /* 0x20000018ff027230 */ /* 0x020fe20000004100 */
        /* <DEDUP_REMOVED lines=35> */
.L_x_2344:
[----:B------:R-:W-:Y:S05]  /*ee10*/  BSYNC B0 ;  /* 0x0000000000007941 */ /* 0x000fea0003800000 */
.L_x_2343:
[----:B-----5:R4:W-:Y:S02]  /*ee20*/  STS.128 [R201+0x4800], R24 ;  /* 0x00480018c9007388 */ /* 0x0209e40000000c00 */
.L_x_2338:
[----:B------:R-:W-:Y:S05]  /*ee30*/  BSYNC B1 ;  /* 0x0000000000017941 */ /* 0x000fea0003800000 */
.L_x_2337:
[----:B------:R-:W-:Y:S01]  /*ee40*/  IADD3 R2, R146, 0x20, RZ ;  /* 0x0000002092027810 */ /* 0x000fe20007ffe0ff */
[----:B------:R-:W-:Y:S03]  /*ee50*/  BSSY B1, `(.L_x_2345) ;  /* 0x0000111000017945 */ /* 0x000fe60003800000 */
[----:B------:R-:W-:-:S04]  /*ee60*/  ISETP.GE.AND P0, PT, R2, R17, PT ;  /* 0x000000110200720c */ /* 0x000fc80003f06270 */
[----:B------:R-:W-:-:S13]  /*ee70*/  ISETP.LT.OR P0, PT, R58, -0x107, P0 ;  /* 0xfffffef93a00780c */ /* 0x000fda0000701670 */
        /* <DEDUP_REMOVED lines=16> */
[----:B---3--:R-:W-:Y:S01]  /*ef80*/  IMAD.WIDE R28, R7, 0x2, R20 ;  /* 0x00000002071c7825 */ /* 0x008fe200078e0214 */
[----:B------:R-:W-:-:S02]  /*ef90*/  @P0 IADD3 R10, -R135, RZ, RZ ;  /* 0x000000ff870a0210 */ /* 0x000fc40007ffe1ff */
[----:B------:R-:W-:Y:S02]  /*efa0*/  LEA.HI.X.SX32 R4, R4, R8, 0x1, P1 ;  /* 0x0000000804047211 */ /* 0x000fe400008f0eff */
[C---:B------:R-:W-:Y:S01]  /*efb0*/  LEA R6, P1, R5.reuse, c[0x0][0x2b0], 0x1 ;  /* 0x0000ac0005067a11 */ /* 0x040fe200078208ff */
[----:B------:R-:W3:Y:S03]  /*efc0*/  LDG.E.128 R28, [R28.64] ;  /* 0x000000061c1c7981 */ /* 0x000ee6000c1e1d00 */
[----:B------:R-:W-:Y:S02]  /*efd0*/  LEA.HI.X R7, R5, c[0x0][0x2b4], R4, 0x1, P1 ;  /* 0x0000ad0005077a11 */ /* 0x000fe400008f0c04 */
[----:B------:R-:W-:-:S04]  /*efe0*/  IADD3 R9, P1, R10, R9, RZ ;  /* 0x000000090a097210 */ /* 0x000fc80007f3e0ff */
[----:B------:R-:W4:Y:S01]  /*eff0*/  LDG.E.128 R4, [R6.64] ;  /* 0x0000000606047981 */ /* 0x000f22000c1e1d00 */
[----:B------:R-:W-:Y:S02]  /*f000*/  LEA.HI.X.SX32 R8, R10, R8, 0x1, P1 ;  /* 0x000000080a087211 */ /* 0x000fe400008f0eff */
[----:B------:R-:W-:-:S04]  /*f010*/  LEA R10, P1, R9, c[0x0][0x2a8], 0x1 ;  /* 0x0000aa00090a7a11 */ /* 0x000fc800078208ff */
[----:B-----5:R-:W-:-:S06]  /*f020*/  LEA.HI.X R11, R9, c[0x0][0x2ac], R8, 0x1, P1 ;  /* 0x0000ab00090b7a11 */ /* 0x020fcc00008f0c08 */
        /* <DEDUP_REMOVED lines=14> */
[--C-:B------:R-:W-:Y:S01]  /*f110*/  HADD2.F32 R12, -RZ, R30.reuse.H0_H0 ;  /* 0x2000001eff0c7230 */ /* 0x100fe20000004100 */
[----:B------:R-:W-:Y:S01]  /*f120*/  FMUL.FTZ R35, R35, R4 ;  /* 0x0000000423237220 */ /* 0x000fe20000410000 */
[----:B------:R-:W-:Y:S01]  /*f130*/  HADD2.F32 R4, -RZ, R31.H1_H1 ;  /* 0x3000001fff047230 */ /* 0x000fe20000004100 */
[----:B------:R-:W-:Y:S02]  /*f140*/  @!P0 FADD.FTZ R5, -R5, -RZ ;  /* 0x800000ff05058221 */ /* 0x000fe40000010100 */
[----:B------:R-:W-:Y:S01]  /*f150*/  @!P0 FADD.FTZ R7, -R7, -RZ ;  /* 0x800000ff07078221 */ /* 0x000fe20000010100 */
[----:B------:R-:W-:Y:S01]  /*f160*/  HADD2.F32 R29, -RZ, R29.H1_H1 ;  /* 0x3000001dff1d7230 */ /* 0x000fe20000004100 */
        /* <DEDUP_REMOVED lines=9> */
[----:B------:R-:W-:Y:S01]  /*f200*/  HADD2.F32 R39, -RZ, R31.H0_H0 ;  /* 0x2000001fff277230 */ /* 0x000fe20000004100 */
[----:B------:R-:W-:Y:S01]  /*f210*/  FMUL.FTZ R29, R29, R22 ;  /* 0x000000161d1d7220 */ /* 0x000fe20000410000 */
[----:B------:R-:W-:Y:S01]  /*f220*/  HADD2.F32 R22, -RZ, R8.H1_H1 ;  /* 0x30000008ff167230 */ /* 0x000fe20000004100 */
[----:B------:R-:W-:Y:S01]  /*f230*/  FMUL.FTZ R23, R30, R23 ;  /* 0x000000171e177220 */ /* 0x000fe20000410000 */
[--C-:B------:R-:W-:Y:S01]  /*f240*/  HADD2.F32 R8, -RZ, R9.reuse.H0_H0 ;  /* 0x20000009ff087230 */ /* 0x100fe20000004100 */
[----:B------:R-:W-:Y:S01]  /*f250*/  @!P0 FADD.FTZ R6, -R6, -RZ ;  /* 0x800000ff06068221 */ /* 0x000fe20000010100 */
[----:B------:R-:W-:Y:S01]  /*f260*/  HADD2.F32 R30, -RZ, R9.H1_H1 ;  /* 0x30000009ff1e7230 */ /* 0x000fe20000004100 */
[----:B------:R-:W-:Y:S01]  /*f270*/  FMUL.FTZ R37, R37, R16 ;  /* 0x0000001025257220 */ /* 0x000fe20000410000 */
[--C-:B------:R-:W-:Y:S01]  /*f280*/  HADD2.F32 R9, -RZ, R11.reuse.H0_H0 ;  /* 0x2000000bff097230 */ /* 0x100fe20000004100 */
[----:B------:R-:W-:Y:S01]  /*f290*/  FFMA.FTZ R4, R4, R12, R33 ;  /* 0x0000000c04047223 */ /* 0x000fe20000010021 */
[----:B------:R-:W-:-:S02]  /*f2a0*/  HADD2.F32 R32, -RZ, R11.H1_H1 ;  /* 0x3000000bff207230 */ /* 0x000fc40000004100 */
[----:B------:R-:W-:Y:S02]  /*f2b0*/  HADD2.F32 R16, -RZ, R25.H0_H0 ;  /* 0x20000019ff107230 */ /* 0x000fe40000004100 */
[----:B------:R-:W-:Y:S02]  /*f2c0*/  HADD2.F32 R28, -RZ, R10.H0_H0 ;  /* 0x2000000aff1c7230 */ /* 0x000fe40000004100 */
[----:B------:R-:W-:Y:S02]  /*f2d0*/  HADD2.F32 R11, -RZ, R26.H0_H0 ;  /* 0x2000001aff0b7230 */ /* 0x000fe40000004100 */
[----:B------:R-:W-:Y:S01]  /*f2e0*/  HADD2.F32 R12, -RZ, R27.H0_H0 ;  /* 0x2000001bff0c7230 */ /* 0x000fe20000004100 */
[----:B------:R-:W-:Y:S01]  /*f2f0*/  FMUL.FTZ R6, R39, R6 ;  /* 0x0000000627067220 */ /* 0x000fe20000410000 */
[----:B------:R-:W-:Y:S02]  /*f300*/  HADD2.F32 R24, -RZ, R24.H1_H1 ;  /* 0x30000018ff187230 */ /* 0x000fe40000004100 */
        /* <DEDUP_REMOVED lines=15> */
.L_x_2348:
[----:B------:R-:W-:Y:S05]  /*f400*/  BSYNC B0 ;  /* 0x0000000000007941 */ /* 0x000fea0003800000 */
.L_x_2347:
        /* <DEDUP_REMOVED lines=21> */
[----:B------:R-:W3:Y:S03]  /*f560*/  LDG.E.128 R24, [R24.64+0x80] ;  /* 0x0000800618187981 */ /* 0x000ee6000c1e1d00 */
        /* <DEDUP_REMOVED lines=67> */
.L_x_2350:
[----:B------:R-:W-:Y:S05]  /*f9a0*/  BSYNC B0 ;  /* 0x0000000000007941 */ /* 0x000fea0003800000 */
.L_x_2349:
        /* <DEDUP_REMOVED lines=17> */
[----:B--23--:R-:W-:Y:S01]  /*fac0*/  IMAD.WIDE R20, R7, 0x2, R20 ;  /* 0x0000000207147825 */ /* 0x00cfe200078e0214 */
[----:B------:R-:W-:-:S02]  /*fad0*/  @P0 IADD3 R10, -R135, RZ, RZ ;  /* 0x000000ff870a0210 */ /* 0x000fc40007ffe1ff */
[----:B------:R-:W-:Y:S02]  /*fae0*/  LEA.HI.X.SX32 R4, R4, R8, 0x1, P1 ;  /* 0x0000000804047211 */ /* 0x000fe400008f0eff */
[C---:B------:R-:W-:Y:S01]  /*faf0*/  LEA R6, P1, R5.reuse, c[0x0][0x2b0], 0x1 ;  /* 0x0000ac0005067a11 */ /* 0x040fe200078208ff */
[----:B------:R-:W2:Y:S03]  /*fb00*/  LDG.E.128 R20, [R20.64+0x100] ;  /* 0x0001000614147981 */ /* 0x000ea6000c1e1d00 */
[----:B------:R-:W-:Y:S02]  /*fb10*/  LEA.HI.X R7, R5, c[0x0][0x2b4], R4, 0x1, P1 ;  /* 0x0000ad0005077a11 */ /* 0x000fe400008f0c04 */
[----:B------:R-:W-:-:S04]  /*fb20*/  IADD3 R9, P1, R10, R9, RZ ;  /* 0x000000090a097210 */ /* 0x000fc80007f3e0ff */
[----:B------:R-:W3:Y:S01]  /*fb30*/  LDG.E.128 R4, [R6.64] ;  /* 0x0000000606047981 */ /* 0x000ee2000c1e1d00 */
[----:B------:R-:W-:Y:S02]  /*fb40*/  LEA.HI.X.SX32 R8, R10, R8, 0x1, P1 ;  /* 0x000000080a087211 */ /* 0x000fe400008f0eff */
[----:B------:R-:W-:-:S04]  /*fb50*/  LEA R10, P1, R9, c[0x0][0x2a8], 0x1 ;  /* 0x0000aa00090a7a11 */ /* 0x000fc800078208ff */
[----:B------:R-:W-:-:S06]  /*fb60*/  LEA.HI.X R11, R9, c[0x0][0x2ac], R8, 0x1, P1 ;  /* 0x0000ab00090b7a11 */ /* 0x000fcc00008f0c08 */
[----:B------:R-:W4:Y:S01]  /*fb70*/  LDG.E.128 R8, [R10.64] ;  /* 0x000000060a087981 */ /* 0x000f22000c1e1d00 */
[----:B--2---:R-:W-:Y:S02]  /*fb80*/  HADD2.F32 R31, -RZ, R20.H0_H0 ;  /* 0x20000014ff1f7230 */ /* 0x004fe40000004100 */
[----:B-1----:R-:W-:Y:S02]  /*fb90*/  HADD2.F32 R33, -RZ, R21.H0_H0 ;  /* 0x20000015ff217230 */ /* 0x002fe40000004100 */
        /* <DEDUP_REMOVED lines=11> */
[----:B------:R-:W-:Y:S01]  /*fc50*/  HADD2.F32 R12, -RZ, R22.H0_H0 ;  /* 0x20000016ff0c7230 */ /* 0x000fe20000004100 */
[----:B------:R-:W-:Y:S01]  /*fc60*/  FMUL.FTZ R33, R33, R4 ;  /* 0x0000000421217220 */ /* 0x000fe20000410000 */
[----:B------:R-:W-:Y:S01]  /*fc70*/  HADD2.F32 R4, -RZ, R23.H1_H1 ;  /* 0x30000017ff047230 */ /* 0x000fe20000004100 */
[----:B------:R-:W-:Y:S02]  /*fc80*/  @!P0 FADD.FTZ R5, -R5, -RZ ;  /* 0x800000ff05058221 */ /* 0x000fe40000010100 */
[----:B------:R-:W-:Y:S01]  /*fc90*/  @!P0 FADD.FTZ R7, -R7, -RZ ;  /* 0x800000ff07078221 */ /* 0x000fe20000010100 */
[----:B------:R-:W-:Y:S01]  /*fca0*/  HADD2.F32 R21, -RZ, R21.H1_H1 ;  /* 0x30000015ff157230 */ /* 0x000fe20000004100 */
[----:B------:R-:W-:Y:S01]  /*fcb0*/  @!P0 FADD.FTZ R28, -R28, -RZ ;  /* 0x800000ff1c1c8221 */ /* 0x000fe20000010100 */
[----:B------:R-:W-:Y:S01]  /*fcc0*/  HADD2.F32 R35, -RZ, R20.H1_H1 ;  /* 0x30000014ff237230 */ /* 0x000fe20000004100 */
[----:B------:R-:W-:Y:S01]  /*fcd0*/  FMUL.FTZ R5, R12, R5 ;  /* 0x000000050c057220 */ /* 0x000fe20000410000 */
[----:B------:R-:W-:Y:S01]  /*fce0*/  HADD2.F32 R22, -RZ, R22.H1_H1 ;  /* 0x30000016ff167230 */ /* 0x000fe20000004100 */
[----:B------:R-:W-:Y:S01]  /*fcf0*/  FMUL.FTZ R7, R4, R7 ;  /* 0x0000000704077220 */ /* 0x000fe20000410000 */
[----:B-----5:R-:W-:Y:S01]  /*fd00*/  HADD2.F32 R4, -RZ, R24.H0_H0 ;  /* 0x20000018ff047230 */ /* 0x020fe20000004100 */
[----:B------:R-:W-:Y:S01]  /*fd10*/  @!P0 FADD.FTZ R16, -R16, -RZ ;  /* 0x800000ff10108221 */ /* 0x000fe20000010100 */
[--C-:B----4-:R-:W-:Y:S01]  /*fd20*/  HADD2.F32 R12, -RZ, R8.reuse.H0_H0 ;  /* 0x20000008ff0c7230 */ /* 0x110fe20000004100 */
[----:B------:R-:W-:Y:S01]  /*fd30*/  @!P0 FADD.FTZ R29, -R29, -RZ ;  /* 0x800000ff1d1d8221 */ /* 0x000fe20000010100 */
[----:B------:R-:W-:Y:S01]  /*fd40*/  HADD2.F32 R37, -RZ, R23.H0_H0 ;  /* 0x20000017ff257230 */ /* 0x000fe20000004100 */
[----:B------:R-:W-:Y:S01]  /*fd50*/  FMUL.FTZ R21, R21, R28 ;  /* 0x0000001c15157220 */ /* 0x000fe20000410000 */
[----:B------:R-:W-:Y:S01]  /*fd60*/  HADD2.F32 R20, -RZ, R8.H1_H1 ;  /* 0x30000008ff147230 */ /* 0x000fe20000004100 */
[----:B------:R-:W-:Y:S01]  /*fd70*/  @!P0 FADD.FTZ R6, -R6, -RZ ;  /* 0x800000ff06068221 */ /* 0x000fe20000010100 */
[--C-:B------:R-:W-:Y:S01]  /*fd80*/  HADD2.F32 R8, -RZ, R9.reuse.H0_H0 ;  /* 0x20000009ff087230 */ /* 0x100fe20000004100 */
[----:B------:R-:W-:Y:S01]  /*fd90*/  FMUL.FTZ R35, R35, R16 ;  /* 0x0000001023237220 */ /* 0x000fe20000410000 */
        /* <DEDUP_REMOVED lines=26> */
.L_x_2352:
[----:B------:R-:W-:Y:S05]  /*ff40*/  BSYNC B0 ;  /* 0x0000000000007941 */ /* 0x000fea0003800000 */
.L_x_2351:
[----:B-----5:R4:W-:Y:S02]  /*ff50*/  STS.128 [R201+0x5000], R24 ;  /* 0x00500018c9007388 */ /* 0x0209e40000000c00 */
.L_x_2346:
[----:B------:R-:W-:Y:S05]  /*ff60*/  BSYNC B1 ;  /* 0x0000000000017941 */ /* 0x000fea0003800000 */
.L_x_2345:
[----:B------:R-:W-:-:S04]  /*ff70*/  IADD3 R12, R146, 0x30, RZ ;  /* 0x00000030920c7810 */ /* 0x000fc80007ffe0ff */
[----:B------:R-:W-:-:S04]  /*ff80*/  ISETP.GE.AND P0, PT, R12, R17, PT ;  /* 0x000000110c00720c */ /* 0x000fc80003f06270 */
[----:B------:R-:W-:-:S13]  /*ff90*/  ISETP.LT.OR P0, PT, R58, -0x187, P0 ;  /* 0xfffffe793a00780c */ /* 0x000fda0000701670 */
[----:B------:R-:W-:Y:S05]  /*ffa0*/  @P0 BRA `(.L_x_2322) ;  /* 0x000013c000000947 */ /* 0x000fea0003800000 */
[----:B--23--:R2:W5:Y:S01]  /*ffb0*/  LDG.E.128 R20, [R14.64] ;  /* 0x000000060e147981 */ /* 0x00c562000c1e1d00 */
        /* <DEDUP_REMOVED lines=16> */
[----:B------:R-:W3:Y:S03]  /*100c0*/  LDG.E.128 R24, [R24.64] ;  /* 0x0000000618187981 */ /* 0x000ee6000c1e1d00 */
[----:B------:R-:W-:Y:S02]  /*100d0*/  LEA.HI.X.SX32 R4, R4, R8, 0x1, P1 ;  /* 0x0000000804047211 */ /* 0x000fe400008f0eff */
[----:B------:R-:W-:-:S04]  /*100e0*/  LEA R6, P1, R5, c[0x0][0x2b0], 0x1 ;  /* 0x0000ac0005067a11 */ /* 0x000fc800078208ff */
[----:B------:R-:W-:Y:S02]  /*100f0*/  LEA.HI.X R7, R5, c[0x0][0x2b4], R4, 0x1, P1 ;  /* 0x0000ad0005077a11 */ /* 0x000fe400008f0c04 */
[----:B------:R-:W-:-:S04]  /*10100*/  IADD3 R9, P1, R10, R9, RZ ;  /* 0x000000090a097210 */ /* 0x000fc80007f3e0ff */
[----:B------:R-:W4:Y:S01]  /*10110*/  LDG.E.128 R4, [R6.64] ;  /* 0x0000000606047981 */ /* 0x000f22000c1e1d00 */
[----:B------:R-:W-:Y:S02]  /*10120*/  LEA.HI.X.SX32 R8, R10, R8, 0x1, P1 ;  /* 0x000000080a087211 */ /* 0x000fe400008f0eff */
[----:B------:R-:W-:-:S04]  /*10130*/  LEA R10, P1, R9, c[0x0][0x2a8], 0x1 ;  /* 0x0000aa00090a7a11 */ /* 0x000fc800078208ff */
[----:B-----5:R-:W-:-:S06]  /*10140*/  LEA.HI.X R11, R9, c[0x0][0x2ac], R8, 0x1, P1 ;  /* 0x0000ab00090b7a11 */ /* 0x020fcc00008f0c08 */
[----:B--2---:R-:W2:Y:S01]  /*10150*/  LDG.E.128 R8, [R10.64] ;  /* 0x000000060a087981 */ /* 0x004ea2000c1e1d00 */
[--C-:B---3--:R-:W-:Y:S02]  /*10160*/  HADD2.F32 R31, -RZ, R24.reuse.H0_H0 ;  /* 0x20000018ff1f7230 */ /* 0x108fe40000004100 */
[----:B-1----:R-:W-:Y:S02]  /*10170*/  HADD2.F32 R33, -RZ, R25.H0_H0 ;  /* 0x20000019ff217230 */ /* 0x002fe40000004100 */
[----:B------:R-:W-:Y:S02]  /*10180*/  HADD2.F32 R24, -RZ, R24.H1_H1 ;  /* 0x30000018ff187230 */ /* 0x000fe40000004100 */
[--C-:B----4-:R-:W-:Y:S02]  /*10190*/  HADD2.F32 R16, -RZ, R4.reuse.H0_H0 ;  /* 0x20000004ff107230 */ /* 0x110fe40000004100 */
[----:B------:R-:W-:Y:S02]  /*101a0*/  HADD2.F32 R17, -RZ, R4.H1_H1 ;  /* 0x30000004ff117230 */ /* 0x000fe40000004100 */
[----:B------:R-:W-:-:S02]  /*101b0*/  HADD2.F32 R4, -RZ, R5.H0_H0 ;  /* 0x20000005ff047230 */ /* 0x000fc40000004100 */
[----:B------:R-:W-:Y:S01]  /*101c0*/  HADD2.F32 R28, -RZ, R5.H1_H1 ;  /* 0x30000005ff1c7230 */ /* 0x000fe20000004100 */
[----:B------:R-:W-:Y:S01]  /*101d0*/  @!P0 FADD.FTZ R16, -R16, -RZ ;  /* 0x800000ff10108221 */ /* 0x000fe20000010100 */
[--C-:B------:R-:W-:Y:S01]  /*101e0*/  HADD2.F32 R5, -RZ, R6.reuse.H0_H0 ;  /* 0x20000006ff057230 */ /* 0x100fe20000004100 */
[----:B------:R-:W-:Y:S01]  /*101f0*/  @!P0 FADD.FTZ R4, -R4, -RZ ;  /* 0x800000ff04048221 */ /* 0x000fe20000010100 */
[----:B------:R-:W-:Y:S02]  /*10200*/  HADD2.F32 R29, -RZ, R6.H1_H1 ;  /* 0x30000006ff1d7230 */ /* 0x000fe40000004100 */
[--C-:B------:R-:W-:Y:S02]  /*10210*/  HADD2.F32 R6, -RZ, R7.reuse.H0_H0 ;  /* 0x20000007ff067230 */ /* 0x100fe40000004100 */
[----:B------:R-:W-:Y:S01]  /*10220*/  HADD2.F32 R7, -RZ, R7.H1_H1 ;  /* 0x30000007ff077230 */ /* 0x000fe20000004100 */
[----:B------:R-:W-:Y:S01]  /*10230*/  FMUL.FTZ R31, R31, R16 ;  /* 0x000000101f1f7220 */ /* 0x000fe20000410000 */
[----:B------:R-:W-:Y:S01]  /*10240*/  HADD2.F32 R16, -RZ, R26.H0_H0 ;  /* 0x2000001aff107230 */ /* 0x000fe20000004100 */
[----:B------:R-:W-:Y:S01]  /*10250*/  FMUL.FTZ R33, R33, R4 ;  /* 0x0000000421217220 */ /* 0x000fe20000410000 */
[----:B------:R-:W-:Y:S01]  /*10260*/  HADD2.F32 R4, -RZ, R27.H1_H1 ;  /* 0x3000001bff047230 */ /* 0x000fe20000004100 */
[----:B------:R-:W-:-:S02]  /*10270*/  @!P0 FADD.FTZ R17, -R17, -RZ ;  /* 0x800000ff11118221 */ /* 0x000fc40000010100 */
        /* <DEDUP_REMOVED lines=8> */
[----:B--2---:R-:W-:Y:S01]  /*10300*/  HADD2.F32 R16, -RZ, R8.H0_H0 ;  /* 0x20000008ff107230 */ /* 0x004fe20000004100 */
[----:B------:R-:W-:Y:S01]  /*10310*/  FMUL.FTZ R7, R4, R7 ;  /* 0x0000000704077220 */ /* 0x000fe20000410000 */
[----:B------:R-:W-:Y:S01]  /*10320*/  HADD2.F32 R4, -RZ, R20.H0_H0 ;  /* 0x20000014ff047230 */ /* 0x000fe20000004100 */
        /* <DEDUP_REMOVED lines=31> */
.L_x_2354:
[----:B------:R-:W-:Y:S05]  /*10520*/  BSYNC B0 ;  /* 0x0000000000007941 */ /* 0x000fea0003800000 */
.L_x_2353:
[----:B----4-:R3:W5:Y:S01]  /*10530*/  LDG.E.128 R24, [R14.64+0x80] ;  /* 0x000080060e187981 */ /* 0x010762000c1e1d00 */
[----:B------:R-:W-:Y:S01]  /*10540*/  IADD3 R4, R18, 0x40, RZ ;  /* 0x0000004012047810 */ /* 0x000fe20007ffe0ff */
[----:B------:R-:W-:Y:S02]  /*10550*/  BSSY B0, `(.L_x_2355) ;  /* 0x0000058000007945 */ /* 0x000fe40003800000 */
[----:B-----5:R3:W-:Y:S01]  /*10560*/  STS.128 [R201+0x1800], R20 ;  /* 0x00180014c9007388 */ /* 0x0207e20000000c00 */
[----:B------:R-:W-:-:S13]  /*10570*/  ISETP.GE.AND P0, PT, R4, c[0x0][0x230], PT ;  /* 0x00008c0004007a0c */ /* 0x000fda0003f06270 */
        /* <DEDUP_REMOVED lines=12> */
[----:B---3--:R-:W-:-:S03]  /*10640*/  IMAD.WIDE R20, R7, 0x2, R14 ;  /* 0x0000000207147825 */ /* 0x008fc600078e020e */
[----:B------:R-:W-:Y:S02]  /*10650*/  LEA.HI.X.SX32 R8, R8, R13, 0x1, P1 ;  /* 0x0000000d08087211 */ /* 0x000fe400008f0eff */
[C---:B------:R-:W-:Y:S01]  /*10660*/  IADD3 R5, P1, R4.reuse, R9, RZ ;  /* 0x0000000904057210 */ /* 0x040fe20007f3e0ff */
[----:B------:R-:W3:Y:S03]  /*10670*/  LDG.E.128 R20, [R20.64+0x80] ;  /* 0x0000800614147981 */ /* 0x000ee6000c1e1d00 */
        /* <DEDUP_REMOVED lines=8> */
[----:B------:R-:W5:Y:S01]  /*10700*/  LDG.E.128 R8, [R10.64] ;  /* 0x000000060a087981 */ /* 0x000f62000c1e1d00 */
        /* <DEDUP_REMOVED lines=26> */
[----:B-----5:R-:W-:Y:S01]  /*108b0*/  HADD2.F32 R16, -RZ, R8.H0_H0 ;  /* 0x20000008ff107230 */ /* 0x020fe20000004100 */
[----:B------:R-:W-:Y:S01]  /*108c0*/  FMUL.FTZ R7, R4, R7 ;  /* 0x0000000704077220 */ /* 0x000fe20000410000 */
[----:B------:R-:W-:Y:S01]  /*108d0*/  HADD2.F32 R4, -RZ, R24.H0_H0 ;  /* 0x20000018ff047230 */ /* 0x000fe20000004100 */
        /* <DEDUP_REMOVED lines=31> */
.L_x_2356:
[----:B------:R-:W-:Y:S05]  /*10ad0*/  BSYNC B0 ;  /* 0x0000000000007941 */ /* 0x000fea0003800000 */
.L_x_2355:
        /* <DEDUP_REMOVED lines=19> */
[----:B------:R-:W4:Y:S01]  /*10c10*/  LDG.E.128 R16, [R16.64+0x100] ;  /* 0x0001000610107981 */ /* 0x000f22000c1e1d00 */
[----:B------:R-:W-:-:S04]  /*10c20*/  IADD3 R6, P1, R4, R3, RZ ;  /* 0x0000000304067210 */ /* 0x000fc80007f3e0ff */
[----:B------:R-:W-:Y:S02]  /*10c30*/  LEA.HI.X.SX32 R7, R4, R13, 0x1, P1 ;  /* 0x0000000d04077211 */ /* 0x000fe400008f0eff */
[----:B------:R-:W-:-:S04]  /*10c40*/  LEA R4, P1, R6, c[0x0][0x2b0], 0x1 ;  /* 0x0000ac0006047a11 */ /* 0x000fc800078208ff */
[----:B------:R-:W-:Y:S02]  /*10c50*/  LEA.HI.X R5, R6, c[0x0][0x2b4], R7, 0x1, P1 ;  /* 0x0000ad0006057a11 */ /* 0x000fe400008f0c07 */
[----:B------:R-:W-:Y:S02]  /*10c60*/  MOV R8, RZ ;  /* 0x000000ff00087202 */ /* 0x000fe40000000f00 */
[----:B------:R-:W-:Y:S02]  /*10c70*/  @P0 IADD3 R8, -R139, RZ, RZ ;  /* 0x000000ff8b080210 */ /* 0x000fe40007ffe1ff */
[----:B--2---:R-:W2:Y:S02]  /*10c80*/  LDG.E.128 R4, [R4.64] ;  /* 0x0000000604047981 */ /* 0x004ea4000c1e1d00 */
[----:B------:R-:W-:-:S04]  /*10c90*/  IADD3 R3, P1, R8, R3, RZ ;  /* 0x0000000308037210 */ /* 0x000fc80007f3e0ff */
[----:B------:R-:W-:Y:S02]  /*10ca0*/  LEA.HI.X.SX32 R8, R8, R13, 0x1, P1 ;  /* 0x0000000d08087211 */ /* 0x000fe400008f0eff */
[----:B------:R-:W-:-:S04]  /*10cb0*/  LEA R10, P1, R3, c[0x0][0x2a8], 0x1 ;  /* 0x0000aa00030a7a11 */ /* 0x000fc800078208ff */
[----:B------:R-:W-:-:S06]  /*10cc0*/  LEA.HI.X R11, R3, c[0x0][0x2ac], R8, 0x1, P1 ;  /* 0x0000ab00030b7a11 */ /* 0x000fcc00008f0c08 */
[----:B---3--:R-:W3:Y:S01]  /*10cd0*/  LDG.E.128 R8, [R10.64] ;  /* 0x000000060a087981 */ /* 0x008ee2000c1e1d00 */
[--C-:B----4-:R-:W-:Y:S02]  /*10ce0*/  HADD2.F32 R24, -RZ, R17.reuse.H0_H0 ;  /* 0x20000011ff187230 */ /* 0x110fe40000004100 */
[----:B------:R-:W-:Y:S02]  /*10cf0*/  HADD2.F32 R26, -RZ, R17.H1_H1 ;  /* 0x30000011ff1a7230 */ /* 0x000fe40000004100 */
[----:B------:R-:W-:Y:S02]  /*10d00*/  HADD2.F32 R17, -RZ, R16.H1_H1 ;  /* 0x30000010ff117230 */ /* 0x000fe40000004100 */
[--C-:B--2---:R-:W-:Y:S02]  /*10d10*/  HADD2.F32 R3, -RZ, R5.reuse.H0_H0 ;  /* 0x20000005ff037230 */ /* 0x104fe40000004100 */
[----:B------:R-:W-:Y:S02]  /*10d20*/  HADD2.F32 R5, -RZ, R5.H1_H1 ;  /* 0x30000005ff057230 */ /* 0x000fe40000004100 */
[--C-:B------:R-:W-:Y:S01]  /*10d30*/  HADD2.F32 R13, -RZ, R4.reuse.H0_H0 ;  /* 0x20000004ff0d7230 */ /* 0x100fe20000004100 */
[----:B------:R-:W-:Y:S01]  /*10d40*/  @!P0 FADD.FTZ R3, -R3, -RZ ;  /* 0x800000ff03038221 */ /* 0x000fe20000010100 */
[----:B------:R-:W-:Y:S01]  /*10d50*/  HADD2.F32 R14, -RZ, R4.H1_H1 ;  /* 0x30000004ff0e7230 */ /* 0x000fe20000004100 */
[----:B------:R-:W-:Y:S01]  /*10d60*/  @!P0 FADD.FTZ R5, -R5, -RZ ;  /* 0x800000ff05058221 */ /* 0x000fe20000010100 */
[----:B------:R-:W-:-:S02]  /*10d70*/  HADD2.F32 R4, -RZ, R6.H0_H0 ;  /* 0x20000006ff047230 */ /* 0x000fc40000004100 */
[----:B------:R-:W-:Y:S02]  /*10d80*/  HADD2.F32 R15, -RZ, R6.H1_H1 ;  /* 0x30000006ff0f7230 */ /* 0x000fe40000004100 */
[----:B------:R-:W-:Y:S01]  /*10d90*/  HADD2.F32 R6, -RZ, R7.H0_H0 ;  /* 0x20000007ff067230 */ /* 0x000fe20000004100 */
[----:B------:R-:W-:Y:S01]  /*10da0*/  FMUL.FTZ R24, R24, R3 ;  /* 0x0000000318187220 */ /* 0x000fe20000410000 */
[----:B------:R-:W-:Y:S01]  /*10db0*/  HADD2.F32 R3, -RZ, R19.H0_H0 ;  /* 0x20000013ff037230 */ /* 0x000fe20000004100 */
[----:B------:R-:W-:Y:S01]  /*10dc0*/  FMUL.FTZ R26, R26, R5 ;  /* 0x000000051a1a7220 */ /* 0x000fe20000410000 */
[----:B------:R-:W-:Y:S01]  /*10dd0*/  HADD2.F32 R5, -RZ, R18.H0_H0 ;  /* 0x20000012ff057230 */ /* 0x000fe20000004100 */
[----:B------:R-:W-:Y:S02]  /*10de0*/  @!P0 FADD.FTZ R4, -R4, -RZ ;  /* 0x800000ff04048221 */ /* 0x000fe40000010100 */
[----:B------:R-:W-:Y:S01]  /*10df0*/  @!P0 FADD.FTZ R6, -R6, -RZ ;  /* 0x800000ff06068221 */ /* 0x000fe20000010100 */
[----:B------:R-:W-:Y:S01]  /*10e00*/  HADD2.F32 R7, -RZ, R7.H1_H1 ;  /* 0x30000007ff077230 */ /* 0x000fe20000004100 */
[----:B------:R-:W-:-:S02]  /*10e10*/  @!P0 FADD.FTZ R14, -R14, -RZ ;  /* 0x800000ff0e0e8221 */ /* 0x000fc40000010100 */
[----:B------:R-:W-:Y:S01]  /*10e20*/  FMUL.FTZ R4, R5, R4 ;  /* 0x0000000405047220 */ /* 0x000fe20000410000 */
[----:B---3--:R-:W-:Y:S01]  /*10e30*/  HADD2.F32 R5, -RZ, R9.H0_H0 ;  /* 0x20000009ff057230 */ /* 0x008fe20000004100 */
[----:B------:R-:W-:Y:S01]  /*10e40*/  FMUL.FTZ R6, R3, R6 ;  /* 0x0000000603067220 */ /* 0x000fe20000410000 */
[----:B-----5:R-:W-:Y:S01]  /*10e50*/  HADD2.F32 R3, -RZ, R21.H0_H0 ;  /* 0x20000015ff037230 */ /* 0x020fe20000004100 */
[----:B------:R-:W-:Y:S01]  /*10e60*/  FMUL.FTZ R17, R17, R14 ;  /* 0x0000000e11117220 */ /* 0x000fe20000410000 */
[----:B------:R-:W-:Y:S01]  /*10e70*/  HADD2.F32 R28, -RZ, R16.H0_H0 ;  /* 0x20000010ff1c7230 */ /* 0x000fe20000004100 */
[----:B------:R-:W-:Y:S01]  /*10e80*/  @!P0 FADD.FTZ R13, -R13, -RZ ;  /* 0x800000ff0d0d8221 */ /* 0x000fe20000010100 */
[----:B------:R-:W-:Y:S01]  /*10e90*/  HADD2.F32 R14, -RZ, R19.H1_H1 ;  /* 0x30000013ff0e7230 */ /* 0x000fe20000004100 */
[----:B------:R-:W-:Y:S01]  /*10ea0*/  @!P0 FADD.FTZ R7, -R7, -RZ ;  /* 0x800000ff07078221 */ /* 0x000fe20000010100 */
[----:B------:R-:W-:Y:S02]  /*10eb0*/  HADD2.F32 R21, -RZ, R21.H1_H1 ;  /* 0x30000015ff157230 */ /* 0x000fe40000004100 */
        /* <DEDUP_REMOVED lines=30> */
.L_x_2358:
[----:B------:R-:W-:Y:S05]  /*110a0*/  BSYNC B0 ;  /* 0x0000000000007941 */ /* 0x000fea0003800000 */
.L_x_2357:
[----:B-----5:R4:W-:Y:S01]  /*110b0*/  STS.128 [R201+0x5800], R20 ;  /* 0x00580014c9007388 */ /* 0x0209e20000000c00 */
[----:B------:R-:W-:Y:S05]  /*110c0*/  BRA `(.L_x_2322) ;  /* 0x000002a000007947 */ /* 0x000fea0003800000 */
.L_x_2296:
[----:B------:R-:W-:Y:S01]  /*110d0*/  IMAD.IADD R9, R199, 0x1, -R60 ;  /* 0x00000001c7097824 */ /* 0x000fe200078e0a3c */
[C---:B------:R-:W-:Y:S02]  /*110e0*/  IADD3 R0, R146.reuse, 0x10, RZ ;  /* 0x0000001092007810 */ /* 0x040fe40007ffe0ff */
[----:B------:R-:W-:-:S02]  /*110f0*/  IADD3 R12, R146, 0x30, RZ ;  /* 0x00000030920c7810 */ /* 0x000fc40007ffe0ff */
[-C--:B------:R-:W-:Y:S02]  /*11100*/  ISETP.GE.AND P5, PT, R0, R9.reuse, PT ;  /* 0x000000090000720c */ /* 0x080fe40003fa6270 */
[CC--:B------:R-:W-:Y:S02]  /*11110*/  ISETP.GE.AND P6, PT, R146.reuse, R9.reuse, PT ;  /* 0x000000099200720c */ /* 0x0c0fe40003fc6270 */
[----:B------:R-:W-:Y:S02]  /*11120*/  IADD3 R2, R146, 0x20, RZ ;  /* 0x0000002092027810 */ /* 0x000fe40007ffe0ff */
[-C--:B------:R-:W-:Y:S02]  /*11130*/  ISETP.GE.AND P2, PT, R12, R9.reuse, PT ;  /* 0x000000090c00720c */ /* 0x080fe40003f46270 */
[----:B------:R-:W-:-:S05]  /*11140*/  ISETP.GE.AND P4, PT, R2, R9, PT ;  /* 0x000000090200720c */ /* 0x000fca0003f86270 */
[----:B------:R-:W-:Y:S02]  /*11150*/  @!P5 IADD3 R7, P1, R7, R148, RZ ;  /* 0x000000940707d210 */ /* 0x000fe40007f3e0ff */
[----:B------:R-:W-:-:S03]  /*11160*/  @!P6 LEA R10, P0, R148, c[0x0][0x160], 0x1 ;  /* 0x00005800940aea11 */ /* 0x000fc600078008ff */
[--C-:B------:R-:W-:Y:S01]  /*11170*/  @!P5 IMAD.X R8, R5, 0x1, R143.reuse, P1 ;  /* 0x000000010508d824 */ /* 0x100fe200008e068f */
[--C-:B-----5:R-:W-:Y:S01]  /*11180*/  @!P6 LEA.HI.X R11, R148, c[0x0][0x164], R143.reuse, 0x1, P0 ;  /* 0x00005900940bea11 */ /* 0x120fe200000f0c8f */
[----:B------:R-:W-:Y:S01]  /*11190*/  @!P2 IMAD.MOV.U32 R14, RZ, RZ, R148 ;  /* 0x000000ffff0ea224 */ /* 0x000fe200078e0094 */
[----:B------:R-:W-:Y:S01]  /*111a0*/  @!P5 LEA R16, P1, R7, c[0x0][0x160], 0x1 ;  /* 0x000058000710da11 */ /* 0x000fe200078208ff */
[----:B------:R-:W-:Y:S01]  /*111b0*/  @!P2 IMAD.MOV.U32 R15, RZ, RZ, R143 ;  /* 0x000000ffff0fa224 */ /* 0x000fe200078e008f */
[----:B------:R-:W-:Y:S01]  /*111c0*/  @!P4 LEA R4, P0, R3, R148, 0x5 ;  /* 0x000000940304c211 */ /* 0x000fe200078028ff */
[----:B------:R-:W-:Y:S01]  /*111d0*/  @!P2 IMAD.MOV.U32 R6, RZ, RZ, c[0x0][0x194] ;  /* 0x00006500ff06a624 */ /* 0x000fe200078e00ff */
[----:B------:R-:W-:Y:S01]  /*111e0*/  @!P5 LEA.HI.X R17, R7, c[0x0][0x164], R8, 0x1, P1 ;  /* 0x000059000711da11 */ /* 0x000fe200008f0c08 */
[----:B------:R-:W-:Y:S01]  /*111f0*/  @!P4 IMAD.MOV.U32 R142, RZ, RZ, c[0x0][0x194] ;  /* 0x00006500ff8ec624 */ /* 0x000fe200078e00ff */
[----:B------:R-:W-:Y:S01]  /*11200*/  @!P4 LEA R8, P1, R4, c[0x0][0x160], 0x1 ;  /* 0x000058000408ca11 */ /* 0x000fe200078208ff */
[C---:B------:R-:W-:Y:S01]  /*11210*/  @!P2 IMAD.WIDE.U32 R14, R3.reuse, 0x30, R14 ;  /* 0x00000030030ea825 */ /* 0x040fe200078e000e */
[----:B------:R-:W-:Y:S01]  /*11220*/  @!PT LDS RZ, [RZ] ;  /* 0x00000000fffff984 */ /* 0x000fe20000000800 */
[----:B------:R-:W-:Y:S01]  /*11230*/  @!PT LDS RZ, [RZ] ;  /* 0x00000000fffff984 */ /* 0x000fe20000000800 */
[----:B------:R-:W-:Y:S01]  /*11240*/  @!PT LDS RZ, [RZ] ;  /* 0x00000000fffff984 */ /* 0x000fe20000000800 */
[----:B------:R1:W-:Y:S02]  /*11250*/  @!P6 LDGSTS.E.BYPASS.LTC128B.128 [R201], [R10.64] ;  /* 0x000000000ac9efae */ /* 0x0003e4000b901d46 */
[----:B------:R-:W-:Y:S01]  /*11260*/  @!P4 LEA.HI.X R3, R3, R143, R142, 0x5, P0 ;  /* 0x0000008f0303c211 */ /* 0x000fe200000f2c8e */
[----:B------:R-:W-:Y:S01]  /*11270*/  @!P2 IMAD R6, R6, 0x30, RZ ;  /* 0x000000300606a824 */ /* 0x000fe200078e02ff */
[----:B------:R1:W-:Y:S02]  /*11280*/  @!P6 LDGSTS.E.BYPASS.LTC128B.128 [R201+0x2000], [R10.64+0x80] ;  /* 0x020000800ac9efae */ /* 0x0003e4000b901d46 */
[----:B------:R-:W-:Y:S01]  /*11290*/  @!P4 LEA.HI.X R9, R4, c[0x0][0x164], R3, 0x1, P1 ;  /* 0x000059000409ca11 */ /* 0x000fe200008f0c03 */
[----:B------:R-:W-:Y:S01]  /*112a0*/  @!P2 IMAD.IADD R5, R15, 0x1, R6 ;  /* 0x000000010f05a824 */ /* 0x000fe200078e0206 */
[C---:B------:R-:W-:Y:S01]  /*112b0*/  @!P2 LEA R6, P0, R14.reuse, c[0x0][0x160], 0x1 ;  /* 0x000058000e06aa11 */ /* 0x040fe200078008ff */
[----:B------:R1:W-:Y:S03]  /*112c0*/  @!P6 LDGSTS.E.BYPASS.LTC128B.128 [R201+0x4000], [R10.64+0x100] ;  /* 0x040001000ac9efae */ /* 0x0003e6000b901d46 */
[----:B------:R-:W-:Y:S01]  /*112d0*/  @!P2 LEA.HI.X R7, R14, c[0x0][0x164], R5, 0x1, P0 ;  /* 0x000059000e07aa11 */ /* 0x000fe200000f0c05 */
[----:B------:R1:W-:Y:S04]  /*112e0*/  @!P5 LDGSTS.E.BYPASS.LTC128B.128 [R201+0x800], [R16.64] ;  /* 0x0080000010c9dfae */ /* 0x0003e8000b901d46 */
[----:B------:R1:W-:Y:S04]  /*112f0*/  @!P5 LDGSTS.E.BYPASS.LTC128B.128 [R201+0x2800], [R16.64+0x80] ;  /* 0x0280008010c9dfae */ /* 0x0003e8000b901d46 */
[----:B------:R1:W-:Y:S04]  /*11300*/  @!P5 LDGSTS.E.BYPASS.LTC128B.128 [R201+0x4800], [R16.64+0x100] ;  /* 0x0480010010c9dfae */ /* 0x0003e8000b901d46 */
[----:B------:R1:W-:Y:S04]  /*11310*/  @!P4 LDGSTS.E.BYPASS.LTC128B.128 [R201+0x1000], [R8.64] ;  /* 0x0100000008c9cfae */ /* 0x0003e8000b901d46 */
[----:B------:R1:W-:Y:S04]  /*11320*/  @!P4 LDGSTS.E.BYPASS.LTC128B.128 [R201+0x3000], [R8.64+0x80] ;  /* 0x0300008008c9cfae */ /* 0x0003e8000b901d46 */
[----:B------:R1:W-:Y:S04]  /*11330*/  @!P4 LDGSTS.E.BYPASS.LTC128B.128 [R201+0x5000], [R8.64+0x100] ;  /* 0x0500010008c9cfae */ /* 0x0003e8000b901d46 */
[----:B------:R1:W-:Y:S04]  /*11340*/  @!P2 LDGSTS.E.BYPASS.LTC128B.128 [R201+0x1800], [R6.64] ;  /* 0x0180000006c9afae */ /* 0x0003e8000b901d46 */
[----:B------:R1:W-:Y:S04]  /*11350*/  @!P2 LDGSTS.E.BYPASS.LTC128B.128 [R201+0x3800], [R6.64+0x80] ;  /* 0x0380008006c9afae */ /* 0x0003e8000b901d46 */
[----:B------:R1:W-:Y:S02]  /*11360*/  @!P2 LDGSTS.E.BYPASS.LTC128B.128 [R201+0x5800], [R6.64+0x100] ;  /* 0x0580010006c9afae */ /* 0x0003e4000b901d46 */
.L_x_2322:
[----:B------:R-:W-:Y:S05]  /*11370*/  BSYNC B2 ;  /* 0x0000000000027941 */ /* 0x000fea0003800000 */
.L_x_2295:
[----:B------:R-:W-:Y:S01]  /*11380*/  IADD3 R206, R134, -0x1, RZ ;  /* 0xffffffff86ce7810 */ /* 0x000fe20007ffe0ff */
[----:B------:R-:W-:Y:S01]  /*11390*/  IMAD.SHL.U32 R40, R64, 0x40, RZ ;  /* 0x0000004040287824 */ /* 0x000fe200078e00ff */
[----:B------:R-:W-:-:S03]  /*113a0*/  LEA R204, P4, R144, c[0x0][0x168], 0x1 ;  /* 0x00005a0090cc7a11 */ /* 0x000fc600078808ff */
[----:B------:R-:W-:Y:S01]  /*113b0*/  IMAD.SHL.U32 R3, R206, 0x40, RZ ;  /* 0x00000040ce037824 */ /* 0x000fe200078e00ff */
[----:B------:R-:W-:Y:S02]  /*113c0*/  LEA.HI.X R205, R144, c[0x0][0x16c], R52, 0x1, P4 ;  /* 0x00005b0090cd7a11 */ /* 0x000fe400020f0c34 */
[----:B------:R-:W-:Y:S01]  /*113d0*/  LOP3.LUT R40, R40, 0xfffffe00, RZ, 0xc0, !PT ;  /* 0xfffffe0028287812 */ /* 0x000fe200078ec0ff */
[----:B------:R-:W-:-:S05]  /*113e0*/  IMAD.IADD R5, R56, 0x1, -R3 ;  /* 0x0000000138057824 */ /* 0x000fca00078e0a03 */
[-C--:B------:R-:W-:Y:S02]  /*113f0*/  ISETP.GE.AND P0, PT, R146, R5.reuse, PT ;  /* 0x000000059200720c */ /* 0x080fe40003f06270 */
[-C--:B------:R-:W-:Y:S02]  /*11400*/  ISETP.GE.AND P2, PT, R0, R5.reuse, PT ;  /* 0x000000050000720c */ /* 0x080fe40003f46270 */
[-C--:B------:R-:W-:Y:S02]  /*11410*/  ISETP.GE.AND P1, PT, R12, R5.reuse, PT ;  /* 0x000000050c00720c */ /* 0x080fe40003f26270 */
[-C--:B------:R-:W-:Y:S01]  /*11420*/  ISETP.GE.AND P5, PT, R0, R5.reuse, PT ;  /* 0x000000050000720c */ /* 0x080fe20003fa6270 */
[----:B------:R-:W-:Y:S01]  /*11430*/  IMAD.SHL.U32 R0, R61, 0x40, RZ ;  /* 0x000000403d007824 */ /* 0x000fe200078e00ff */
[C---:B------:R-:W-:Y:S01]  /*11440*/  ISETP.GE.AND P6, PT, R146.reuse, R5, PT ;  /* 0x000000059200720c */ /* 0x040fe20003fc6270 */
[----:B------:R-:W-:-:S03]  /*11450*/  IMAD.SHL.U32 R146, R146, 0x8, RZ ;  /* 0x0000000892927824 */ /* 0x000fc600078e00ff */
[----:B-1----:R-:W-:Y:S01]  /*11460*/  LOP3.LUT R7, R0, 0x1c0, RZ, 0xc0, !PT ;  /* 0x000001c000077812 */ /* 0x002fe200078ec0ff */
[----:B------:R-:W-:Y:S01]  /*11470*/  @!PT LDS RZ, [RZ] ;  /* 0x00000000fffff984 */ /* 0x000fe20000000800 */
[----:B------:R-:W-:Y:S01]  /*11480*/  @!PT LDS RZ, [RZ] ;  /* 0x00000000fffff984 */ /* 0x000fe20000000800 */
[----:B------:R-:W-:Y:S01]  /*11490*/  @!PT LDS RZ, [RZ] ;  /* 0x00000000fffff984 */ /* 0x000fe20000000800 */
[----:B------:R1:W-:Y:S02]  /*114a0*/  @!P0 LDGSTS.E.BYPASS.LTC128B.128 [R201+0x6000], [R204.64] ;  /* 0x06000000ccc98fae */ /* 0x0003e4000b901d46 */
[C---:B--23--:R-:W-:Y:S02]  /*114b0*/  @!P2 LEA R14, P4, R54.reuse, R204, 0x1 ;  /* 0x000000cc360ea211 */ /* 0x04cfe400078808ff */
[----:B------:R1:W-:Y:S01]  /*114c0*/  @!P0 LDGSTS.E.BYPASS.LTC128B.128 [R201+0x8000], [R204.64+0x80] ;  /* 0x08000080ccc98fae */ /* 0x0003e2000b901d46 */
[----:B------:R-:W-:Y:S01]  /*114d0*/  @!P1 IMAD.MOV.U32 R4, RZ, RZ, c[0x0][0x19c] ;  /* 0x00006700ff049624 */ /* 0x000fe200078e00ff */
[----:B------:R-:W-:Y:S01]  /*114e0*/  @!P2 LEA.HI.X R15, R54, R205, R57, 0x1, P4 ;  /* 0x000000cd360fa211 */ /* 0x000fe200020f0c39 */
[----:B------:R-:W-:Y:S01]  /*114f0*/  @!P1 IMAD.MOV.U32 R8, RZ, RZ, c[0x0][0x198] ;  /* 0x00006600ff089624 */ /* 0x000fe200078e00ff */
[----:B------:R1:W-:Y:S01]  /*11500*/  @!P0 LDGSTS.E.BYPASS.LTC128B.128 [R201+0xa000], [R204.64+0x100] ;  /* 0x0a000100ccc98fae */ /* 0x0003e2000b901d46 */
[-C--:B------:R-:W-:Y:S01]  /*11510*/  ISETP.GE.AND P0, PT, R2, R5.reuse, PT ;  /* 0x000000050200720c */ /* 0x080fe20003f06270 */
[----:B-----5:R-:W-:Y:S01]  /*11520*/  @!P1 IMAD R11, R4, 0x60, RZ ;  /* 0x00000060040b9824 */ /* 0x020fe200078e02ff */
[----:B------:R-:W-:Y:S01]  /*11530*/  ISETP.GE.AND P4, PT, R2, R5, PT ;  /* 0x000000050200720c */ /* 0x000fe20003f86270 */
[----:B------:R2:W-:Y:S01]  /*11540*/  @!P2 LDGSTS.E.BYPASS.LTC128B.128 [R201+0x6800], [R14.64] ;  /* 0x068000000ec9afae */ /* 0x0005e2000b901d46 */
[----:B------:R-:W-:Y:S01]  /*11550*/  @!P1 IMAD.WIDE.U32 R8, R8, 0x60, R204 ;  /* 0x0000006008089825 */ /* 0x000fe200078e00cc */
[----:B------:R-:W-:-:S02]  /*11560*/  SHF.R.S32.HI R2, RZ, 0x4, R141 ;  /* 0x00000004ff027819 */ /* 0x000fc4000001148d */
[----:B------:R2:W-:Y:S01]  /*11570*/  @!P2 LDGSTS.E.BYPASS.LTC128B.128 [R201+0x8800], [R14.64+0x80] ;  /* 0x088000800ec9afae */ /* 0x0005e2000b901d46 */
[----:B------:R-:W-:Y:S01]  /*11580*/  @!P1 IMAD.IADD R9, R9, 0x1, R11 ;  /* 0x0000000109099824 */ /* 0x000fe200078e020b */
[----:B------:R-:W-:Y:S02]  /*11590*/  LEA.HI R141, R141, R2, RZ, 0x1 ;  /* 0x000000028d8d7211 */ /* 0x000fe400078f08ff */
[----:B------:R2:W-:Y:S01]  /*115a0*/  @!P2 LDGSTS.E.BYPASS.LTC128B.128 [R201+0xa800], [R14.64+0x100] ;  /* 0x0a8001000ec9afae */ /* 0x0005e2000b901d46 */
[----:B------:R-:W-:Y:S01]  /*115b0*/  LOP3.LUT R146, R7, 0x8, R146, 0xf8, !PT ;  /* 0x0000000807927812 */ /* 0x000fe200078ef892 */
[----:B------:R-:W-:Y:S01]  /*115c0*/  @!P0 IMAD.MOV.U32 R0, RZ, RZ, c[0x0][0x198] ;  /* 0x00006600ff008624 */ /* 0x000fe200078e00ff */
[----:B------:R-:W-:Y:S01]  /*115d0*/  LOP3.LUT R141, R141, 0xfffffffe, RZ, 0xc0, !PT ;  /* 0xfffffffe8d8d7812 */ /* 0x000fe200078ec0ff */
[----:B------:R-:W-:Y:S01]  /*115e0*/  @!P0 IMAD.MOV.U32 R4, RZ, RZ, c[0x0][0x19c] ;  /* 0x00006700ff048624 */ /* 0x000fe200078e00ff */
[----:B------:R-:W-:Y:S02]  /*115f0*/  SHF.R.U32.HI R7, RZ, 0x3, R7 ;  /* 0x00000003ff077819 */ /* 0x000fe40000011607 */
[----:B------:R-:W-:Y:S01]  /*11600*/  @!P0 LEA R10, P2, R0, R204, 0x6 ;  /* 0x000000cc000a8211 */ /* 0x000fe200078430ff */
[----:B------:R-:W-:Y:S01]  /*11610*/  IMAD.IADD R141, R2, 0x1, -R141 ;  /* 0x00000001028d7824 */ /* 0x000fe200078e0a8d */
[----:B------:R-:W-:Y:S01]  /*11620*/  LOP3.LUT R146, R146, R7, RZ, 0x3c, !PT ;  /* 0x0000000792927212 */ /* 0x000fe200078e3cff */
[----:B------:R-:W-:Y:S01]  /*11630*/  IMAD.SHL.U32 R7, R140, 0x40, RZ ;  /* 0x000000408c077824 */ /* 0x000fe200078e00ff */
[----:B------:R-:W-:Y:S01]  /*11640*/  @!P0 LEA.HI.X R11, R0, R205, R4, 0x6, P2 ;  /* 0x000000cd000b8211 */ /* 0x000fe200010f3404 */
[----:B------:R-:W-:Y:S01]  /*11650*/  IMAD.SHL.U32 R4, R141, 0x8, RZ ;  /* 0x000000088d047824 */ /* 0x000fe200078e00ff */
[----:B------:R-:W-:Y:S01]  /*11660*/  ISETP.GE.AND P2, PT, R12, R5, PT ;  /* 0x000000050c00720c */ /* 0x000fe20003f46270 */
[----:B------:R-:W-:Y:S01]  /*11670*/  @!P4 IMAD.MOV.U32 R0, RZ, RZ, c[0x0][0x1a0] ;  /* 0x00006800ff00c624 */ /* 0x000fe200078e00ff */
[----:B------:R-:W-:Y:S01]  /*11680*/  LOP3.LUT R7, R7, 0x1c0, RZ, 0xc0, !PT ;  /* 0x000001c007077812 */ /* 0x000fe200078ec0ff */
[----:B------:R3:W-:Y:S01]  /*11690*/  @!P0 LDGSTS.E.BYPASS.LTC128B.128 [R201+0x7000], [R10.64] ;  /* 0x070000000ac98fae */ /* 0x0007e2000b901d46 */
[----:B------:R-:W-:-:S02]  /*116a0*/  @!P4 IMAD.MOV.U32 R2, RZ, RZ, c[0x0][0x1a4] ;  /* 0x00006900ff02c624 */ /* 0x000fc400078e00ff */
[----:B------:R-:W-:Y:S01]  /*116b0*/  LOP3.LUT R4, R7, 0x8, R4, 0xf8, !PT ;  /* 0x0000000807047812 */ /* 0x000fe200078ef804 */
[----:B------:R3:W-:Y:S01]  /*116c0*/  @!P0 LDGSTS.E.BYPASS.LTC128B.128 [R201+0x9000], [R10.64+0x80] ;  /* 0x090000800ac98fae */ /* 0x0007e2000b901d46 */
[----:B------:R-:W-:Y:S01]  /*116d0*/  SHF.R.U32.HI R7, RZ, 0x3, R7 ;  /* 0x00000003ff077819 */ /* 0x000fe20000011607 */
[----:B------:R-:W-:Y:S02]  /*116e0*/  IMAD R197, R141, 0x200, R146 ;  /* 0x000002008dc57824 */ /* 0x000fe400078e0292 */
[----:B------:R3:W-:Y:S01]  /*116f0*/  @!P0 LDGSTS.E.BYPASS.LTC128B.128 [R201+0xb000], [R10.64+0x100] ;  /* 0x0b0001000ac98fae */ /* 0x0007e2000b901d46 */
[C---:B------:R-:W-:Y:S01]  /*11700*/  LEA R208, P0, R136.reuse, c[0x0][0x170], 0x1 ;  /* 0x00005c0088d07a11 */ /* 0x040fe200078008ff */
[----:B------:R-:W-:Y:S02]  /*11710*/  @!P2 IMAD.MOV.U32 R12, RZ, RZ, c[0x0][0x1a0] ;  /* 0x00006800ff0ca624 */ /* 0x000fe400078e00ff */
[----:B------:R4:W-:Y:S01]  /*11720*/  @!P1 LDGSTS.E.BYPASS.LTC128B.128 [R201+0x7800], [R8.64] ;  /* 0x0780000008c99fae */ /* 0x0009e2000b901d46 */
[----:B------:R-:W-:Y:S01]  /*11730*/  LEA.HI.X R207, R136, c[0x0][0x174], R133, 0x1, P0 ;  /* 0x00005d0088cf7a11 */ /* 0x000fe200000f0c85 */
[----:B------:R-:W-:-:S02]  /*11740*/  @!P2 IMAD.MOV.U32 R5, RZ, RZ, c[0x0][0x1a4] ;  /* 0x00006900ff05a624 */ /* 0x000fc400078e00ff */
[----:B------:R4:W-:Y:S01]  /*11750*/  @!P1 LDGSTS.E.BYPASS.LTC128B.128 [R201+0x9800], [R8.64+0x80] ;  /* 0x0980008008c99fae */ /* 0x0009e2000b901d46 */
[----:B------:R-:W-:Y:S02]  /*11760*/  IMAD.SHL.U32 R197, R197, 0x2, RZ ;  /* 0x00000002c5c57824 */ /* 0x000fe400078e00ff */
[----:B------:R-:W-:Y:S01]  /*11770*/  @!P2 IMAD.MOV.U32 R209, RZ, RZ, R207 ;  /* 0x000000ffffd1a224 */ /* 0x000fe200078e00cf */
[----:B------:R4:W-:Y:S01]  /*11780*/  @!P1 LDGSTS.E.BYPASS.LTC128B.128 [R201+0xb800], [R8.64+0x100] ;  /* 0x0b80010008c99fae */ /* 0x0009e2000b901d46 */
[----:B------:R-:W-:Y:S01]  /*11790*/  @!P2 IMAD R5, R5, 0x60, RZ ;  /* 0x000000600505a824 */ /* 0x000fe200078e02ff */
[----:B------:R-:W-:Y:S01]  /*117a0*/  IADD3 R195, R197, 0x6020, RZ ;  /* 0x00006020c5c37810 */ /* 0x000fe20007ffe0ff */
[----:B------:R-:W-:Y:S01]  /*117b0*/  @!P2 IMAD.WIDE.U32 R12, R12, 0x60, R208 ;  /* 0x000000600c0ca825 */ /* 0x000fe200078e00d0 */
[----:B------:R-:W0:Y:S03]  /*117c0*/  LDGDEPBAR ;  /* 0x00000000000079af */ /* 0x000e260000000000 */
[----:B------:R-:W-:-:S02]  /*117d0*/  @!P6 IMAD.MOV.U32 R209, RZ, RZ, R207 ;  /* 0x000000ffffd1e224 */ /* 0x000fc400078e00cf */
[----:B------:R-:W-:Y:S01]  /*117e0*/  @!P2 IMAD.IADD R5, R13, 0x1, R5 ;  /* 0x000000010d05a824 */ /* 0x000fe200078e0205 */
[----:B---3--:R-:W-:-:S04]  /*117f0*/  @!P5 LEA R10, P1, R63, R208, 0x1 ;  /* 0x000000d03f0ad211 */ /* 0x008fc800078208ff */
[----:B------:R-:W-:Y:S02]  /*11800*/  @!P5 LEA.HI.X R11, R63, R207, R62, 0x1, P1 ;  /* 0x000000cf3f0bd211 */ /* 0x000fe400008f0c3e */
[----:B----4-:R-:W-:Y:S01]  /*11810*/  @!P4 LEA R8, P0, R0, R208, 0x6 ;  /* 0x000000d00008c211 */ /* 0x010fe200078030ff */
[----:B------:R-:W-:-:S04]  /*11820*/  DEPBAR.LE SB0, 0x0 ;  /* 0x000080000000791a */ /* 0x000fc80000000000 */
[----:B------:R-:W-:Y:S01]  /*11830*/  BAR.SYNC.DEFER_BLOCKING 0x0 ;  /* 0x0000000000007b1d */ /* 0x000fe20000010000 */
[----:B------:R-:W-:Y:S02]  /*11840*/  @!P4 LEA.HI.X R9, R0, R207, R2, 0x6, P0 ;  /* 0x000000cf0009c211 */ /* 0x000fe400000f3402 */
[----:B------:R-:W-:Y:S01]  /*11850*/  LOP3.LUT R2, R4, R7, RZ, 0x3c, !PT ;  /* 0x0000000704027212 */ /* 0x000fe200078e3cff */
[----:B------:R-:W-:Y:S01]  /*11860*/  IMAD R7, R59, 0x400, R40 ;  /* 0x000004003b077824 */ /* 0x000fe200078e0228 */
[----:B------:R-:W-:Y:S01]  /*11870*/  IADD3 R0, R197, 0x6000, RZ ;  /* 0x00006000c5007810 */ /* 0x000fe20007ffe0ff */
[----:B------:R-:W-:Y:S02]  /*11880*/  @!P2 IMAD.MOV.U32 R4, RZ, RZ, R12 ;  /* 0x000000ffff04a224 */ /* 0x000fe400078e000c */
[----:B------:R-:W-:Y:S02]  /*11890*/  IMAD.IADD R198, R2, 0x1, R7 ;  /* 0x0000000102c67824 */ /* 0x000fe400078e0207 */
[----:B------:R-:W-:-:S02]  /*118a0*/  IMAD R59, R59, 0x10, R60 ;  /* 0x000000103b3b7824 */ /* 0x000fc400078e023c */
[----:B------:R-:W-:-:S04]  /*118b0*/  IMAD.SHL.U32 R198, R198, 0x2, RZ ;  /* 0x00000002c6c67824 */ /* 0x000fc800078e00ff */
[--C-:B------:R-:W-:Y:S02]  /*118c0*/  IMAD R196, R45, 0x2, R198.reuse ;  /* 0x000000022dc47824 */ /* 0x100fe400078e02c6 */
[C---:B------:R-:W-:Y:S02]  /*118d0*/  IMAD R194, R43.reuse, 0x2, R198 ;  /* 0x000000022bc27824 */ /* 0x040fe400078e02c6 */
[----:B------:R-:W-:Y:S01]  /*118e0*/  IMAD R193, R43, 0x2, R196 ;  /* 0x000000022bc17824 */ /* 0x000fe200078e02c4 */
        /* <DEDUP_REMOVED lines=35> */
[----:B------:R1:W-:Y:S01]  /*11b20*/  @!P2 LDGSTS.E.BYPASS.LTC128B.128 [R201+0x11800], [R4.64+0x100] ;  /* 0x1180010004c9afae */ /* 0x0003e2000b901d46 */
[----:B------:R-:W-:-:S03]  /*11b30*/  R2P PR, R61, 0x6 ;  /* 0x000000063d007804 */ /* 0x000fc60000000000 */
[----:B------:R-:W-:Y:S04]  /*11b40*/  LDSM.16.M88.4 R48, [R198] ;  /* 0x00000000c630783b */ /* 0x000fe80000000200 */
[----:B------:R-:W1:Y:S04]  /*11b50*/  LDSM.16.M88.4 R16, [R197+0x6000] ;  /* 0x00600000c510783b */ /* 0x000e680000000200 */
[----:B----4-:R-:W2:Y:S02]  /*11b60*/  LDSM.16.M88.4 R8, [R197+0x6800] ;  /* 0x00680000c508783b */ /* 0x010ea40000000200 */
[----:B------:R-:W-:Y:S01]  /*11b70*/  @P1 IADD3 R195, R0, -0x20, RZ ;  /* 0xffffffe000c31810 */ /* 0x000fe20007ffe0ff */
[----:B------:R-:W-:Y:S01]  /*11b80*/  IMAD.MOV.U32 R0, RZ, RZ, 0x40 ;  /* 0x00000040ff007424 */ /* 0x000fe200078e00ff */
[----:B------:R-:W4:Y:S02]  /*11b90*/  LDSM.16.M88.4 R92, [R197+0x7000] ;  /* 0x00700000c55c783b */ /* 0x000f240000000200 */
[----:B------:R-:W-:-:S02]  /*11ba0*/  IADD3 R187, R195, 0x800, RZ ;  /* 0x00000800c3bb7810 */ /* 0x000fc40007ffe0ff */
[----:B------:R-:W-:Y:S01]  /*11bb0*/  LDSM.16.M88.4 R72, [R196] ;  /* 0x00000000c448783b */ /* 0x000fe20000000200 */
[----:B------:R-:W-:Y:S02]  /*11bc0*/  SEL R0, R0, 0xffffffc0, !P2 ;  /* 0xffffffc000007807 */ /* 0x000fe40005000000 */
[C---:B------:R-:W-:Y:S01]  /*11bd0*/  IADD3 R186, R195.reuse, 0x1000, RZ ;  /* 0x00001000c3ba7810 */ /* 0x040fe20007ffe0ff */
[----:B------:R-:W3:Y:S01]  /*11be0*/  LDSM.16.M88.4 R84, [R195] ;  /* 0x00000000c354783b */ /* 0x000ee20000000200 */
[----:B------:R-:W-:Y:S01]  /*11bf0*/  IADD3 R185, R195, 0x1800, RZ ;  /* 0x00001800c3b97810 */ /* 0x000fe20007ffe0ff */
[----:B------:R-:W-:Y:S01]  /*11c00*/  IMAD.IADD R191, R197, 0x1, R0 ;  /* 0x00000001c5bf7824 */ /* 0x000fe200078e0200 */
[C---:B------:R-:W-:Y:S01]  /*11c10*/  IADD3 R183, R195.reuse, 0x2000, RZ ;  /* 0x00002000c3b77810 */ /* 0x040fe20007ffe0ff */
[----:B------:R-:W3:Y:S01]  /*11c20*/  LDSM.16.M88.4 R88, [R197+0x7800] ;  /* 0x00780000c558783b */ /* 0x000ee20000000200 */
[----:B------:R-:W-:Y:S01]  /*11c30*/  IMAD.IADD R184, R0, 0x1, R195 ;  /* 0x0000000100b87824 */ /* 0x000fe200078e02c3 */
[----:B------:R-:W-:-:S02]  /*11c40*/  IADD3 R182, R195, 0x2800, RZ ;  /* 0x00002800c3b67810 */ /* 0x000fc40007ffe0ff */
[----:B------:R-:W3:Y:S01]  /*11c50*/  LDSM.16.M88.4 R80, [R195+0x800] ;  /* 0x00080000c350783b */ /* 0x000ee20000000200 */
[C---:B------:R-:W-:Y:S02]  /*11c60*/  IADD3 R181, R195.reuse, 0x3000, RZ ;  /* 0x00003000c3b57810 */ /* 0x040fe40007ffe0ff */
[C---:B------:R-:W-:Y:S01]  /*11c70*/  IADD3 R180, R195.reuse, 0x3800, RZ ;  /* 0x00003800c3b47810 */ /* 0x040fe20007ffe0ff */
[----:B------:R-:W3:Y:S01]  /*11c80*/  LDSM.16.M88.4 R76, [R195+0x1000] ;  /* 0x00100000c34c783b */ /* 0x000ee20000000200 */
[C---:B------:R-:W-:Y:S02]  /*11c90*/  IADD3 R179, R195.reuse, 0x4000, RZ ;  /* 0x00004000c3b37810 */ /* 0x040fe40007ffe0ff */
[C---:B------:R-:W-:Y:S01]  /*11ca0*/  IADD3 R178, R195.reuse, 0x4800, RZ ;  /* 0x00004800c3b27810 */ /* 0x040fe20007ffe0ff */
[----:B------:R-:W-:Y:S01]  /*11cb0*/  LDSM.16.M88.4 R36, [R194] ;  /* 0x00000000c224783b */ /* 0x000fe20000000200 */
[C---:B------:R-:W-:Y:S02]  /*11cc0*/  IADD3 R177, R195.reuse, 0x5000, RZ ;  /* 0x00005000c3b17810 */ /* 0x040fe40007ffe0ff */
[----:B------:R-:W-:Y:S01]  /*11cd0*/  IADD3 R176, R195, 0x5800, RZ ;  /* 0x00005800c3b07810 */ /* 0x000fe20007ffe0ff */
[----:B------:R-:W3:Y:S01]  /*11ce0*/  LDSM.16.M88.4 R32, [R191+0x6000] ;  /* 0x00600000bf20783b */ /* 0x000ee20000000200 */
[C---:B-1----:R-:W-:Y:S03]  /*11cf0*/  HMMA.16816.F32 R20, R48.reuse, R16, RZ ;  /* 0x000000103014723c */ /* 0x042fe600000018ff */
[----:B------:R-:W1:Y:S04]  /*11d00*/  LDSM.16.M88.4 R28, [R191+0x6800] ;  /* 0x00680000bf1c783b */ /* 0x000e680000000200 */
[----:B------:R-:W1:Y:S01]  /*11d10*/  LDSM.16.M88.4 R68, [R195+0x1800] ;  /* 0x00180000c344783b */ /* 0x000e620000000200 */
[C---:B--2---:R-:W-:Y:S03]  /*11d20*/  HMMA.16816.F32 R12, R48.reuse, R8, RZ ;  /* 0x00000008300c723c */ /* 0x044fe600000018ff */
[----:B------:R-:W2:Y:S04]  /*11d30*/  LDSM.16.M88.4 R24, [R191+0x7000] ;  /* 0x00700000bf18783b */ /* 0x000ea80000000200 */
[----:B------:R-:W-:Y:S01]  /*11d40*/  LDSM.16.M88.4 R96, [R191+0x7800] ;  /* 0x00780000bf60783b */ /* 0x000fe20000000200 */
[C---:B------:R-:W-:Y:S03]  /*11d50*/  HMMA.16816.F32 R16, R48.reuse, R18, RZ ;  /* 0x000000123010723c */ /* 0x040fe600000018ff */
[----:B------:R-:W0:Y:S05]  /*11d60*/  LDGDEPBAR ;  /* 0x00000000000079af */ /* 0x000e2a0000000000 */
[C---:B------:R-:W-:Y:S08]  /*11d70*/  HMMA.16816.F32 R8, R48.reuse, R10, RZ ;  /* 0x0000000a3008723c */ /* 0x040ff000000018ff */
[C---:B----4-:R-:W-:Y:S08]  /*11d80*/  HMMA.16816.F32 R4, R48.reuse, R92, RZ ;  /* 0x0000005c3004723c */ /* 0x050ff000000018ff */
[----:B------:R-:W-:Y:S08]  /*11d90*/  HMMA.16816.F32 R92, R48, R94, RZ ;  /* 0x0000005e305c723c */ /* 0x000ff000000018ff */
[----:B---3--:R-:W-:Y:S08]  /*11da0*/  HMMA.16816.F32 R20, R72, R84, R20 ;  /* 0x000000544814723c */ /* 0x008ff00000001814 */
[----:B------:R-:W-:Y:S08]  /*11db0*/  HMMA.16816.F32 R64, R48, R88, RZ ;  /* 0x000000583040723c */ /* 0x000ff000000018ff */
[C---:B------:R-:W-:Y:S01]  /*11dc0*/  HMMA.16816.F32 R16, R72.reuse, R86, R16 ;  /* 0x000000564810723c */ /* 0x040fe20000001810 */
[----:B------:R-:W-:Y:S07]  /*11dd0*/  LDSM.16.M88.4 R84, [R184] ;  /* 0x00000000b854783b */ /* 0x000fee0000000200 */
[C---:B------:R-:W-:Y:S08]  /*11de0*/  HMMA.16816.F32 R12, R72.reuse, R80, R12 ;  /* 0x00000050480c723c */ /* 0x040ff0000000180c */
[----:B------:R-:W-:Y:S01]  /*11df0*/  HMMA.16816.F32 R8, R72, R82, R8 ;  /* 0x000000524808723c */ /* 0x000fe20000001808 */
[----:B------:R-:W-:Y:S07]  /*11e00*/  LDSM.16.M88.4 R80, [R184+0x800] ;  /* 0x00080000b850783b */ /* 0x000fee0000000200 */
[----:B------:R-:W-:Y:S01]  /*11e10*/  HMMA.16816.F32 R48, R48, R90, RZ ;  /* 0x0000005a3030723c */ /* 0x000fe200000018ff */
[----:B------:R-:W3:Y:S07]  /*11e20*/  LDSM.16.M88.4 R88, [R193] ;  /* 0x00000000c158783b */ /* 0x000eee0000000200 */
[C---:B------:R-:W-:Y:S08]  /*11e30*/  HMMA.16816.F32 R4, R72.reuse, R76, R4 ;  /* 0x0000004c4804723c */ /* 0x040ff00000001804 */
[----:B------:R-:W-:Y:S01]  /*11e40*/  HMMA.16816.F32 R92, R72, R78, R92 ;  /* 0x0000004e485c723c */ /* 0x000fe2000000185c */
[----:B------:R-:W4:Y:S07]  /*11e50*/  LDSM.16.M88.4 R76, [R184+0x1000] ;  /* 0x00100000b84c783b */ /* 0x000f2e0000000200 */
[C---:B------:R-:W-:Y:S08]  /*11e60*/  HMMA.16816.F32 R20, R36.reuse, R32, R20 ;  /* 0x000000202414723c */ /* 0x040ff00000001814 */
[C---:B------:R-:W-:Y:S08]  /*11e70*/  HMMA.16816.F32 R16, R36.reuse, R34, R16 ;  /* 0x000000222410723c */ /* 0x040ff00000001810 */
[C---:B-1----:R-:W-:Y:S08]  /*11e80*/  HMMA.16816.F32 R12, R36.reuse, R28, R12 ;  /* 0x0000001c240c723c */ /* 0x042ff0000000180c */
[----:B------:R-:W-:Y:S01]  /*11e90*/  HMMA.16816.F32 R8, R36, R30, R8 ;  /* 0x0000001e2408723c */ /* 0x000fe20000001808 */
[----:B------:R-:W-:Y:S07]  /*11ea0*/  LDSM.16.M88.4 R28, [R198+0x2000] ;  /* 0x00200000c61c783b */ /* 0x000fee0000000200 */
[C---:B------:R-:W-:Y:S08]  /*11eb0*/  HMMA.16816.F32 R64, R72.reuse, R68, R64 ;  /* 0x000000444840723c */ /* 0x040ff00000001840 */
[----:B------:R-:W-:Y:S01]  /*11ec0*/  HMMA.16816.F32 R48, R72, R70, R48 ;  /* 0x000000464830723c */ /* 0x000fe20000001830 */
[----:B------:R-:W-:Y:S04]  /*11ed0*/  LDSM.16.M88.4 R68, [R184+0x1800] ;  /* 0x00180000b844783b */ /* 0x000fe80000000200 */
[----:B------:R-:W-:Y:S03]  /*11ee0*/  LDSM.16.M88.4 R72, [R197+0x8800] ;  /* 0x00880000c548783b */ /* 0x000fe60000000200 */
[C---:B--2---:R-:W-:Y:S01]  /*11ef0*/  HMMA.16816.F32 R32, R36.reuse, R24, R4 ;  /* 0x000000182420723c */ /* 0x044fe20000001804 */
[----:B------:R-:W1:Y:S07]  /*11f00*/  LDSM.16.M88.4 R4, [R197+0x8000] ;  /* 0x00800000c504783b */ /* 0x000e6e0000000200 */
[----:B------:R-:W-:Y:S01]  /*11f10*/  HMMA.16816.F32 R92, R36, R26, R92 ;  /* 0x0000001a245c723c */ /* 0x000fe2000000185c */
[----:B------:R-:W2:Y:S07]  /*11f20*/  LDSM.16.M88.4 R24, [R197+0x9000] ;  /* 0x00900000c518783b */ /* 0x000eae0000000200 */
[C---:B---3--:R-:W-:Y:S08]  /*11f30*/  HMMA.16816.F32 R20, R88.reuse, R84, R20 ;  /* 0x000000545814723c */ /* 0x048ff00000001814 */
[C---:B------:R-:W-:Y:S08]  /*11f40*/  HMMA.16816.F32 R12, R88.reuse, R80, R12 ;  /* 0x00000050580c723c */ /* 0x040ff0000000180c */
[----:B------:R-:W-:Y:S08]  /*11f50*/  HMMA.16816.F32 R8, R88, R82, R8 ;  /* 0x000000525808723c */ /* 0x000ff00000001808 */
[C---:B------:R-:W-:Y:S08]  /*11f60*/  HMMA.16816.F32 R64, R36.reuse, R96, R64 ;  /* 0x000000602440723c */ /* 0x040ff00000001840 */
[----:B------:R-:W-:Y:S01]  /*11f70*/  HMMA.16816.F32 R48, R36, R98, R48 ;  /* 0x000000622430723c */ /* 0x000fe20000001830 */
[----:B------:R-:W-:Y:S07]  /*11f80*/  LDSM.16.M88.4 R36, [R196+0x2000] ;  /* 0x00200000c424783b */ /* 0x000fee0000000200 */
[C---:B------:R-:W-:Y:S01]  /*11f90*/  HMMA.16816.F32 R16, R88.reuse, R86, R16 ;  /* 0x000000565810723c */ /* 0x040fe20000001810 */
[----:B------:R-:W-:Y:S07]  /*11fa0*/  LDSM.16.M88.4 R84, [R197+0x9800] ;  /* 0x00980000c554783b */ /* 0x000fee0000000200 */
[C---:B----4-:R-:W-:Y:S01]  /*11fb0*/  HMMA.16816.F32 R80, R88.reuse, R76, R32 ;  /* 0x0000004c5850723c */ /* 0x050fe20000001820 */
[----:B------:R-:W3:Y:S07]  /*11fc0*/  LDSM.16.M88.4 R32, [R195+0x2000] ;  /* 0x00200000c320783b */ /* 0x000eee0000000200 */
[----:B------:R-:W-:Y:S01]  /*11fd0*/  HMMA.16816.F32 R96, R88, R78, R92 ;  /* 0x0000004e5860723c */ /* 0x000fe2000000185c */
[----:B------:R-:W4:Y:S04]  /*11fe0*/  LDSM.16.M88.4 R76, [R195+0x3000] ;  /* 0x00300000c34c783b */ /* 0x000f280000000200 */
[----:B------:R-:W-:Y:S03]  /*11ff0*/  LDSM.16.M88.4 R92, [R195+0x2800] ;  /* 0x00280000c35c783b */ /* 0x000fe60000000200 */
[----:B-1----:R-:W-:Y:S08]  /*12000*/  HMMA.16816.F32 R20, R28, R4, R20 ;  /* 0x000000041c14723c */ /* 0x002ff00000001814 */
[C---:B------:R-:W-:Y:S08]  /*12010*/  HMMA.16816.F32 R64, R88.reuse, R68, R64 ;  /* 0x000000445840723c */ /* 0x040ff00000001840 */
[----:B------:R-:W-:Y:S01]  /*12020*/  HMMA.16816.F32 R48, R88, R70, R48 ;  /* 0x000000465830723c */ /* 0x000fe20000001830 */
[----:B------:R-:W-:Y:S04]  /*12030*/  LDSM.16.M88.4 R68, [R194+0x2000] ;  /* 0x00200000c244783b */ /* 0x000fe80000000200 */
[----:B------:R-:W-:Y:S03]  /*12040*/  LDSM.16.M88.4 R88, [R191+0x8800] ;  /* 0x00880000bf58783b */ /* 0x000fe60000000200 */
[C---:B------:R-:W-:Y:S01]  /*12050*/  HMMA.16816.F32 R16, R28.reuse, R6, R16 ;  /* 0x000000061c10723c */ /* 0x040fe20000001810 */
[----:B------:R-:W1:Y:S07]  /*12060*/  LDSM.16.M88.4 R4, [R191+0x8000] ;  /* 0x00800000bf04783b */ /* 0x000e6e0000000200 */
[C---:B--2---:R-:W-:Y:S08]  /*12070*/  HMMA.16816.F32 R80, R28.reuse, R24, R80 ;  /* 0x000000181c50723c */ /* 0x044ff00000001850 */
[C---:B------:R-:W-:Y:S08]  /*12080*/  HMMA.16816.F32 R12, R28.reuse, R72, R12 ;  /* 0x000000481c0c723c */ /* 0x040ff0000000180c */
[C---:B------:R-:W-:Y:S01]  /*12090*/  HMMA.16816.F32 R8, R28.reuse, R74, R8 ;  /* 0x0000004a1c08723c */ /* 0x040fe20000001808 */
[----:B------:R-:W2:Y:S07]  /*120a0*/  LDSM.16.M88.4 R72, [R195+0x3800] ;  /* 0x00380000c348783b */ /* 0x000eae0000000200 */
[----:B------:R-:W-:Y:S01]  /*120b0*/  HMMA.16816.F32 R96, R28, R26, R96 ;  /* 0x0000001a1c60723c */ /* 0x000fe20000001860 */
[----:B------:R-:W1:Y:S07]  /*120c0*/  LDSM.16.M88.4 R24, [R191+0x9000] ;  /* 0x00900000bf18783b */ /* 0x000e6e0000000200 */
[----:B---3--:R-:W-:Y:S08]  /*120d0*/  HMMA.16816.F32 R20, R36, R32, R20 ;  /* 0x000000202414723c */ /* 0x008ff00000001814 */
[C---:B------:R-:W-:Y:S08]  /*120e0*/  HMMA.16816.F32 R64, R28.reuse, R84, R64 ;  /* 0x000000541c40723c */ /* 0x040ff00000001840 */
[----:B------:R-:W-:Y:S01]  /*120f0*/  HMMA.16816.F32 R48, R28, R86, R48 ;  /* 0x000000561c30723c */ /* 0x000fe20000001830 */
[----:B------:R-:W-:Y:S04]  /*12100*/  LDSM.16.M88.4 R28, [R184+0x2000] ;  /* 0x00200000b81c783b */ /* 0x000fe80000000200 */
[----:B------:R-:W-:Y:S03]  /*12110*/  LDSM.16.M88.4 R84, [R191+0x9800] ;  /* 0x00980000bf54783b */ /* 0x000fe60000000200 */
[C---:B------:R-:W-:Y:S01]  /*12120*/  HMMA.16816.F32 R16, R36.reuse, R34, R16 ;  /* 0x000000222410723c */ /* 0x040fe20000001810 */
[----:B------:R-:W3:Y:S07]  /*12130*/  LDSM.16.M88.4 R32, [R193+0x2000] ;  /* 0x00200000c120783b */ /* 0x000eee0000000200 */
[C---:B----4-:R-:W-:Y:S08]  /*12140*/  HMMA.16816.F32 R80, R36.reuse, R76, R80 ;  /* 0x0000004c2450723c */ /* 0x050ff00000001850 */
[----:B------:R-:W-:Y:S01]  /*12150*/  HMMA.16816.F32 R96, R36, R78, R96 ;  /* 0x0000004e2460723c */ /* 0x000fe20000001860 */
[----:B------:R-:W4:Y:S07]  /*12160*/  LDSM.16.M88.4 R76, [R184+0x3000] ;  /* 0x00300000b84c783b */ /* 0x000f2e0000000200 */
[----:B-1----:R-:W-:Y:S08]  /*12170*/  HMMA.16816.F32 R20, R68, R4, R20 ;  /* 0x000000044414723c */ /* 0x002ff00000001814 */
[C---:B------:R-:W-:Y:S08]  /*12180*/  HMMA.16816.F32 R12, R36.reuse, R92, R12 ;  /* 0x0000005c240c723c */ /* 0x040ff0000000180c */
[C---:B------:R-:W-:Y:S01]  /*12190*/  HMMA.16816.F32 R8, R36.reuse, R94, R8 ;  /* 0x0000005e2408723c */ /* 0x040fe20000001808 */
[----:B------:R-:W-:Y:S07]  /*121a0*/  LDSM.16.M88.4 R92, [R184+0x2800] ;  /* 0x00280000b85c783b */ /* 0x000fee0000000200 */
[C---:B--2---:R-:W-:Y:S08]  /*121b0*/  HMMA.16816.F32 R64, R36.reuse, R72, R64 ;  /* 0x000000482440723c */ /* 0x044ff00000001840 */
[----:B------:R-:W-:Y:S01]  /*121c0*/  HMMA.16816.F32 R48, R36, R74, R48 ;  /* 0x0000004a2430723c */ /* 0x000fe20000001830 */
[----:B------:R-:W-:Y:S04]  /*121d0*/  LDSM.16.M88.4 R36, [R198+0x4000] ;  /* 0x00400000c624783b */ /* 0x000fe80000000200 */
[----:B------:R-:W-:Y:S03]  /*121e0*/  LDSM.16.M88.4 R72, [R184+0x3800] ;  /* 0x00380000b848783b */ /* 0x000fe60000000200 */
[C---:B------:R-:W-:Y:S01]  /*121f0*/  HMMA.16816.F32 R16, R68.reuse, R6, R16 ;  /* 0x000000064410723c */ /* 0x040fe20000001810 */
[----:B------:R-:W1:Y:S07]  /*12200*/  LDSM.16.M88.4 R4, [R197+0xa000] ;  /* 0x00a00000c504783b */ /* 0x000e6e0000000200 */
[C---:B------:R-:W-:Y:S08]  /*12210*/  HMMA.16816.F32 R80, R68.reuse, R24, R80 ;  /* 0x000000184450723c */ /* 0x040ff00000001850 */
[----:B------:R-:W-:Y:S01]  /*12220*/  HMMA.16816.F32 R96, R68, R26, R96 ;  /* 0x0000001a4460723c */ /* 0x000fe20000001860 */
[----:B------:R-:W2:Y:S07]  /*12230*/  LDSM.16.M88.4 R24, [R197+0xb000] ;  /* 0x00b00000c518783b */ /* 0x000eae0000000200 */
[----:B---3--:R-:W-:Y:S08]  /*12240*/  HMMA.16816.F32 R20, R32, R28, R20 ;  /* 0x0000001c2014723c */ /* 0x008ff00000001814 */
        /* <DEDUP_REMOVED lines=21> */
[----:B------:R-:W1:Y:S07]  /*123a0*/  LDSM.16.M88.4 R4, [R191+0xa000] ;  /* 0x00a00000bf04783b */ /* 0x000e6e0000000200 */
[C---:B--2---:R-:W-:Y:S08]  /*123b0*/  HMMA.16816.F32 R80, R36.reuse, R24, R80 ;  /* 0x000000182450723c */ /* 0x044ff00000001850 */
[----:B------:R-:W-:Y:S01]  /*123c0*/  HMMA.16816.F32 R96, R36, R26, R96 ;  /* 0x0000001a2460723c */ /* 0x000fe20000001860 */
[----:B------:R-:W2:Y:S07]  /*123d0*/  LDSM.16.M88.4 R24, [R191+0xb000] ;  /* 0x00b00000bf18783b */ /* 0x000eae0000000200 */
[----:B---3--:R-:W-:Y:S08]  /*123e0*/  HMMA.16816.F32 R20, R68, R28, R20 ;  /* 0x0000001c4414723c */ /* 0x008ff00000001814 */
[C---:B------:R-:W-:Y:S08]  /*123f0*/  HMMA.16816.F32 R12, R36.reuse, R88, R12 ;  /* 0x00000058240c723c */ /* 0x040ff0000000180c */
[----:B------:R-:W-:Y:S01]  /*12400*/  HMMA.16816.F32 R8, R36, R90, R8 ;  /* 0x0000005a2408723c */ /* 0x000fe20000001808 */
[----:B------:R-:W3:Y:S07]  /*12410*/  LDSM.16.M88.4 R88, [R191+0xa800] ;  /* 0x00a80000bf58783b */ /* 0x000eee0000000200 */
[C---:B------:R-:W-:Y:S01]  /*12420*/  HMMA.16816.F32 R16, R68.reuse, R30, R16 ;  /* 0x0000001e4410723c */ /* 0x040fe20000001810 */
[----:B------:R-:W2:Y:S07]  /*12430*/  LDSM.16.M88.4 R28, [R191+0xb800] ;  /* 0x00b80000bf1c783b */ /* 0x000eae0000000200 */
[----:B----4-:R-:W-:Y:S08]  /*12440*/  HMMA.16816.F32 R80, R68, R76, R80 ;  /* 0x0000004c4450723c */ /* 0x010ff00000001850 */
[C---:B------:R-:W-:Y:S08]  /*12450*/  HMMA.16816.F32 R64, R36.reuse, R84, R64 ;  /* 0x000000542440723c */ /* 0x040ff00000001840 */
[----:B------:R-:W-:Y:S01]  /*12460*/  HMMA.16816.F32 R48, R36, R86, R48 ;  /* 0x000000562430723c */ /* 0x000fe20000001830 */
[----:B------:R-:W-:Y:S07]  /*12470*/  LDSM.16.M88.4 R36, [R193+0x4000] ;  /* 0x00400000c124783b */ /* 0x000fee0000000200 */
[----:B-1----:R-:W-:Y:S07]  /*12480*/  HMMA.16816.F32 R20, R32, R4, R20 ;  /* 0x000000042014723c */ /* 0x002fee0000001814 */
[----:B------:R-:W-:Y:S01]  /*12490*/  SHF.R.S32.HI R5, RZ, 0x1f, R58 ;  /* 0x0000001fff057819 */ /* 0x000fe2000001143a */
[----:B------:R-:W-:Y:S03]  /*124a0*/  HMMA.16816.F32 R12, R68, R92, R12 ;  /* 0x0000005c440c723c */ /* 0x000fe6000000180c */
[----:B------:R-:W-:-:S05]  /*124b0*/  LEA.HI R0, R5, R58, RZ, 0x5 ;  /* 0x0000003a05007211 */ /* 0x000fca00078f28ff */
[C---:B------:R-:W-:Y:S01]  /*124c0*/  HMMA.16816.F32 R16, R32.reuse, R6, R16 ;  /* 0x000000062010723c */ /* 0x040fe20000001810 */
[----:B------:R-:W-:Y:S07]  /*124d0*/  LDSM.16.M88.4 R4, [R184+0x4800] ;  /* 0x00480000b804783b */ /* 0x000fee0000000200 */
[----:B--2---:R-:W-:Y:S07]  /*124e0*/  HMMA.16816.F32 R80, R32, R24, R80 ;  /* 0x000000182050723c */ /* 0x004fee0000001850 */
[----:B------:R-:W-:Y:S01]  /*124f0*/  LOP3.LUT R25, R0, 0xffffffe0, RZ, 0xc0, !PT ;  /* 0xffffffe000197812 */ /* 0x000fe200078ec0ff */
[----:B------:R-:W-:Y:S04]  /*12500*/  HMMA.16816.F32 R64, R68, R72, R64 ;  /* 0x000000484440723c */ /* 0x000fe80000001840 */
[----:B------:R-:W-:-:S04]  /*12510*/  IMAD.IADD R0, R58, 0x1, -R25 ;  /* 0x000000013a007824 */ /* 0x000fc800078e0a19 */
[----:B------:R-:W-:Y:S01]  /*12520*/  HMMA.16816.F32 R96, R68, R78, R96 ;  /* 0x0000004e4460723c */ /* 0x000fe20000001860 */
[----:B------:R-:W-:Y:S01]  /*12530*/  SHF.R.S32.HI R25, RZ, 0x1f, R0 ;  /* 0x0000001fff197819 */ /* 0x000fe20000011400 */
[----:B------:R-:W1:Y:S03]  /*12540*/  LDSM.16.M88.4 R76, [R184+0x4000] ;  /* 0x00400000b84c783b */ /* 0x000e660000000200 */
[----:B------:R-:W-:-:S03]  /*12550*/  LEA.HI R0, R25, R0, RZ, 0x2 ;  /* 0x0000000019007211 */ /* 0x000fc600078f10ff */
[----:B------:R-:W-:Y:S01]  /*12560*/  HMMA.16816.F32 R8, R68, R94, R8 ;  /* 0x0000005e4408723c */ /* 0x000fe20000001808 */
[----:B------:R-:W-:-:S04]  /*12570*/  SHF.R.S32.HI R0, RZ, 0x2, R0 ;  /* 0x00000002ff007819 */ /* 0x000fc80000011400 */
[----:B------:R-:W-:-:S03]  /*12580*/  IADD3 R0, R59, 0x1, R0 ;  /* 0x000000013b007810 */ /* 0x000fc60007ffe000 */
[----:B------:R-:W-:Y:S08]  /*12590*/  HMMA.16816.F32 R48, R68, R74, R48 ;  /* 0x0000004a4430723c */ /* 0x000ff00000001830 */
[C---:B---3--:R-:W-:Y:S08]  /*125a0*/  HMMA.16816.F32 R12, R32.reuse, R88, R12 ;  /* 0x00000058200c723c */ /* 0x048ff0000000180c */
[C---:B------:R-:W-:Y:S07]  /*125b0*/  HMMA.16816.F32 R64, R32.reuse, R28, R64 ;  /* 0x0000001c2040723c */ /* 0x040fee0000001840 */
[----:B------:R-:W-:Y:S01]  /*125c0*/  IADD3 R29, R56, R0, -R199 ;  /* 0x00000000381d7210 */ /* 0x000fe20007ffe8c7 */
[----:B------:R-:W-:Y:S01]  /*125d0*/  IMAD.SHL.U32 R0, R58, 0x2, RZ ;  /* 0x000000023a007824 */ /* 0x000fe200078e00ff */
[----:B------:R-:W-:Y:S01]  /*125e0*/  HMMA.16816.F32 R96, R32, R26, R96 ;  /* 0x0000001a2060723c */ /* 0x000fe20000001860 */
[----:B------:R-:W2:Y:S01]  /*125f0*/  LDSM.16.M88.4 R24, [R184+0x5000] ;  /* 0x00500000b818783b */ /* 0x000ea20000000200 */
[----:B------:R-:W-:-:S02]  /*12600*/  IADD3 R29, R29, c[0x0][0x2e8], RZ ;  /* 0x0000ba001d1d7a10 */ /* 0x000fc40007ffe0ff */
[----:B------:R-:W-:Y:S02]  /*12610*/  LOP3.LUT R0, R0, 0x6, RZ, 0xc0, !PT ;  /* 0x0000000600007812 */ /* 0x000fe400078ec0ff */
[----:B------:R-:W-:Y:S02]  /*12620*/  IADD3 R135, R29, 0x8, RZ ;  /* 0x000000081d877810 */ /* 0x000fe40007ffe0ff */
[----:B------:R-:W-:Y:S02]  /*12630*/  HMMA.16816.F32 R8, R32, R90, R8 ;  /* 0x0000005a2008723c */ /* 0x000fe40000001808 */
[----:B------:R-:W-:-:S06]  /*12640*/  IMNMX R135, R135, R56, PT ;  /* 0x0000003887877217 */ /* 0x000fcc0003800200 */
[----:B------:R-:W-:Y:S07]  /*12650*/  HMMA.16816.F32 R48, R32, R30, R48 ;  /* 0x0000001e2030723c */ /* 0x000fee0000001830 */
[----:B------:R-:W-:Y:S01]  /*12660*/  IMAD.IADD R32, R3, 0x1, R0 ;  /* 0x0000000103207824 */ /* 0x000fe200078e0200 */
[----:B------:R-:W-:Y:S01]  /*12670*/  LOP3.LUT R0, R2, R40, RZ, 0xfc, !PT ;  /* 0x0000002802007212 */ /* 0x000fe200078efcff */
[----:B-1----:R-:W-:Y:S01]  /*12680*/  HMMA.16816.F32 R20, R36, R76, R20 ;  /* 0x0000004c2414723c */ /* 0x002fe20000001814 */
[----:B------:R-:W-:-:S02]  /*12690*/  IMNMX R2, R29, R56, PT ;  /* 0x000000381d027217 */ /* 0x000fc40003800200 */
[----:B------:R-:W-:-:S04]  /*126a0*/  IADD3 R33, R32, 0x1, RZ ;  /* 0x0000000120217810 */ /* 0x000fc80007ffe0ff */
[C---:B------:R-:W-:Y:S01]  /*126b0*/  ISETP.GE.AND P1, PT, R33.reuse, R2, PT ;  /* 0x000000022100720c */ /* 0x040fe20003f26270 */
[----:B------:R-:W-:Y:S01]  /*126c0*/  HMMA.16816.F32 R28, R36, R4, R12 ;  /* 0x00000004241c723c */ /* 0x000fe2000000180c */
[----:B------:R-:W1:Y:S01]  /*126d0*/  LDSM.16.M88.4 R12, [R184+0x5800] ;  /* 0x00580000b80c783b */ /* 0x000e620000000200 */
[----:B------:R-:W-:Y:S01]  /*126e0*/  ISETP.GE.AND P6, PT, R33, R135, PT ;  /* 0x000000872100720c */ /* 0x000fe20003fc6270 */
[----:B------:R-:W-:-:S04]  /*126f0*/  DEPBAR.LE SB0, 0x0 ;  /* 0x000080000000791a */ /* 0x000fc80000000000 */
[C---:B------:R-:W-:Y:S01]  /*12700*/  IADD3 R5, R32.reuse, 0x8, RZ ;  /* 0x0000000820057810 */ /* 0x040fe20007ffe0ff */
[C---:B------:R-:W-:Y:S01]  /*12710*/  HMMA.16816.F32 R16, R36.reuse, R78, R16 ;  /* 0x0000004e2410723c */ /* 0x040fe20000001810 */
[----:B------:R-:W-:Y:S02]  /*12720*/  IADD3 R4, R32, 0x9, RZ ;  /* 0x0000000920047810 */ /* 0x000fe40007ffe0ff */
[CC--:B------:R-:W-:Y:S02]  /*12730*/  ISETP.GE.AND P0, PT, R5.reuse, R2.reuse, PT ;  /* 0x000000020500720c */ /* 0x0c0fe40003f06270 */
[-C--:B------:R-:W-:Y:S02]  /*12740*/  ISETP.GE.AND P4, PT, R5, R135.reuse, PT ;  /* 0x000000870500720c */ /* 0x080fe40003f86270 */
[C---:B------:R-:W-:Y:S01]  /*12750*/  ISETP.GE.AND P5, PT, R4.reuse, R2, PT ;  /* 0x000000020400720c */ /* 0x040fe20003fa6270 */
[----:B------:R-:W-:Y:S01]  /*12760*/  HMMA.16816.F32 R8, R36, R6, R8 ;  /* 0x000000062408723c */ /* 0x000fe20000001808 */
[----:B------:R-:W-:-:S02]  /*12770*/  ISETP.GE.AND P2, PT, R4, R135, PT ;  /* 0x000000870400720c */ /* 0x000fc40003f46270 */
[C---:B------:R-:W-:Y:S02]  /*12780*/  IADD3 R4, R32.reuse, 0x10, RZ ;  /* 0x0000001020047810 */ /* 0x040fe40007ffe0ff */
[C---:B------:R-:W-:Y:S02]  /*12790*/  IADD3 R5, R32.reuse, 0x11, RZ ;  /* 0x0000001120057810 */ /* 0x040fe40007ffe0ff */
[----:B------:R-:W-:Y:S01]  /*127a0*/  FSEL R33, R21, -INF , !P1 ;  /* 0xff80000015217808 */ /* 0x000fe20004800000 */
[----:B--2---:R-:W-:Y:S01]  /*127b0*/  HMMA.16816.F32 R80, R36, R24, R80 ;  /* 0x000000182450723c */ /* 0x004fe20000001850 */
[----:B------:R-:W-:Y:S01]  /*127c0*/  IADD3 R6, R32, 0x19, RZ ;  /* 0x0000001920067810 */ /* 0x000fe20007ffe0ff */
[----:B------:R-:W-:Y:S01]  /*127d0*/  BAR.SYNC.DEFER_BLOCKING 0x0 ;  /* 0x0000000000007b1d */ /* 0x000fe20000010000 */
[----:B------:R-:W-:-:S04]  /*127e0*/  ISETP.GE.AND P1, PT, R4, R2, PT ;  /* 0x000000020400720c */ /* 0x000fc80003f26270 */
[----:B------:R-:W-:Y:S01]  /*127f0*/  FSEL R7, R28, -INF , !P1 ;  /* 0xff8000001c077808 */ /* 0x000fe20004800000 */
[C---:B------:R-:W-:Y:S01]  /*12800*/  HMMA.16816.F32 R96, R36.reuse, R26, R96 ;  /* 0x0000001a2460723c */ /* 0x040fe20000001860 */
[----:B------:R-:W-:Y:S02]  /*12810*/  FSEL R21, R16, -INF , !P0 ;  /* 0xff80000010157808 */ /* 0x000fe40004000000 */
[----:B------:R-:W-:Y:S02]  /*12820*/  FSEL R18, R18, -INF , !P4 ;  /* 0xff80000012127808 */ /* 0x000fe40006000000 */
[----:B------:R-:W-:Y:S02]  /*12830*/  FSEL R17, R17, -INF , !P5 ;  /* 0xff80000011117808 */ /* 0x000fe40006800000 */
[-C--:B------:R-:W-:Y:S02]  /*12840*/  ISETP.GE.AND P0, PT, R4, R135.reuse, PT ;  /* 0x000000870400720c */ /* 0x080fe40003f06270 */
[C---:B------:R-:W-:Y:S01]  /*12850*/  ISETP.GE.AND P4, PT, R5.reuse, R2, PT ;  /* 0x000000020500720c */ /* 0x040fe20003f86270 */
[----:B-1----:R-:W-:Y:S01]  /*12860*/  HMMA.16816.F32 R64, R36, R12, R64 ;  /* 0x0000000c2440723c */ /* 0x002fe20000001840 */
[----:B------:R-:W-:-:S02]  /*12870*/  ISETP.GE.AND P5, PT, R5, R135, PT ;  /* 0x000000870500720c */ /* 0x000fc40003fa6270 */
[----:B------:R-:W-:Y:S02]  /*12880*/  IADD3 R5, R32, 0x18, RZ ;  /* 0x0000001820057810 */ /* 0x000fe40007ffe0ff */
[----:B------:R-:W-:Y:S02]  /*12890*/  FSEL R4, R19, -INF , !P2 ;  /* 0xff80000013047808 */ /* 0x000fe40005000000 */
[----:B------:R-:W-:Y:S01]  /*128a0*/  FSEL R30, R30, -INF , !P0 ;  /* 0xff8000001e1e7808 */ /* 0x000fe20004000000 */
[----:B------:R-:W-:Y:S01]  /*128b0*/  HMMA.16816.F32 R48, R36, R14, R48 ;  /* 0x0000000e2430723c */ /* 0x000fe20000001830 */
[----:B------:R-:W-:Y:S02]  /*128c0*/  FSEL R29, R29, -INF , !P4 ;  /* 0xff8000001d1d7808 */ /* 0x000fe40006000000 */
[-C--:B------:R-:W-:Y:S02]  /*128d0*/  ISETP.GE.AND P2, PT, R5, R2.reuse, PT ;  /* 0x000000020500720c */ /* 0x080fe40003f46270 */
[----:B------:R-:W-:-:S02]  /*128e0*/  ISETP.GE.AND P0, PT, R6, R2, PT ;  /* 0x000000020600720c */ /* 0x000fc40003f06270 */
[-C--:B------:R-:W-:Y:S02]  /*128f0*/  ISETP.GE.AND P4, PT, R6, R135.reuse, PT ;  /* 0x000000870600720c */ /* 0x080fe40003f86270 */
[----:B------:R-:W-:Y:S02]  /*12900*/  IADD3 R6, R32, 0x20, RZ ;  /* 0x0000002020067810 */ /* 0x000fe40007ffe0ff */
[----:B------:R-:W-:Y:S02]  /*12910*/  ISETP.GE.AND P1, PT, R5, R135, PT ;  /* 0x000000870500720c */ /* 0x000fe40003f26270 */
        /* <DEDUP_REMOVED lines=9> */
[-C--:B------:R-:W-:Y:S02]  /*129b0*/  ISETP.GE.AND P0, PT, R19, R135.reuse, PT ;  /* 0x000000871300720c */ /* 0x080fe40003f06270 */
[C---:B------:R-:W-:Y:S02]  /*129c0*/  ISETP.GE.AND P4, PT, R6.reuse, R2, PT ;  /* 0x000000020600720c */ /* 0x040fe40003f86270 */
[----:B------:R-:W-:Y:S02]  /*129d0*/  ISETP.GE.AND P5, PT, R6, R135, PT ;  /* 0x000000870600720c */ /* 0x000fe40003fa6270 */
[----:B------:R-:W-:Y:S02]  /*129e0*/  FSEL R10, R10, -INF , !P1 ;  /* 0xff8000000a0a7808 */ /* 0x000fe40004800000 */
[C---:B------:R-:W-:Y:S02]  /*129f0*/  IADD3 R11, R32.reuse, 0x29, RZ ;  /* 0x00000029200b7810 */ /* 0x040fe40007ffe0ff */
[----:B------:R-:W-:-:S02]  /*12a00*/  IADD3 R6, R32, 0x30, RZ ;  /* 0x0000003020067810 */ /* 0x000fc40007ffe0ff */
[-C--:B------:R-:W-:Y:S02]  /*12a10*/  ISETP.GE.AND P1, PT, R19, R2.reuse, PT ;  /* 0x000000021300720c */ /* 0x080fe40003f26270 */
[----:B------:R-:W-:Y:S02]  /*12a20*/  FSEL R168, R82, -INF , !P2 ;  /* 0xff80000052a87808 */ /* 0x000fe40005000000 */
[----:B------:R-:W-:Y:S02]  /*12a30*/  FSEL R210, R83, -INF , !P0 ;  /* 0xff80000053d27808 */ /* 0x000fe40004000000 */
[----:B------:R-:W-:Y:S02]  /*12a40*/  FSEL R169, R96, -INF , !P4 ;  /* 0xff80000060a97808 */ /* 0x000fe40006000000 */
[-C--:B------:R-:W-:Y:S02]  /*12a50*/  ISETP.GE.AND P2, PT, R11, R2.reuse, PT ;  /* 0x000000020b00720c */ /* 0x080fe40003f46270 */
[----:B------:R-:W-:-:S02]  /*12a60*/  ISETP.GE.AND P0, PT, R6, R2, PT ;  /* 0x000000020600720c */ /* 0x000fc40003f06270 */
[-C--:B------:R-:W-:Y:S02]  /*12a70*/  ISETP.GE.AND P4, PT, R6, R135.reuse, PT ;  /* 0x000000870600720c */ /* 0x080fe40003f86270 */
[----:B------:R-:W-:Y:S02]  /*12a80*/  FSEL R163, R81, -INF , !P1 ;  /* 0xff80000051a37808 */ /* 0x000fe40004800000 */
[C---:B------:R-:W-:Y:S02]  /*12a90*/  IADD3 R6, R32.reuse, 0x31, RZ ;  /* 0x0000003120067810 */ /* 0x040fe40007ffe0ff */
[----:B------:R-:W-:Y:S02]  /*12aa0*/  ISETP.GE.AND P1, PT, R11, R135, PT ;  /* 0x000000870b00720c */ /* 0x000fe40003f26270 */
[----:B------:R-:W-:Y:S02]  /*12ab0*/  IADD3 R11, R32, 0x38, RZ ;  /* 0x00000038200b7810 */ /* 0x000fe40007ffe0ff */
[----:B------:R-:W-:-:S02]  /*12ac0*/  FSEL R174, R98, -INF , !P5 ;  /* 0xff80000062ae7808 */ /* 0x000fc40006800000 */
[----:B------:R-:W-:Y:S02]  /*12ad0*/  FSEL R165, R97, -INF , !P2 ;  /* 0xff80000061a57808 */ /* 0x000fe40005000000 */
[C---:B------:R-:W-:Y:S02]  /*12ae0*/  ISETP.GE.AND P5, PT, R6.reuse, R2, PT ;  /* 0x000000020600720c */ /* 0x040fe40003fa6270 */
[----:B------:R-:W-:Y:S02]  /*12af0*/  ISETP.GE.AND P2, PT, R6, R135, PT ;  /* 0x000000870600720c */ /* 0x000fe40003f46270 */
[----:B------:R-:W-:Y:S02]  /*12b00*/  FSEL R172, R99, -INF , !P1 ;  /* 0xff80000063ac7808 */ /* 0x000fe40004800000 */
[----:B------:R-:W-:Y:S02]  /*12b10*/  FSEL R6, R23, -INF , !P6 ;  /* 0xff80000017067808 */ /* 0x000fe40007000000 */
[----:B------:R-:W-:-:S02]  /*12b20*/  FSEL R209, R64, -INF , !P0 ;  /* 0xff80000040d17808 */ /* 0x000fc40004000000 */
[CC--:B------:R-:W-:Y:S02]  /*12b30*/  ISETP.GE.AND P6, PT, R11.reuse, R2.reuse, PT ;  /* 0x000000020b00720c */ /* 0x0c0fe40003fc6270 */
[-C--:B------:R-:W-:Y:S02]  /*12b40*/  ISETP.GE.AND P1, PT, R11, R135.reuse, PT ;  /* 0x000000870b00720c */ /* 0x080fe40003f26270 */
[C---:B------:R-:W-:Y:S02]  /*12b50*/  ISETP.GE.AND P0, PT, R32.reuse, R2, PT ;  /* 0x000000022000720c */ /* 0x040fe40003f06270 */
[----:B------:R-:W-:Y:S02]  /*12b60*/  IADD3 R11, R32, 0x39, RZ ;  /* 0x00000039200b7810 */ /* 0x000fe40007ffe0ff */
[----:B------:R-:W-:Y:S02]  /*12b70*/  FSEL R20, R20, -INF , !P0 ;  /* 0xff80000014147808 */ /* 0x000fe40004000000 */
[----:B------:R-:W-:-:S02]  /*12b80*/  ISETP.GE.AND P0, PT, R11, R135, PT ;  /* 0x000000870b00720c */ /* 0x000fc40003f06270 */
[----:B------:R-:W-:Y:S02]  /*12b90*/  FSEL R170, R66, -INF , !P4 ;  /* 0xff80000042aa7808 */ /* 0x000fe40006000000 */
[----:B------:R-:W-:Y:S02]  /*12ba0*/  FSEL R164, R51, -INF , !P0 ;  /* 0xff80000033a47808 */ /* 0x000fe40004000000 */
[----:B------:R-:W-:Y:S02]  /*12bb0*/  ISETP.GE.AND P0, PT, R134, 0x2, PT ;  /* 0x000000028600780c */ /* 0x000fe40003f06270 */
[----:B------:R-:W-:Y:S02]  /*12bc0*/  FSEL R175, R65, -INF , !P5 ;  /* 0xff80000041af7808 */ /* 0x000fe40006800000 */
[----:B------:R-:W-:Y:S02]  /*12bd0*/  ISETP.GE.AND P4, PT, R32, R135, PT ;  /* 0x000000872000720c */ /* 0x000fe40003f86270 */
        /* <DEDUP_REMOVED lines=8> */
[----:B------:R-:W-:Y:S02]  /*12c60*/  IABS R11, c[0x0][0x2d0] ;  /* 0x0000b400000b7a13 */ /* 0x000fe40000000000 */
[----:B------:R-:W-:-:S02]  /*12c70*/  IADD3 R23, R3, -0x40, RZ ;  /* 0xffffffc003177810 */ /* 0x000fc40007ffe0ff */
[----:B------:R-:W1:Y:S01]  /*12c80*/  I2F.RP R14, R11 ;  /* 0x0000000b000e7306 */ /* 0x000e620000209400 */
        /* <DEDUP_REMOVED lines=20> */
[--C-:B------:R-:W-:Y:S01]  /*12dd0*/  @!P2 IMAD.IADD R12, R12, 0x1, -R11.reuse ;  /* 0x000000010c0ca824 */ /* 0x100fe200078e0a0b */
[----:B------:R-:W-:Y:S01]  /*12de0*/  @!P2 IADD3 R19, R19, 0x1, RZ ;  /* 0x000000011313a810 */ /* 0x000fe20007ffe0ff */
[----:B------:R-:W-:Y:S01]  /*12df0*/  @!P1 IMAD.IADD R14, R14, 0x1, -R11 ;  /* 0x000000010e0e9824 */ /* 0x000fe200078e0a0b */
[----:B------:R-:W-:Y:S02]  /*12e00*/  @!P1 IADD3 R24, R24, 0x1, RZ ;  /* 0x0000000118189810 */ /* 0x000fe40007ffe0ff */
[-C--:B------:R-:W-:Y:S02]  /*12e10*/  ISETP.GE.U32.AND P5, PT, R12, R11.reuse, PT ;  /* 0x0000000b0c00720c */ /* 0x080fe40003fa6070 */
[----:B------:R-:W-:Y:S02]  /*12e20*/  ISETP.GE.U32.AND P6, PT, R14, R11, PT ;  /* 0x0000000b0e00720c */ /* 0x000fe40003fc6070 */
[----:B------:R-:W-:Y:S02]  /*12e30*/  ISETP.GE.AND P1, PT, R23, RZ, PT ;  /* 0x000000ff1700720c */ /* 0x000fe40003f26270 */
        /* <DEDUP_REMOVED lines=12> */
[----:B------:R-:W-:Y:S01]  /*12f00*/  MOV R12, 0x40 ;  /* 0x00000040000c7802 */ /* 0x000fe20000000f00 */
[----:B------:R-:W-:-:S04]  /*12f10*/  IMAD.IADD R3, R3, 0x1, -R11 ;  /* 0x0000000103037824 */ /* 0x000fc800078e0a0b */
[----:B------:R-:W-:-:S05]  /*12f20*/  IMAD R12, R3, c[0x0][0x2d0], -R12 ;  /* 0x0000b400030c7a24 */ /* 0x000fca00078e0a0c */
[----:B------:R-:W-:-:S05]  /*12f30*/  SHF.R.S32.HI R3, RZ, 0x1f, R12 ;  /* 0x0000001fff037819 */ /* 0x000fca000001140c */
[----:B------:R-:W-:-:S04]  /*12f40*/  IMAD R3, R3, c[0x0][0x198], RZ ;  /* 0x0000660003037a24 */ /* 0x000fc800078e02ff */
[C---:B------:R-:W-:Y:S02]  /*12f50*/  IMAD R3, R12.reuse, c[0x0][0x19c], R3 ;  /* 0x000067000c037a24 */ /* 0x040fe400078e0203 */
[----:B--2---:R-:W-:Y:S02]  /*12f60*/  IMAD.IADD R13, R13, 0x1, -R14 ;  /* 0x000000010d0d7824 */ /* 0x004fe400078e0a0e */
[----:B------:R-:W-:-:S03]  /*12f70*/  IMAD.WIDE.U32 R14, R12, c[0x0][0x198], RZ ;  /* 0x000066000c0e7a25 */ /* 0x000fc600078e00ff */
[----:B------:R-:W-:Y:S01]  /*12f80*/  SHF.R.S32.HI R11, RZ, 0x1f, R13 ;  /* 0x0000001fff0b7819 */ /* 0x000fe2000001140d */
[----:B------:R-:W-:-:S04]  /*12f90*/  IMAD.IADD R15, R15, 0x1, R3 ;  /* 0x000000010f0f7824 */ /* 0x000fc800078e0203 */
[----:B------:R-:W-:Y:S02]  /*12fa0*/  IMAD R12, R11, c[0x0][0x180], RZ ;  /* 0x000060000b0c7a24 */ /* 0x000fe400078e02ff */
[----:B------:R-:W-:-:S04]  /*12fb0*/  IMAD.WIDE.U32 R14, R13, c[0x0][0x180], R14 ;  /* 0x000060000d0e7a25 */ /* 0x000fc800078e000e */
[----:B------:R-:W-:Y:S02]  /*12fc0*/  IMAD R12, R13, c[0x0][0x184], R12 ;  /* 0x000061000d0c7a24 */ /* 0x000fe400078e020c */
[----:B------:R-:W-:-:S03]  /*12fd0*/  IMAD.MOV.U32 R3, RZ, RZ, R14 ;  /* 0x000000ffff037224 */ /* 0x000fc600078e000e */
[----:B------:R-:W-:Y:S01]  /*12fe0*/  IADD3 R12, R15, R12, RZ ;  /* 0x0000000c0f0c7210 */ /* 0x000fe20007ffe0ff */
[----:B------:R-:W-:Y:S05]  /*12ff0*/  BRA `(.L_x_2361) ;  /* 0x0000003000007947 */ /* 0x000fea0003800000 */
.L_x_2360:
[----:B------:R-:W-:-:S05]  /*13000*/  IMAD.MOV.U32 R3, RZ, RZ, c[0x0][0x198] ;  /* 0x00006600ff037624 */ /* 0x000fca00078e00ff */
[----:B------:R-:W-:-:S04]  /*13010*/  LEA R3, -R3, RZ, 0x6 ;  /* 0x000000ff03037211 */ /* 0x000fc800078e31ff */
[----:B------:R-:W-:Y:S02]  /*13020*/  SHF.R.S32.HI R12, RZ, 0x1f, R3 ;  /* 0x0000001fff0c7819 */ /* 0x000fe40000011403 */
.L_x_2361:
[----:B------:R-:W-:Y:S01]  /*13030*/  IADD3 R54, P2, P1, R144, R3, R54 ;  /* 0x0000000390367210 */ /* 0x000fe2000795e036 */
[----:B------:R-:W-:Y:S01]  /*13040*/  ULDC.64 UR4, c[0x0][0x198] ;  /* 0x0000660000047ab9 */ /* 0x000fe20000000a00 */
[C---:B------:R-:W-:Y:S01]  /*13050*/  IADD3 R144, P4, R3.reuse, R144, RZ ;  /* 0x0000009003907210 */ /* 0x040fe20007f9e0ff */
[----:B------:R-:W-:Y:S01]  /*13060*/  USHF.L.U32 UR9, UR4, 0x5, URZ ;  /* 0x0000000504097899 */ /* 0x000fe2000800063f */
[----:B------:R-:W-:Y:S01]  /*13070*/  IADD3.X R57, R52, R12, R57, P2, P1 ;  /* 0x0000000c34397210 */ /* 0x000fe200017e2439 */
[----:B------:R-:W-:Y:S01]  /*13080*/  UMOV UR8, 0x5 ;  /* 0x0000000500087882 */ /* 0x000fe20000000000 */
[----:B------:R-:W-:Y:S01]  /*13090*/  LEA R24, P2, R144, c[0x0][0x168], 0x1 ;  /* 0x00005a0090187a11 */ /* 0x000fe200078408ff */
[----:B------:R-:W-:Y:S01]  /*130a0*/  IMAD.X R11, R12, 0x1, R52, P4 ;  /* 0x000000010c0b7824 */ /* 0x000fe200020e0634 */
[----:B------:R-:W-:Y:S01]  /*130b0*/  LEA R204, P5, R3, R204, 0x1 ;  /* 0x000000cc03cc7211 */ /* 0x000fe200078a08ff */
[----:B------:R-:W-:Y:S01]  /*130c0*/  USHF.L.U64.HI UR5, UR4, UR8, UR5 ;  /* 0x0000000804057299 */ /* 0x000fe20008010205 */
[----:B------:R-:W-:-:S02]  /*130d0*/  LEA R14, P1, R54, c[0x0][0x168], 0x1 ;  /* 0x00005a00360e7a11 */ /* 0x000fc400078208ff */
[----:B------:R-:W-:Y:S02]  /*130e0*/  LEA.HI.X R25, R144, c[0x0][0x16c], R11, 0x1, P2 ;  /* 0x00005b0090197a11 */ /* 0x000fe400010f0c0b */
[----:B------:R-:W-:Y:S02]  /*130f0*/  LEA.HI.X R205, R3, R205, R12, 0x1, P5 ;  /* 0x000000cd03cd7211 */ /* 0x000fe400028f0c0c */
[----:B------:R-:W-:Y:S02]  /*13100*/  IADD3 R26, P2, R204, UR9, RZ ;  /* 0x00000009cc1a7c10 */ /* 0x000fe4000ff5e0ff */
[----:B------:R-:W-:Y:S01]  /*13110*/  LEA.HI.X R15, R54, c[0x0][0x16c], R57, 0x1, P1 ;  /* 0x00005b00360f7a11 */ /* 0x000fe200008f0c39 */
[----:B------:R-:W-:Y:S01]  /*13120*/  @!PT LDS RZ, [RZ] ;  /* 0x00000000fffff984 */ /* 0x000fe20000000800 */
[----:B------:R-:W-:Y:S01]  /*13130*/  @!PT LDS RZ, [RZ] ;  /* 0x00000000fffff984 */ /* 0x000fe20000000800 */
[----:B------:R-:W-:Y:S01]  /*13140*/  @!PT LDS RZ, [RZ] ;  /* 0x00000000fffff984 */ /* 0x000fe20000000800 */
[----:B------:R1:W-:Y:S01]  /*13150*/  LDGSTS.E.BYPASS.LTC128B.128 [R201+0x6000], [R204.64] ;  /* 0x06000000ccc97fae */ /* 0x0003e2000b901d46 */
[----:B------:R-:W-:Y:S02]  /*13160*/  IADD3.X R27, R205, UR5, RZ, P2, !PT ;  /* 0x00000005cd1b7c10 */ /* 0x000fe400097fe4ff */
[----:B------:R-:W-:Y:S01]  /*13170*/  IADD3 R36, P2, R26, UR9, RZ ;  /* 0x000000091a247c10 */ /* 0x000fe2000ff5e0ff */
[----:B------:R1:W-:Y:S01]  /*13180*/  LDGSTS.E.BYPASS.LTC128B.128 [R201+0x8000], [R24.64+0x80] ;  /* 0x0800008018c97fae */ /* 0x0003e2000b901d46 */
[----:B------:R-:W-:-:S02]  /*13190*/  IADD3 R12, P1, R14, UR9, RZ ;  /* 0x000000090e0c7c10 */ /* 0x000fc4000ff3e0ff */
[----:B------:R-:W-:Y:S01]  /*131a0*/  IADD3.X R37, R27, UR5, RZ, P2, !PT ;  /* 0x000000051b257c10 */ /* 0x000fe200097fe4ff */
[----:B------:R1:W-:Y:S01]  /*131b0*/  LDGSTS.E.BYPASS.LTC128B.128 [R201+0xa000], [R24.64+0x100] ;  /* 0x0a00010018c97fae */ /* 0x0003e2000b901d46 */
[----:B------:R-:W-:Y:S02]  /*131c0*/  IADD3.X R13, R15, UR5, RZ, P1, !PT ;  /* 0x000000050f0d7c10 */ /* 0x000fe40008ffe4ff */
[----:B------:R-:W-:Y:S01]  /*131d0*/  IADD3 R34, P2, R36, UR9, RZ ;  /* 0x0000000924227c10 */ /* 0x000fe2000ff5e0ff */
[----:B------:R1:W-:Y:S01]  /*131e0*/  LDGSTS.E.BYPASS.LTC128B.128 [R201+0x6800], [R26.64] ;  /* 0x068000001ac97fae */ /* 0x0003e2000b901d46 */
[----:B------:R-:W-:Y:S02]  /*131f0*/  IADD3 R38, P1, R12, UR9, RZ ;  /* 0x000000090c267c10 */ /* 0x000fe4000ff3e0ff */
[----:B------:R-:W-:Y:S01]  /*13200*/  IADD3.X R35, R37, UR5, RZ, P2, !PT ;  /* 0x0000000525237c10 */ /* 0x000fe200097fe4ff */
[----:B------:R1:W-:Y:S01]  /*13210*/  LDGSTS.E.BYPASS.LTC128B.128 [R201+0x8800], [R14.64+0x80] ;  /* 0x088000800ec97fae */ /* 0x0003e2000b901d46 */
[----:B------:R-:W-:-:S03]  /*13220*/  IADD3.X R39, R13, UR5, RZ, P1, !PT ;  /* 0x000000050d277c10 */ /* 0x000fc60008ffe4ff */
        /* <DEDUP_REMOVED lines=8> */
.L_x_2359:
        /* <DEDUP_REMOVED lines=81> */
[----:B------:R-:W-:Y:S01]  /*137c0*/  LDSM.16.MT88.4 R16, [R189+0xe800] ;  /* 0x00e80000bd10783b */ /* 0x000fe20000004200 */
[----:B------:R-:W-:-:S02]  /*137d0*/  FFMA.FTZ R0, R8, c[0x0][0x23c], -R167 ;  /* 0x00008f0008007a23 */ /* 0x000fc400000108a7 */
[--C-:B------:R-:W-:Y:S01]  /*137e0*/  FFMA.FTZ R150, R29, c[0x0][0x23c], -R144.reuse ;  /* 0x00008f001d967a23 */ /* 0x100fe20000010890 */
[----:B------:R-:W2:Y:S01]  /*137f0*/  LDSM.16.MT88.4 R8, [R192+0xe800] ;  /* 0x00e80000c008783b */ /* 0x000ea20000004200 */
[----:B------:R-:W-:Y:S01]  /*13800*/  FFMA.FTZ R153, R30, c[0x0][0x23c], -R167 ;  /* 0x00008f001e997a23 */ /* 0x000fe200000108a7 */
[----:B------:R-:W3:Y:S01]  /*13810*/  MUFU.EX2 R151, R151 ;  /* 0x0000009700977308 */ /* 0x000ee20000000800 */
[----:B-1----:R-:W-:Y:S01]  /*13820*/  F2FP.PACK_AB R116, R156, R157 ;  /* 0x0000009d9c74723e */ /* 0x002fe200000000ff */
[----:B------:R-:W-:Y:S01]  /*13830*/  LDSM.16.MT88.4 R28, [R188+0xc800] ;  /* 0x00c80000bc1c783b */ /* 0x000fe20000004200 */
        /* <DEDUP_REMOVED lines=9> */
[----:B---3--:R-:W-:Y:S01]  /*138d0*/  F2FP.PACK_AB R118, R151, R154 ;  /* 0x0000009a9776723e */ /* 0x008fe200000000ff */
        /* <DEDUP_REMOVED lines=8> */
[----:B------:R-:W3:Y:S01]  /*13960*/  MUFU.EX2 R152, R152 ;  /* 0x0000009800987308 */ /* 0x000ee20000000800 */
        /* <DEDUP_REMOVED lines=29> */
[C---:B----4-:R-:W-:Y:S02]  /*13b40*/  HMMA.16816.F32 R72, R116.reuse, R76, RZ ;  /* 0x0000004c7448723c */ /* 0x050fe400000018ff */
[----:B------:R-:W-:Y:S06]  /*13b50*/  MUFU.EX2 R162, R162 ;  /* 0x000000a200a27308 */ /* 0x000fec0000000800 */
[C---:B-----5:R-:W-:Y:S02]  /*13b60*/  HMMA.16816.F32 R88, R116.reuse, R92, RZ ;  /* 0x0000005c7458723c */ /* 0x060fe400000018ff */
[----:B------:R-:W-:Y:S06]  /*13b70*/  MUFU.EX2 R165, R165 ;  /* 0x000000a500a57308 */ /* 0x000fec0000000800 */
[C---:B------:R-:W-:Y:S02]  /*13b80*/  HMMA.16816.F32 R96, R116.reuse, R100, RZ ;  /* 0x000000647460723c */ /* 0x040fe400000018ff */
[----:B------:R-:W-:Y:S06]  /*13b90*/  MUFU.EX2 R168, R168 ;  /* 0x000000a800a87308 */ /* 0x000fec0000000800 */
[C---:B------:R-:W-:Y:S02]  /*13ba0*/  HMMA.16816.F32 R104, R116.reuse, R124, RZ ;  /* 0x0000007c7468723c */ /* 0x040fe400000018ff */
[----:B------:R-:W4:Y:S06]  /*13bb0*/  MUFU.EX2 R169, R169 ;  /* 0x000000a900a97308 */ /* 0x000f2c0000000800 */
[C---:B--2---:R-:W-:Y:S02]  /*13bc0*/  HMMA.16816.F32 R108, R116.reuse, R112, RZ ;  /* 0x00000070746c723c */ /* 0x044fe400000018ff */
[----:B------:R-:W-:Y:S06]  /*13bd0*/  MUFU.EX2 R171, R171 ;  /* 0x000000ab00ab7308 */ /* 0x000fec0000000800 */
[C---:B------:R-:W-:Y:S02]  /*13be0*/  HMMA.16816.F32 R36, R116.reuse, R38, RZ ;  /* 0x000000267424723c */ /* 0x040fe400000018ff */
        /* <DEDUP_REMOVED lines=20> */
[----:B---3--:R-:W-:Y:S01]  /*13d30*/  F2FP.PACK_AB R5, R148, R153 ;  /* 0x000000999405723e */ /* 0x008fe200000000ff */
        /* <DEDUP_REMOVED lines=18> */
[----:B------:R-:W2:Y:S07]  /*13e60*/  LDSM.16.MT88.4 R20, [R192+0x10800] ;  /* 0x01080000c014783b */ /* 0x000eae0000004200 */
        /* <DEDUP_REMOVED lines=23> */
[----:B------:R-:W-:Y:S07]  /*13fe0*/  LDSM.16.MT88.4 R20, [R192+0x11000] ;  /* 0x01100000c014783b */ /* 0x000fee0000004200 */
[C---:B------:R-:W-:Y:S08]  /*13ff0*/  HMMA.16816.F32 R120, R4.reuse, R12, R120 ;  /* 0x0000000c0478723c */ /* 0x040ff00000001878 */
[----:B------:R-:W-:Y:S01]  /*14000*/  HMMA.16816.F32 R116, R4, R14, R116 ;  /* 0x0000000e0474723c */ /* 0x000fe20000001874 */
[----:B------:R-:W2:Y:S06]  /*14010*/  LDSM.16.MT88.4 R12, [R192+0xf000] ;  /* 0x00f00000c00c783b */ /* 0x000eac0000004200 */
        /* <DEDUP_REMOVED lines=45> */
[C---:B------:R-:W-:Y:S08]  /*142f0*/  HMMA.16816.F32 R72, R4.reuse, R24, R72 ;  /* 0x000000180448723c */ /* 0x040ff00000001848 */
[----:B------:R-:W-:Y:S01]  /*14300*/  HMMA.16816.F32 R76, R4, R26, R76 ;  /* 0x0000001a044c723c */ /* 0x000fe2000000184c */
[----:B------:R-:W3:Y:S06]  /*14310*/  LDSM.16.MT88.4 R24, [R189+0xf800] ;  /* 0x00f80000bd18783b */ /* 0x000eec0000004200 */
[----:B-----5:R-:W-:Y:S01]  /*14320*/  F2FP.PACK_AB R4, R175, R174 ;  /* 0x000000aeaf04723e */ /* 0x020fe200000000ff */
        /* <DEDUP_REMOVED lines=102> */
.L_x_2363:
[----:B------:R-:W-:-:S05]  /*14990*/  IMAD.MOV.U32 R5, RZ, RZ, c[0x0][0x1a0] ;  /* 0x00006800ff057624 */ /* 0x000fca00078e00ff */
[----:B------:R-:W-:-:S04]  /*149a0*/  LEA R5, -R5, RZ, 0x6 ;  /* 0x000000ff05057211 */ /* 0x000fc800078e31ff */
[----:B------:R-:W-:Y:S02]  /*149b0*/  SHF.R.S32.HI R0, RZ, 0x1f, R5 ;  /* 0x0000001fff007819 */ /* 0x000fe40000011405 */
.L_x_2364:
[----:B------:R-:W-:Y:S01]  /*149c0*/  ULDC.64 UR4, c[0x0][0x1a0] ;  /* 0x0000680000047ab9 */ /* 0x000fe20000000a00 */
[C---:B------:R-:W-:Y:S01]  /*149d0*/  IADD3 R7, P1, R5.reuse, R136, RZ ;  /* 0x0000008805077210 */ /* 0x040fe20007f3e0ff */
[----:B------:R-:W-:Y:S01]  /*149e0*/  USHF.L.U32 UR8, UR4, 0x4, URZ ;  /* 0x0000000404087899 */ /* 0x000fe2000800063f */
[----:B------:R-:W-:Y:S01]  /*149f0*/  LEA R208, P0, R5, R208, 0x1 ;  /* 0x000000d005d07211 */ /* 0x000fe200078008ff */
[----:B------:R-:W-:Y:S01]  /*14a00*/  UMOV UR9, 0x4 ;  /* 0x0000000400097882 */ /* 0x000fe20000000000 */
[----:B------:R-:W-:Y:S01]  /*14a10*/  LEA R6, P2, R7, c[0x0][0x170], 0x1 ;  /* 0x00005c0007067a11 */ /* 0x000fe200078408ff */
[----:B------:R-:W-:Y:S01]  /*14a20*/  USHF.L.U64.HI UR9, UR4, UR9, UR5 ;  /* 0x0000000904097299 */ /* 0x000fe20008010205 */
[----:B------:R-:W-:Y:S01]  /*14a30*/  IMAD.X R4, R0, 0x1, R133, P1 ;  /* 0x0000000100047824 */ /* 0x000fe200008e0685 */
[----:B------:R-:W-:Y:S01]  /*14a40*/  LEA.HI.X R207, R5, R207, R0, 0x1, P0 ;  /* 0x000000cf05cf7211 */ /* 0x000fe200000f0c00 */
[----:B------:R-:W-:Y:S01]  /*14a50*/  USHF.L.U32 UR10, UR4, 0x5, URZ ;  /* 0x00000005040a7899 */ /* 0x000fe2000800063f */
[----:B------:R-:W-:Y:S01]  /*14a60*/  IADD3 R5, P1, P0, R136, UR8, R5 ;  /* 0x0000000888057c10 */ /* 0x000fe2000f83e005 */
[----:B------:R-:W-:Y:S01]  /*14a70*/  UMOV UR8, 0x5 ;  /* 0x0000000500087882 */ /* 0x000fe20000000000 */
[----:B------:R-:W-:Y:S01]  /*14a80*/  LEA.HI.X R7, R7, c[0x0][0x174], R4, 0x1, P2 ;  /* 0x00005d0007077a11 */ /* 0x000fe200010f0c04 */
[----:B------:R-:W-:Y:S01]  /*14a90*/  USHF.L.U64.HI UR4, UR4, UR8, UR5 ;  /* 0x0000000804047299 */ /* 0x000fe20008010205 */
[----:B------:R-:W-:Y:S01]  /*14aa0*/  IADD3.X R0, R133, UR9, R0, P1, P0 ;  /* 0x0000000985007c10 */ /* 0x000fe20008fe0400 */
[----:B------:R-:W-:Y:S01]  /*14ab0*/  IMAD.MOV.U32 R209, RZ, RZ, R207 ;  /* 0x000000ffffd17224 */ /* 0x000fe200078e00cf */
[----:B------:R-:W-:-:S02]  /*14ac0*/  IADD3 R8, P1, R208, UR10, RZ ;  /* 0x0000000ad0087c10 */ /* 0x000fc4000ff3e0ff */
[----:B------:R-:W-:Y:S02]  /*14ad0*/  LEA R4, P0, R5, c[0x0][0x170], 0x1 ;  /* 0x00005c0005047a11 */ /* 0x000fe400078008ff */
[----:B------:R-:W-:Y:S01]  /*14ae0*/  IADD3.X R9, R207, UR4, RZ, P1, !PT ;  /* 0x00000004cf097c10 */ /* 0x000fe20008ffe4ff */
[----:B------:R-:W-:Y:S01]  /*14af0*/  @!PT LDS RZ, [RZ] ;  /* 0x00000000fffff984 */ /* 0x000fe20000000800 */
[----:B------:R-:W-:Y:S01]  /*14b00*/  @!PT LDS RZ, [RZ] ;  /* 0x00000000fffff984 */ /* 0x000fe20000000800 */
[----:B------:R-:W-:Y:S01]  /*14b10*/  @!PT LDS RZ, [RZ] ;  /* 0x00000000fffff984 */ /* 0x000fe20000000800 */
[----:B------:R1:W-:Y:S01]  /*14b20*/  LDGSTS.E.BYPASS.LTC128B.128 [R201+0xc000], [R208.64] ;  /* 0x0c000000d0c97fae */ /* 0x0003e2000b901d46 */
[----:B------:R-:W-:Y:S02]  /*14b30*/  LEA.HI.X R5, R5, c[0x0][0x174], R0, 0x1, P0 ;  /* 0x00005d0005057a11 */ /* 0x000fe400000f0c00 */
[----:B------:R-:W-:Y:S01]  /*14b40*/  IADD3 R10, P1, R8, UR10, RZ ;  /* 0x0000000a080a7c10 */ /* 0x000fe2000ff3e0ff */
[----:B------:R2:W-:Y:S01]  /*14b50*/  LDGSTS.E.BYPASS.LTC128B.128 [R201+0xe000], [R6.64+0x80] ;  /* 0x0e00008006c97fae */ /* 0x0005e2000b901d46 */
[----:B------:R-:W-:Y:S02]  /*14b60*/  IADD3 R18, P0, R4, UR10, RZ ;  /* 0x0000000a04127c10 */ /* 0x000fe4000ff1e0ff */
[----:B------:R-:W-:Y:S01]  /*14b70*/  IADD3.X R11, R9, UR4, RZ, P1, !PT ;  /* 0x00000004090b7c10 */ /* 0x000fe20008ffe4ff */
[----:B------:R2:W-:Y:S01]  /*14b80*/  LDGSTS.E.BYPASS.LTC128B.128 [R201+0x10000], [R6.64+0x100] ;  /* 0x1000010006c97fae */ /* 0x0005e2000b901d46 */
[----:B------:R-:W-:-:S02]  /*14b90*/  IADD3 R16, P1, R10, UR10, RZ ;  /* 0x0000000a0a107c10 */ /* 0x000fc4000ff3e0ff */
[----:B------:R-:W-:Y:S01]  /*14ba0*/  IADD3.X R19, R5, UR4, RZ, P0, !PT ;  /* 0x0000000405137c10 */ /* 0x000fe200087fe4ff */
[----:B------:R3:W-:Y:S01]  /*14bb0*/  LDGSTS.E.BYPASS.LTC128B.128 [R201+0xc800], [R8.64] ;  /* 0x0c80000008c97fae */ /* 0x0007e2000b901d46 */
[----:B------:R-:W-:Y:S02]  /*14bc0*/  IADD3 R24, P0, R18, UR10, RZ ;  /* 0x0000000a12187c10 */ /* 0x000fe4000ff1e0ff */
[----:B------:R-:W-:Y:S01]  /*14bd0*/  IADD3.X R17, R11, UR4, RZ, P1, !PT ;  /* 0x000000040b117c10 */ /* 0x000fe20008ffe4ff */
[----:B------:R2:W-:Y:S01]  /*14be0*/  LDGSTS.E.BYPASS.LTC128B.128 [R201+0xe800], [R4.64+0x80] ;  /* 0x0e80008004c97fae */ /* 0x0005e2000b901d46 */
[----:B------:R-:W-:Y:S02]  /*14bf0*/  IADD3.X R25, R19, UR4, RZ, P0, !PT ;  /* 0x0000000413197c10 */ /* 0x000fe400087fe4ff */
[----:B------:R-:W-:Y:S01]  /*14c00*/  ISETP.GE.AND P0, PT, R134, 0x3, PT ;  /* 0x000000038600780c */ /* 0x000fe20003f06270 */
        /* <DEDUP_REMOVED lines=8> */
[----:B------:R-:W5:Y:S04]  /*14c90*/  LDSM.16.M88.4 R20, [R197+0x6000] ;  /* 0x00600000c514783b */ /* 0x000f680000000200 */
[----:B------:R-:W4:Y:S04]  /*14ca0*/  LDSM.16.M88.4 R12, [R197+0x6800] ;  /* 0x00680000c50c783b */ /* 0x000f280000000200 */
[----:B------:R-:W1:Y:S04]  /*14cb0*/  LDSM.16.M88.4 R156, [R197+0x7000] ;  /* 0x00700000c59c783b */ /* 0x000e680000000200 */
[----:B------:R-:W-:Y:S04]  /*14cc0*/  LDSM.16.M88.4 R144, [R196] ;  /* 0x00000000c490783b */ /* 0x000fe80000000200 */
[----:B------:R-:W1:Y:S04]  /*14cd0*/  LDSM.16.M88.4 R32, [R195] ;  /* 0x00000000c320783b */ /* 0x000e680000000200 */
[----:B------:R-:W1:Y:S04]  /*14ce0*/  LDSM.16.M88.4 R168, [R197+0x7800] ;  /* 0x00780000c5a8783b */ /* 0x000e680000000200 */
[----:B------:R-:W1:Y:S04]  /*14cf0*/  LDSM.16.M88.4 R28, [R187] ;  /* 0x00000000bb1c783b */ /* 0x000e680000000200 */
[----:B--2---:R-:W2:Y:S04]  /*14d00*/  LDSM.16.M88.4 R4, [R186] ;  /* 0x00000000ba04783b */ /* 0x004ea80000000200 */
[----:B------:R-:W-:Y:S04]  /*14d10*/  LDSM.16.M88.4 R164, [R194] ;  /* 0x00000000c2a4783b */ /* 0x000fe80000000200 */
[----:B------:R-:W2:Y:S01]  /*14d20*/  LDSM.16.M88.4 R140, [R191+0x6000] ;  /* 0x00600000bf8c783b */ /* 0x000ea20000000200 */
[C---:B-----5:R-:W-:Y:S03]  /*14d30*/  HMMA.16816.F32 R24, R148.reuse, R20, RZ ;  /* 0x000000149418723c */ /* 0x060fe600000018ff */
[----:B------:R-:W5:Y:S04]  /*14d40*/  LDSM.16.M88.4 R216, [R185] ;  /* 0x00000000b9d8783b */ /* 0x000f680000000200 */
[----:B------:R-:W2:Y:S01]  /*14d50*/  LDSM.16.M88.4 R136, [R191+0x6800] ;  /* 0x00680000bf88783b */ /* 0x000ea20000000200 */
[C---:B------:R-:W-:Y:S03]  /*14d60*/  HMMA.16816.F32 R20, R148.reuse, R22, RZ ;  /* 0x000000169414723c */ /* 0x040fe600000018ff */
[----:B---3--:R-:W3:Y:S04]  /*14d70*/  LDSM.16.M88.4 R8, [R191+0x7000] ;  /* 0x00700000bf08783b */ /* 0x008ee80000000200 */
[----:B------:R-:W-:Y:S01]  /*14d80*/  LDSM.16.M88.4 R172, [R193] ;  /* 0x00000000c1ac783b */ /* 0x000fe20000000200 */
[C---:B----4-:R-:W-:Y:S03]  /*14d90*/  HMMA.16816.F32 R16, R148.reuse, R12, RZ ;  /* 0x0000000c9410723c */ /* 0x050fe600000018ff */
[----:B------:R-:W4:Y:S04]  /*14da0*/  S2R R0, SR_TID.X ;  /* 0x0000000000007919 */ /* 0x000f280000002100 */
[----:B------:R-:W0:Y:S01]  /*14db0*/  LDGDEPBAR ;  /* 0x00000000000079af */ /* 0x000e220000000000 */
[C---:B-1----:R-:W-:Y:S08]  /*14dc0*/  HMMA.16816.F32 R160, R148.reuse, R156, RZ ;  /* 0x0000009c94a0723c */ /* 0x042ff000000018ff */
[C---:B------:R-:W-:Y:S08]  /*14dd0*/  HMMA.16816.F32 R12, R148.reuse, R14, RZ ;  /* 0x0000000e940c723c */ /* 0x040ff000000018ff */
[----:B------:R-:W-:Y:S01]  /*14de0*/  HMMA.16816.F32 R156, R148, R158, RZ ;  /* 0x0000009e949c723c */ /* 0x000fe200000018ff */
[----:B----4-:R-:W-:-:S07]  /*14df0*/  IMAD.SHL.U32 R0, R0, 0x2, RZ ;  /* 0x0000000200007824 */ /* 0x010fce00078e00ff */
[----:B------:R-:W-:Y:S08]  /*14e00*/  HMMA.16816.F32 R24, R144, R32, R24 ;  /* 0x000000209018723c */ /* 0x000ff00000001818 */
[----:B------:R-:W-:Y:S08]  /*14e10*/  HMMA.16816.F32 R152, R148, R168, RZ ;  /* 0x000000a89498723c */ /* 0x000ff000000018ff */
[----:B------:R-:W-:Y:S01]  /*14e20*/  HMMA.16816.F32 R20, R144, R34, R20 ;  /* 0x000000229014723c */ /* 0x000fe20000001814 */
[----:B------:R-:W1:Y:S07]  /*14e30*/  LDSM.16.M88.4 R32, [R184] ;  /* 0x00000000b820783b */ /* 0x000e6e0000000200 */
[----:B------:R-:W-:Y:S01]  /*14e40*/  HMMA.16816.F32 R148, R148, R170, RZ ;  /* 0x000000aa9494723c */ /* 0x000fe200000018ff */
[----:B------:R-:W4:Y:S07]  /*14e50*/  LDSM.16.M88.4 R168, [R191+0x7800] ;  /* 0x00780000bfa8783b */ /* 0x000f2e0000000200 */
[C---:B------:R-:W-:Y:S08]  /*14e60*/  HMMA.16816.F32 R16, R144.reuse, R28, R16 ;  /* 0x0000001c9010723c */ /* 0x040ff00000001810 */
[C---:B------:R-:W-:Y:S01]  /*14e70*/  HMMA.16816.F32 R12, R144.reuse, R30, R12 ;  /* 0x0000001e900c723c */ /* 0x040fe2000000180c */
[----:B------:R-:W1:Y:S07]  /*14e80*/  LDSM.16.M88.4 R28, [R184+0x800] ;  /* 0x00080000b81c783b */ /* 0x000e6e0000000200 */
[C---:B--2---:R-:W-:Y:S08]  /*14e90*/  HMMA.16816.F32 R160, R144.reuse, R4, R160 ;  /* 0x0000000490a0723c */ /* 0x044ff000000018a0 */
[----:B------:R-:W-:Y:S01]  /*14ea0*/  HMMA.16816.F32 R156, R144, R6, R156 ;  /* 0x00000006909c723c */ /* 0x000fe2000000189c */
[----:B------:R-:W2:Y:S07]  /*14eb0*/  LDSM.16.M88.4 R4, [R184+0x1000] ;  /* 0x00100000b804783b */ /* 0x000eae0000000200 */
[C---:B------:R-:W-:Y:S08]  /*14ec0*/  HMMA.16816.F32 R24, R164.reuse, R140, R24 ;  /* 0x0000008ca418723c */ /* 0x040ff00000001818 */
[----:B------:R-:W-:Y:S01]  /*14ed0*/  HMMA.16816.F32 R20, R164, R142, R20 ;  /* 0x0000008ea414723c */ /* 0x000fe20000001814 */
[----:B------:R-:W-:Y:S07]  /*14ee0*/  LDSM.16.M88.4 R140, [R197+0x8000] ;  /* 0x00800000c58c783b */ /* 0x000fee0000000200 */
[C---:B-----5:R-:W-:Y:S08]  /*14ef0*/  HMMA.16816.F32 R152, R144.reuse, R216, R152 ;  /* 0x000000d89098723c */ /* 0x060ff00000001898 */
[----:B------:R-:W-:Y:S01]  /*14f00*/  HMMA.16816.F32 R148, R144, R218, R148 ;  /* 0x000000da9094723c */ /* 0x000fe20000001894 */
[----:B------:R-:W5:Y:S04]  /*14f10*/  LDSM.16.M88.4 R144, [R198+0x2000] ;  /* 0x00200000c690783b */ /* 0x000f680000000200 */
[----:B------:R-:W2:Y:S03]  /*14f20*/  LDSM.16.M88.4 R216, [R184+0x1800] ;  /* 0x00180000b8d8783b */ /* 0x000ea60000000200 */
[C---:B------:R-:W-:Y:S08]  /*14f30*/  HMMA.16816.F32 R16, R164.reuse, R136, R16 ;  /* 0x00000088a410723c */ /* 0x040ff00000001810 */
[C---:B------:R-:W-:Y:S01]  /*14f40*/  HMMA.16816.F32 R12, R164.reuse, R138, R12 ;  /* 0x0000008aa40c723c */ /* 0x040fe2000000180c */
[----:B------:R-:W2:Y:S07]  /*14f50*/  LDSM.16.M88.4 R136, [R197+0x8800] ;  /* 0x00880000c588783b */ /* 0x000eae0000000200 */
[C---:B---3--:R-:W-:Y:S08]  /*14f60*/  HMMA.16816.F32 R160, R164.reuse, R8, R160 ;  /* 0x00000008a4a0723c */ /* 0x048ff000000018a0 */
[----:B------:R-:W-:Y:S01]  /*14f70*/  HMMA.16816.F32 R156, R164, R10, R156 ;  /* 0x0000000aa49c723c */ /* 0x000fe2000000189c */
[----:B------:R-:W3:Y:S07]  /*14f80*/  LDSM.16.M88.4 R8, [R197+0x9000] ;  /* 0x00900000c508783b */ /* 0x000eee0000000200 */
[C---:B-1----:R-:W-:Y:S08]  /*14f90*/  HMMA.16816.F32 R24, R172.reuse, R32, R24 ;  /* 0x00000020ac18723c */ /* 0x042ff00000001818 */
[----:B------:R-:W-:Y:S01]  /*14fa0*/  HMMA.16816.F32 R20, R172, R34, R20 ;  /* 0x00000022ac14723c */ /* 0x000fe20000001814 */
[----:B------:R-:W-:Y:S07]  /*14fb0*/  LDSM.16.M88.4 R32, [R183] ;  /* 0x00000000b720783b */ /* 0x000fee0000000200 */
[C---:B----4-:R-:W-:Y:S08]  /*14fc0*/  HMMA.16816.F32 R152, R164.reuse, R168, R152 ;  /* 0x000000a8a498723c */ /* 0x050ff00000001898 */
[----:B------:R-:W-:Y:S01]  /*14fd0*/  HMMA.16816.F32 R148, R164, R170, R148 ;  /* 0x000000aaa494723c */ /* 0x000fe20000001894 */
[----:B------:R-:W1:Y:S04]  /*14fe0*/  LDSM.16.M88.4 R164, [R196+0x2000] ;  /* 0x00200000c4a4783b */ /* 0x000e680000000200 */
[----:B------:R-:W4:Y:S03]  /*14ff0*/  LDSM.16.M88.4 R168, [R197+0x9800] ;  /* 0x00980000c5a8783b */ /* 0x000f260000000200 */
[C---:B------:R-:W-:Y:S08]  /*15000*/  HMMA.16816.F32 R16, R172.reuse, R28, R16 ;  /* 0x0000001cac10723c */ /* 0x040ff00000001810 */
[C---:B------:R-:W-:Y:S01]  /*15010*/  HMMA.16816.F32 R12, R172.reuse, R30, R12 ;  /* 0x0000001eac0c723c */ /* 0x040fe2000000180c */
[----:B------:R-:W1:Y:S07]  /*15020*/  LDSM.16.M88.4 R28, [R182] ;  /* 0x00000000b61c783b */ /* 0x000e6e0000000200 */
[C---:B--2---:R-:W-:Y:S08]  /*15030*/  HMMA.16816.F32 R160, R172.reuse, R4, R160 ;  /* 0x00000004aca0723c */ /* 0x044ff000000018a0 */
[----:B------:R-:W-:Y:S01]  /*15040*/  HMMA.16816.F32 R156, R172, R6, R156 ;  /* 0x00000006ac9c723c */ /* 0x000fe2000000189c */
[----:B------:R-:W2:Y:S07]  /*15050*/  LDSM.16.M88.4 R4, [R181] ;  /* 0x00000000b504783b */ /* 0x000eae0000000200 */
[C---:B-----5:R-:W-:Y:S08]  /*15060*/  HMMA.16816.F32 R24, R144.reuse, R140, R24 ;  /* 0x0000008c9018723c */ /* 0x060ff00000001818 */
[----:B------:R-:W-:Y:S01]  /*15070*/  HMMA.16816.F32 R20, R144, R142, R20 ;  /* 0x0000008e9014723c */ /* 0x000fe20000001814 */
[----:B------:R-:W-:Y:S07]  /*15080*/  LDSM.16.M88.4 R140, [R191+0x8800] ;  /* 0x00880000bf8c783b */ /* 0x000fee0000000200 */
[C---:B------:R-:W-:Y:S08]  /*15090*/  HMMA.16816.F32 R152, R172.reuse, R216, R152 ;  /* 0x000000d8ac98723c */ /* 0x040ff00000001898 */
[----:B------:R-:W-:Y:S01]  /*150a0*/  HMMA.16816.F32 R148, R172, R218, R148 ;  /* 0x000000daac94723c */ /* 0x000fe20000001894 */
[----:B------:R-:W-:Y:S04]  /*150b0*/  LDSM.16.M88.4 R172, [R191+0x8000] ;  /* 0x00800000bfac783b */ /* 0x000fe80000000200 */
[----:B------:R-:W-:Y:S03]  /*150c0*/  LDSM.16.M88.4 R216, [R180] ;  /* 0x00000000b4d8783b */ /* 0x000fe60000000200 */
[C---:B------:R-:W-:Y:S08]  /*150d0*/  HMMA.16816.F32 R16, R144.reuse, R136, R16 ;  /* 0x000000889010723c */ /* 0x040ff00000001810 */
[C---:B------:R-:W-:Y:S01]  /*150e0*/  HMMA.16816.F32 R12, R144.reuse, R138, R12 ;  /* 0x0000008a900c723c */ /* 0x040fe2000000180c */
[----:B------:R-:W5:Y:S07]  /*150f0*/  LDSM.16.M88.4 R136, [R194+0x2000] ;  /* 0x00200000c288783b */ /* 0x000f6e0000000200 */
[C---:B---3--:R-:W-:Y:S08]  /*15100*/  HMMA.16816.F32 R160, R144.reuse, R8, R160 ;  /* 0x0000000890a0723c */ /* 0x048ff000000018a0 */
[----:B------:R-:W-:Y:S01]  /*15110*/  HMMA.16816.F32 R156, R144, R10, R156 ;  /* 0x0000000a909c723c */ /* 0x000fe2000000189c */
[----:B------:R-:W3:Y:S07]  /*15120*/  LDSM.16.M88.4 R8, [R191+0x9000] ;  /* 0x00900000bf08783b */ /* 0x000eee0000000200 */
[C---:B-1----:R-:W-:Y:S08]  /*15130*/  HMMA.16816.F32 R24, R164.reuse, R32, R24 ;  /* 0x00000020a418723c */ /* 0x042ff00000001818 */
[----:B------:R-:W-:Y:S01]  /*15140*/  HMMA.16816.F32 R20, R164, R34, R20 ;  /* 0x00000022a414723c */ /* 0x000fe20000001814 */
[----:B------:R-:W-:Y:S07]  /*15150*/  LDSM.16.M88.4 R32, [R184+0x2000] ;  /* 0x00200000b820783b */ /* 0x000fee0000000200 */
[C---:B----4-:R-:W-:Y:S08]  /*15160*/  HMMA.16816.F32 R152, R144.reuse, R168, R152 ;  /* 0x000000a89098723c */ /* 0x050ff00000001898 */
[----:B------:R-:W-:Y:S01]  /*15170*/  HMMA.16816.F32 R148, R144, R170, R148 ;  /* 0x000000aa9094723c */ /* 0x000fe20000001894 */
[----:B------:R-:W1:Y:S04]  /*15180*/  LDSM.16.M88.4 R144, [R193+0x2000] ;  /* 0x00200000c190783b */ /* 0x000e680000000200 */
[----:B------:R-:W4:Y:S03]  /*15190*/  LDSM.16.M88.4 R168, [R191+0x9800] ;  /* 0x00980000bfa8783b */ /* 0x000f260000000200 */
[C---:B------:R-:W-:Y:S08]  /*151a0*/  HMMA.16816.F32 R16, R164.reuse, R28, R16 ;  /* 0x0000001ca410723c */ /* 0x040ff00000001810 */
[C---:B------:R-:W-:Y:S01]  /*151b0*/  HMMA.16816.F32 R12, R164.reuse, R30, R12 ;  /* 0x0000001ea40c723c */ /* 0x040fe2000000180c */
[----:B------:R-:W-:Y:S07]  /*151c0*/  LDSM.16.M88.4 R28, [R184+0x2800] ;  /* 0x00280000b81c783b */ /* 0x000fee0000000200 */
[C---:B--2---:R-:W-:Y:S08]  /*151d0*/  HMMA.16816.F32 R160, R164.reuse, R4, R160 ;  /* 0x00000004a4a0723c */ /* 0x044ff000000018a0 */
[----:B------:R-:W-:Y:S01]  /*151e0*/  HMMA.16816.F32 R156, R164, R6, R156 ;  /* 0x00000006a49c723c */ /* 0x000fe2000000189c */
[----:B------:R-:W2:Y:S07]  /*151f0*/  LDSM.16.M88.4 R4, [R184+0x3000] ;  /* 0x00300000b804783b */ /* 0x000eae0000000200 */
        /* <DEDUP_REMOVED lines=9> */
[----:B------:R-:W-:Y:S07]  /*15290*/  LDSM.16.M88.4 R140, [R197+0xa000] ;  /* 0x00a00000c58c783b */ /* 0x000fee0000000200 */
[C---:B---3--:R-:W-:Y:S08]  /*152a0*/  HMMA.16816.F32 R160, R136.reuse, R8, R160 ;  /* 0x0000000888a0723c */ /* 0x048ff000000018a0 */
[----:B------:R-:W-:Y:S01]  /*152b0*/  HMMA.16816.F32 R156, R136, R10, R156 ;  /* 0x0000000a889c723c */ /* 0x000fe2000000189c */
[----:B------:R-:W3:Y:S07]  /*152c0*/  LDSM.16.M88.4 R8, [R198+0x4000] ;  /* 0x00400000c608783b */ /* 0x000eee0000000200 */
[C---:B-1----:R-:W-:Y:S08]  /*152d0*/  HMMA.16816.F32 R24, R144.reuse, R32, R24 ;  /* 0x000000209018723c */ /* 0x042ff00000001818 */
[----:B------:R-:W-:Y:S01]  /*152e0*/  HMMA.16816.F32 R20, R144, R34, R20 ;  /* 0x000000229014723c */ /* 0x000fe20000001814 */
[----:B------:R-:W1:Y:S07]  /*152f0*/  LDSM.16.M88.4 R32, [R197+0xb000] ;  /* 0x00b00000c520783b */ /* 0x000e6e0000000200 */
[C---:B----4-:R-:W-:Y:S08]  /*15300*/  HMMA.16816.F32 R152, R136.reuse, R168, R152 ;  /* 0x000000a88898723c */ /* 0x050ff00000001898 */
[----:B------:R-:W-:Y:S01]  /*15310*/  HMMA.16816.F32 R148, R136, R170, R148 ;  /* 0x000000aa8894723c */ /* 0x000fe20000001894 */
[----:B------:R-:W-:Y:S04]  /*15320*/  LDSM.16.M88.4 R136, [R197+0xa800] ;  /* 0x00a80000c588783b */ /* 0x000fe80000000200 */
[----:B------:R-:W-:Y:S03]  /*15330*/  LDSM.16.M88.4 R168, [R177] ;  /* 0x00000000b1a8783b */ /* 0x000fe60000000200 */
[C---:B--2---:R-:W-:Y:S08]  /*15340*/  HMMA.16816.F32 R160, R144.reuse, R4, R160 ;  /* 0x0000000490a0723c */ /* 0x044ff000000018a0 */
[C---:B------:R-:W-:Y:S01]  /*15350*/  HMMA.16816.F32 R156, R144.reuse, R6, R156 ;  /* 0x00000006909c723c */ /* 0x040fe2000000189c */
[----:B------:R-:W2:Y:S07]  /*15360*/  LDSM.16.M88.4 R4, [R179] ;  /* 0x00000000b304783b */ /* 0x000eae0000000200 */
[C---:B------:R-:W-:Y:S08]  /*15370*/  HMMA.16816.F32 R16, R144.reuse, R28, R16 ;  /* 0x0000001c9010723c */ /* 0x040ff00000001810 */
[----:B------:R-:W-:Y:S01]  /*15380*/  HMMA.16816.F32 R12, R144, R30, R12 ;  /* 0x0000001e900c723c */ /* 0x000fe2000000180c */
[----:B------:R-:W4:Y:S07]  /*15390*/  LDSM.16.M88.4 R28, [R197+0xb800] ;  /* 0x00b80000c51c783b */ /* 0x000f2e0000000200 */
[----:B---3--:R-:W-:Y:S08]  /*153a0*/  HMMA.16816.F32 R24, R8, R140, R24 ;  /* 0x0000008c0818723c */ /* 0x008ff00000001818 */
[C---:B------:R-:W-:Y:S08]  /*153b0*/  HMMA.16816.F32 R152, R144.reuse, R164, R152 ;  /* 0x000000a49098723c */ /* 0x040ff00000001898 */
[----:B------:R-:W-:Y:S01]  /*153c0*/  HMMA.16816.F32 R148, R144, R166, R148 ;  /* 0x000000a69094723c */ /* 0x000fe20000001894 */
[----:B------:R-:W-:Y:S04]  /*153d0*/  LDSM.16.M88.4 R144, [R194+0x4000] ;  /* 0x00400000c290783b */ /* 0x000fe80000000200 */
[----:B------:R-:W-:Y:S03]  /*153e0*/  LDSM.16.M88.4 R164, [R176] ;  /* 0x00000000b0a4783b */ /* 0x000fe60000000200 */
[C---:B------:R-:W-:Y:S01]  /*153f0*/  HMMA.16816.F32 R20, R8.reuse, R142, R20 ;  /* 0x0000008e0814723c */ /* 0x040fe20000001814 */
[----:B------:R-:W3:Y:S07]  /*15400*/  LDSM.16.M88.4 R140, [R191+0xa000] ;  /* 0x00a00000bf8c783b */ /* 0x000eee0000000200 */
[C---:B-1----:R-:W-:Y:S08]  /*15410*/  HMMA.16816.F32 R160, R8.reuse, R32, R160 ;  /* 0x0000002008a0723c */ /* 0x042ff000000018a0 */
[----:B------:R-:W-:Y:S01]  /*15420*/  HMMA.16816.F32 R156, R8, R34, R156 ;  /* 0x00000022089c723c */ /* 0x000fe2000000189c */
[----:B------:R-:W1:Y:S07]  /*15430*/  LDSM.16.M88.4 R32, [R191+0xb000] ;  /* 0x00b00000bf20783b */ /* 0x000e6e0000000200 */
[----:B--2---:R-:W-:Y:S08]  /*15440*/  HMMA.16816.F32 R24, R172, R4, R24 ;  /* 0x00000004ac18723c */ /* 0x004ff00000001818 */
[C---:B------:R-:W-:Y:S08]  /*15450*/  HMMA.16816.F32 R16, R8.reuse, R136, R16 ;  /* 0x000000880810723c */ /* 0x040ff00000001810 */
[C---:B------:R-:W-:Y:S01]  /*15460*/  HMMA.16816.F32 R12, R8.reuse, R138, R12 ;  /* 0x0000008a080c723c */ /* 0x040fe2000000180c */
[----:B------:R-:W-:Y:S07]  /*15470*/  LDSM.16.M88.4 R136, [R191+0xa800] ;  /* 0x00a80000bf88783b */ /* 0x000fee0000000200 */
[C---:B----4-:R-:W-:Y:S08]  /*15480*/  HMMA.16816.F32 R152, R8.reuse, R28, R152 ;  /* 0x0000001c0898723c */ /* 0x050ff00000001898 */
[----:B------:R-:W-:Y:S01]  /*15490*/  HMMA.16816.F32 R148, R8, R30, R148 ;  /* 0x0000001e0894723c */ /* 0x000fe20000001894 */
[----:B------:R-:W-:Y:S04]  /*154a0*/  LDSM.16.M88.4 R8, [R193+0x4000] ;  /* 0x00400000c108783b */ /* 0x000fe80000000200 */
[----:B------:R-:W-:Y:S03]  /*154b0*/  LDSM.16.M88.4 R28, [R191+0xb800] ;  /* 0x00b80000bf1c783b */ /* 0x000fe60000000200 */
[C---:B------:R-:W-:Y:S01]  /*154c0*/  HMMA.16816.F32 R20, R172.reuse, R6, R20 ;  /* 0x00000006ac14723c */ /* 0x040fe20000001814 */
[----:B------:R-:W2:Y:S07]  /*154d0*/  LDSM.16.M88.4 R4, [R184+0x4000] ;  /* 0x00400000b804783b */ /* 0x000eae0000000200 */
[C---:B------:R-:W-:Y:S08]  /*154e0*/  HMMA.16816.F32 R160, R172.reuse, R168, R160 ;  /* 0x000000a8aca0723c */ /* 0x040ff000000018a0 */
[----:B------:R-:W-:Y:S08]  /*154f0*/  HMMA.16816.F32 R156, R172, R170, R156 ;  /* 0x000000aaac9c723c */ /* 0x000ff0000000189c */
[----:B---3--:R-:W-:Y:S08]  /*15500*/  HMMA.16816.F32 R24, R144, R140, R24 ;  /* 0x0000008c9018723c */ /* 0x008ff00000001818 */
[C---:B------:R-:W-:Y:S08]  /*15510*/  HMMA.16816.F32 R16, R172.reuse, R216, R16 ;  /* 0x000000d8ac10723c */ /* 0x040ff00000001810 */
[C---:B------:R-:W-:Y:S08]  /*15520*/  HMMA.16816.F32 R12, R172.reuse, R218, R12 ;  /* 0x000000daac0c723c */ /* 0x040ff0000000180c */
[C---:B------:R-:W-:Y:S08]  /*15530*/  HMMA.16816.F32 R152, R172.reuse, R164, R152 ;  /* 0x000000a4ac98723c */ /* 0x040ff00000001898 */
[----:B------:R-:W-:Y:S01]  /*15540*/  HMMA.16816.F32 R148, R172, R166, R148 ;  /* 0x000000a6ac94723c */ /* 0x000fe20000001894 */
[----:B------:R-:W3:Y:S07]  /*15550*/  LDSM.16.M88.4 R164, [R184+0x4800] ;  /* 0x00480000b8a4783b */ /* 0x000eee0000000200 */
[C---:B-1----:R-:W-:Y:S08]  /*15560*/  HMMA.16816.F32 R160, R144.reuse, R32, R160 ;  /* 0x0000002090a0723c */ /* 0x042ff000000018a0 */
[----:B------:R-:W-:Y:S01]  /*15570*/  HMMA.16816.F32 R156, R144, R34, R156 ;  /* 0x00000022909c723c */ /* 0x000fe2000000189c */
[----:B------:R-:W1:Y:S07]  /*15580*/  LDSM.16.M88.4 R32, [R184+0x5000] ;  /* 0x00500000b820783b */ /* 0x000e6e0000000200 */
[----:B--2---:R-:W-:Y:S07]  /*15590*/  HMMA.16816.F32 R24, R8, R4, R24 ;  /* 0x000000040818723c */ /* 0x004fee0000001818 */
[----:B------:R-:W-:Y:S01]  /*155a0*/  LOP3.LUT R5, R0, 0x6, RZ, 0xc0, !PT ;  /* 0x0000000600057812 */ /* 0x000fe200078ec0ff */
[----:B------:R-:W-:Y:S04]  /*155b0*/  HMMA.16816.F32 R20, R144, R142, R20 ;  /* 0x0000008e9014723c */ /* 0x000fe80000001814 */
[----:B------:R-:W-:-:S04]  /*155c0*/  IMAD R0, R206, 0x40, R5 ;  /* 0x00000040ce007824 */ /* 0x000fc800078e0205 */
[C---:B------:R-:W-:Y:S01]  /*155d0*/  HMMA.16816.F32 R16, R144.reuse, R136, R16 ;  /* 0x000000889010723c */ /* 0x040fe20000001810 */
[C---:B------:R-:W-:Y:S02]  /*155e0*/  IADD3 R4, R0.reuse, 0x1, RZ ;  /* 0x0000000100047810 */ /* 0x040fe40007ffe0ff */
[----:B------:R-:W-:Y:S02]  /*155f0*/  IADD3 R5, R0, 0x8, RZ ;  /* 0x0000000800057810 */ /* 0x000fe40007ffe0ff */
[C---:B------:R-:W-:Y:S02]  /*15600*/  ISETP.GE.AND P5, PT, R4.reuse, R2, PT ;  /* 0x000000020400720c */ /* 0x040fe40003fa6270 */
[----:B------:R-:W-:Y:S01]  /*15610*/  ISETP.GE.AND P1, PT, R4, R135, PT ;  /* 0x000000870400720c */ /* 0x000fe20003f26270 */
[----:B------:R-:W-:Y:S01]  /*15620*/  HMMA.16816.F32 R12, R144, R138, R12 ;  /* 0x0000008a900c723c */ /* 0x000fe2000000180c */
[----:B------:R-:W-:Y:S02]  /*15630*/  IADD3 R4, R0, 0x9, RZ ;  /* 0x0000000900047810 */ /* 0x000fe40007ffe0ff */
[----:B------:R-:W-:-:S02]  /*15640*/  FSEL R134, R25, -INF , !P5 ;  /* 0xff80000019867808 */ /* 0x000fc40006800000 */
[CC--:B------:R-:W-:Y:S02]  /*15650*/  ISETP.GE.AND P4, PT, R5.reuse, R2.reuse, PT ;  /* 0x000000020500720c */ /* 0x0c0fe40003f86270 */
[-C--:B------:R-:W-:Y:S01]  /*15660*/  ISETP.GE.AND P6, PT, R5, R135.reuse, PT ;  /* 0x000000870500720c */ /* 0x080fe20003fc6270 */
[----:B------:R-:W-:Y:S01]  /*15670*/  HMMA.16816.F32 R20, R8, R6, R20 ;  /* 0x000000060814723c */ /* 0x000fe20000001814 */
[C---:B------:R-:W-:Y:S02]  /*15680*/  ISETP.GE.AND P2, PT, R4.reuse, R2, PT ;  /* 0x000000020400720c */ /* 0x040fe40003f46270 */
[----:B------:R-:W-:Y:S02]  /*15690*/  ISETP.GE.AND P5, PT, R4, R135, PT ;  /* 0x000000870400720c */ /* 0x000fe40003fa6270 */
[----:B------:R-:W2:Y:S01]  /*156a0*/  LDSM.16.M88.4 R4, [R184+0x5800] ;  /* 0x00580000b804783b */ /* 0x000ea20000000200 */
[----:B------:R-:W-:Y:S01]  /*156b0*/  IADD3 R25, R0, 0x10, RZ ;  /* 0x0000001000197810 */ /* 0x000fe20007ffe0ff */
[----:B------:R-:W-:-:S04]  /*156c0*/  DEPBAR.LE SB0, 0x0 ;  /* 0x000080000000791a */ /* 0x000fc80000000000 */
[C---:B---3--:R-:W-:Y:S08]  /*156d0*/  HMMA.16816.F32 R16, R8.reuse, R164, R16 ;  /* 0x000000a40810723c */ /* 0x048ff00000001810 */
[----:B------:R-:W-:Y:S05]  /*156e0*/  HMMA.16816.F32 R12, R8, R166, R12 ;  /* 0x000000a6080c723c */ /* 0x000fea000000180c */
[----:B------:R-:W-:-:S02]  /*156f0*/  FSEL R142, R20, -INF , !P4 ;  /* 0xff800000148e7808 */ /* 0x000fc40006000000 */
[C---:B------:R-:W-:Y:S01]  /*15700*/  IADD3 R20, R0.reuse, 0x18, RZ ;  /* 0x0000001800147810 */ /* 0x040fe20007ffe0ff */
[----:B-1----:R-:W-:Y:S01]  /*15710*/  HMMA.16816.F32 R160, R8, R32, R160 ;  /* 0x0000002008a0723c */ /* 0x002fe200000018a0 */
[----:B------:R-:W-:Y:S01]  /*15720*/  FSEL R140, R21, -INF , !P2 ;  /* 0xff800000158c7808 */ /* 0x000fe20005000000 */
[----:B------:R-:W-:Y:S01]  /*15730*/  BAR.SYNC.DEFER_BLOCKING 0x0 ;  /* 0x0000000000007b1d */ /* 0x000fe20000010000 */
[----:B------:R-:W-:Y:S02]  /*15740*/  ISETP.GE.AND P4, PT, R25, R135, PT ;  /* 0x000000871900720c */ /* 0x000fe40003f86270 */
[----:B------:R-:W-:Y:S02]  /*15750*/  IADD3 R21, R0, 0x19, RZ ;  /* 0x0000001900157810 */ /* 0x000fe40007ffe0ff */
[----:B------:R-:W-:Y:S01]  /*15760*/  FSEL R33, R23, -INF , !P5 ;  /* 0xff80000017217808 */ /* 0x000fe20006800000 */
[----:B------:R-:W-:Y:S01]  /*15770*/  HMMA.16816.F32 R152, R144, R28, R152 ;  /* 0x0000001c9098723c */ /* 0x000fe20000001898 */
[----:B------:R-:W-:-:S06]  /*15780*/  ISETP.GE.AND P5, PT, R20, R2, PT ;  /* 0x000000021400720c */ /* 0x000fcc0003fa6270 */
[----:B------:R-:W-:Y:S01]  /*15790*/  FSEL R29, R27, -INF , !P1 ;  /* 0xff8000001b1d7808 */ /* 0x000fe20004800000 */
[----:B------:R-:W-:Y:S01]  /*157a0*/  HMMA.16816.F32 R156, R8, R34, R156 ;  /* 0x00000022089c723c */ /* 0x000fe2000000189c */
[----:B------:R-:W-:Y:S02]  /*157b0*/  IADD3 R28, R0, 0x11, RZ ;  /* 0x00000011001c7810 */ /* 0x000fe40007ffe0ff */
[----:B------:R-:W-:Y:S02]  /*157c0*/  ISETP.GE.AND P1, PT, R25, R2, PT ;  /* 0x000000021900720c */ /* 0x000fe40003f26270 */
[----:B------:R-:W-:Y:S02]  /*157d0*/  ISETP.GE.AND P2, PT, R28, R135, PT ;  /* 0x000000871c00720c */ /* 0x000fe40003f46270 */
[----:B------:R-:W-:Y:S01]  /*157e0*/  FSEL R25, R18, -INF , !P4 ;  /* 0xff80000012197808 */ /* 0x000fe20006000000 */
[----:B------:R-:W-:Y:S01]  /*157f0*/  HMMA.16816.F32 R148, R144, R30, R148 ;  /* 0x0000001e9094723c */ /* 0x000fe20000001894 */
[----:B------:R-:W-:-:S02]  /*15800*/  FSEL R27, R19, -INF , !P2 ;  /* 0xff800000131b7808 */ /* 0x000fc40005000000 */
[----:B------:R-:W-:-:S04]  /*15810*/  ISETP.GE.AND P4, PT, R21, R2, PT ;  /* 0x000000021500720c */ /* 0x000fc80003f86270 */
[----:B------:R-:W-:Y:S02]  /*15820*/  FSEL R31, R22, -INF , !P6 ;  /* 0xff800000161f7808 */ /* 0x000fe40007000000 */
[----:B------:R-:W-:Y:S02]  /*15830*/  ISETP.GE.AND P6, PT, R28, R2, PT ;  /* 0x000000021c00720c */ /* 0x000fe40003fc6270 */
[----:B------:R-:W-:Y:S02]  /*15840*/  FSEL R30, R16, -INF , !P1 ;  /* 0xff800000101e7808 */ /* 0x000fe40004800000 */
[----:B------:R-:W-:Y:S02]  /*15850*/  IADD3 R16, R0, 0x20, RZ ;  /* 0x0000002000107810 */ /* 0x000fe40007ffe0ff */
[----:B------:R-:W-:Y:S02]  /*15860*/  FSEL R28, R17, -INF , !P6 ;  /* 0xff800000111c7808 */ /* 0x000fe40007000000 */
[----:B------:R-:W-:-:S02]  /*15870*/  ISETP.GE.AND P6, PT, R21, R135, PT ;  /* 0x000000871500720c */ /* 0x000fc40003fc6270 */
[----:B------:R-:W-:Y:S02]  /*15880*/  ISETP.GE.AND P2, PT, R16, R2, PT ;  /* 0x000000021000720c */ /* 0x000fe40003f46270 */
[----:B------:R-:W-:Y:S02]  /*15890*/  FSEL R22, R12, -INF , !P5 ;  /* 0xff8000000c167808 */ /* 0x000fe40006800000 */
[----:B------:R-:W-:Y:S02]  /*158a0*/  ISETP.GE.AND P1, PT, R20, R135, PT ;  /* 0x000000871400720c */ /* 0x000fe40003f26270 */
[----:B------:R-:W-:Y:S02]  /*158b0*/  IADD3 R12, R0, 0x28, RZ ;  /* 0x00000028000c7810 */ /* 0x000fe40007ffe0ff */
[----:B------:R-:W-:Y:S02]  /*158c0*/  FSEL R21, R15, -INF , !P6 ;  /* 0xff8000000f157808 */ /* 0x000fe40007000000 */
[----:B------:R-:W-:-:S02]  /*158d0*/  FSEL R164, R160, -INF , !P2 ;  /* 0xff800000a0a47808 */ /* 0x000fc40005000000 */
[----:B------:R-:W-:Y:S02]  /*158e0*/  FSEL R23, R14, -INF , !P1 ;  /* 0xff8000000e177808 */ /* 0x000fe40004800000 */
[----:B------:R-:W-:Y:S02]  /*158f0*/  FSEL R20, R13, -INF , !P4 ;  /* 0xff8000000d147808 */ /* 0x000fe40006000000 */
[C---:B------:R-:W-:Y:S02]  /*15900*/  ISETP.GE.AND P6, PT, R12.reuse, R2, PT ;  /* 0x000000020c00720c */ /* 0x040fe40003fc6270 */
[----:B------:R-:W-:Y:S02]  /*15910*/  ISETP.GE.AND P2, PT, R12, R135, PT ;  /* 0x000000870c00720c */ /* 0x000fe40003f46270 */
[----:B------:R-:W-:Y:S01]  /*15920*/  IADD3 R17, R0, 0x21, RZ ;  /* 0x0000002100117810 */ /* 0x000fe20007ffe0ff */
[----:B--2---:R-:W-:Y:S01]  /*15930*/  HMMA.16816.F32 R12, R8, R4, R152 ;  /* 0x00000004080c723c */ /* 0x004fe20000001898 */
[----:B------:R-:W-:-:S02]  /*15940*/  FSEL R166, R156, -INF , !P6 ;  /* 0xff8000009ca67808 */ /* 0x000fc40007000000 */
[-C--:B------:R-:W-:Y:S02]  /*15950*/  ISETP.GE.AND P4, PT, R17, R135.reuse, PT ;  /* 0x000000871100720c */ /* 0x080fe40003f86270 */
[-C--:B------:R-:W-:Y:S02]  /*15960*/  ISETP.GE.AND P5, PT, R16, R135.reuse, PT ;  /* 0x000000871000720c */ /* 0x080fe40003fa6270 */
[----:B------:R-:W-:Y:S02]  /*15970*/  IADD3 R4, R0, 0x30, RZ ;  /* 0x0000003000047810 */ /* 0x000fe40007ffe0ff */
[----:B------:R-:W-:Y:S02]  /*15980*/  FSEL R165, R163, -INF , !P4 ;  /* 0xff800000a3a57808 */ /* 0x000fe40006000000 */
[C---:B------:R-:W-:Y:S02]  /*15990*/  ISETP.GE.AND P4, PT, R4.reuse, R2, PT ;  /* 0x000000020400720c */ /* 0x040fe40003f86270 */
[----:B------:R-:W-:-:S02]  /*159a0*/  ISETP.GE.AND P6, PT, R4, R135, PT ;  /* 0x000000870400720c */ /* 0x000fc40003fc6270 */
[----:B------:R-:W-:Y:S01]  /*159b0*/  HMMA.16816.F32 R4, R8, R6, R148 ;  /* 0x000000060804723c */ /* 0x000fe20000001894 */
[-C--:B------:R-:W-:Y:S02]  /*159c0*/  ISETP.GE.AND P1, PT, R17, R2.reuse, PT ;  /* 0x000000021100720c */ /* 0x080fe40003f26270 */
[----:B------:R-:W-:Y:S02]  /*159d0*/  IADD3 R16, R0, 0x29, RZ ;  /* 0x0000002900107810 */ /* 0x000fe40007ffe0ff */
[----:B------:R-:W-:Y:S02]  /*159e0*/  FSEL R167, R162, -INF , !P5 ;  /* 0xff800000a2a77808 */ /* 0x000fe40006800000 */
[----:B------:R-:W-:Y:S02]  /*159f0*/  FSEL R168, R161, -INF , !P1 ;  /* 0xff800000a1a87808 */ /* 0x000fe40004800000 */
[C---:B------:R-:W-:Y:S02]  /*15a00*/  ISETP.GE.AND P5, PT, R16.reuse, R2, PT ;  /* 0x000000021000720c */ /* 0x040fe40003fa6270 */
[----:B------:R-:W-:-:S02]  /*15a10*/  ISETP.GE.AND P1, PT, R16, R135, PT ;  /* 0x000000871000720c */ /* 0x000fc40003f26270 */
[----:B------:R-:W-:Y:S02]  /*15a20*/  IADD3 R16, R0, 0x31, RZ ;  /* 0x0000003100107810 */ /* 0x000fe40007ffe0ff */
[----:B------:R-:W-:Y:S02]  /*15a30*/  FSEL R169, R158, -INF , !P2 ;  /* 0xff8000009ea97808 */ /* 0x000fe40005000000 */
[----:B------:R-:W-:Y:S02]  /*15a40*/  FSEL R170, R157, -INF , !P5 ;  /* 0xff8000009daa7808 */ /* 0x000fe40006800000 */
[----:B------:R-:W-:Y:S02]  /*15a50*/  FSEL R163, R159, -INF , !P1 ;  /* 0xff8000009fa37808 */ /* 0x000fe40004800000 */
[----:B------:R-:W-:Y:S02]  /*15a60*/  FSEL R154, R12, -INF , !P4 ;  /* 0xff8000000c9a7808 */ /* 0x000fe40006000000 */
[----:B------:R-:W-:-:S02]  /*15a70*/  ISETP.GE.AND P2, PT, R16, R2, PT ;  /* 0x000000021000720c */ /* 0x000fc40003f46270 */
[-C--:B------:R-:W-:Y:S02]  /*15a80*/  ISETP.GE.AND P5, PT, R16, R135.reuse, PT ;  /* 0x000000871000720c */ /* 0x080fe40003fa6270 */
[C---:B------:R-:W-:Y:S02]  /*15a90*/  ISETP.GE.AND P1, PT, R0.reuse, R2, PT ;  /* 0x000000020000720c */ /* 0x040fe40003f26270 */
[C---:B------:R-:W-:Y:S02]  /*15aa0*/  IADD3 R8, R0.reuse, 0x38, RZ ;  /* 0x0000003800087810 */ /* 0x040fe40007ffe0ff */
[C---:B------:R-:W-:Y:S02]  /*15ab0*/  ISETP.GE.AND P4, PT, R0.reuse, R135, PT ;  /* 0x000000870000720c */ /* 0x040fe40003f86270 */
[----:B------:R-:W-:Y:S02]  /*15ac0*/  IADD3 R0, R0, 0x39, RZ ;  /* 0x0000003900007810 */ /* 0x000fe40007ffe0ff */
[----:B------:R-:W-:-:S02]  /*15ad0*/  FSEL R151, R14, -INF , !P6 ;  /* 0xff8000000e977808 */ /* 0x000fc40007000000 */
[----:B------:R-:W-:Y:S02]  /*15ae0*/  FSEL R152, R13, -INF , !P2 ;  /* 0xff8000000d987808 */ /* 0x000fe40005000000 */
[----:B------:R-:W-:Y:S02]  /*15af0*/  FSEL R137, R15, -INF , !P5 ;  /* 0xff8000000f897808 */ /* 0x000fe40006800000 */
[----:B------:R-:W-:Y:S02]  /*15b00*/  FSEL R24, R24, -INF , !P1 ;  /* 0xff80000018187808 */ /* 0x000fe40004800000 */
[CC--:B------:R-:W-:Y:S02]  /*15b10*/  ISETP.GE.AND P6, PT, R8.reuse, R2.reuse, PT ;  /* 0x000000020800720c */ /* 0x0c0fe40003fc6270 */
        /* <DEDUP_REMOVED lines=67> */
[----:B------:R-:W-:Y:S05]  /*15f50*/  BRA `(.L_x_2367) ;  /* 0x0000003000007947 */ /* 0x000fea0003800000 */
.L_x_2366:
[----:B------:R-:W-:-:S05]  /*15f60*/  IMAD.MOV.U32 R6, RZ, RZ, c[0x0][0x198] ;  /* 0x00006600ff067624 */ /* 0x000fca00078e00ff */
[----:B------:R-:W-:-:S04]  /*15f70*/  LEA R6, -R6, RZ, 0x6 ;  /* 0x000000ff06067211 */ /* 0x000fc800078e31ff */
[----:B------:R-:W-:Y:S02]  /*15f80*/  SHF.R.S32.HI R0, RZ, 0x1f, R6 ;  /* 0x0000001fff007819 */ /* 0x000fe40000011406 */
.L_x_2367:
[----:B------:R-:W-:Y:S01]  /*15f90*/  ULDC.64 UR4, c[0x0][0x198] ;  /* 0x0000660000047ab9 */ /* 0x000fe20000000a00 */
[C---:B------:R-:W-:Y:S01]  /*15fa0*/  LEA R204, P0, R6.reuse, R204, 0x1 ;  /* 0x000000cc06cc7211 */ /* 0x040fe200078008ff */
[----:B------:R-:W-:Y:S02]  /*15fb0*/  USHF.L.U32 UR9, UR4, 0x5, URZ ;  /* 0x0000000504097899 */ /* 0x000fe4000800063f */
[----:B------:R-:W-:Y:S01]  /*15fc0*/  USHF.L.U64.HI UR5, UR4, UR8, UR5 ;  /* 0x0000000804057299 */ /* 0x000fe20008010205 */
[----:B------:R-:W-:-:S03]  /*15fd0*/  LEA.HI.X R205, R6, R205, R0, 0x1, P0 ;  /* 0x000000cd06cd7211 */ /* 0x000fc600000f0c00 */
[----:B------:R-:W-:Y:S02]  /*15fe0*/  IADD3 R8, P0, R204, UR9, RZ ;  /* 0x00000009cc087c10 */ /* 0x000fe4000ff1e0ff */
[----:B------:R-:W-:Y:S01]  /*15ff0*/  @!PT LDS RZ, [RZ] ;  /* 0x00000000fffff984 */ /* 0x000fe20000000800 */
[----:B------:R-:W-:Y:S01]  /*16000*/  @!PT LDS RZ, [RZ] ;  /* 0x00000000fffff984 */ /* 0x000fe20000000800 */
[----:B------:R-:W-:Y:S01]  /*16010*/  @!PT LDS RZ, [RZ] ;  /* 0x00000000fffff984 */ /* 0x000fe20000000800 */
[----:B------:R1:W-:Y:S02]  /*16020*/  LDGSTS.E.BYPASS.LTC128B.128 [R201+0x6000], [R204.64] ;  /* 0x06000000ccc97fae */ /* 0x0003e4000b901d46 */
[----:B------:R-:W-:Y:S02]  /*16030*/  IADD3.X R9, R205, UR5, RZ, P0, !PT ;  /* 0x00000005cd097c10 */ /* 0x000fe400087fe4ff */
[----:B------:R-:W-:Y:S01]  /*16040*/  IADD3 R6, P0, R8, UR9, RZ ;  /* 0x0000000908067c10 */ /* 0x000fe2000ff1e0ff */
[----:B------:R1:W-:Y:S03]  /*16050*/  LDGSTS.E.BYPASS.LTC128B.128 [R201+0x8000], [R204.64+0x80] ;  /* 0x08000080ccc97fae */ /* 0x0003e6000b901d46 */
[----:B------:R-:W-:Y:S01]  /*16060*/  IADD3.X R7, R9, UR5, RZ, P0, !PT ;  /* 0x0000000509077c10 */ /* 0x000fe200087fe4ff */
[----:B------:R1:W-:Y:S01]  /*16070*/  LDGSTS.E.BYPASS.LTC128B.128 [R201+0xa000], [R204.64+0x100] ;  /* 0x0a000100ccc97fae */ /* 0x0003e2000b901d46 */
[----:B------:R-:W-:-:S03]  /*16080*/  IADD3 R4, P0, R6, UR9, RZ ;  /* 0x0000000906047c10 */ /* 0x000fc6000ff1e0ff */
[----:B------:R1:W-:Y:S01]  /*16090*/  LDGSTS.E.BYPASS.LTC128B.128 [R201+0x6800], [R8.64] ;  /* 0x0680000008c97fae */ /* 0x0003e2000b901d46 */
[----:B------:R-:W-:-:S03]  /*160a0*/  IADD3.X R5, R7, UR5, RZ, P0, !PT ;  /* 0x0000000507057c10 */ /* 0x000fc600087fe4ff */
        /* <DEDUP_REMOVED lines=9> */
.L_x_2365:
        /* <DEDUP_REMOVED lines=58> */
[--C-:B------:R-:W-:Y:S01]  /*164e0*/  FFMA.FTZ R140, R26, c[0x0][0x23c], -R150.reuse ;  /* 0x00008f001a8c7a23 */ /* 0x100fe20000010896 */
[----:B------:R-:W-:Y:S01]  /*164f0*/  LDSM.16.MT88.4 R132, [R190+0xc800] ;  /* 0x00c80000be84783b */ /* 0x000fe20000004200 */
[----:B------:R-:W-:-:S02]  /*16500*/  FFMA.FTZ R2, R29, c[0x0][0x23c], -R150 ;  /* 0x00008f001d027a23 */ /* 0x000fc40000010896 */
[--C-:B------:R-:W-:Y:S02]  /*16510*/  FFMA.FTZ R0, R31, c[0x0][0x23c], -R150.reuse ;  /* 0x00008f001f007a23 */ /* 0x100fe40000010896 */
[----:B------:R-:W-:Y:S01]  /*16520*/  FFMA.FTZ R147, R33, c[0x0][0x23c], -R150 ;  /* 0x00008f0021937a23 */ /* 0x000fe20000010896 */
[----:B------:R-:W-:Y:S01]  /*16530*/  MUFU.EX2 R144, R144 ;  /* 0x0000009000907308 */ /* 0x000fe20000000800 */
[----:B------:R-:W-:Y:S01]  /*16540*/  FMUL.FTZ R148, R4, c[0x0][0x23c] ;  /* 0x00008f0004947a20 */ /* 0x000fe20000410000 */
[----:B------:R-:W-:Y:S01]  /*16550*/  LDSM.16.MT88.4 R32, [R189+0xc800] ;  /* 0x00c80000bd20783b */ /* 0x000fe20000004200 */
[----:B------:R-:W-:Y:S02]  /*16560*/  FMUL.FTZ R3, R6, c[0x0][0x23c] ;  /* 0x00008f0006037a20 */ /* 0x000fe40000410000 */
[--C-:B------:R-:W-:Y:S02]  /*16570*/  FFMA.FTZ R155, R30, c[0x0][0x23c], -R153.reuse ;  /* 0x00008f001e9b7a23 */ /* 0x100fe40000010899 */
        /* <DEDUP_REMOVED lines=340> */
.L_x_2362:
[----:B------:R-:W-:-:S13]  /*17ac0*/  ISETP.GE.AND P0, PT, R206, 0x1, PT ;  /* 0x00000001ce00780c */ /* 0x000fda0003f06270 */
[----:B------:R-:W-:Y:S05]  /*17ad0*/  @!P0 BRA `(.L_x_2368) ;  /* 0x00002fc000008947 */ /* 0x000fea0003800000 */
[----:B------:R-:W-:Y:S01]  /*17ae0*/  UMOV UR10, 0x5 ;  /* 0x00000005000a7882 */ /* 0x000fe20000000000 */
[----:B------:R-:W-:Y:S01]  /*17af0*/  IMAD.MOV.U32 R0, RZ, RZ, R3 ;  /* 0x000000ffff007224 */ /* 0x000fe200078e0003 */
[----:B------:R-:W-:Y:S01]  /*17b00*/  ULDC UR6, c[0x0][0x1a0] ;  /* 0x0000680000067ab9 */ /* 0x000fe20000000800 */
[----:B------:R-:W-:Y:S01]  /*17b10*/  IMAD.MOV.U32 R133, RZ, RZ, R132 ;  /* 0x000000ffff857224 */ /* 0x000fe200078e0084 */
[----:B------:R-:W-:Y:S02]  /*17b20*/  ULDC.64 UR4, c[0x0][0x1a0] ;  /* 0x0000680000047ab9 */ /* 0x000fe40000000a00 */
[----:B------:R-:W-:Y:S02]  /*17b30*/  USHF.L.U64.HI UR8, UR4, UR10, UR5 ;  /* 0x0000000a04087299 */ /* 0x000fe40008010205 */
[----:B------:R-:W-:Y:S02]  /*17b40*/  USHF.L.U32 UR7, UR4, 0x5, URZ ;  /* 0x0000000504077899 */ /* 0x000fe4000800063f */
[----:B------:R-:W-:-:S02]  /*17b50*/  ULEA UR6, -UR6, URZ, 0x6 ;  /* 0x0000003f06067291 */ /* 0x000fc4000f8e313f */
[----:B------:R-:W-:Y:S02]  /*17b60*/  ULDC.64 UR4, c[0x0][0x198] ;  /* 0x0000660000047ab9 */ /* 0x000fe40000000a00 */
[----:B------:R-:W-:Y:S02]  /*17b70*/  USHF.L.U64.HI UR5, UR4, UR10, UR5 ;  /* 0x0000000a04057299 */ /* 0x000fe40008010205 */
[----:B------:R-:W-:Y:S01]  /*17b80*/  USHF.R.S32.HI UR10, URZ, 0x1f, UR6 ;  /* 0x0000001f3f0a7899 */ /* 0x000fe20008011406 */
[----:B------:R-:W-:Y:S01]  /*17b90*/  MOV R212, UR6 ;  /* 0x0000000600d47c02 */ /* 0x000fe20008000f00 */
[----:B------:R-:W-:Y:S02]  /*17ba0*/  ULEA UR9, -UR4, URZ, 0x6 ;  /* 0x0000003f04097291 */ /* 0x000fe4000f8e313f */
[----:B------:R-:W-:Y:S02]  /*17bb0*/  USHF.L.U32 UR11, UR4, 0x5, URZ ;  /* 0x00000005040b7899 */ /* 0x000fe4000800063f */
[----:B------:R-:W-:Y:S01]  /*17bc0*/  MOV R210, UR10 ;  /* 0x0000000a00d27c02 */ /* 0x000fe20008000f00 */
[----:B------:R-:W-:-:S02]  /*17bd0*/  USHF.R.S32.HI UR4, URZ, 0x1f, UR9 ;  /* 0x0000001f3f047899 */ /* 0x000fc40008011409 */
[----:B------:R-:W-:Y:S02]  /*17be0*/  ULDC.64 UR12, c[0x0][0x118] ;  /* 0x00004600000c7ab9 */ /* 0x000fe40000000a00 */
.L_x_2372:
        /* <DEDUP_REMOVED lines=64> */
.L_x_2369:
[C---:B------:R-:W-:Y:S04]  /*17ff0*/  LEA R208, P0, R6.reuse, R208, 0x1 ;  /* 0x000000d006d07211 */ /* 0x040fe800078008ff */
[----:B------:R-:W-:Y:S02]  /*18000*/  LEA.HI.X R207, R6, R207, R2, 0x1, P0 ;  /* 0x000000cf06cf7211 */ /* 0x000fe400000f0c02 */
[----:B------:R-:W-:Y:S03]  /*18010*/  IADD3 R6, P0, R208, UR7, RZ ;  /* 0x00000007d0067c10 */ /* 0x000fe6000ff1e0ff */
[----:B------:R-:W-:Y:S01]  /*18020*/  IMAD.MOV.U32 R209, RZ, RZ, R207 ;  /* 0x000000ffffd17224 */ /* 0x000fe200078e00cf */
[----:B------:R-:W-:Y:S02]  /*18030*/  IADD3.X R7, R207, UR8, RZ, P0, !PT ;  /* 0x00000008cf077c10 */ /* 0x000fe400087fe4ff */
[----:B------:R-:W-:Y:S02]  /*18040*/  IADD3 R4, P0, R6, UR7, RZ ;  /* 0x0000000706047c10 */ /* 0x000fe4000ff1e0ff */
[----:B------:R-:W-:Y:S01]  /*18050*/  @!PT LDS RZ, [RZ] ;  /* 0x00000000fffff984 */ /* 0x000fe20000000800 */
[----:B------:R-:W-:Y:S01]  /*18060*/  @!PT LDS RZ, [RZ] ;  /* 0x00000000fffff984 */ /* 0x000fe20000000800 */
[----:B------:R-:W-:Y:S01]  /*18070*/  @!PT LDS RZ, [RZ] ;  /* 0x00000000fffff984 */ /* 0x000fe20000000800 */
[----:B------:R1:W-:Y:S02]  /*18080*/  LDGSTS.E.BYPASS.LTC128B.128 [R201+0xc000], [R208.64] ;  /* 0x0c000000d0c97fae */ /* 0x0003e4000b901d4c */
[----:B------:R-:W-:Y:S02]  /*18090*/  IADD3.X R5, R7, UR8, RZ, P0, !PT ;  /* 0x0000000807057c10 */ /* 0x000fe400087fe4ff */
[----:B------:R1:W-:Y:S01]  /*180a0*/  LDGSTS.E.BYPASS.LTC128B.128 [R201+0xe000], [R208.64+0x80] ;  /* 0x0e000080d0c97fae */ /* 0x0003e2000b901d4c */
[----:B------:R-:W-:Y:S03]  /*180b0*/  IADD3 R2, P0, R4, UR7, RZ ;  /* 0x0000000704027c10 */ /* 0x000fe6000ff1e0ff */
[----:B------:R1:W-:Y:S01]  /*180c0*/  LDGSTS.E.BYPASS.LTC128B.128 [R201+0x10000], [R208.64+0x100] ;  /* 0x10000100d0c97fae */ /* 0x0003e2000b901d4c */
[----:B------:R-:W-:Y:S02]  /*180d0*/  IADD3.X R3, R5, UR8, RZ, P0, !PT ;  /* 0x0000000805037c10 */ /* 0x000fe400087fe4ff */
[----:B------:R-:W-:Y:S01]  /*180e0*/  ISETP.GE.AND P0, PT, R206, 0x2, PT ;  /* 0x00000002ce00780c */ /* 0x000fe20003f06270 */
        /* <DEDUP_REMOVED lines=20> */
[C---:B--2---:R-:W-:Y:S03]  /*18230*/  HMMA.16816.F32 R4, R32.reuse, R8, RZ ;  /* 0x000000082004723c */ /* 0x044fe600000018ff */
[----:B------:R-:W-:Y:S04]  /*18240*/  LDSM.16.M88.4 R160, [R194] ;  /* 0x00000000c2a0783b */ /* 0x000fe80000000200 */
[----:B------:R-:W2:Y:S01]  /*18250*/  LDSM.16.M88.4 R164, [R191+0x6000] ;  /* 0x00600000bfa4783b */ /* 0x000ea20000000200 */
[C---:B------:R-:W-:Y:S03]  /*18260*/  HMMA.16816.F32 R8, R32.reuse, R10, RZ ;  /* 0x0000000a2008723c */ /* 0x040fe600000018ff */
[----:B------:R-:W1:Y:S04]  /*18270*/  LDSM.16.M88.4 R168, [R191+0x6800] ;  /* 0x00680000bfa8783b */ /* 0x000e680000000200 */
[----:B------:R-:W-:Y:S01]  /*18280*/  LDSM.16.M88.4 R172, [R191+0x7800] ;  /* 0x00780000bfac783b */ /* 0x000fe20000000200 */
[C---:B---3--:R-:W-:Y:S08]  /*18290*/  HMMA.16816.F32 R12, R32.reuse, R16, RZ ;  /* 0x00000010200c723c */ /* 0x048ff000000018ff */
[C---:B------:R-:W-:Y:S08]  /*182a0*/  HMMA.16816.F32 R16, R32.reuse, R18, RZ ;  /* 0x000000122010723c */ /* 0x040ff000000018ff */
[C---:B----4-:R-:W-:Y:S08]  /*182b0*/  HMMA.16816.F32 R20, R32.reuse, R24, RZ ;  /* 0x000000182014723c */ /* 0x050ff000000018ff */
[C---:B------:R-:W-:Y:S08]  /*182c0*/  HMMA.16816.F32 R24, R32.reuse, R26, RZ ;  /* 0x0000001a2018723c */ /* 0x040ff000000018ff */
[C---:B-----5:R-:W-:Y:S08]  /*182d0*/  HMMA.16816.F32 R28, R32.reuse, R136, RZ ;  /* 0x00000088201c723c */ /* 0x060ff000000018ff */
[----:B------:R-:W-:Y:S01]  /*182e0*/  HMMA.16816.F32 R32, R32, R138, RZ ;  /* 0x0000008a2020723c */ /* 0x000fe200000018ff */
[----:B------:R-:W3:Y:S07]  /*182f0*/  LDSM.16.M88.4 R136, [R191+0x7000] ;  /* 0x00700000bf88783b */ /* 0x000eee0000000200 */
        /* <DEDUP_REMOVED lines=8> */
[----:B------:R-:W4:Y:S07]  /*18380*/  LDSM.16.M88.4 R152, [R184+0x800] ;  /* 0x00080000b898783b */ /* 0x000f2e0000000200 */
        /* <DEDUP_REMOVED lines=13> */
[C---:B------:R-:W-:Y:S08]  /*18460*/  HMMA.16816.F32 R28, R160.reuse, R172, R28 ;  /* 0x000000aca01c723c */ /* 0x040ff0000000181c */
[----:B------:R-:W-:Y:S01]  /*18470*/  HMMA.16816.F32 R32, R160, R174, R32 ;  /* 0x000000aea020723c */ /* 0x000fe20000001820 */
[----:B------:R-:W3:Y:S04]  /*18480*/  LDSM.16.M88.4 R160, [R197+0x9000] ;  /* 0x00900000c5a0783b */ /* 0x000ee80000000200 */
[----:B------:R-:W2:Y:S03]  /*18490*/  LDSM.16.M88.4 R172, [R197+0x9800] ;  /* 0x00980000c5ac783b */ /* 0x000ea60000000200 */
[C---:B-1----:R-:W-:Y:S08]  /*184a0*/  HMMA.16816.F32 R4, R144.reuse, R148, R4 ;  /* 0x000000949004723c */ /* 0x042ff00000001804 */
[C---:B------:R-:W-:Y:S01]  /*184b0*/  HMMA.16816.F32 R8, R144.reuse, R150, R8 ;  /* 0x000000969008723c */ /* 0x040fe20000001808 */
[----:B------:R-:W-:Y:S07]  /*184c0*/  LDSM.16.M88.4 R148, [R183] ;  /* 0x00000000b794783b */ /* 0x000fee0000000200 */
[C---:B----4-:R-:W-:Y:S08]  /*184d0*/  HMMA.16816.F32 R12, R144.reuse, R152, R12 ;  /* 0x00000098900c723c */ /* 0x050ff0000000180c */
[C---:B------:R-:W-:Y:S01]  /*184e0*/  HMMA.16816.F32 R16, R144.reuse, R154, R16 ;  /* 0x0000009a9010723c */ /* 0x040fe20000001810 */
[----:B------:R-:W-:Y:S07]  /*184f0*/  LDSM.16.M88.4 R152, [R182] ;  /* 0x00000000b698783b */ /* 0x000fee0000000200 */
[C---:B-----5:R-:W-:Y:S08]  /*18500*/  HMMA.16816.F32 R20, R144.reuse, R140, R20 ;  /* 0x0000008c9014723c */ /* 0x060ff00000001814 */
[C---:B------:R-:W-:Y:S01]  /*18510*/  HMMA.16816.F32 R24, R144.reuse, R142, R24 ;  /* 0x0000008e9018723c */ /* 0x040fe20000001818 */
[----:B------:R-:W1:Y:S07]  /*18520*/  LDSM.16.M88.4 R140, [R196+0x2000] ;  /* 0x00200000c48c783b */ /* 0x000e6e0000000200 */
[C---:B------:R-:W-:Y:S08]  /*18530*/  HMMA.16816.F32 R28, R144.reuse, R156, R28 ;  /* 0x0000009c901c723c */ /* 0x040ff0000000181c */
[----:B------:R-:W-:Y:S01]  /*18540*/  HMMA.16816.F32 R32, R144, R158, R32 ;  /* 0x0000009e9020723c */ /* 0x000fe20000001820 */
[----:B------:R-:W4:Y:S04]  /*18550*/  LDSM.16.M88.4 R144, [R181] ;  /* 0x00000000b590783b */ /* 0x000f280000000200 */
[----:B------:R-:W5:Y:S03]  /*18560*/  LDSM.16.M88.4 R156, [R180] ;  /* 0x00000000b49c783b */ /* 0x000f660000000200 */
        /* <DEDUP_REMOVED lines=15> */
[----:B------:R-:W-:Y:S07]  /*18660*/  LDSM.16.M88.4 R148, [R184+0x2000] ;  /* 0x00200000b894783b */ /* 0x000fee0000000200 */
[C---:B------:R-:W-:Y:S08]  /*18670*/  HMMA.16816.F32 R12, R140.reuse, R152, R12 ;  /* 0x000000988c0c723c */ /* 0x040ff0000000180c */
[C---:B------:R-:W-:Y:S01]  /*18680*/  HMMA.16816.F32 R16, R140.reuse, R154, R16 ;  /* 0x0000009a8c10723c */ /* 0x040fe20000001810 */
[----:B------:R-:W-:Y:S07]  /*18690*/  LDSM.16.M88.4 R152, [R184+0x2800] ;  /* 0x00280000b898783b */ /* 0x000fee0000000200 */
[C---:B----4-:R-:W-:Y:S08]  /*186a0*/  HMMA.16816.F32 R20, R140.reuse, R144, R20 ;  /* 0x000000908c14723c */ /* 0x050ff00000001814 */
[C---:B------:R-:W-:Y:S01]  /*186b0*/  HMMA.16816.F32 R24, R140.reuse, R146, R24 ;  /* 0x000000928c18723c */ /* 0x040fe20000001818 */
[----:B------:R-:W1:Y:S07]  /*186c0*/  LDSM.16.M88.4 R144, [R193+0x2000] ;  /* 0x00200000c190783b */ /* 0x000e6e0000000200 */
[C---:B-----5:R-:W-:Y:S08]  /*186d0*/  HMMA.16816.F32 R28, R140.reuse, R156, R28 ;  /* 0x0000009c8c1c723c */ /* 0x060ff0000000181c */
[----:B------:R-:W-:Y:S01]  /*186e0*/  HMMA.16816.F32 R32, R140, R158, R32 ;  /* 0x0000009e8c20723c */ /* 0x000fe20000001820 */
[----:B------:R-:W4:Y:S04]  /*186f0*/  LDSM.16.M88.4 R140, [R184+0x3000] ;  /* 0x00300000b88c783b */ /* 0x000f280000000200 */
[----:B------:R-:W5:Y:S03]  /*18700*/  LDSM.16.M88.4 R156, [R184+0x3800] ;  /* 0x00380000b89c783b */ /* 0x000f660000000200 */
        /* <DEDUP_REMOVED lines=16> */
[C---:B------:R-:W-:Y:S08]  /*18810*/  HMMA.16816.F32 R12, R144.reuse, R152, R12 ;  /* 0x00000098900c723c */ /* 0x040ff0000000180c */
[C---:B------:R-:W-:Y:S01]  /*18820*/  HMMA.16816.F32 R16, R144.reuse, R154, R16 ;  /* 0x0000009a9010723c */ /* 0x040fe20000001810 */
[----:B------:R-:W-:Y:S07]  /*18830*/  LDSM.16.M88.4 R152, [R178] ;  /* 0x00000000b298783b */ /* 0x000fee0000000200 */
[C---:B----4-:R-:W-:Y:S08]  /*18840*/  HMMA.16816.F32 R20, R144.reuse, R140, R20 ;  /* 0x0000008c9014723c */ /* 0x050ff00000001814 */
[C---:B------:R-:W-:Y:S01]  /*18850*/  HMMA.16816.F32 R24, R144.reuse, R142, R24 ;  /* 0x0000008e9018723c */ /* 0x040fe20000001818 */
[----:B------:R-:W1:Y:S07]  /*18860*/  LDSM.16.M88.4 R140, [R196+0x4000] ;  /* 0x00400000c48c783b */ /* 0x000e6e0000000200 */
[C---:B-----5:R-:W-:Y:S08]  /*18870*/  HMMA.16816.F32 R28, R144.reuse, R156, R28 ;  /* 0x0000009c901c723c */ /* 0x060ff0000000181c */
        /* <DEDUP_REMOVED lines=37> */
[C---:B------:R-:W-:Y:S08]  /*18ad0*/  HMMA.16816.F32 R28, R160.reuse, R172, R28 ;  /* 0x000000aca01c723c */ /* 0x040ff0000000181c */
[----:B------:R-:W-:Y:S08]  /*18ae0*/  HMMA.16816.F32 R32, R160, R174, R32 ;  /* 0x000000aea020723c */ /* 0x000ff00000001820 */
[C---:B-1----:R-:W-:Y:S08]  /*18af0*/  HMMA.16816.F32 R4, R144.reuse, R148, R4 ;  /* 0x000000949004723c */ /* 0x042ff00000001804 */
[C---:B------:R-:W-:Y:S08]  /*18b00*/  HMMA.16816.F32 R8, R144.reuse, R150, R8 ;  /* 0x000000969008723c */ /* 0x040ff00000001808 */
[C---:B------:R-:W-:Y:S08]  /*18b10*/  HMMA.16816.F32 R12, R144.reuse, R152, R12 ;  /* 0x00000098900c723c */ /* 0x040ff0000000180c */
[C---:B------:R-:W-:Y:S08]  /*18b20*/  HMMA.16816.F32 R16, R144.reuse, R154, R16 ;  /* 0x0000009a9010723c */ /* 0x040ff00000001810 */
[C---:B----4-:R-:W-:Y:S08]  /*18b30*/  HMMA.16816.F32 R20, R144.reuse, R140, R20 ;  /* 0x0000008c9014723c */ /* 0x050ff00000001814 */
[C---:B------:R-:W-:Y:S08]  /*18b40*/  HMMA.16816.F32 R24, R144.reuse, R142, R24 ;  /* 0x0000008e9018723c */ /* 0x040ff00000001818 */
[C---:B-----5:R-:W-:Y:S08]  /*18b50*/  HMMA.16816.F32 R28, R144.reuse, R156, R28 ;  /* 0x0000009c901c723c */ /* 0x060ff0000000181c */
        /* <DEDUP_REMOVED lines=66> */
.L_x_2371:
[C---:B------:R-:W-:Y:S04]  /*18f80*/  LEA R204, P0, R136.reuse, R204, 0x1 ;  /* 0x000000cc88cc7211 */ /* 0x040fe800078008ff */
[----:B------:R-:W-:Y:S02]  /*18f90*/  LEA.HI.X R205, R136, R205, R2, 0x1, P0 ;  /* 0x000000cd88cd7211 */ /* 0x000fe400000f0c02 */
[----:B------:R-:W-:Y:S03]  /*18fa0*/  IADD3 R136, P0, R204, UR11, RZ ;  /* 0x0000000bcc887c10 */ /* 0x000fe6000ff1e0ff */
[----:B------:R-:W-:Y:S01]  /*18fb0*/  @!PT LDS RZ, [RZ] ;  /* 0x00000000fffff984 */ /* 0x000fe20000000800 */
[----:B------:R-:W-:Y:S01]  /*18fc0*/  @!PT LDS RZ, [RZ] ;  /* 0x00000000fffff984 */ /* 0x000fe20000000800 */
[----:B------:R-:W-:Y:S01]  /*18fd0*/  @!PT LDS RZ, [RZ] ;  /* 0x00000000fffff984 */ /* 0x000fe20000000800 */
[----:B------:R1:W-:Y:S01]  /*18fe0*/  LDGSTS.E.BYPASS.LTC128B.128 [R201+0x6000], [R204.64] ;  /* 0x06000000ccc97fae */ /* 0x0003e2000b901d4c */
[----:B------:R-:W-:Y:S02]  /*18ff0*/  IADD3.X R137, R205, UR5, RZ, P0, !PT ;  /* 0x00000005cd897c10 */ /* 0x000fe400087fe4ff */
[----:B------:R-:W-:Y:S01]  /*19000*/  IADD3 R134, P0, R136, UR11, RZ ;  /* 0x0000000b88867c10 */ /* 0x000fe2000ff1e0ff */
[----:B------:R1:W-:Y:S03]  /*19010*/  LDGSTS.E.BYPASS.LTC128B.128 [R201+0x8000], [R204.64+0x80] ;  /* 0x08000080ccc97fae */ /* 0x0003e6000b901d4c */
[----:B------:R-:W-:Y:S01]  /*19020*/  IADD3.X R135, R137, UR5, RZ, P0, !PT ;  /* 0x0000000589877c10 */ /* 0x000fe200087fe4ff */
[----:B------:R1:W-:Y:S01]  /*19030*/  LDGSTS.E.BYPASS.LTC128B.128 [R201+0xa000], [R204.64+0x100] ;  /* 0x0a000100ccc97fae */ /* 0x0003e2000b901d4c */
[----:B------:R-:W-:Y:S03]  /*19040*/  IADD3 R2, P0, R134, UR11, RZ ;  /* 0x0000000b86027c10 */ /* 0x000fe6000ff1e0ff */
[----:B------:R1:W-:Y:S01]  /*19050*/  LDGSTS.E.BYPASS.LTC128B.128 [R201+0x6800], [R136.64] ;  /* 0x0680000088c97fae */ /* 0x0003e2000b901d4c */
[----:B------:R-:W-:Y:S03]  /*19060*/  IADD3.X R3, R135, UR5, RZ, P0, !PT ;  /* 0x0000000587037c10 */ /* 0x000fe600087fe4ff */
        /* <DEDUP_REMOVED lines=9> */
.L_x_2370:
        /* <DEDUP_REMOVED lines=410> */
.L_x_2368:
        /* <DEDUP_REMOVED lines=257> */
.L_x_2373:
[----:B------:R-:W2:Y:S04]  /*1bab0*/  S2R R58, SR_CTAID.Z ;  /* 0x00000000003a7919 */ /* 0x000ea80000002700 */
[----:B------:R-:W2:Y:S02]  /*1bac0*/  S2R R3, SR_CTAID.Y ;  /* 0x0000000000037919 */ /* 0x000ea40000002600 */
[----:B--2---:R-:W-:-:S04]  /*1bad0*/  IMAD R57, R3, c[0x0][0x1c0], R58 ;  /* 0x0000700003397a24 */ /* 0x004fc800078e023a */
[----:B------:R-:W-:Y:S02]  /*1bae0*/  IMAD R57, R57, c[0x0][0x214], RZ ;  /* 0x0000850039397a24 */ /* 0x000fe400078e02ff */
.L_x_2374:
[----:B------:R-:W-:Y:S01]  /*1baf0*/  BAR.SYNC.DEFER_BLOCKING 0x0 ;  /* 0x0000000000007b1d */ /* 0x000fe20000010000 */
[----:B------:R-:W-:Y:S01]  /*1bb00*/  LOP3.LUT R5, R5, 0xffffffe0, RZ, 0xc0, !PT ;  /* 0xffffffe005057812 */ /* 0x000fe200078ec0ff */
[C---:B------:R-:W-:Y:S01]  /*1bb10*/  IMAD.WIDE.U32 R64, R200.reuse, c[0x0][0x1e8], RZ ;  /* 0x00007a00c8407a25 */ /* 0x040fe200078e00ff */
[----:B------:R-:W-:Y:S02]  /*1bb20*/  SHF.R.S32.HI R61, RZ, 0x1f, R6 ;  /* 0x0000001fff3d7819 */ /* 0x000fe40000011406 */
[----:B------:R-:W-:Y:S01]  /*1bb30*/  ISETP.NE.AND P0, PT, R200, -0x1, PT ;  /* 0xffffffffc800780c */ /* 0x000fe20003f05270 */
[----:B------:R-:W2:Y:S01]  /*1bb40*/  S2R R0, SR_TID.X ;  /* 0x0000000000007919 */ /* 0x000ea20000002100 */
        /* <DEDUP_REMOVED lines=35> */
[----:B----4-:R-:W4:Y:S01]  /*1bd80*/  S2R R6, SR_CTAID.X ;  /* 0x0000000000067919 */ /* 0x010f220000002500 */
[----:B------:R-:W-:Y:S01]  /*1bd90*/  IADD3 R59, R5, 0x8, RZ ;  /* 0x00000008053b7810 */ /* 0x000fe20007ffe0ff */
[----:B----4-:R-:W-:-:S02]  /*1bda0*/  IMAD R62, R6, 0x40, R57 ;  /* 0x00000040063e7824 */ /* 0x010fc400078e0239 */
        /* <DEDUP_REMOVED lines=10> */
.L_x_2376:
[----:B----4-:R-:W-:Y:S05]  /*1be50*/  BSYNC B0 ;  /* 0x0000000000007941 */ /* 0x010fea0003800000 */
.L_x_2375:
[----:B------:R-:W4:Y:S01]  /*1be60*/  S2R R2, SR_CTAID.X ;  /* 0x0000000000027919 */ /* 0x000f220000002500 */
[----:B------:R-:W-:Y:S01]  /*1be70*/  LEA.HI R5, R7, R4, RZ, 0x3 ;  /* 0x0000000407057211 */ /* 0x000fe200078f18ff */
[----:B------:R-:W-:Y:S03]  /*1be80*/  BSSY B0, `(.L_x_2377) ;  /* 0x0000022000007945 */ /* 0x000fe60003800000 */
[----:B------:R-:W-:-:S05]  /*1be90*/  LOP3.LUT R5, R5, 0xfffffff8, RZ, 0xc0, !PT ;  /* 0xfffffff805057812 */ /* 0x000fca00078ec0ff */
[----:B------:R-:W-:-:S04]  /*1bea0*/  IMAD.IADD R4, R4, 0x1, -R5 ;  /* 0x0000000104047824 */ /* 0x000fc800078e0a05 */
[----:B------:R-:W-:-:S05]  /*1beb0*/  IMAD.SHL.U32 R4, R4, 0x8, RZ ;  /* 0x0000000804047824 */ /* 0x000fca00078e00ff */
[----:B------:R-:W-:Y:S01]  /*1bec0*/  SHF.R.S32.HI R5, RZ, 0x1f, R4 ;  /* 0x0000001fff057819 */ /* 0x000fe20000011404 */
[----:B----4-:R-:W-:-:S04]  /*1bed0*/  IMAD.SHL.U32 R2, R2, 0x40, RZ ;  /* 0x0000004002027824 */ /* 0x010fc800078e00ff */
[C---:B------:R-:W-:Y:S01]  /*1bee0*/  IMAD.WIDE.U32 R56, R2.reuse, c[0x0][0x1e8], R4 ;  /* 0x00007a0002387a25 */ /* 0x040fe200078e0004 */
[----:B------:R-:W-:Y:S02]  /*1bef0*/  SHF.R.S32.HI R7, RZ, 0x1f, R2 ;  /* 0x0000001fff077819 */ /* 0x000fe40000011402 */
[----:B------:R-:W-:Y:S02]  /*1bf00*/  SHF.R.S32.HI R5, RZ, 0x1f, R0 ;  /* 0x0000001fff057819 */ /* 0x000fe40000011400 */
[----:B------:R-:W-:Y:S01]  /*1bf10*/  IADD3 R6, P0, R3, R56, RZ ;  /* 0x0000003803067210 */ /* 0x000fe20007f1e0ff */
[----:B------:R-:W-:Y:S01]  /*1bf20*/  IMAD R7, R7, c[0x0][0x1e8], RZ ;  /* 0x00007a0007077a24 */ /* 0x000fe200078e02ff */
[----:B------:R-:W-:Y:S02]  /*1bf30*/  LEA.HI R5, R5, R0, RZ, 0x3 ;  /* 0x0000000005057211 */ /* 0x000fe400078f18ff */
[----:B------:R-:W-:Y:S01]  /*1bf40*/  SHF.R.S32.HI R4, RZ, 0x1f, R58 ;  /* 0x0000001fff047819 */ /* 0x000fe2000001143a */
[----:B------:R-:W-:Y:S01]  /*1bf50*/  IMAD R7, R2, c[0x0][0x1ec], R7 ;  /* 0x00007b0002077a24 */ /* 0x000fe200078e0207 */
[----:B------:R-:W-:Y:S01]  /*1bf60*/  SHF.R.S32.HI R5, RZ, 0x3, R5 ;  /* 0x00000003ff057819 */ /* 0x000fe20000011405 */
[----:B------:R-:W-:-:S02]  /*1bf70*/  IMAD.IADD R2, R199, 0x1, -R2 ;  /* 0x00000001c7027824 */ /* 0x000fc400078e0a02 */
[----:B------:R-:W-:Y:S01]  /*1bf80*/  IMAD R3, R4, c[0x0][0x1f0], RZ ;  /* 0x00007c0004037a24 */ /* 0x000fe200078e02ff */
[----:B------:R-:W-:Y:S02]  /*1bf90*/  IADD3.X R7, R200, R7, R57, P0, !PT ;  /* 0x00000007c8077210 */ /* 0x000fe400007fe439 */
[----:B------:R-:W-:Y:S01]  /*1bfa0*/  ISETP.GE.AND P0, PT, R5, R2, PT ;  /* 0x000000020500720c */ /* 0x000fe20003f06270 */
[C---:B------:R-:W-:Y:S01]  /*1bfb0*/  IMAD R3, R58.reuse, c[0x0][0x1f4], R3 ;  /* 0x00007d003a037a24 */ /* 0x040fe200078e0203 */
[----:B------:R-:W-:Y:S01]  /*1bfc0*/  SHF.R.S32.HI R0, RZ, 0x1f, R5 ;  /* 0x0000001fff007819 */ /* 0x000fe20000011405 */
        /* <DEDUP_REMOVED lines=11> */
[----:B------:R4:W-:Y:S04]  /*1c080*/  STG.E.128 [R60.64+0x80], R32 ;  /* 0x000080203c007986 */ /* 0x0009e8000c101d04 */
[----:B-1----:R4:W-:Y:S02]  /*1c090*/  STG.E.128 [R60.64+0x100], R16 ;  /* 0x000100103c007986 */ /* 0x0029e4000c101d04 */
.L_x_2378:
[----:B------:R-:W-:Y:S05]  /*1c0a0*/  BSYNC B0 ;  /* 0x0000000000007941 */ /* 0x000fea0003800000 */
.L_x_2377:
[----:B------:R-:W-:Y:S01]  /*1c0b0*/  IADD3 R3, R5, 0x10, RZ ;  /* 0x0000001005037810 */ /* 0x000fe20007ffe0ff */
[----:B------:R-:W-:Y:S03]  /*1c0c0*/  BSSY B0, `(.L_x_2379) ;  /* 0x0000010000007945 */ /* 0x000fe60003800000 */
[----:B------:R-:W-:-:S13]  /*1c0d0*/  ISETP.GE.AND P0, PT, R3, R2, PT ;  /* 0x000000020300720c */ /* 0x000fda0003f06270 */
[----:B------:R-:W-:Y:S05]  /*1c0e0*/  @P0 BRA `(.L_x_2380) ;  /* 0x000000d000000947 */ /* 0x000fea0003800000 */
[----:B------:R-:W-:Y:S01]  /*1c0f0*/  IADD3 R4, P0, R5, 0x10, RZ ;  /* 0x0000001005047810 */ /* 0x000fe20007f1e0ff */
[----:B-1--4-:R-:W-:Y:S01]  /*1c100*/  IMAD.MOV.U32 R16, RZ, RZ, R58 ;  /* 0x000000ffff107224 */ /* 0x012fe200078e003a */
        /* <DEDUP_REMOVED lines=8> */
[----:B------:R1:W-:Y:S04]  /*1c190*/  STG.E.128 [R18.64], R44 ;  /* 0x0000002c12007986 */ /* 0x0003e8000c101d04 */
[----:B------:R1:W-:Y:S04]  /*1c1a0*/  STG.E.128 [R18.64+0x80], R28 ;  /* 0x0000801c12007986 */ /* 0x0003e8000c101d04 */
[----:B------:R1:W-:Y:S02]  /*1c1b0*/  STG.E.128 [R18.64+0x100], R12 ;  /* 0x0001000c12007986 */ /* 0x0003e4000c101d04 */
.L_x_2380:
[----:B------:R-:W-:Y:S05]  /*1c1c0*/  BSYNC B0 ;  /* 0x0000000000007941 */ /* 0x000fea0003800000 */
.L_x_2379:
        /* <DEDUP_REMOVED lines=14> */
[----:B--2---:R1:W-:Y:S04]  /*1c2b0*/  STG.E.128 [R14.64], R40 ;  /* 0x000000280e007986 */ /* 0x0043e8000c101d04 */
[----:B------:R1:W-:Y:S04]  /*1c2c0*/  STG.E.128 [R14.64+0x80], R24 ;  /* 0x000080180e007986 */ /* 0x0003e8000c101d04 */
[----:B------:R1:W-:Y:S02]  /*1c2d0*/  STG.E.128 [R14.64+0x100], R8 ;  /* 0x000100080e007986 */ /* 0x0003e4000c101d04 */
.L_x_2382:
[----:B------:R-:W-:Y:S05]  /*1c2e0*/  BSYNC B0 ;  /* 0x0000000000007941 */ /* 0x000fea0003800000 */
.L_x_2381:
[----:B------:R-:W-:-:S04]  /*1c2f0*/  IADD3 R3, R5, 0x30, RZ ;  /* 0x0000003005037810 */ /* 0x000fc80007ffe0ff */
[----:B------:R-:W-:-:S13]  /*1c300*/  ISETP.GE.AND P0, PT, R3, R2, PT ;  /* 0x000000020300720c */ /* 0x000fda0003f06270 */
[----:B------:R-:W-:Y:S05]  /*1c310*/  @P0 EXIT ;  /* 0x000000000000094d */ /* 0x000fea0003800000 */
        /* <DEDUP_REMOVED lines=10> */
[----:B------:R-:W-:Y:S04]  /*1c3c0*/  STG.E.128 [R4.64], R36 ;  /* 0x0000002404007986 */ /* 0x000fe8000c101d04 */
[----:B-1----:R-:W-:Y:S04]  /*1c3d0*/  STG.E.128 [R4.64+0x80], R20 ;  /* 0x0000801404007986 */ /* 0x002fe8000c101d04 */
[----:B------:R-:W-:Y:S01]  /*1c3e0*/  STG.E.128 [R4.64+0x100], R52 ;  /* 0x0001003404007986 */ /* 0x000fe2000c101d04 */
[----:B------:R-:W-:Y:S05]  /*1c3f0*/  EXIT ;  /* 0x000000000000794d */ /* 0x000fea0003800000 */
.L_x_2383:
        /* <DEDUP_REMOVED lines=16> */
.L_x_4110:


//--------------------- .text._ZN5flash24flash_fwd_splitkv_kernelI23Flash_fwd_kernel_traitsILi192ELi64ELi64ELi4ELb0ELb0EN7cutlass6half_tE19Flash_kernel_traitsILi192ELi64ELi64ELi4ES3_EELb1ELb0ELb0ELb0ELb1ELb1ELb0ELb1EEEvNS_16Flash_fwd_paramsE --------------------------
	.section	.text._ZN5flash24flash_fwd_splitkv_kernelI23Flash_fwd_kernel_traitsILi192ELi64ELi64ELi4ELb0ELb0EN7cutlass6half_tE19Flash_kernel_traitsILi192ELi64ELi64ELi4ES3_EELb1ELb0ELb0ELb0ELb1ELb1ELb0ELb1EEEvNS_16Flash_fwd_paramsE,"ax",@progbits
	.sectioninfo	@"SHI_REGISTERS=237"
	.align	128
        .global         _ZN5flash24flash_fwd_splitkv_kernelI23Flash_fwd_kernel_traitsILi192ELi64ELi64ELi4ELb0ELb0EN7cutlass6half_tE19Flash_kernel_traitsILi192ELi64ELi64ELi4ES3_EELb1ELb0ELb0ELb0ELb1ELb1ELb0ELb1EEEvNS_16Flash_fwd_paramsE
        .type           _ZN5flash24flash_fwd_splitkv_kernelI23Flash_fwd_kernel_traitsILi192ELi64ELi64ELi4ELb0ELb0EN7cutlass6half_tE19Flash_kernel_traitsILi192ELi64ELi64ELi4ES3_EELb1ELb0ELb0ELb0ELb1ELb1ELb0ELb1EEEvNS_16Flash_fwd_paramsE,@function
        .size           _ZN5flash24flash_fwd_splitkv_kernelI23Flash_fwd_kernel_traitsILi192ELi64ELi64ELi4ELb0ELb0EN7cutlass6half_tE19Flash_kernel_traitsILi192ELi64ELi64ELi4ES3_EELb1ELb0ELb0ELb0ELb1ELb1ELb0ELb1EEEvNS_16Flash_fwd_paramsE,(.L_x_4111 - _ZN5flash24flash_fwd_splitkv_kernelI23Flash_fwd_kernel_traitsILi192ELi64ELi64ELi4ELb0ELb0EN7cutlass6half_tE19Flash_kernel_traitsILi192ELi64ELi64ELi4ES3_EELb1ELb0ELb0ELb0ELb1ELb1ELb0ELb1EEEvNS_16Flash_fwd_paramsE)
        .other          _ZN5flash24flash_fwd_splitkv_kernelI23Flash_fwd_kernel_traitsILi192ELi64ELi64ELi4ELb0ELb0EN7cutlass6half_tE19Flash_kernel_traitsILi192ELi64ELi64ELi4ES3_EELb1ELb0ELb0ELb0ELb1ELb1ELb0ELb1EEEvNS_16Flash_fwd_paramsE,@"STO_CUDA_ENTRY STV_DEFAULT"
_ZN5flash24flash_fwd_splitkv_kernelI23Flash_fwd_kernel_traitsILi192ELi64ELi64ELi4ELb0ELb0EN7cutlass6half_tE19Flash_kernel_traitsILi192ELi64ELi64ELi4ES3_EELb1ELb0ELb0ELb0ELb1ELb1ELb0ELb1EEEvNS_16Flash_fwd_paramsE:
.text._ZN5flash24flash_fwd_splitkv_kernelI23Flash_fwd_kernel_traitsILi192ELi64ELi64ELi4ELb0ELb0EN7cutlass6half_tE19Flash_kernel_traitsILi192ELi64ELi64ELi4ES3_EELb1ELb0ELb0ELb0ELb1ELb1ELb0ELb1EEEvNS_16Flash_fwd_paramsE:
        /* <DEDUP_REMOVED lines=37> */
.L_x_2384:
[----:B--2-4-:R-:W-:Y:S02]  /*0250*/  MOV R2, c[0x0][0x218] ;  /* 0x0000860000027a02 */ /* 0x014fe40000000f00 */
.L_x_2385:
        /* <DEDUP_REMOVED lines=74> */
.L_x_2388:
[----:B------:R-:W-:Y:S05]  /*0700*/  BSYNC B0 ;  /* 0x0000000000007941 */ /* 0x000fea0003800000 */
.L_x_2387:
        /* <DEDUP_REMOVED lines=17> */
.L_x_2390:
[----:B------:R-:W-:Y:S05]  /*0820*/  BSYNC B0 ;  /* 0x0000000000007941 */ /* 0x000fea0003800000 */
.L_x_2389:
        /* <DEDUP_REMOVED lines=17> */
.L_x_2392:
[----:B------:R-:W-:Y:S05]  /*0940*/  BSYNC B0 ;  /* 0x0000000000007941 */ /* 0x000fea0003800000 */
.L_x_2391:
        /* <DEDUP_REMOVED lines=16> */
.L_x_2394:
[----:B------:R-:W-:Y:S05]  /*0a50*/  BSYNC B0 ;  /* 0x0000000000007941 */ /* 0x000fea0003800000 */
.L_x_2393:
        /* <DEDUP_REMOVED lines=19> */
.L_x_2386:
        /* <DEDUP_REMOVED lines=92> */
.L_x_2395:
        /* <DEDUP_REMOVED lines=16> */
.L_x_2397:
[----:B------:R-:W-:Y:S01]  /*1250*/  IABS R4, c[0x0][0x1c8] ;  /* 0x0000720000047a13 */ /* 0x000fe20000000000 */
[----:B------:R-:W-:Y:S01]  /*1260*/  @P4 IMAD.IADD R23, R5, 0x1, R8 ;  /* 0x0000000105174824 */ /* 0x000fe200078e0208 */
[----:B------:R-:W-:Y:S02]  /*1270*/  LEA R110, R134, 0xffffffc0, 0x6 ;  /* 0xffffffc0866e7811 */ /* 0x000fe400078e30ff */
[----:B------:R-:W1:Y:S03]  /*1280*/  I2F.RP R7, R4 ;  /* 0x0000000400077306 */ /* 0x000e660000209400 */
[----:B------:R-:W-:-:S04]  /*1290*/  IMAD.WIDE.U32 R16, R110, c[0x0][0x198], R14 ;  /* 0x000066006e107a25 */ /* 0x000fc800078e000e */
[----:B------:R-:W-:-:S04]  /*12a0*/  @P4 IMAD.WIDE.U32 R14, R23, c[0x0][0x1a0], RZ ;  /* 0x00006800170e4a25 */ /* 0x000fc800078e00ff */
[----:B------:R-:W-:Y:S02]  /*12b0*/  @P4 IMAD R23, R23, c[0x0][0x1a4], R15 ;  /* 0x0000690017174a24 */ /* 0x000fe400078e020f */
[----:B------:R-:W-:Y:S01]  /*12c0*/  IMAD.MOV.U32 R21, RZ, RZ, R110 ;  /* 0x000000ffff157224 */ /* 0x000fe200078e006e */
        /* <DEDUP_REMOVED lines=9> */
[----:B------:R-:W-:Y:S01]  /*1360*/  IMAD.HI.U32 R0, R13, R2, RZ ;  /* 0x000000020d007227 */ /* 0x000fe200078e00ff */
[----:B------:R-:W-:-:S03]  /*1370*/  SHF.R.S32.HI R13, RZ, 0x1f, R110 ;  /* 0x0000001fff0d7819 */ /* 0x000fc6000001146e */
[----:B------:R-:W-:-:S04]  /*1380*/  IMAD.MOV R7, RZ, RZ, -R0 ;  /* 0x000000ffff077224 */ /* 0x000fc800078e0a00 */
[----:B------:R-:W-:Y:S01]  /*1390*/  IMAD R7, R4, R7, R2 ;  /* 0x0000000704077224 */ /* 0x000fe200078e0202 */
[----:B------:R-:W-:-:S04]  /*13a0*/  LOP3.LUT R2, R148, c[0x0][0x1c8], RZ, 0x3c, !PT ;  /* 0x0000720094027a12 */ /* 0x000fc800078e3cff */
[----:B------:R-:W-:Y:S02]  /*13b0*/  ISETP.GT.U32.AND P0, PT, R4, R7, PT ;  /* 0x000000070400720c */ /* 0x000fe40003f04070 */
[----:B------:R-:W-:-:S11]  /*13c0*/  ISETP.GE.AND P1, PT, R2, RZ, PT ;  /* 0x000000ff0200720c */ /* 0x000fd60003f26270 */
[-C--:B------:R-:W-:Y:S02]  /*13d0*/  @!P0 IADD3 R7, R7, -R4.reuse, RZ ;  /* 0x8000000407078210 */ /* 0x080fe40007ffe0ff */
[----:B------:R-:W-:Y:S02]  /*13e0*/  @!P0 IADD3 R0, R0, 0x1, RZ ;  /* 0x0000000100008810 */ /* 0x000fe40007ffe0ff */
[----:B------:R-:W-:Y:S01]  /*13f0*/  ISETP.GE.U32.AND P2, PT, R7, R4, PT ;  /* 0x000000040700720c */ /* 0x000fe20003f46070 */
[----:B------:R-:W-:Y:S01]  /*1400*/  IMAD R7, R13, c[0x0][0x198], RZ ;  /* 0x000066000d077a24 */ /* 0x000fe200078e02ff */
[----:B------:R-:W-:-:S11]  /*1410*/  ISETP.NE.AND P0, PT, RZ, c[0x0][0x1c8], PT ;  /* 0x00007200ff007a0c */ /* 0x000fd60003f05270 */
        /* <DEDUP_REMOVED lines=24> */
.L_x_2396:
        /* <DEDUP_REMOVED lines=28> */
[CC--:B------:R-:W-:Y:S01]  /*1760*/  LEA.HI R58, R5.reuse, R56.reuse, RZ, 0x5 ;  /* 0x00000038053a7211 */ /* 0x0c0fe200078f28ff */
        /* <DEDUP_REMOVED lines=32> */
[----:B------:R-:W-:Y:S01]  /*1970*/  MOV R45, 0x10 ;  /* 0x00000010002d7802 */ /* 0x000fe20000000f00 */
        /* <DEDUP_REMOVED lines=8> */
[----:B------:R-:W-:Y:S01]  /*1a00*/  IMAD R132, R146, R135, R131 ;  /* 0x0000008792847224 */ /* 0x000fe200078e0283 */
[----:B------:R-:W-:Y:S01]  /*1a10*/  SHF.L.U32 R138, R135, 0x4, RZ ;  /* 0x00000004878a7819 */ /* 0x000fe200000006ff */
[----:B------:R-:W-:Y:S01]  /*1a20*/  IMAD.IADD R25, R25, 0x1, R0 ;  /* 0x0000000119197824 */ /* 0x000fe200078e0200 */
[----:B------:R-:W-:Y:S01]  /*1a30*/  MOV R0, c[0x0][0x1a0] ;  /* 0x0000680000007a02 */ /* 0x000fe20000000f00 */
[----:B------:R-:W-:Y:S01]  /*1a40*/  IMAD R5, R147, c[0x0][0x198], RZ ;  /* 0x0000660093057a24 */ /* 0x000fe200078e02ff */
[----:B------:R-:W-:Y:S01]  /*1a50*/  SHF.R.S32.HI R122, RZ, 0x1f, R132 ;  /* 0x0000001fff7a7819 */ /* 0x000fe20000011484 */
[----:B------:R-:W-:Y:S01]  /*1a60*/  IMAD R133, R136, c[0x0][0x1a4], R13 ;  /* 0x0000690088857a24 */ /* 0x000fe200078e020d */
[----:B------:R-:W-:Y:S01]  /*1a70*/  SHF.L.U64.HI R62, R0, R3, c[0x0][0x1a4] ;  /* 0x00006900003e7619 */ /* 0x000fe20000010203 */
[----:B------:R-:W-:Y:S01]  /*1a80*/  IMAD R143, R148, c[0x0][0x1ac], R143 ;  /* 0x00006b00948f7a24 */ /* 0x000fe200078e028f */
[----:B------:R-:W-:Y:S01]  /*1a90*/  SEL R45, R45, 0xfffffff0, !P1 ;  /* 0xfffffff02d2d7807 */ /* 0x000fe20004800000 */
        /* <DEDUP_REMOVED lines=149> */
.L_x_2444:
        /* <DEDUP_REMOVED lines=205> */
.L_x_2402:
[----:B------:R-:W-:Y:S05]  /*30c0*/  BSYNC B0 ;  /* 0x0000000000007941 */ /* 0x000fea0003800000 */
.L_x_2401:
        /* <DEDUP_REMOVED lines=159> */
.L_x_2404:
[----:B------:R-:W-:Y:S05]  /*3ac0*/  BSYNC B0 ;  /* 0x0000000000007941 */ /* 0x000fea0003800000 */
.L_x_2403:
        /* <DEDUP_REMOVED lines=167> */
.L_x_2406:
[----:B------:R-:W-:Y:S05]  /*4540*/  BSYNC B0 ;  /* 0x0000000000007941 */ /* 0x000fea0003800000 */
.L_x_2405:
        /* <DEDUP_REMOVED lines=171> */
.L_x_2408:
[----:B------:R-:W-:Y:S05]  /*5000*/  BSYNC B0 ;  /* 0x0000000000007941 */ /* 0x000fea0003800000 */
.L_x_2407:
        /* <DEDUP_REMOVED lines=8> */
.L_x_2400:
        /* <DEDUP_REMOVED lines=92> */
.L_x_2413:
[----:B------:R-:W-:Y:S05]  /*5650*/  BSYNC B0 ;  /* 0x0000000000007941 */ /* 0x000fea0003800000 */
.L_x_2412:
        /* <DEDUP_REMOVED lines=93> */
.L_x_2415:
[----:B------:R-:W-:Y:S05]  /*5c30*/  BSYNC B0 ;  /* 0x0000000000007941 */ /* 0x000fea0003800000 */
.L_x_2414:
        /* <DEDUP_REMOVED lines=92> */
.L_x_2417:
[----:B------:R-:W-:Y:S05]  /*6200*/  BSYNC B0 ;  /* 0x0000000000007941 */ /* 0x000fea0003800000 */
.L_x_2416:
[----:B-----5:R4:W-:Y:S02]  /*6210*/  STG.E.128 [R100.64+0x100], R36 ;  /* 0x0001002464007986 */ /* 0x0209e4000c101d06 */
.L_x_2411:
[----:B------:R-:W-:Y:S05]  /*6220*/  BSYNC B1 ;  /* 0x0000000000017941 */ /* 0x000fea0003800000 */
.L_x_2410:
        /* <DEDUP_REMOVED lines=97> */
.L_x_2421:
[----:B------:R-:W-:Y:S05]  /*6840*/  BSYNC B0 ;  /* 0x0000000000007941 */ /* 0x000fea0003800000 */
.L_x_2420:
        /* <DEDUP_REMOVED lines=98> */
.L_x_2423:
[----:B------:R-:W-:Y:S05]  /*6e70*/  BSYNC B0 ;  /* 0x0000000000007941 */ /* 0x000fea0003800000 */
.L_x_2422:
        /* <DEDUP_REMOVED lines=99> */
.L_x_2425:
[----:B------:R-:W-:Y:S05]  /*74b0*/  BSYNC B0 ;  /* 0x0000000000007941 */ /* 0x000fea0003800000 */
.L_x_2424:
[----:B-----5:R4:W-:Y:S02]  /*74c0*/  STG.E.128 [R160.64+0x100], R4 ;  /* 0x00010004a0007986 */ /* 0x0209e4000c101d06 */
.L_x_2419:
[----:B------:R-:W-:Y:S05]  /*74d0*/  BSYNC B1 ;  /* 0x0000000000017941 */ /* 0x000fea0003800000 */
.L_x_2418:
        /* <DEDUP_REMOVED lines=99> */
.L_x_2429:
[----:B------:R-:W-:Y:S05]  /*7b10*/  BSYNC B0 ;  /* 0x0000000000007941 */ /* 0x000fea0003800000 */
.L_x_2428:
        /* <DEDUP_REMOVED lines=99> */
.L_x_2431:
[----:B------:R-:W-:Y:S05]  /*8150*/  BSYNC B0 ;  /* 0x0000000000007941 */ /* 0x000fea0003800000 */
.L_x_2430:
        /* <DEDUP_REMOVED lines=100> */
.L_x_2433:
[----:B------:R-:W-:Y:S05]  /*87a0*/  BSYNC B0 ;  /* 0x0000000000007941 */ /* 0x000fea0003800000 */
.L_x_2432:
[C---:B----4-:R-:W-:Y:S04]  /*87b0*/  LEA R2, P0, R83.reuse, R100, 0x1 ;  /* 0x0000006453027211 */ /* 0x050fe800078008ff */
[----:B------:R-:W-:Y:S05]  /*87c0*/  LEA.HI.X R3, R83, R99, R82, 0x1, P0 ;  /* 0x0000006353037211 */ /* 0x000fea00000f0c52 */
[----:B-----5:R4:W-:Y:S04]  /*87d0*/  STG.E.128 [R2.64], R8 ;  /* 0x0000000802007986 */ /* 0x0209e8000c101d06 */
.L_x_2427:
[----:B------:R-:W-:Y:S05]  /*87e0*/  BSYNC B1 ;  /* 0x0000000000017941 */ /* 0x000fea0003800000 */
.L_x_2426:
        /* <DEDUP_REMOVED lines=101> */
.L_x_2437:
[----:B------:R-:W-:Y:S05]  /*8e40*/  BSYNC B0 ;  /* 0x0000000000007941 */ /* 0x000fea0003800000 */
.L_x_2436:
        /* <DEDUP_REMOVED lines=101> */
.L_x_2439:
[----:B------:R-:W-:Y:S05]  /*94a0*/  BSYNC B0 ;  /* 0x0000000000007941 */ /* 0x000fea0003800000 */
.L_x_2438:
        /* <DEDUP_REMOVED lines=100> */
.L_x_2441:
[----:B------:R-:W-:Y:S05]  /*9af0*/  BSYNC B0 ;  /* 0x0000000000007941 */ /* 0x000fea0003800000 */
.L_x_2440:
[C---:B----4-:R-:W-:Y:S04]  /*9b00*/  LEA R2, P0, R91.reuse, R100, 0x1 ;  /* 0x000000645b027211 */ /* 0x050fe800078008ff */
[----:B------:R-:W-:Y:S05]  /*9b10*/  LEA.HI.X R3, R91, R99, R90, 0x1, P0 ;  /* 0x000000635b037211 */ /* 0x000fea00000f0c5a */
[----:B-----5:R4:W-:Y:S04]  /*9b20*/  STG.E.128 [R2.64], R8 ;  /* 0x0000000802007986 */ /* 0x0209e8000c101d06 */
.L_x_2435:
[----:B------:R-:W-:Y:S05]  /*9b30*/  BSYNC B1 ;  /* 0x0000000000017941 */ /* 0x000fea0003800000 */
.L_x_2434:
        /* <DEDUP_REMOVED lines=8> */
.L_x_2399:
        /* <DEDUP_REMOVED lines=42> */
.L_x_2409:
        /* <DEDUP_REMOVED lines=80> */
.L_x_2442:
        /* <DEDUP_REMOVED lines=9> */
.L_x_2443:
[----:B------:R-:W-:Y:S04]  /*a3f0*/  IADD3 R13, R13, -0x1, RZ ;  /* 0xffffffff0d0d7810 */ /* 0x000fe80007ffe0ff */
[----:B------:R-:W-:Y:S11]  /*a400*/  ISETP.GT.AND P0, PT, R13, R68, PT ;  /* 0x000000440d00720c */ /* 0x000ff60003f04270 */
[----:B------:R-:W-:Y:S02]  /*a410*/  @!UPT UIADD3 URZ, URZ, URZ, URZ ;  /* 0x0000003f3f3ff290 */ /* 0x000fe4000fffe03f */
[----:B------:R-:W-:-:S05]  /*a420*/  @P0 BRA `(.L_x_2444) ;  /* 0xffff7fc000000947 */ /* 0x000fca000383ffff */
.L_x_2398:
        /* <DEDUP_REMOVED lines=93> */
.L_x_2451:
[----:B------:R-:W-:Y:S05]  /*aa00*/  BSYNC B0 ;  /* 0x0000000000007941 */ /* 0x000fea0003800000 */
.L_x_2450:
        /* <DEDUP_REMOVED lines=47> */
.L_x_2453:
[----:B------:R-:W-:Y:S05]  /*ad00*/  BSYNC B0 ;  /* 0x0000000000007941 */ /* 0x000fea0003800000 */
.L_x_2452:
        /* <DEDUP_REMOVED lines=44> */
.L_x_2455:
[----:B------:R-:W-:Y:S05]  /*afd0*/  BSYNC B0 ;  /* 0x0000000000007941 */ /* 0x000fea0003800000 */
.L_x_2454:
[----:B-----5:R2:W-:Y:S02]  /*afe0*/  STS.128 [R209+0x4000], R32 ;  /* 0x00400020d1007388 */ /* 0x0205e40000000c00 */
.L_x_2449:
[----:B------:R-:W-:Y:S05]  /*aff0*/  BSYNC B1 ;  /* 0x0000000000017941 */ /* 0x000fea0003800000 */
.L_x_2448:
        /* <DEDUP_REMOVED lines=56> */
.L_x_2459:
[----:B------:R-:W-:Y:S05]  /*b380*/  BSYNC B0 ;  /* 0x0000000000007941 */ /* 0x000fea0003800000 */
.L_x_2458:
        /* <DEDUP_REMOVED lines=47> */
.L_x_2461:
[----:B------:R-:W-:Y:S05]  /*b680*/  BSYNC B0 ;  /* 0x0000000000007941 */ /* 0x000fea0003800000 */
.L_x_2460:
        /* <DEDUP_REMOVED lines=45> */
.L_x_2463:
[----:B------:R-:W-:Y:S05]  /*b960*/  BSYNC B0 ;  /* 0x0000000000007941 */ /* 0x000fea0003800000 */
.L_x_2462:
[----:B------:R4:W-:Y:S02]  /*b970*/  STS.128 [R209+0x4800], R24 ;  /* 0x00480018d1007388 */ /* 0x0009e40000000c00 */
.L_x_2457:
[----:B------:R-:W-:Y:S05]  /*b980*/  BSYNC B1 ;  /* 0x0000000000017941 */ /* 0x000fea0003800000 */
.L_x_2456:
        /* <DEDUP_REMOVED lines=56> */
.L_x_2467:
[----:B---3--:R-:W-:Y:S05]  /*bd10*/  BSYNC B0 ;  /* 0x0000000000007941 */ /* 0x008fea0003800000 */
.L_x_2466:
        /* <DEDUP_REMOVED lines=46> */
.L_x_2469:
[----:B------:R-:W-:Y:S05]  /*c000*/  BSYNC B0 ;  /* 0x0000000000007941 */ /* 0x000fea0003800000 */
.L_x_2468:
        /* <DEDUP_REMOVED lines=46> */
.L_x_2471:
[----:B------:R-:W-:Y:S05]  /*c2f0*/  BSYNC B0 ;  /* 0x0000000000007941 */ /* 0x000fea0003800000 */
.L_x_2470:
[----:B------:R3:W-:Y:S02]  /*c300*/  STS.128 [R209+0x5000], R20 ;  /* 0x00500014d1007388 */ /* 0x0007e40000000c00 */
.L_x_2465:
[----:B------:R-:W-:Y:S05]  /*c310*/  BSYNC B1 ;  /* 0x0000000000017941 */ /* 0x000fea0003800000 */
.L_x_2464:
        /* <DEDUP_REMOVED lines=57> */
.L_x_2474:
[----:B-1----:R-:W-:Y:S05]  /*c6b0*/  BSYNC B0 ;  /* 0x0000000000007941 */ /* 0x002fea0003800000 */
.L_x_2473:
        /* <DEDUP_REMOVED lines=47> */
.L_x_2476:
[----:B------:R-:W-:Y:S05]  /*c9b0*/  BSYNC B0 ;  /* 0x0000000000007941 */ /* 0x000fea0003800000 */
.L_x_2475:
        /* <DEDUP_REMOVED lines=44> */
.L_x_2478:
[----:B------:R-:W-:Y:S05]  /*cc80*/  BSYNC B0 ;  /* 0x0000000000007941 */ /* 0x000fea0003800000 */
.L_x_2477:
[----:B------:R3:W-:Y:S01]  /*cc90*/  STS.128 [R209+0x5800], R20 ;  /* 0x00580014d1007388 */ /* 0x0007e20000000c00 */
[----:B------:R-:W-:Y:S05]  /*cca0*/  BRA `(.L_x_2472) ;  /* 0x000046c000007947 */ /* 0x000fea0003800000 */
.L_x_2447:
        /* <DEDUP_REMOVED lines=86> */
.L_x_2482:
[----:B------:R-:W-:Y:S05]  /*d210*/  BSYNC B0 ;  /* 0x0000000000007941 */ /* 0x000fea0003800000 */
.L_x_2481:
        /* <DEDUP_REMOVED lines=86> */
.L_x_2484:
[----:B------:R-:W-:Y:S05]  /*d780*/  BSYNC B0 ;  /* 0x0000000000007941 */ /* 0x000fea0003800000 */
.L_x_2483:
        /* <DEDUP_REMOVED lines=86> */
.L_x_2486:
[----:B------:R-:W-:Y:S05]  /*dcf0*/  BSYNC B0 ;  /* 0x0000000000007941 */ /* 0x000fea0003800000 */
.L_x_2485:
[----:B-----5:R3:W-:Y:S02]  /*dd00*/  STS.128 [R209+0x4000], R28 ;  /* 0x0040001cd1007388 */ /* 0x0207e40000000c00 */
.L_x_2480:
[----:B------:R-:W-:Y:S05]  /*dd10*/  BSYNC B1 ;  /* 0x0000000000017941 */ /* 0x000fea0003800000 */
.L_x_2479:
        /* <DEDUP_REMOVED lines=91> */
.L_x_2490:
[----:B------:R-:W-:Y:S05]  /*e2d0*/  BSYNC B0 ;  /* 0x0000000000007941 */ /* 0x000fea0003800000 */
.L_x_2489:
        /* <DEDUP_REMOVED lines=89> */
.L_x_2492:
[----:B------:R-:W-:Y:S05]  /*e870*/  BSYNC B0 ;  /* 0x0000000000007941 */ /* 0x000fea0003800000 */
.L_x_2491:
        /* <DEDUP_REMOVED lines=89> */
.L_x_2494:
[----:B------:R-:W-:Y:S05]  /*ee10*/  BSYNC B0 ;  /* 0x0000000000007941 */ /* 0x000fea0003800000 */
.L_x_2493:
[----:B-----5:R4:W-:Y:S02]  /*ee20*/  STS.128 [R209+0x4800], R24 ;  /* 0x00480018d1007388 */ /* 0x0209e40000000c00 */
.L_x_2488:
[----:B------:R-:W-:Y:S05]  /*ee30*/  BSYNC B1 ;  /* 0x0000000000017941 */ /* 0x000fea0003800000 */
.L_x_2487:
        /* <DEDUP_REMOVED lines=92> */
.L_x_2498:
[----:B------:R-:W-:Y:S05]  /*f400*/  BSYNC B0 ;  /* 0x0000000000007941 */ /* 0x000fea0003800000 */
.L_x_2497:
        /* <DEDUP_REMOVED lines=89> */
.L_x_2500:
[----:B------:R-:W-:Y:S05]  /*f9a0*/  BSYNC B0 ;  /* 0x0000000000007941 */ /* 0x000fea0003800000 */
.L_x_2499:
        /* <DEDUP_REMOVED lines=89> */
.L_x_2502:
[----:B------:R-:W-:Y:S05]  /*ff40*/  BSYNC B0 ;  /* 0x0000000000007941 */ /* 0x000fea0003800000 */
.L_x_2501:
[----:B-----5:R4:W-:Y:S02]  /*ff50*/  STS.128 [R209+0x5000], R24 ;  /* 0x00500018d1007388 */ /* 0x0209e40000000c00 */
.L_x_2496:
[----:B------:R-:W-:Y:S05]  /*ff60*/  BSYNC B1 ;  /* 0x0000000000017941 */ /* 0x000fea0003800000 */
.L_x_2495:
        /* <DEDUP_REMOVED lines=91> */
.L_x_2504:
[----:B------:R-:W-:Y:S05]  /*10520*/  BSYNC B0 ;  /* 0x0000000000007941 */ /* 0x000fea0003800000 */
.L_x_2503:
        /* <DEDUP_REMOVED lines=90> */
.L_x_2506:
[----:B------:R-:W-:Y:S05]  /*10ad0*/  BSYNC B0 ;  /* 0x0000000000007941 */ /* 0x000fea0003800000 */
.L_x_2505:
        /* <DEDUP_REMOVED lines=92> */
.L_x_2508:
[----:B------:R-:W-:Y:S05]  /*110a0*/  BSYNC B0 ;  /* 0x0000000000007941 */ /* 0x000fea0003800000 */
.L_x_2507:
[----:B-----5:R4:W-:Y:S01]  /*110b0*/  STS.128 [R209+0x5800], R20 ;  /* 0x00580014d1007388 */ /* 0x0209e20000000c00 */
[----:B------:R-:W-:Y:S05]  /*110c0*/  BRA `(.L_x_2472) ;  /* 0x000002a000007947 */ /* 0x000fea0003800000 */
.L_x_2446:
        /* <DEDUP_REMOVED lines=42> */
.L_x_2472:
[----:B------:R-:W-:Y:S05]  /*11370*/  BSYNC B2 ;  /* 0x0000000000027941 */ /* 0x000fea0003800000 */
.L_x_2445:
[----:B------:R-:W-:Y:S01]  /*11380*/  IADD3 R214, R134, -0x1, RZ ;  /* 0xffffffff86d67810 */ /* 0x000fe20007ffe0ff */
[----:B------:R-:W-:Y:S01]  /*11390*/  IMAD.SHL.U32 R41, R64, 0x40, RZ ;  /* 0x0000004040297824 */ /* 0x000fe200078e00ff */
[----:B------:R-:W-:-:S03]  /*113a0*/  LEA R212, P4, R144, c[0x0][0x168], 0x1 ;  /* 0x00005a0090d47a11 */ /* 0x000fc600078808ff */
[----:B------:R-:W-:Y:S01]  /*113b0*/  IMAD.SHL.U32 R40, R214, 0x40, RZ ;  /* 0x00000040d6287824 */ /* 0x000fe200078e00ff */
[----:B------:R-:W-:Y:S02]  /*113c0*/  LEA.HI.X R213, R144, c[0x0][0x16c], R52, 0x1, P4 ;  /* 0x00005b0090d57a11 */ /* 0x000fe400020f0c34 */
[----:B------:R-:W-:Y:S01]  /*113d0*/  LOP3.LUT R41, R41, 0xfffffe00, RZ, 0xc0, !PT ;  /* 0xfffffe0029297812 */ /* 0x000fe200078ec0ff */
[----:B------:R-:W-:-:S04]  /*113e0*/  IMAD.IADD R3, R59, 0x1, -R40 ;  /* 0x000000013b037824 */ /* 0x000fc800078e0a28 */
[----:B------:R-:W-:Y:S01]  /*113f0*/  IMAD R206, R58, 0x400, R41 ;  /* 0x000004003ace7824 */ /* 0x000fe200078e0229 */
[-C--:B------:R-:W-:Y:S01]  /*11400*/  ISETP.GE.AND P0, PT, R146, R3.reuse, PT ;  /* 0x000000039200720c */ /* 0x080fe20003f06270 */
[----:B------:R-:W-:Y:S01]  /*11410*/  IMAD R58, R58, 0x10, R60 ;  /* 0x000000103a3a7824 */ /* 0x000fe200078e023c */
[-C--:B------:R-:W-:Y:S02]  /*11420*/  ISETP.GE.AND P2, PT, R0, R3.reuse, PT ;  /* 0x000000030000720c */ /* 0x080fe40003f46270 */
[-C--:B------:R-:W-:Y:S02]  /*11430*/  ISETP.GE.AND P1, PT, R12, R3.reuse, PT ;  /* 0x000000030c00720c */ /* 0x080fe40003f26270 */
[-C--:B------:R-:W-:Y:S01]  /*11440*/  ISETP.GE.AND P5, PT, R0, R3.reuse, PT ;  /* 0x000000030000720c */ /* 0x080fe20003fa6270 */
[----:B------:R-:W-:Y:S01]  /*11450*/  IMAD.SHL.U32 R0, R61, 0x40, RZ ;  /* 0x000000403d007824 */ /* 0x000fe200078e00ff */
[C---:B------:R-:W-:Y:S01]  /*11460*/  ISETP.GE.AND P6, PT, R146.reuse, R3, PT ;  /* 0x000000039200720c */ /* 0x040fe20003fc6270 */
[----:B------:R-:W-:-:S03]  /*11470*/  IMAD.SHL.U32 R146, R146, 0x8, RZ ;  /* 0x0000000892927824 */ /* 0x000fc600078e00ff */
[----:B------:R-:W-:Y:S01]  /*11480*/  LOP3.LUT R5, R0, 0x1c0, RZ, 0xc0, !PT ;  /* 0x000001c000057812 */ /* 0x000fe200078ec0ff */
[----:B------:R-:W-:Y:S01]  /*11490*/  @!PT LDS RZ, [RZ] ;  /* 0x00000000fffff984 */ /* 0x000fe20000000800 */
[----:B------:R-:W-:Y:S01]  /*114a0*/  @!PT LDS RZ, [RZ] ;  /* 0x00000000fffff984 */ /* 0x000fe20000000800 */
[----:B------:R-:W-:Y:S01]  /*114b0*/  @!PT LDS RZ, [RZ] ;  /* 0x00000000fffff984 */ /* 0x000fe20000000800 */
[----:B------:R1:W-:Y:S02]  /*114c0*/  @!P0 LDGSTS.E.BYPASS.LTC128B.128 [R209+0x6000], [R212.64] ;  /* 0x06000000d4d18fae */ /* 0x0003e4000b901d46 */
[C---:B-1----:R-:W-:Y:S02]  /*114d0*/  @!P2 LEA R10, P4, R54.reuse, R212, 0x1 ;  /* 0x000000d4360aa211 */ /* 0x042fe400078808ff */
[----:B------:R1:W-:Y:S01]  /*114e0*/  @!P0 LDGSTS.E.BYPASS.LTC128B.128 [R209+0x8000], [R212.64+0x80] ;  /* 0x08000080d4d18fae */ /* 0x0003e2000b901d46 */
[----:B------:R-:W-:Y:S01]  /*114f0*/  @!P1 IMAD.MOV.U32 R4, RZ, RZ, c[0x0][0x19c] ;  /* 0x00006700ff049624 */ /* 0x000fe200078e00ff */
[----:B-----5:R-:W-:Y:S01]  /*11500*/  @!P2 LEA.HI.X R11, R54, R213, R57, 0x1, P4 ;  /* 0x000000d5360ba211 */ /* 0x020fe200020f0c39 */
[----:B------:R-:W-:Y:S01]  /*11510*/  @!P1 IMAD.MOV.U32 R6, RZ, RZ, c[0x0][0x198] ;  /* 0x00006600ff069624 */ /* 0x000fe200078e00ff */
[----:B------:R1:W-:Y:S01]  /*11520*/  @!P0 LDGSTS.E.BYPASS.LTC128B.128 [R209+0xa000], [R212.64+0x100] ;  /* 0x0a000100d4d18fae */ /* 0x0003e2000b901d46 */
[-C--:B------:R-:W-:Y:S01]  /*11530*/  ISETP.GE.AND P0, PT, R2, R3.reuse, PT ;  /* 0x000000030200720c */ /* 0x080fe20003f06270 */
[----:B------:R-:W-:Y:S01]  /*11540*/  @!P1 IMAD R9, R4, 0x60, RZ ;  /* 0x0000006004099824 */ /* 0x000fe200078e02ff */
        /* <DEDUP_REMOVED lines=16> */
[----:B------:R-:W-:Y:S01]  /*11650*/  @!P4 IMAD.MOV.U32 R2, RZ, RZ, c[0x0][0x1a4] ;  /* 0x00006900ff02c624 */ /* 0x000fe200078e00ff */
[----:B------:R-:W-:Y:S01]  /*11660*/  @!P0 LEA.HI.X R9, R0, R213, R4, 0x6, P2 ;  /* 0x000000d500098211 */ /* 0x000fe200010f3404 */
[----:B------:R-:W-:Y:S01]  /*11670*/  IMAD.SHL.U32 R4, R140, 0x40, RZ ;  /* 0x000000408c047824 */ /* 0x000fe200078e00ff */
[----:B------:R-:W-:Y:S01]  /*11680*/  ISETP.GE.AND P2, PT, R12, R3, PT ;  /* 0x000000030c00720c */ /* 0x000fe20003f46270 */
[----:B------:R-:W-:-:S02]  /*11690*/  IMAD.SHL.U32 R3, R141, 0x8, RZ ;  /* 0x000000088d037824 */ /* 0x000fc400078e00ff */
[----:B------:R3:W-:Y:S01]  /*116a0*/  @!P0 LDGSTS.E.BYPASS.LTC128B.128 [R209+0x7000], [R8.64] ;  /* 0x0700000008d18fae */ /* 0x0007e2000b901d46 */
[----:B------:R-:W-:Y:S01]  /*116b0*/  LOP3.LUT R4, R4, 0x1c0, RZ, 0xc0, !PT ;  /* 0x000001c004047812 */ /* 0x000fe200078ec0ff */
[----:B------:R-:W-:Y:S02]  /*116c0*/  @!P4 IMAD.MOV.U32 R0, RZ, RZ, c[0x0][0x1a0] ;  /* 0x00006800ff00c624 */ /* 0x000fe400078e00ff */
[----:B------:R3:W-:Y:S01]  /*116d0*/  @!P0 LDGSTS.E.BYPASS.LTC128B.128 [R209+0x9000], [R8.64+0x80] ;  /* 0x0900008008d18fae */ /* 0x0007e2000b901d46 */
[----:B------:R-:W-:Y:S01]  /*116e0*/  LOP3.LUT R3, R4, 0x8, R3, 0xf8, !PT ;  /* 0x0000000804037812 */ /* 0x000fe200078ef803 */
[----:B------:R-:W-:Y:S01]  /*116f0*/  IMAD R205, R141, 0x200, R146 ;  /* 0x000002008dcd7824 */ /* 0x000fe200078e0292 */
[----:B------:R-:W-:Y:S01]  /*11700*/  SHF.R.U32.HI R4, RZ, 0x3, R4 ;  /* 0x00000003ff047819 */ /* 0x000fe20000011604 */
[----:B------:R3:W-:Y:S01]  /*11710*/  @!P0 LDGSTS.E.BYPASS.LTC128B.128 [R209+0xb000], [R8.64+0x100] ;  /* 0x0b00010008d18fae */ /* 0x0007e2000b901d46 */
[C---:B------:R-:W-:Y:S01]  /*11720*/  LEA R216, P0, R136.reuse, c[0x0][0x170], 0x1 ;  /* 0x00005c0088d87a11 */ /* 0x040fe200078008ff */
[----:B------:R-:W-:Y:S01]  /*11730*/  @!P2 IMAD.MOV.U32 R5, RZ, RZ, c[0x0][0x1a4] ;  /* 0x00006900ff05a624 */ /* 0x000fe200078e00ff */
[----:B------:R-:W-:Y:S01]  /*11740*/  LOP3.LUT R3, R3, R4, RZ, 0x3c, !PT ;  /* 0x0000000403037212 */ /* 0x000fe200078e3cff */
[----:B------:R4:W-:Y:S01]  /*11750*/  @!P1 LDGSTS.E.BYPASS.LTC128B.128 [R209+0x7800], [R6.64] ;  /* 0x0780000006d19fae */ /* 0x0009e2000b901d46 */
[----:B------:R-:W-:Y:S01]  /*11760*/  LEA.HI.X R215, R136, c[0x0][0x174], R133, 0x1, P0 ;  /* 0x00005d0088d77a11 */ /* 0x000fe200000f0c85 */
[----:B--2---:R-:W-:-:S02]  /*11770*/  @!P2 IMAD.MOV.U32 R10, RZ, RZ, c[0x0][0x1a0] ;  /* 0x00006800ff0aa624 */ /* 0x004fc400078e00ff */
[----:B------:R4:W-:Y:S01]  /*11780*/  @!P1 LDGSTS.E.BYPASS.LTC128B.128 [R209+0x9800], [R6.64+0x80] ;  /* 0x0980008006d19fae */ /* 0x0009e2000b901d46 */
[----:B------:R-:W-:Y:S02]  /*11790*/  @!P2 IMAD R5, R5, 0x60, RZ ;  /* 0x000000600505a824 */ /* 0x000fe400078e02ff */
[----:B------:R-:W-:Y:S01]  /*117a0*/  @!P2 IMAD.MOV.U32 R217, RZ, RZ, R215 ;  /* 0x000000ffffd9a224 */ /* 0x000fe200078e00d7 */
[----:B------:R4:W-:Y:S01]  /*117b0*/  @!P1 LDGSTS.E.BYPASS.LTC128B.128 [R209+0xb800], [R6.64+0x100] ;  /* 0x0b80010006d19fae */ /* 0x0009e2000b901d46 */
[----:B------:R-:W-:Y:S02]  /*117c0*/  IMAD.IADD R206, R3, 0x1, R206 ;  /* 0x0000000103ce7824 */ /* 0x000fe400078e02ce */
[----:B------:R-:W-:Y:S01]  /*117d0*/  @!P2 IMAD.WIDE.U32 R10, R10, 0x60, R216 ;  /* 0x000000600a0aa825 */ /* 0x000fe200078e00d8 */
[----:B------:R-:W0:Y:S03]  /*117e0*/  LDGDEPBAR ;  /* 0x00000000000079af */ /* 0x000e260000000000 */
[----:B------:R-:W-:-:S02]  /*117f0*/  @!P6 IMAD.MOV.U32 R217, RZ, RZ, R215 ;  /* 0x000000ffffd9e224 */ /* 0x000fc400078e00d7 */
[----:B------:R-:W-:Y:S02]  /*11800*/  @!P2 IMAD.IADD R5, R11, 0x1, R5 ;  /* 0x000000010b05a824 */ /* 0x000fe400078e0205 */
[----:B------:R-:W-:Y:S02]  /*11810*/  @!P2 IMAD.MOV.U32 R4, RZ, RZ, R10 ;  /* 0x000000ffff04a224 */ /* 0x000fe400078e000a */
[----:B------:R-:W-:Y:S01]  /*11820*/  IMAD.SHL.U32 R205, R205, 0x2, RZ ;  /* 0x00000002cdcd7824 */ /* 0x000fe200078e00ff */
[----:B---3--:R-:W-:Y:S01]  /*11830*/  @!P5 LEA R8, P1, R63, R216, 0x1 ;  /* 0x000000d83f08d211 */ /* 0x008fe200078208ff */
[----:B------:R-:W-:-:S03]  /*11840*/  IMAD.SHL.U32 R206, R206, 0x2, RZ ;  /* 0x00000002cece7824 */ /* 0x000fc600078e00ff */
[----:B------:R-:W-:Y:S02]  /*11850*/  IADD3 R203, R205, 0x6020, RZ ;  /* 0x00006020cdcb7810 */ /* 0x000fe40007ffe0ff */
[----:B------:R-:W-:Y:S01]  /*11860*/  @!P5 LEA.HI.X R9, R63, R215, R62, 0x1, P1 ;  /* 0x000000d73f09d211 */ /* 0x000fe200008f0c3e */
[--C-:B------:R-:W-:Y:S02]  /*11870*/  IMAD R204, R45, 0x2, R206.reuse ;  /* 0x000000022dcc7824 */ /* 0x100fe400078e02ce */
[C---:B------:R-:W-:Y:S02]  /*11880*/  IMAD R202, R43.reuse, 0x2, R206 ;  /* 0x000000022bca7824 */ /* 0x040fe400078e02ce */
[----:B------:R-:W-:Y:S01]  /*11890*/  IMAD R201, R43, 0x2, R204 ;  /* 0x000000022bc97824 */ /* 0x000fe200078e02cc */
[----:B----4-:R-:W-:Y:S01]  /*118a0*/  @!P4 LEA R6, P0, R0, R216, 0x6 ;  /* 0x000000d80006c211 */ /* 0x010fe200078030ff */
[----:B------:R-:W-:-:S04]  /*118b0*/  DEPBAR.LE SB0, 0x0 ;  /* 0x000080000000791a */ /* 0x000fc80000000000 */
[----:B------:R-:W-:Y:S01]  /*118c0*/  BAR.SYNC.DEFER_BLOCKING 0x0 ;  /* 0x0000000000007b1d */ /* 0x000fe20000010000 */
[----:B------:R-:W-:Y:S02]  /*118d0*/  @!P4 LEA.HI.X R7, R0, R215, R2, 0x6, P0 ;  /* 0x000000d70007c211 */ /* 0x000fe400000f3402 */
        /* <DEDUP_REMOVED lines=39> */
[----:B------:R-:W4:Y:S04]  /*11b50*/  LDSM.16.M88.4 R24, [R205+0x6000] ;  /* 0x00600000cd18783b */ /* 0x000f280000000200 */
[----:B--2---:R-:W-:Y:S02]  /*11b60*/  LDSM.16.M88.4 R8, [R204] ;  /* 0x00000000cc08783b */ /* 0x004fe40000000200 */
[----:B------:R-:W-:Y:S01]  /*11b70*/  @P1 IADD3 R203, R0, -0x20, RZ ;  /* 0xffffffe000cb1810 */ /* 0x000fe20007ffe0ff */
[----:B------:R-:W-:Y:S01]  /*11b80*/  IMAD.MOV.U32 R0, RZ, RZ, 0x40 ;  /* 0x00000040ff007424 */ /* 0x000fe200078e00ff */
[----:B------:R-:W-:Y:S02]  /*11b90*/  LDSM.16.M88.4 R108, [R202] ;  /* 0x00000000ca6c783b */ /* 0x000fe40000000200 */
[----:B------:R-:W-:-:S02]  /*11ba0*/  IADD3 R195, R203, 0x800, RZ ;  /* 0x00000800cbc37810 */ /* 0x000fc40007ffe0ff */
[----:B------:R-:W-:Y:S01]  /*11bb0*/  LDSM.16.M88.4 R32, [R203] ;  /* 0x00000000cb20783b */ /* 0x000fe20000000200 */
[----:B------:R-:W-:Y:S02]  /*11bc0*/  SEL R0, R0, 0xffffffc0, !P2 ;  /* 0xffffffc000007807 */ /* 0x000fe40005000000 */
[C---:B------:R-:W-:Y:S01]  /*11bd0*/  IADD3 R194, R203.reuse, 0x1000, RZ ;  /* 0x00001000cbc27810 */ /* 0x040fe20007ffe0ff */
[----:B------:R-:W2:Y:S01]  /*11be0*/  LDSM.16.M88.4 R68, [R205+0x6800] ;  /* 0x00680000cd44783b */ /* 0x000ea20000000200 */
[----:B------:R-:W-:Y:S01]  /*11bf0*/  IADD3 R193, R203, 0x1800, RZ ;  /* 0x00001800cbc17810 */ /* 0x000fe20007ffe0ff */
[----:B------:R-:W-:Y:S01]  /*11c00*/  IMAD.IADD R199, R205, 0x1, R0 ;  /* 0x00000001cdc77824 */ /* 0x000fe200078e0200 */
[C---:B------:R-:W-:Y:S01]  /*11c10*/  IADD3 R191, R203.reuse, 0x2000, RZ ;  /* 0x00002000cbbf7810 */ /* 0x040fe20007ffe0ff */
[----:B------:R-:W-:Y:S01]  /*11c20*/  IMAD.IADD R192, R0, 0x1, R203 ;  /* 0x0000000100c07824 */ /* 0x000fe200078e02cb */
[----:B------:R-:W-:Y:S01]  /*11c30*/  LDSM.16.M88.4 R112, [R201] ;  /* 0x00000000c970783b */ /* 0x000fe20000000200 */
[----:B------:R-:W-:-:S02]  /*11c40*/  IADD3 R190, R203, 0x2800, RZ ;  /* 0x00002800cbbe7810 */ /* 0x000fc40007ffe0ff */
[C---:B------:R-:W-:Y:S01]  /*11c50*/  IADD3 R189, R203.reuse, 0x3000, RZ ;  /* 0x00003000cbbd7810 */ /* 0x040fe20007ffe0ff */
[----:B---3--:R-:W3:Y:S01]  /*11c60*/  LDSM.16.M88.4 R4, [R199+0x6000] ;  /* 0x00600000c704783b */ /* 0x008ee20000000200 */
[C---:B------:R-:W-:Y:S02]  /*11c70*/  IADD3 R188, R203.reuse, 0x3800, RZ ;  /* 0x00003800cbbc7810 */ /* 0x040fe40007ffe0ff */
[C---:B------:R-:W-:Y:S01]  /*11c80*/  IADD3 R187, R203.reuse, 0x4000, RZ ;  /* 0x00004000cbbb7810 */ /* 0x040fe20007ffe0ff */
[----:B------:R-:W-:Y:S01]  /*11c90*/  LDSM.16.M88.4 R16, [R192] ;  /* 0x00000000c010783b */ /* 0x000fe20000000200 */
[C---:B------:R-:W-:Y:S02]  /*11ca0*/  IADD3 R186, R203.reuse, 0x4800, RZ ;  /* 0x00004800cbba7810 */ /* 0x040fe40007ffe0ff */
[C---:B------:R-:W-:Y:S01]  /*11cb0*/  IADD3 R185, R203.reuse, 0x5000, RZ ;  /* 0x00005000cbb97810 */ /* 0x040fe20007ffe0ff */
[----:B------:R-:W1:Y:S01]  /*11cc0*/  LDSM.16.M88.4 R28, [R203+0x800] ;  /* 0x00080000cb1c783b */ /* 0x000e620000000200 */
[----:B------:R-:W-:-:S03]  /*11cd0*/  IADD3 R184, R203, 0x5800, RZ ;  /* 0x00005800cbb87810 */ /* 0x000fc60007ffe0ff */
[----:B------:R-:W1:Y:S01]  /*11ce0*/  LDSM.16.M88.4 R88, [R205+0x7000] ;  /* 0x00700000cd58783b */ /* 0x000e620000000200 */
[C---:B----4-:R-:W-:Y:S03]  /*11cf0*/  HMMA.16816.F32 R12, R20.reuse, R24, RZ ;  /* 0x00000018140c723c */ /* 0x050fe600000018ff */
[----:B------:R-:W-:Y:S04]  /*11d00*/  LDSM.16.M88.4 R104, [R206+0x2000] ;  /* 0x00200000ce68783b */ /* 0x000fe80000000200 */
[----:B------:R-:W4:Y:S01]  /*11d10*/  LDSM.16.M88.4 R116, [R205+0x8000] ;  /* 0x00800000cd74783b */ /* 0x000f220000000200 */
[C---:B------:R-:W-:Y:S03]  /*11d20*/  HMMA.16816.F32 R24, R20.reuse, R26, RZ ;  /* 0x0000001a1418723c */ /* 0x040fe600000018ff */
[----:B------:R-:W-:Y:S04]  /*11d30*/  LDSM.16.M88.4 R120, [R205+0x7800] ;  /* 0x00780000cd78783b */ /* 0x000fe80000000200 */
[----:B------:R-:W-:Y:S01]  /*11d40*/  LDSM.16.M88.4 R80, [R204+0x2000] ;  /* 0x00200000cc50783b */ /* 0x000fe20000000200 */
[----:B--2---:R-:W-:Y:S03]  /*11d50*/  HMMA.16816.F32 R36, R20, R68, RZ ;  /* 0x000000441424723c */ /* 0x004fe600000018ff */
[----:B------:R-:W-:Y:S04]  /*11d60*/  LDSM.16.M88.4 R96, [R203+0x2000] ;  /* 0x00200000cb60783b */ /* 0x000fe80000000200 */
[----:B------:R-:W-:Y:S01]  /*11d70*/  LDSM.16.M88.4 R100, [R203+0x1800] ;  /* 0x00180000cb64783b */ /* 0x000fe20000000200 */
[C---:B------:R-:W-:Y:S03]  /*11d80*/  HMMA.16816.F32 R12, R8.reuse, R32, R12 ;  /* 0x00000020080c723c */ /* 0x040fe6000000180c */
[----:B------:R-:W-:Y:S04]  /*11d90*/  LDSM.16.M88.4 R48, [R192+0x800] ;  /* 0x00080000c030783b */ /* 0x000fe80000000200 */
[----:B------:R-:W-:Y:S01]  /*11da0*/  LDSM.16.M88.4 R64, [R202+0x2000] ;  /* 0x00200000ca40783b */ /* 0x000fe20000000200 */
[----:B------:R-:W-:Y:S03]  /*11db0*/  HMMA.16816.F32 R24, R8, R34, R24 ;  /* 0x000000220818723c */ /* 0x000fe60000001818 */
[----:B------:R-:W2:Y:S04]  /*11dc0*/  LDSM.16.M88.4 R32, [R199+0x6800] ;  /* 0x00680000c720783b */ /* 0x000ea80000000200 */
[----:B------:R-:W-:Y:S01]  /*11dd0*/  LDSM.16.M88.4 R72, [R199+0x8000] ;  /* 0x00800000c748783b */ /* 0x000fe20000000200 */
[----:B------:R-:W-:Y:S03]  /*11de0*/  HMMA.16816.F32 R68, R20, R70, RZ ;  /* 0x000000461444723c */ /* 0x000fe600000018ff */
[----:B------:R-:W-:Y:S04]  /*11df0*/  LDSM.16.M88.4 R76, [R199+0x7800] ;  /* 0x00780000c74c783b */ /* 0x000fe80000000200 */
[----:B------:R-:W-:Y:S01]  /*11e00*/  LDSM.16.M88.4 R124, [R192+0x1800] ;  /* 0x00180000c07c783b */ /* 0x000fe20000000200 */
[C---:B---3--:R-:W-:Y:S03]  /*11e10*/  HMMA.16816.F32 R12, R108.reuse, R4, R12 ;  /* 0x000000046c0c723c */ /* 0x048fe6000000180c */
[----:B------:R-:W0:Y:S05]  /*11e20*/  LDGDEPBAR ;  /* 0x00000000000079af */ /* 0x000e2a0000000000 */
[----:B------:R-:W-:Y:S01]  /*11e30*/  HMMA.16816.F32 R24, R108, R6, R24 ;  /* 0x000000066c18723c */ /* 0x000fe20000001818 */
[----:B------:R-:W3:Y:S07]  /*11e40*/  LDSM.16.M88.4 R4, [R203+0x1000] ;  /* 0x00100000cb04783b */ /* 0x000eee0000000200 */
[----:B-1----:R-:W-:Y:S08]  /*11e50*/  HMMA.16816.F32 R36, R8, R28, R36 ;  /* 0x0000001c0824723c */ /* 0x002ff00000001824 */
[C---:B------:R-:W-:Y:S08]  /*11e60*/  HMMA.16816.F32 R12, R112.reuse, R16, R12 ;  /* 0x00000010700c723c */ /* 0x040ff0000000180c */
[----:B------:R-:W-:Y:S01]  /*11e70*/  HMMA.16816.F32 R24, R112, R18, R24 ;  /* 0x000000127018723c */ /* 0x000fe20000001818 */
[----:B------:R-:W1:Y:S07]  /*11e80*/  LDSM.16.M88.4 R16, [R199+0x7000] ;  /* 0x00700000c710783b */ /* 0x000e6e0000000200 */
[C---:B------:R-:W-:Y:S08]  /*11e90*/  HMMA.16816.F32 R92, R20.reuse, R88, RZ ;  /* 0x00000058145c723c */ /* 0x040ff000000018ff */
[----:B------:R-:W-:Y:S08]  /*11ea0*/  HMMA.16816.F32 R88, R20, R90, RZ ;  /* 0x0000005a1458723c */ /* 0x000ff000000018ff */
[----:B----4-:R-:W-:Y:S08]  /*11eb0*/  HMMA.16816.F32 R12, R104, R116, R12 ;  /* 0x00000074680c723c */ /* 0x010ff0000000180c */
[----:B------:R-:W-:Y:S01]  /*11ec0*/  HMMA.16816.F32 R68, R8, R30, R68 ;  /* 0x0000001e0844723c */ /* 0x000fe20000001844 */
[----:B------:R-:W4:Y:S07]  /*11ed0*/  LDSM.16.M88.4 R28, [R205+0x8800] ;  /* 0x00880000cd1c783b */ /* 0x000f2e0000000200 */
[----:B--2---:R-:W-:Y:S08]  /*11ee0*/  HMMA.16816.F32 R36, R108, R32, R36 ;  /* 0x000000206c24723c */ /* 0x004ff00000001824 */
[C---:B------:R-:W-:Y:S08]  /*11ef0*/  HMMA.16816.F32 R84, R20.reuse, R120, RZ ;  /* 0x000000781454723c */ /* 0x040ff000000018ff */
[----:B------:R-:W-:Y:S01]  /*11f00*/  HMMA.16816.F32 R20, R20, R122, RZ ;  /* 0x0000007a1414723c */ /* 0x000fe200000018ff */
[----:B------:R-:W-:Y:S07]  /*11f10*/  LDSM.16.M88.4 R120, [R203+0x2800] ;  /* 0x00280000cb78783b */ /* 0x000fee0000000200 */
[----:B------:R-:W-:Y:S01]  /*11f20*/  HMMA.16816.F32 R24, R104, R118, R24 ;  /* 0x000000766818723c */ /* 0x000fe20000001818 */
[----:B------:R-:W-:Y:S07]  /*11f30*/  LDSM.16.M88.4 R116, [R192+0x2000] ;  /* 0x00200000c074783b */ /* 0x000fee0000000200 */
[C---:B---3--:R-:W-:Y:S08]  /*11f40*/  HMMA.16816.F32 R92, R8.reuse, R4, R92 ;  /* 0x00000004085c723c */ /* 0x048ff0000000185c */
[----:B------:R-:W-:Y:S01]  /*11f50*/  HMMA.16816.F32 R88, R8, R6, R88 ;  /* 0x000000060858723c */ /* 0x000fe20000001858 */
[----:B------:R-:W2:Y:S07]  /*11f60*/  LDSM.16.M88.4 R4, [R192+0x1000] ;  /* 0x00100000c004783b */ /* 0x000eae0000000200 */
[----:B------:R-:W-:Y:S08]  /*11f70*/  HMMA.16816.F32 R12, R80, R96, R12 ;  /* 0x00000060500c723c */ /* 0x000ff0000000180c */
[----:B------:R-:W-:Y:S01]  /*11f80*/  HMMA.16816.F32 R68, R108, R34, R68 ;  /* 0x000000226c44723c */ /* 0x000fe20000001844 */
[----:B------:R-:W3:Y:S07]  /*11f90*/  LDSM.16.M88.4 R32, [R201+0x2000] ;  /* 0x00200000c920783b */ /* 0x000eee0000000200 */
[----:B------:R-:W-:Y:S08]  /*11fa0*/  HMMA.16816.F32 R84, R8, R100, R84 ;  /* 0x000000640854723c */ /* 0x000ff00000001854 */
[----:B------:R-:W-:Y:S08]  /*11fb0*/  HMMA.16816.F32 R36, R112, R48, R36 ;  /* 0x000000307024723c */ /* 0x000ff00000001824 */
[----:B------:R-:W-:Y:S01]  /*11fc0*/  HMMA.16816.F32 R8, R8, R102, R20 ;  /* 0x000000660808723c */ /* 0x000fe20000001814 */
[----:B------:R-:W2:Y:S04]  /*11fd0*/  LDSM.16.M88.4 R100, [R205+0x9000] ;  /* 0x00900000cd64783b */ /* 0x000ea80000000200 */
[----:B------:R-:W-:Y:S03]  /*11fe0*/  LDSM.16.M88.4 R20, [R206+0x4000] ;  /* 0x00400000ce14783b */ /* 0x000fe60000000200 */
[----:B------:R-:W-:Y:S01]  /*11ff0*/  HMMA.16816.F32 R24, R80, R98, R24 ;  /* 0x000000625018723c */ /* 0x000fe20000001818 */
[----:B------:R-:W-:Y:S07]  /*12000*/  LDSM.16.M88.4 R96, [R205+0x9800] ;  /* 0x00980000cd60783b */ /* 0x000fee0000000200 */
[C---:B-1----:R-:W-:Y:S08]  /*12010*/  HMMA.16816.F32 R92, R108.reuse, R16, R92 ;  /* 0x000000106c5c723c */ /* 0x042ff0000000185c */
[----:B------:R-:W-:Y:S01]  /*12020*/  HMMA.16816.F32 R88, R108, R18, R88 ;  /* 0x000000126c58723c */ /* 0x000fe20000001858 */
[----:B------:R-:W1:Y:S07]  /*12030*/  LDSM.16.M88.4 R16, [R205+0xa000] ;  /* 0x00a00000cd10783b */ /* 0x000e6e0000000200 */
[----:B------:R-:W-:Y:S08]  /*12040*/  HMMA.16816.F32 R12, R64, R72, R12 ;  /* 0x00000048400c723c */ /* 0x000ff0000000180c */
[----:B------:R-:W-:Y:S01]  /*12050*/  HMMA.16816.F32 R68, R112, R50, R68 ;  /* 0x000000327044723c */ /* 0x000fe20000001844 */
[----:B------:R-:W1:Y:S07]  /*12060*/  LDSM.16.M88.4 R48, [R199+0x8800] ;  /* 0x00880000c730783b */ /* 0x000e6e0000000200 */
[----:B------:R-:W-:Y:S08]  /*12070*/  HMMA.16816.F32 R84, R108, R76, R84 ;  /* 0x0000004c6c54723c */ /* 0x000ff00000001854 */
[----:B----4-:R-:W-:Y:S08]  /*12080*/  HMMA.16816.F32 R36, R104, R28, R36 ;  /* 0x0000001c6824723c */ /* 0x010ff00000001824 */
[----:B------:R-:W-:Y:S01]  /*12090*/  HMMA.16816.F32 R108, R108, R78, R8 ;  /* 0x0000004e6c6c723c */ /* 0x000fe20000001808 */
[----:B------:R-:W4:Y:S04]  /*120a0*/  LDSM.16.M88.4 R76, [R203+0x3000] ;  /* 0x00300000cb4c783b */ /* 0x000f280000000200 */
[----:B------:R-:W-:Y:S03]  /*120b0*/  LDSM.16.M88.4 R8, [R203+0x4000] ;  /* 0x00400000cb08783b */ /* 0x000fe60000000200 */
[----:B------:R-:W-:Y:S01]  /*120c0*/  HMMA.16816.F32 R24, R64, R74, R24 ;  /* 0x0000004a4018723c */ /* 0x000fe20000001818 */
[----:B------:R-:W-:Y:S07]  /*120d0*/  LDSM.16.M88.4 R72, [R203+0x3800] ;  /* 0x00380000cb48783b */ /* 0x000fee0000000200 */
[C---:B--2---:R-:W-:Y:S08]  /*120e0*/  HMMA.16816.F32 R92, R112.reuse, R4, R92 ;  /* 0x00000004705c723c */ /* 0x044ff0000000185c */
[----:B------:R-:W-:Y:S01]  /*120f0*/  HMMA.16816.F32 R88, R112, R6, R88 ;  /* 0x000000067058723c */ /* 0x000fe20000001858 */
[----:B------:R-:W2:Y:S07]  /*12100*/  LDSM.16.M88.4 R4, [R204+0x4000] ;  /* 0x00400000cc04783b */ /* 0x000eae0000000200 */
[----:B---3--:R-:W-:Y:S08]  /*12110*/  HMMA.16816.F32 R12, R32, R116, R12 ;  /* 0x00000074200c723c */ /* 0x008ff0000000180c */
[----:B------:R-:W-:Y:S01]  /*12120*/  HMMA.16816.F32 R68, R104, R30, R68 ;  /* 0x0000001e6844723c */ /* 0x000fe20000001844 */
[----:B------:R-:W3:Y:S07]  /*12130*/  LDSM.16.M88.4 R28, [R192+0x2800] ;  /* 0x00280000c01c783b */ /* 0x000eee0000000200 */
[----:B------:R-:W-:Y:S08]  /*12140*/  HMMA.16816.F32 R36, R80, R120, R36 ;  /* 0x000000785024723c */ /* 0x000ff00000001824 */
[C---:B------:R-:W-:Y:S08]  /*12150*/  HMMA.16816.F32 R84, R112.reuse, R124, R84 ;  /* 0x0000007c7054723c */ /* 0x040ff00000001854 */
[----:B------:R-:W-:Y:S01]  /*12160*/  HMMA.16816.F32 R108, R112, R126, R108 ;  /* 0x0000007e706c723c */ /* 0x000fe2000000186c */
[----:B------:R-:W-:Y:S07]  /*12170*/  LDSM.16.M88.4 R112, [R205+0xa800] ;  /* 0x00a80000cd70783b */ /* 0x000fee0000000200 */
[----:B------:R-:W-:Y:S08]  /*12180*/  HMMA.16816.F32 R24, R32, R118, R24 ;  /* 0x000000762018723c */ /* 0x000ff00000001818 */
[C---:B------:R-:W-:Y:S08]  /*12190*/  HMMA.16816.F32 R92, R104.reuse, R100, R92 ;  /* 0x00000064685c723c */ /* 0x040ff0000000185c */
[----:B------:R-:W-:Y:S01]  /*121a0*/  HMMA.16816.F32 R88, R104, R102, R88 ;  /* 0x000000666858723c */ /* 0x000fe20000001858 */
[----:B------:R-:W-:Y:S07]  /*121b0*/  LDSM.16.M88.4 R100, [R199+0xa000] ;  /* 0x00a00000c764783b */ /* 0x000fee0000000200 */
[----:B-1----:R-:W-:Y:S08]  /*121c0*/  HMMA.16816.F32 R12, R20, R16, R12 ;  /* 0x00000010140c723c */ /* 0x002ff0000000180c */
[----:B------:R-:W-:Y:S01]  /*121d0*/  HMMA.16816.F32 R120, R80, R122, R68 ;  /* 0x0000007a5078723c */ /* 0x000fe20000001844 */
[----:B------:R-:W-:Y:S07]  /*121e0*/  LDSM.16.M88.4 R68, [R202+0x4000] ;  /* 0x00400000ca44783b */ /* 0x000fee0000000200 */
[----:B------:R-:W-:Y:S08]  /*121f0*/  HMMA.16816.F32 R36, R64, R48, R36 ;  /* 0x000000304024723c */ /* 0x000ff00000001824 */
[C---:B------:R-:W-:Y:S08]  /*12200*/  HMMA.16816.F32 R84, R104.reuse, R96, R84 ;  /* 0x000000606854723c */ /* 0x040ff00000001854 */
[----:B------:R-:W-:Y:S01]  /*12210*/  HMMA.16816.F32 R108, R104, R98, R108 ;  /* 0x00000062686c723c */ /* 0x000fe2000000186c */
[----:B------:R-:W-:Y:S07]  /*12220*/  LDSM.16.M88.4 R96, [R192+0x3000] ;  /* 0x00300000c060783b */ /* 0x000fee0000000200 */
[----:B------:R-:W-:Y:S01]  /*12230*/  HMMA.16816.F32 R24, R20, R18, R24 ;  /* 0x000000121418723c */ /* 0x000fe20000001818 */
[----:B------:R-:W1:Y:S07]  /*12240*/  LDSM.16.M88.4 R16, [R199+0x9000] ;  /* 0x00900000c710783b */ /* 0x000e6e0000000200 */
[C---:B----4-:R-:W-:Y:S08]  /*12250*/  HMMA.16816.F32 R92, R80.reuse, R76, R92 ;  /* 0x0000004c505c723c */ /* 0x050ff0000000185c */
[----:B------:R-:W-:Y:S01]  /*12260*/  HMMA.16816.F32 R88, R80, R78, R88 ;  /* 0x0000004e5058723c */ /* 0x000fe20000001858 */
[----:B------:R-:W4:Y:S07]  /*12270*/  LDSM.16.M88.4 R76, [R199+0x9800] ;  /* 0x00980000c74c783b */ /* 0x000f2e0000000200 */
[----:B--2---:R-:W-:Y:S08]  /*12280*/  HMMA.16816.F32 R12, R4, R8, R12 ;  /* 0x00000008040c723c */ /* 0x004ff0000000180c */
[----:B------:R-:W-:Y:S01]  /*12290*/  HMMA.16816.F32 R120, R64, R50, R120 ;  /* 0x000000324078723c */ /* 0x000fe20000001878 */
[----:B------:R-:W-:Y:S07]  /*122a0*/  LDSM.16.M88.4 R48, [R203+0x4800] ;  /* 0x00480000cb30783b */ /* 0x000fee0000000200 */
[----:B---3--:R-:W-:Y:S08]  /*122b0*/  HMMA.16816.F32 R36, R32, R28, R36 ;  /* 0x0000001c2024723c */ /* 0x008ff00000001824 */
[C---:B------:R-:W-:Y:S08]  /*122c0*/  HMMA.16816.F32 R84, R80.reuse, R72, R84 ;  /* 0x000000485054723c */ /* 0x040ff00000001854 */
[----:B------:R-:W-:Y:S01]  /*122d0*/  HMMA.16816.F32 R108, R80, R74, R108 ;  /* 0x0000004a506c723c */ /* 0x000fe2000000186c */
[----:B------:R-:W-:Y:S04]  /*122e0*/  LDSM.16.M88.4 R72, [R201+0x4000] ;  /* 0x00400000c948783b */ /* 0x000fe80000000200 */
[----:B------:R-:W2:Y:S03]  /*122f0*/  LDSM.16.M88.4 R80, [R192+0x4000] ;  /* 0x00400000c050783b */ /* 0x000ea60000000200 */
[----:B------:R-:W-:Y:S01]  /*12300*/  HMMA.16816.F32 R24, R4, R10, R24 ;  /* 0x0000000a0418723c */ /* 0x000fe20000001818 */
[----:B------:R-:W3:Y:S07]  /*12310*/  LDSM.16.M88.4 R8, [R192+0x3800] ;  /* 0x00380000c008783b */ /* 0x000eee0000000200 */
[----:B-1----:R-:W-:Y:S08]  /*12320*/  HMMA.16816.F32 R92, R64, R16, R92 ;  /* 0x00000010405c723c */ /* 0x002ff0000000185c */
[----:B------:R-:W-:Y:S08]  /*12330*/  HMMA.16816.F32 R12, R68, R100, R12 ;  /* 0x00000064440c723c */ /* 0x000ff0000000180c */
[----:B------:R-:W-:Y:S01]  /*12340*/  HMMA.16816.F32 R120, R32, R30, R120 ;  /* 0x0000001e2078723c */ /* 0x000fe20000001878 */
[----:B------:R-:W-:Y:S07]  /*12350*/  LDSM.16.M88.4 R28, [R199+0xa800] ;  /* 0x00a80000c71c783b */ /* 0x000fee0000000200 */
[----:B------:R-:W-:Y:S01]  /*12360*/  HMMA.16816.F32 R88, R64, R18, R88 ;  /* 0x000000124058723c */ /* 0x000fe20000001858 */
[----:B------:R-:W1:Y:S07]  /*12370*/  LDSM.16.M88.4 R16, [R205+0xb000] ;  /* 0x00b00000cd10783b */ /* 0x000e6e0000000200 */
[----:B------:R-:W-:Y:S08]  /*12380*/  HMMA.16816.F32 R36, R20, R112, R36 ;  /* 0x000000701424723c */ /* 0x000ff00000001824 */
[C---:B----4-:R-:W-:Y:S08]  /*12390*/  HMMA.16816.F32 R84, R64.reuse, R76, R84 ;  /* 0x0000004c4054723c */ /* 0x050ff00000001854 */
[----:B------:R-:W-:Y:S01]  /*123a0*/  HMMA.16816.F32 R108, R64, R78, R108 ;  /* 0x0000004e406c723c */ /* 0x000fe2000000186c */
[----:B------:R-:W-:Y:S07]  /*123b0*/  LDSM.16.M88.4 R64, [R192+0x4800] ;  /* 0x00480000c040783b */ /* 0x000fee0000000200 */
[----:B------:R-:W-:Y:S08]  /*123c0*/  HMMA.16816.F32 R24, R68, R102, R24 ;  /* 0x000000664418723c */ /* 0x000ff00000001818 */
[----:B------:R-:W-:Y:S08]  /*123d0*/  HMMA.16816.F32 R92, R32, R96, R92 ;  /* 0x00000060205c723c */ /* 0x000ff0000000185c */
[----:B--2---:R-:W-:Y:S08]  /*123e0*/  HMMA.16816.F32 R12, R72, R80, R12 ;  /* 0x00000050480c723c */ /* 0x004ff0000000180c */
[----:B------:R-:W-:Y:S08]  /*123f0*/  HMMA.16816.F32 R120, R20, R114, R120 ;  /* 0x000000721478723c */ /* 0x000ff00000001878 */
[----:B------:R-:W-:Y:S08]  /*12400*/  HMMA.16816.F32 R88, R32, R98, R88 ;  /* 0x000000622058723c */ /* 0x000ff00000001858 */
[----:B------:R-:W-:Y:S01]  /*12410*/  HMMA.16816.F32 R36, R4, R48, R36 ;  /* 0x000000300424723c */ /* 0x000fe20000001824 */
[----:B------:R-:W-:-:S07]  /*12420*/  FMUL.FTZ R12, R12, c[0x0][0x2ec] ;  /* 0x0000bb000c0c7a20 */ /* 0x000fce0000410000 */
[C---:B---3--:R-:W-:Y:S08]  /*12430*/  HMMA.16816.F32 R84, R32.reuse, R8, R84 ;  /* 0x000000082054723c */ /* 0x048ff00000001854 */
[----:B------:R-:W-:Y:S01]  /*12440*/  HMMA.16816.F32 R108, R32, R10, R108 ;  /* 0x0000000a206c723c */ /* 0x000fe2000000186c */
[----:B------:R-:W2:Y:S06]  /*12450*/  LDSM.16.M88.4 R8, [R203+0x5000] ;  /* 0x00500000cb08783b */ /* 0x000eac0000000200 */
[----:B------:R-:W-:Y:S01]  /*12460*/  FMUL.FTZ R32, R13, c[0x0][0x2ec] ;  /* 0x0000bb000d207a20 */ /* 0x000fe20000410000 */
[----:B------:R-:W-:Y:S01]  /*12470*/  HMMA.16816.F32 R24, R72, R82, R24 ;  /* 0x000000524818723c */ /* 0x000fe20000001818 */
[----:B------:R-:W-:-:S04]  /*12480*/  FMUL.FTZ R33, R15, c[0x0][0x2ec] ;  /* 0x0000bb000f217a20 */ /* 0x000fc80000410000 */
[----:B------:R-:W3:Y:S03]  /*12490*/  MUFU.TANH R32, R32 ;  /* 0x0000002000207308 */ /* 0x000ee60000002400 */
[----:B-1----:R-:W-:Y:S05]  /*124a0*/  HMMA.16816.F32 R92, R20, R16, R92 ;  /* 0x00000010145c723c */ /* 0x002fea000000185c */
[----:B------:R-:W1:Y:S03]  /*124b0*/  MUFU.TANH R33, R33 ;  /* 0x0000002100217308 */ /* 0x000e660000002400 */
[----:B------:R-:W-:Y:S08]  /*124c0*/  HMMA.16816.F32 R120, R4, R50, R120 ;  /* 0x000000320478723c */ /* 0x000ff00000001878 */
[----:B------:R-:W-:Y:S01]  /*124d0*/  HMMA.16816.F32 R88, R20, R18, R88 ;  /* 0x000000121458723c */ /* 0x000fe20000001858 */
[----:B------:R-:W4:Y:S01]  /*124e0*/  LDSM.16.M88.4 R16, [R205+0xb800] ;  /* 0x00b80000cd10783b */ /* 0x000f220000000200 */
[----:B------:R-:W-:-:S02]  /*124f0*/  FMUL.FTZ R24, R24, c[0x0][0x2ec] ;  /* 0x0000bb0018187a20 */ /* 0x000fc40000410000 */
[----:B------:R-:W-:Y:S02]  /*12500*/  FMUL.FTZ R25, R25, c[0x0][0x2ec] ;  /* 0x0000bb0019197a20 */ /* 0x000fe40000410000 */
[----:B------:R-:W1:Y:S01]  /*12510*/  MUFU.TANH R34, R24 ;  /* 0x0000001800227308 */ /* 0x000e620000002400 */
[----:B------:R-:W-:Y:S01]  /*12520*/  FMUL.FTZ R35, R27, c[0x0][0x2ec] ;  /* 0x0000bb001b237a20 */ /* 0x000fe20000410000 */
[----:B------:R-:W-:Y:S06]  /*12530*/  HMMA.16816.F32 R36, R68, R28, R36 ;  /* 0x0000001c4424723c */ /* 0x000fec0000001824 */
[----:B------:R1:W-:Y:S01]  /*12540*/  MUFU.TANH R28, R12 ;  /* 0x0000000c001c7308 */ /* 0x0003e20000002400 */
[----:B------:R-:W-:Y:S01]  /*12550*/  FMUL.FTZ R29, R14, c[0x0][0x2ec] ;  /* 0x0000bb000e1d7a20 */ /* 0x000fe20000410000 */
[----:B--2---:R-:W-:Y:S06]  /*12560*/  HMMA.16816.F32 R92, R4, R8, R92 ;  /* 0x00000008045c723c */ /* 0x004fec000000185c */
[----:B------:R-:W-:Y:S02]  /*12570*/  MUFU.TANH R35, R35 ;  /* 0x0000002300237308 */ /* 0x000fe40000002400 */
[----:B------:R-:W-:Y:S01]  /*12580*/  HMMA.16816.F32 R120, R68, R30, R120 ;  /* 0x0000001e4478723c */ /* 0x000fe20000001878 */
[----:B-1----:R-:W1:Y:S05]  /*12590*/  LDSM.16.M88.4 R12, [R199+0xb000] ;  /* 0x00b00000c70c783b */ /* 0x002e6a0000000200 */
[----:B------:R2:W-:Y:S01]  /*125a0*/  MUFU.TANH R30, R25 ;  /* 0x00000019001e7308 */ /* 0x0005e20000002400 */
[----:B------:R-:W-:Y:S01]  /*125b0*/  FMUL.FTZ R31, R26, c[0x0][0x2ec] ;  /* 0x0000bb001a1f7a20 */ /* 0x000fe20000410000 */
[----:B------:R-:W-:Y:S01]  /*125c0*/  HMMA.16816.F32 R88, R4, R10, R88 ;  /* 0x0000000a0458723c */ /* 0x000fe20000001858 */
[----:B------:R-:W-:Y:S05]  /*125d0*/  LDSM.16.M88.4 R8, [R192+0x5000] ;  /* 0x00500000c008783b */ /* 0x000fea0000000200 */
[----:B------:R-:W1:Y:S02]  /*125e0*/  MUFU.TANH R31, R31 ;  /* 0x0000001f001f7308 */ /* 0x000e640000002400 */
[C---:B----4-:R-:W-:Y:S01]  /*125f0*/  HMMA.16816.F32 R84, R20.reuse, R16, R84 ;  /* 0x000000101454723c */ /* 0x050fe20000001854 */
[----:B--2---:R-:W2:Y:S06]  /*12600*/  LDSM.16.M88.4 R24, [R203+0x5800] ;  /* 0x00580000cb18783b */ /* 0x004eac0000000200 */
[----:B------:R-:W-:Y:S01]  /*12610*/  SHF.R.S32.HI R17, RZ, 0x1f, R56 ;  /* 0x0000001fff117819 */ /* 0x000fe20000011438 */
[----:B------:R-:W-:Y:S01]  /*12620*/  HMMA.16816.F32 R108, R20, R18, R108 ;  /* 0x00000012146c723c */ /* 0x000fe2000000186c */
[----:B------:R-:W-:Y:S02]  /*12630*/  MUFU.TANH R29, R29 ;  /* 0x0000001d001d7308 */ /* 0x000fe40000002400 */
[----:B------:R-:W-:-:S02]  /*12640*/  LEA.HI R0, R17, R56, RZ, 0x5 ;  /* 0x0000003811007211 */ /* 0x000fc400078f28ff */
[----:B------:R-:W-:Y:S03]  /*12650*/  LDSM.16.M88.4 R16, [R192+0x5800] ;  /* 0x00580000c010783b */ /* 0x000fe60000000200 */
[C---:B------:R-:W-:Y:S08]  /*12660*/  HMMA.16816.F32 R36, R72.reuse, R64, R36 ;  /* 0x000000404824723c */ /* 0x040ff00000001824 */
[----:B------:R-:W-:Y:S08]  /*12670*/  HMMA.16816.F32 R120, R72, R66, R120 ;  /* 0x000000424878723c */ /* 0x000ff00000001878 */
[C---:B-1----:R-:W-:Y:S08]  /*12680*/  HMMA.16816.F32 R92, R68.reuse, R12, R92 ;  /* 0x0000000c445c723c */ /* 0x042ff0000000185c */
[----:B------:R-:W-:Y:S01]  /*12690*/  HMMA.16816.F32 R88, R68, R14, R88 ;  /* 0x0000000e4458723c */ /* 0x000fe20000001858 */
[----:B------:R-:W1:Y:S01]  /*126a0*/  LDSM.16.M88.4 R12, [R199+0xb800] ;  /* 0x00b80000c70c783b */ /* 0x000e620000000200 */
[----:B------:R-:W-:Y:S01]  /*126b0*/  FMUL.FTZ R42, R36, c[0x0][0x2ec] ;  /* 0x0000bb00242a7a20 */ /* 0x000fe20000410000 */
[----:B------:R-:W-:-:S04]  /*126c0*/  DEPBAR.LE SB0, 0x0 ;  /* 0x000080000000791a */ /* 0x000fc80000000000 */
[----:B------:R-:W-:Y:S01]  /*126d0*/  FMUL.FTZ R36, R37, c[0x0][0x2ec] ;  /* 0x0000bb0025247a20 */ /* 0x000fe20000410000 */
[C---:B--2---:R-:W-:Y:S01]  /*126e0*/  HMMA.16816.F32 R84, R4.reuse, R24, R84 ;  /* 0x000000180454723c */ /* 0x044fe20000001854 */
[----:B------:R-:W-:Y:S01]  /*126f0*/  FMUL.FTZ R37, R38, c[0x0][0x2ec] ;  /* 0x0000bb0026257a20 */ /* 0x000fe20000410000 */
[----:B------:R-:W2:Y:S01]  /*12700*/  MUFU.TANH R42, R42 ;  /* 0x0000002a002a7308 */ /* 0x000ea20000002400 */
[----:B------:R-:W-:Y:S02]  /*12710*/  FMUL.FTZ R38, R39, c[0x0][0x2ec] ;  /* 0x0000bb0027267a20 */ /* 0x000fe40000410000 */
[----:B------:R-:W-:Y:S02]  /*12720*/  FMUL.FTZ R39, R120, c[0x0][0x2ec] ;  /* 0x0000bb0078277a20 */ /* 0x000fe40000410000 */
[----:B------:R-:W-:Y:S01]  /*12730*/  FMUL.FTZ R24, R122, c[0x0][0x2ec] ;  /* 0x0000bb007a187a20 */ /* 0x000fe20000410000 */
[----:B------:R-:W-:Y:S01]  /*12740*/  HMMA.16816.F32 R108, R4, R26, R108 ;  /* 0x0000001a046c723c */ /* 0x000fe2000000186c */
[----:B------:R-:W-:Y:S01]  /*12750*/  FMUL.FTZ R22, R123, c[0x0][0x2ec] ;  /* 0x0000bb007b167a20 */ /* 0x000fe20000410000 */
[----:B------:R-:W4:Y:S06]  /*12760*/  MUFU.TANH R37, R37 ;  /* 0x0000002500257308 */ /* 0x000f2c0000002400 */
[C---:B------:R-:W-:Y:S02]  /*12770*/  HMMA.16816.F32 R92, R72.reuse, R8, R92 ;  /* 0x00000008485c723c */ /* 0x040fe4000000185c */
[----:B------:R-:W1:Y:S05]  /*12780*/  MUFU.TANH R36, R36 ;  /* 0x0000002400247308 */ /* 0x000e6a0000002400 */
[----:B------:R-:W-:Y:S01]  /*12790*/  LOP3.LUT R9, R0, 0xffffffe0, RZ, 0xc0, !PT ;  /* 0xffffffe000097812 */ /* 0x000fe200078ec0ff */
[----:B------:R-:W-:Y:S01]  /*127a0*/  HMMA.16816.F32 R88, R72, R10, R88 ;  /* 0x0000000a4858723c */ /* 0x000fe20000001858 */
[----:B------:R-:W-:Y:S01]  /*127b0*/  FMUL.FTZ R8, R121, c[0x0][0x2ec] ;  /* 0x0000bb0079087a20 */ /* 0x000fe20000410000 */
[----:B------:R-:W2:Y:S02]  /*127c0*/  MUFU.TANH R38, R38 ;  /* 0x0000002600267308 */ /* 0x000ea40000002400 */
[----:B------:R-:W-:-:S02]  /*127d0*/  IMAD.IADD R0, R56, 0x1, -R9 ;  /* 0x0000000138007824 */ /* 0x000fc400078e0a09 */
[----:B------:R-:W-:-:S03]  /*127e0*/  IMAD.SHL.U32 R56, R56, 0x2, RZ ;  /* 0x0000000238387824 */ /* 0x000fc600078e00ff */
[----:B------:R-:W-:Y:S01]  /*127f0*/  SHF.R.S32.HI R9, RZ, 0x1f, R0 ;  /* 0x0000001fff097819 */ /* 0x000fe20000011400 */
[----:B-1----:R-:W-:Y:S01]  /*12800*/  HMMA.16816.F32 R84, R68, R12, R84 ;  /* 0x0000000c4454723c */ /* 0x002fe20000001854 */
[----:B------:R-:W-:Y:S01]  /*12810*/  LOP3.LUT R21, R56, 0x6, RZ, 0xc0, !PT ;  /* 0x0000000638157812 */ /* 0x000fe200078ec0ff */
[----:B------:R-:W1:Y:S01]  /*12820*/  MUFU.TANH R39, R39 ;  /* 0x0000002700277308 */ /* 0x000e620000002400 */
[----:B------:R-:W-:-:S03]  /*12830*/  LEA.HI R0, R9, R0, RZ, 0x2 ;  /* 0x0000000009007211 */ /* 0x000fc600078f10ff */
[----:B------:R-:W-:Y:S01]  /*12840*/  IMAD.IADD R21, R40, 0x1, R21 ;  /* 0x0000000128157824 */ /* 0x000fe200078e0215 */
[----:B------:R-:W-:Y:S01]  /*12850*/  SHF.R.S32.HI R9, RZ, 0x2, R0 ;  /* 0x00000002ff097819 */ /* 0x000fe20000011400 */
[----:B------:R-:W-:Y:S01]  /*12860*/  HMMA.16816.F32 R108, R68, R14, R108 ;  /* 0x0000000e446c723c */ /* 0x000fe2000000186c */
[----:B------:R-:W-:Y:S01]  /*12870*/  FMUL.FTZ R92, R92, c[0x0][0x2ec] ;  /* 0x0000bb005c5c7a20 */ /* 0x000fe20000410000 */
[----:B------:R-:W1:Y:S01]  /*12880*/  MUFU.TANH R24, R24 ;  /* 0x0000001800187308 */ /* 0x000e620000002400 */
[----:B------:R-:W-:Y:S01]  /*12890*/  IADD3 R58, R58, 0x1, R9 ;  /* 0x000000013a3a7810 */ /* 0x000fe20007ffe009 */
[----:B------:R-:W-:Y:S01]  /*128a0*/  FMUL.FTZ R94, R94, c[0x0][0x2ec] ;  /* 0x0000bb005e5e7a20 */ /* 0x000fe20000410000 */
[----:B------:R-:W-:Y:S01]  /*128b0*/  IADD3 R9, R21, 0x1, RZ ;  /* 0x0000000115097810 */ /* 0x000fe20007ffe0ff */
[----:B------:R-:W-:Y:S01]  /*128c0*/  FMUL.FTZ R88, R88, c[0x0][0x2ec] ;  /* 0x0000bb0058587a20 */ /* 0x000fe20000410000 */
[----:B------:R-:W-:Y:S01]  /*128d0*/  IADD3 R2, R59, R58, -R207 ;  /* 0x0000003a3b027210 */ /* 0x000fe20007ffe8cf */
[----:B------:R-:W-:Y:S01]  /*128e0*/  FMUL.FTZ R90, R90, c[0x0][0x2ec] ;  /* 0x0000bb005a5a7a20 */ /* 0x000fe20000410000 */
[----:B------:R-:W-:Y:S01]  /*128f0*/  IADD3 R4, R21, 0x9, RZ ;  /* 0x0000000915047810 */ /* 0x000fe20007ffe0ff */
[----:B------:R-:W1:Y:S01]  /*12900*/  MUFU.TANH R8, R8 ;  /* 0x0000000800087308 */ /* 0x000e620000002400 */
[----:B------:R-:W-:Y:S01]  /*12910*/  IADD3 R2, R2, c[0x0][0x2e8], RZ ;  /* 0x0000ba0002027a10 */ /* 0x000fe20007ffe0ff */
[----:B------:R-:W-:Y:S01]  /*12920*/  FMUL.FTZ R89, R89, c[0x0][0x2ec] ;  /* 0x0000bb0059597a20 */ /* 0x000fe20000410000 */
[----:B------:R-:W-:Y:S01]  /*12930*/  IADD3 R5, R21, 0x20, RZ ;  /* 0x0000002015057810 */ /* 0x000fe20007ffe0ff */
[----:B------:R-:W-:Y:S01]  /*12940*/  FMUL.FTZ R93, R93, c[0x0][0x2ec] ;  /* 0x0000bb005d5d7a20 */ /* 0x000fe20000410000 */
[C---:B------:R-:W-:Y:S01]  /*12950*/  IADD3 R0, R2.reuse, 0x8, RZ ;  /* 0x0000000802007810 */ /* 0x040fe20007ffe0ff */
[C---:B------:R-:W-:Y:S01]  /*12960*/  HMMA.16816.F32 R84, R72.reuse, R16, R84 ;  /* 0x000000104854723c */ /* 0x040fe20000001854 */
[-C--:B------:R-:W-:Y:S01]  /*12970*/  IMNMX R2, R2, R59.reuse, PT ;  /* 0x0000003b02027217 */ /* 0x080fe20003800200 */
[----:B------:R-:W1:Y:S01]  /*12980*/  MUFU.TANH R22, R22 ;  /* 0x0000001600167308 */ /* 0x000e620000002400 */
[----:B------:R-:W-:Y:S01]  /*12990*/  IMNMX R135, R0, R59, PT ;  /* 0x0000003b00877217 */ /* 0x000fe20003800200 */
[----:B------:R-:W-:Y:S01]  /*129a0*/  FMUL.FTZ R95, R95, c[0x0][0x2ec] ;  /* 0x0000bb005f5f7a20 */ /* 0x000fe20000410000 */
[----:B------:R-:W-:Y:S01]  /*129b0*/  LOP3.LUT R0, R3, R41, RZ, 0xfc, !PT ;  /* 0x0000002903007212 */ /* 0x000fe200078efcff */
[----:B------:R-:W-:Y:S01]  /*129c0*/  FMUL.FTZ R91, R91, c[0x0][0x2ec] ;  /* 0x0000bb005b5b7a20 */ /* 0x000fe20000410000 */
[----:B------:R-:W-:Y:S01]  /*129d0*/  IADD3 R3, R21, 0x8, RZ ;  /* 0x0000000815037810 */ /* 0x000fe20007ffe0ff */
[----:B------:R-:W-:Y:S01]  /*129e0*/  HMMA.16816.F32 R16, R72, R18, R108 ;  /* 0x000000124810723c */ /* 0x000fe2000000186c */
[C---:B------:R-:W-:Y:S01]  /*129f0*/  ISETP.GE.AND P5, PT, R9.reuse, R2, PT ;  /* 0x000000020900720c */ /* 0x040fe20003fa6270 */
[----:B------:R-:W1:Y:S01]  /*12a00*/  MUFU.TANH R171, R92 ;  /* 0x0000005c00ab7308 */ /* 0x000e620000002400 */
[----:B------:R-:W-:-:S02]  /*12a10*/  ISETP.GE.AND P1, PT, R9, R135, PT ;  /* 0x000000870900720c */ /* 0x000fc40003f26270 */
[CC--:B------:R-:W-:Y:S02]  /*12a20*/  ISETP.GE.AND P0, PT, R3.reuse, R2.reuse, PT ;  /* 0x000000020300720c */ /* 0x0c0fe40003f06270 */
[-C--:B------:R-:W-:Y:S02]  /*12a30*/  ISETP.GE.AND P2, PT, R3, R135.reuse, PT ;  /* 0x000000870300720c */ /* 0x080fe40003f46270 */
[----:B------:R-:W-:Y:S01]  /*12a40*/  IADD3 R3, R21, 0x10, RZ ;  /* 0x0000001015037810 */ /* 0x000fe20007ffe0ff */
[----:B------:R-:W1:Y:S01]  /*12a50*/  MUFU.TANH R168, R94 ;  /* 0x0000005e00a87308 */ /* 0x000e620000002400 */
[----:B---3--:R-:W-:Y:S02]  /*12a60*/  FSEL R13, R32, -INF , !P5 ;  /* 0xff800000200d7808 */ /* 0x008fe40006800000 */
[----:B------:R-:W-:Y:S02]  /*12a70*/  FSEL R6, R33, -INF , !P1 ;  /* 0xff80000021067808 */ /* 0x000fe40004800000 */
[CC--:B------:R-:W-:Y:S01]  /*12a80*/  ISETP.GE.AND P5, PT, R3.reuse, R2.reuse, PT ;  /* 0x000000020300720c */ /* 0x0c0fe20003fa6270 */
[----:B------:R-:W-:Y:S01]  /*12a90*/  FMUL.FTZ R84, R84, c[0x0][0x2ec] ;  /* 0x0000bb0054547a20 */ /* 0x000fe20000410000 */
[-C--:B------:R-:W-:Y:S01]  /*12aa0*/  ISETP.GE.AND P1, PT, R3, R135.reuse, PT ;  /* 0x000000870300720c */ /* 0x080fe20003f26270 */
[----:B------:R-:W3:Y:S01]  /*12ab0*/  MUFU.TANH R169, R88 ;  /* 0x0000005800a97308 */ /* 0x000ee20000002400 */
[----:B------:R-:W-:Y:S01]  /*12ac0*/  IADD3 R3, R21, 0x11, RZ ;  /* 0x0000001115037810 */ /* 0x000fe20007ffe0ff */
[----:B------:R-:W-:Y:S01]  /*12ad0*/  FMUL.FTZ R85, R85, c[0x0][0x2ec] ;  /* 0x0000bb0055557a20 */ /* 0x000fe20000410000 */
[-C--:B------:R-:W-:Y:S01]  /*12ae0*/  ISETP.GE.AND P6, PT, R4, R2.reuse, PT ;  /* 0x000000020400720c */ /* 0x080fe20003fc6270 */
[----:B------:R-:W-:Y:S01]  /*12af0*/  FMUL.FTZ R86, R86, c[0x0][0x2ec] ;  /* 0x0000bb0056567a20 */ /* 0x000fe20000410000 */
[-C--:B------:R-:W-:Y:S01]  /*12b00*/  ISETP.GE.AND P4, PT, R4, R135.reuse, PT ;  /* 0x000000870400720c */ /* 0x080fe20003f86270 */
[----:B------:R-:W-:Y:S01]  /*12b10*/  FMUL.FTZ R16, R16, c[0x0][0x2ec] ;  /* 0x0000bb0010107a20 */ /* 0x000fe20000410000 */
[----:B------:R-:W-:Y:S01]  /*12b20*/  FSEL R23, R34, -INF , !P0 ;  /* 0xff80000022177808 */ /* 0x000fe20004000000 */
[----:B------:R-:W1:Y:S01]  /*12b30*/  MUFU.TANH R174, R90 ;  /* 0x0000005a00ae7308 */ /* 0x000e620000002400 */
[----:B------:R-:W-:Y:S01]  /*12b40*/  FSEL R4, R31, -INF , !P2 ;  /* 0xff8000001f047808 */ /* 0x000fe20005000000 */
[----:B------:R-:W-:Y:S01]  /*12b50*/  FMUL.FTZ R87, R87, c[0x0][0x2ec] ;  /* 0x0000bb0057577a20 */ /* 0x000fe20000410000 */
[----:B------:R-:W-:Y:S01]  /*12b60*/  ISETP.GE.AND P0, PT, R3, R2, PT ;  /* 0x000000020300720c */ /* 0x000fe20003f06270 */
[----:B------:R-:W-:Y:S01]  /*12b70*/  FMUL.FTZ R17, R17, c[0x0][0x2ec] ;  /* 0x0000bb0011117a20 */ /* 0x000fe20000410000 */
[----:B------:R-:W-:Y:S01]  /*12b80*/  ISETP.GE.AND P2, PT, R3, R135, PT ;  /* 0x000000870300720c */ /* 0x000fe20003f46270 */
[----:B------:R-:W-:Y:S01]  /*12b90*/  FMUL.FTZ R18, R18, c[0x0][0x2ec] ;  /* 0x0000bb0012127a20 */ /* 0x000fe20000410000 */
[----:B------:R-:W-:Y:S01]  /*12ba0*/  IADD3 R3, R21, 0x18, RZ ;  /* 0x0000001815037810 */ /* 0x000fe20007ffe0ff */
[----:B------:R-:W1:Y:S01]  /*12bb0*/  MUFU.TANH R165, R89 ;  /* 0x0000005900a57308 */ /* 0x000e620000002400 */
[----:B------:R-:W-:Y:S01]  /*12bc0*/  FSEL R15, R30, -INF , !P6 ;  /* 0xff8000001e0f7808 */ /* 0x000fe20007000000 */
[----:B------:R-:W-:Y:S01]  /*12bd0*/  FMUL.FTZ R19, R19, c[0x0][0x2ec] ;  /* 0x0000bb0013137a20 */ /* 0x000fe20000410000 */
[----:B------:R-:W-:-:S02]  /*12be0*/  FSEL R20, R35, -INF , !P4 ;  /* 0xff80000023147808 */ /* 0x000fc40006000000 */
[CC--:B------:R-:W-:Y:S02]  /*12bf0*/  ISETP.GE.AND P6, PT, R3.reuse, R2.reuse, PT ;  /* 0x000000020300720c */ /* 0x0c0fe40003fc6270 */
[-C--:B------:R-:W-:Y:S01]  /*12c00*/  ISETP.GE.AND P4, PT, R3, R135.reuse, PT ;  /* 0x000000870300720c */ /* 0x080fe20003f86270 */
[----:B------:R-:W1:Y:S01]  /*12c10*/  MUFU.TANH R173, R16 ;  /* 0x0000001000ad7308 */ /* 0x000e620000002400 */
[----:B------:R-:W-:Y:S02]  /*12c20*/  IADD3 R3, R21, 0x19, RZ ;  /* 0x0000001915037810 */ /* 0x000fe40007ffe0ff */
[----:B--2---:R-:W-:Y:S02]  /*12c30*/  FSEL R11, R42, -INF , !P5 ;  /* 0xff8000002a0b7808 */ /* 0x004fe40006800000 */
[----:B----4-:R-:W-:Y:S02]  /*12c40*/  FSEL R14, R37, -INF , !P1 ;  /* 0xff800000250e7808 */ /* 0x010fe40004800000 */
[C---:B------:R-:W-:Y:S01]  /*12c50*/  ISETP.GE.AND P5, PT, R3.reuse, R2, PT ;  /* 0x000000020300720c */ /* 0x040fe20003fa6270 */
[----:B------:R-:W2:Y:S01]  /*12c60*/  MUFU.TANH R163, R93 ;  /* 0x0000005d00a37308 */ /* 0x000ea20000002400 */
[----:B------:R-:W-:-:S02]  /*12c70*/  ISETP.GE.AND P1, PT, R3, R135, PT ;  /* 0x000000870300720c */ /* 0x000fc40003f26270 */
[----:B------:R-:W-:Y:S02]  /*12c80*/  IADD3 R3, R21, 0x21, RZ ;  /* 0x0000002115037810 */ /* 0x000fe40007ffe0ff */
[----:B------:R-:W-:Y:S02]  /*12c90*/  FSEL R9, R36, -INF , !P0 ;  /* 0xff80000024097808 */ /* 0x000fe40004000000 */
[----:B------:R-:W-:Y:S01]  /*12ca0*/  FSEL R12, R38, -INF , !P2 ;  /* 0xff800000260c7808 */ /* 0x000fe20005000000 */
[----:B------:R-:W4:Y:S01]  /*12cb0*/  MUFU.TANH R176, R95 ;  /* 0x0000005f00b07308 */ /* 0x000f220000002400 */
[C---:B------:R-:W-:Y:S02]  /*12cc0*/  ISETP.GE.AND P0, PT, R5.reuse, R2, PT ;  /* 0x000000020500720c */ /* 0x040fe40003f06270 */
[----:B------:R-:W-:Y:S02]  /*12cd0*/  ISETP.GE.AND P2, PT, R5, R135, PT ;  /* 0x000000870500720c */ /* 0x000fe40003f46270 */
[----:B-1----:R-:W-:-:S02]  /*12ce0*/  FSEL R5, R39, -INF , !P6 ;  /* 0xff80000027057808 */ /* 0x002fc40007000000 */
[----:B------:R-:W-:Y:S01]  /*12cf0*/  FSEL R10, R24, -INF , !P4 ;  /* 0xff800000180a7808 */ /* 0x000fe20006000000 */
[----:B------:R-:W1:Y:S01]  /*12d00*/  MUFU.TANH R172, R91 ;  /* 0x0000005b00ac7308 */ /* 0x000e620000002400 */
[C---:B------:R-:W-:Y:S02]  /*12d10*/  ISETP.GE.AND P6, PT, R3.reuse, R2, PT ;  /* 0x000000020300720c */ /* 0x040fe40003fc6270 */
[----:B------:R-:W-:Y:S02]  /*12d20*/  ISETP.GE.AND P4, PT, R3, R135, PT ;  /* 0x000000870300720c */ /* 0x000fe40003f86270 */
[C---:B------:R-:W-:Y:S02]  /*12d30*/  IADD3 R24, R21.reuse, 0x28, RZ ;  /* 0x0000002815187810 */ /* 0x040fe40007ffe0ff */
[----:B------:R-:W-:Y:S01]  /*12d40*/  IADD3 R3, R21, 0x29, RZ ;  /* 0x0000002915037810 */ /* 0x000fe20007ffe0ff */
[----:B------:R-:W1:Y:S01]  /*12d50*/  MUFU.TANH R177, R84 ;  /* 0x0000005400b17308 */ /* 0x000e620000002400 */
[----:B------:R-:W-:-:S02]  /*12d60*/  FSEL R7, R8, -INF , !P5 ;  /* 0xff80000008077808 */ /* 0x000fc40006800000 */
[----:B------:R-:W-:Y:S02]  /*12d70*/  FSEL R8, R22, -INF , !P1 ;  /* 0xff80000016087808 */ /* 0x000fe40004800000 */
[----:B------:R-:W-:Y:S02]  /*12d80*/  FSEL R171, R171, -INF , !P0 ;  /* 0xff800000abab7808 */ /* 0x000fe40004000000 */
[----:B------:R-:W-:Y:S01]  /*12d90*/  FSEL R168, R168, -INF , !P2 ;  /* 0xff800000a8a87808 */ /* 0x000fe20005000000 */
[----:B------:R-:W-:Y:S01]  /*12da0*/  MUFU.TANH R175, R85 ;  /* 0x0000005500af7308 */ /* 0x000fe20000002400 */
[CC--:B------:R-:W-:Y:S02]  /*12db0*/  ISETP.GE.AND P5, PT, R24.reuse, R2.reuse, PT ;  /* 0x000000021800720c */ /* 0x0c0fe40003fa6270 */
[----:B------:R-:W-:Y:S02]  /*12dc0*/  ISETP.GE.AND P1, PT, R24, R135, PT ;  /* 0x000000871800720c */ /* 0x000fe40003f26270 */
[----:B------:R-:W-:-:S02]  /*12dd0*/  ISETP.GE.AND P0, PT, R3, R2, PT ;  /* 0x000000020300720c */ /* 0x000fc40003f06270 */
[-C--:B------:R-:W-:Y:S01]  /*12de0*/  ISETP.GE.AND P2, PT, R3, R135.reuse, PT ;  /* 0x000000870300720c */ /* 0x080fe20003f46270 */
[----:B------:R-:W1:Y:S01]  /*12df0*/  MUFU.TANH R170, R86 ;  /* 0x0000005600aa7308 */ /* 0x000e620000002400 */
[----:B------:R-:W-:Y:S02]  /*12e00*/  IADD3 R3, R21, 0x31, RZ ;  /* 0x0000003115037810 */ /* 0x000fe40007ffe0ff */
[----:B---3--:R-:W-:Y:S02]  /*12e10*/  FSEL R169, R169, -INF , !P5 ;  /* 0xff800000a9a97808 */ /* 0x008fe40006800000 */
[----:B------:R-:W-:Y:S02]  /*12e20*/  FSEL R174, R174, -INF , !P1 ;  /* 0xff800000aeae7808 */ /* 0x000fe40004800000 */
[C---:B------:R-:W-:Y:S01]  /*12e30*/  ISETP.GE.AND P5, PT, R3.reuse, R2, PT ;  /* 0x000000020300720c */ /* 0x040fe20003fa6270 */
[----:B------:R-:W3:Y:S01]  /*12e40*/  MUFU.TANH R166, R87 ;  /* 0x0000005700a67308 */ /* 0x000ee20000002400 */
[----:B------:R-:W-:-:S02]  /*12e50*/  ISETP.GE.AND P1, PT, R3, R135, PT ;  /* 0x000000870300720c */ /* 0x000fc40003f26270 */
[----:B------:R-:W-:Y:S02]  /*12e60*/  IADD3 R3, R21, 0x38, RZ ;  /* 0x0000003815037810 */ /* 0x000fe40007ffe0ff */
[----:B------:R-:W-:Y:S02]  /*12e70*/  FSEL R165, R165, -INF , !P0 ;  /* 0xff800000a5a57808 */ /* 0x000fe40004000000 */
[----:B------:R-:W-:Y:S01]  /*12e80*/  ISETP.GE.AND P0, PT, R3, R2, PT ;  /* 0x000000020300720c */ /* 0x000fe20003f06270 */
[----:B------:R-:W-:Y:S01]  /*12e90*/  MUFU.TANH R147, R17 ;  /* 0x0000001100937308 */ /* 0x000fe20000002400 */
[----:B------:R-:W-:Y:S02]  /*12ea0*/  IADD3 R22, R21, 0x30, RZ ;  /* 0x0000003015167810 */ /* 0x000fe40007ffe0ff */
[----:B------:R-:W-:Y:S02]  /*12eb0*/  FSEL R173, R173, -INF , !P0 ;  /* 0xff800000adad7808 */ /* 0x000fe40004000000 */
[----:B------:R-:W-:-:S02]  /*12ec0*/  ISETP.GE.AND P0, PT, R134, 0x2, PT ;  /* 0x000000028600780c */ /* 0x000fc40003f06270 */
[----:B--2---:R-:W-:Y:S01]  /*12ed0*/  FSEL R163, R163, -INF , !P6 ;  /* 0xff800000a3a37808 */ /* 0x004fe20007000000 */
[----:B------:R-:W2:Y:S01]  /*12ee0*/  MUFU.TANH R146, R18 ;  /* 0x0000001200927308 */ /* 0x000ea20000002400 */
[----:B----4-:R-:W-:Y:S02]  /*12ef0*/  FSEL R176, R176, -INF , !P4 ;  /* 0xff800000b0b07808 */ /* 0x010fe40006000000 */
[----:B-1----:R-:W-:Y:S01]  /*12f00*/  FSEL R172, R172, -INF , !P2 ;  /* 0xff800000acac7808 */ /* 0x002fe20005000000 */
[----:B------:R-:W-:Y:S01]  /*12f10*/  BAR.SYNC.DEFER_BLOCKING 0x0 ;  /* 0x0000000000007b1d */ /* 0x000fe20000010000 */
[C---:B------:R-:W-:Y:S02]  /*12f20*/  ISETP.GE.AND P6, PT, R22.reuse, R2, PT ;  /* 0x000000021600720c */ /* 0x040fe40003fc6270 */
[-C--:B------:R-:W-:Y:S02]  /*12f30*/  ISETP.GE.AND P4, PT, R22, R135.reuse, PT ;  /* 0x000000871600720c */ /* 0x080fe40003f86270 */
[----:B------:R-:W-:Y:S01]  /*12f40*/  ISETP.GE.AND P2, PT, R3, R135, PT ;  /* 0x000000870300720c */ /* 0x000fe20003f46270 */
[----:B------:R-:W1:Y:S01]  /*12f50*/  MUFU.TANH R164, R19 ;  /* 0x0000001300a47308 */ /* 0x000e620000002400 */
[----:B------:R-:W-:-:S02]  /*12f60*/  IADD3 R3, R21, 0x39, RZ ;  /* 0x0000003915037810 */ /* 0x000fc40007ffe0ff */
[----:B------:R-:W-:Y:S02]  /*12f70*/  FSEL R177, R177, -INF , !P6 ;  /* 0xff800000b1b17808 */ /* 0x000fe40007000000 */
[----:B------:R-:W-:Y:S02]  /*12f80*/  FSEL R170, R170, -INF , !P4 ;  /* 0xff800000aaaa7808 */ /* 0x000fe40006000000 */
[----:B------:R-:W-:Y:S02]  /*12f90*/  FSEL R175, R175, -INF , !P5 ;  /* 0xff800000afaf7808 */ /* 0x000fe40006800000 */
[----:B---3--:R-:W-:Y:S02]  /*12fa0*/  FSEL R166, R166, -INF , !P1 ;  /* 0xff800000a6a67808 */ /* 0x008fe40004800000 */
[C---:B------:R-:W-:Y:S02]  /*12fb0*/  ISETP.GE.AND P6, PT, R21.reuse, R2, PT ;  /* 0x000000021500720c */ /* 0x040fe40003fc6270 */
[----:B------:R-:W-:-:S02]  /*12fc0*/  ISETP.GE.AND P4, PT, R21, R135, PT ;  /* 0x000000871500720c */ /* 0x000fc40003f86270 */
[C---:B------:R-:W-:Y:S02]  /*12fd0*/  ISETP.GE.AND P5, PT, R3.reuse, R2, PT ;  /* 0x000000020300720c */ /* 0x040fe40003fa6270 */
[----:B------:R-:W-:Y:S02]  /*12fe0*/  ISETP.GE.AND P1, PT, R3, R135, PT ;  /* 0x000000870300720c */ /* 0x000fe40003f26270 */
[----:B--2---:R-:W-:Y:S02]  /*12ff0*/  FSEL R146, R146, -INF , !P2 ;  /* 0xff80000092927808 */ /* 0x004fe40005000000 */
[----:B------:R-:W-:Y:S02]  /*13000*/  FSEL R28, R28, -INF , !P6 ;  /* 0xff8000001c1c7808 */ /* 0x000fe40007000000 */
[----:B------:R-:W-:Y:S02]  /*13010*/  FSEL R29, R29, -INF , !P4 ;  /* 0xff8000001d1d7808 */ /* 0x000fe40006000000 */
[----:B------:R-:W-:-:S02]  /*13020*/  FSEL R147, R147, -INF , !P5 ;  /* 0xff80000093937808 */ /* 0x000fc40006800000 */
[----:B-1----:R-:W-:Y:S01]  /*13030*/  FSEL R164, R164, -INF , !P1 ;  /* 0xff800000a4a47808 */ /* 0x002fe20004800000 */
[----:B------:R-:W-:Y:S05]  /*13040*/  @!P0 BRA `(.L_x_2509) ;  /* 0x0000066000008947 */ /* 0x000fea0003800000 */
[----:B------:R-:W-:Y:S05]  /*13050*/  @!P3 BRA `(.L_x_2510) ;  /* 0x000003a00000b947 */ /* 0x000fea0003800000 */
[----:B------:R-:W-:Y:S02]  /*13060*/  IABS R3, c[0x0][0x2d0] ;  /* 0x0000b40000037a13 */ /* 0x000fe40000000000 */
[C---:B------:R-:W-:Y:S02]  /*13070*/  IADD3 R22, R40.reuse, -0x40, RZ ;  /* 0xffffffc028167810 */ /* 0x040fe40007ffe0ff */
[----:B------:R-:W1:Y:S01]  /*13080*/  I2F.RP R18, R3 ;  /* 0x0000000300127306 */ /* 0x000e620000209400 */
[----:B------:R-:W-:Y:S02]  /*13090*/  IABS R19, R40 ;  /* 0x0000002800137213 */ /* 0x000fe40000000000 */
[----:B------:R-:W-:Y:S02]  /*130a0*/  IABS R17, R22 ;  /* 0x0000001600117213 */ /* 0x000fe40000000000 */
[----:B------:R-:W-:-:S02]  /*130b0*/  LOP3.LUT R40, R40, c[0x0][0x2d0], RZ, 0x3c, !PT ;  /* 0x0000b40028287a12 */ /* 0x000fc400078e3cff */
        /* <DEDUP_REMOVED lines=46> */
[----:B------:R-:W-:-:S03]  /*133a0*/  SHF.R.S32.HI R16, RZ, 0x1f, R17 ;  /* 0x0000001fff107819 */ /* 0x000fc60000011411 */
[----:B------:R-:W-:Y:S02]  /*133b0*/  IMAD.MOV.U32 R3, RZ, RZ, R24 ;  /* 0x000000ffff037224 */ /* 0x000fe400078e0018 */
[----:B------:R-:W-:-:S04]  /*133c0*/  IMAD R16, R16, c[0x0][0x180], RZ ;  /* 0x0000600010107a24 */ /* 0x000fc800078e02ff */
[----:B------:R-:W-:-:S05]  /*133d0*/  IMAD R16, R17, c[0x0][0x184], R16 ;  /* 0x0000610011107a24 */ /* 0x000fca00078e0210 */
[----:B------:R-:W-:Y:S01]  /*133e0*/  IADD3 R16, R25, R16, RZ ;  /* 0x0000001019107210 */ /* 0x000fe20007ffe0ff */
[----:B------:R-:W-:Y:S05]  /*133f0*/  BRA `(.L_x_2511) ;  /* 0x0000003000007947 */ /* 0x000fea0003800000 */
.L_x_2510:
[----:B------:R-:W-:-:S05]  /*13400*/  IMAD.MOV.U32 R3, RZ, RZ, c[0x0][0x198] ;  /* 0x00006600ff037624 */ /* 0x000fca00078e00ff */
[----:B------:R-:W-:-:S04]  /*13410*/  LEA R3, -R3, RZ, 0x6 ;  /* 0x000000ff03037211 */ /* 0x000fc800078e31ff */
[----:B------:R-:W-:Y:S02]  /*13420*/  SHF.R.S32.HI R16, RZ, 0x1f, R3 ;  /* 0x0000001fff107819 */ /* 0x000fe40000011403 */
.L_x_2511:
        /* <DEDUP_REMOVED lines=40> */
.L_x_2509:
        /* <DEDUP_REMOVED lines=34> */
[----:B------:R-:W-:-:S02]  /*138d0*/  LEA R197, R43, R200, 0x1 ;  /* 0x000000c82bc57211 */ /* 0x000fc400078e08ff */
        /* <DEDUP_REMOVED lines=41> */
[--C-:B------:R-:W-:Y:S01]  /*13b70*/  FFMA.FTZ R155, R11, c[0x0][0x23c], -R144.reuse ;  /* 0x00008f000b9b7a23 */ /* 0x100fe20000010890 */
[----:B------:R-:W2:Y:S01]  /*13b80*/  LDSM.16.MT88.4 R4, [R196+0x10000] ;  /* 0x01000000c404783b */ /* 0x000ea20000004200 */
[----:B------:R-:W-:Y:S01]  /*13b90*/  FFMA.FTZ R150, R9, c[0x0][0x23c], -R144 ;  /* 0x00008f0009967a23 */ /* 0x000fe20000010890 */
        /* <DEDUP_REMOVED lines=287> */
.L_x_2513:
[----:B------:R-:W-:-:S05]  /*14d90*/  IMAD.MOV.U32 R5, RZ, RZ, c[0x0][0x1a0] ;  /* 0x00006800ff057624 */ /* 0x000fca00078e00ff */
[----:B------:R-:W-:-:S04]  /*14da0*/  LEA R5, -R5, RZ, 0x6 ;  /* 0x000000ff05057211 */ /* 0x000fc800078e31ff */
[----:B------:R-:W-:Y:S02]  /*14db0*/  SHF.R.S32.HI R0, RZ, 0x1f, R5 ;  /* 0x0000001fff007819 */ /* 0x000fe40000011405 */
.L_x_2514:
        /* <DEDUP_REMOVED lines=46> */
[----:B------:R-:W5:Y:S04]  /*150a0*/  LDSM.16.M88.4 R140, [R205+0x6800] ;  /* 0x00680000cd8c783b */ /* 0x000f680000000200 */
[----:B------:R-:W-:Y:S04]  /*150b0*/  LDSM.16.M88.4 R144, [R204] ;  /* 0x00000000cc90783b */ /* 0x000fe80000000200 */
[----:B------:R-:W1:Y:S04]  /*150c0*/  LDSM.16.M88.4 R20, [R203] ;  /* 0x00000000cb14783b */ /* 0x000e680000000200 */
[----:B------:R-:W1:Y:S04]  /*150d0*/  LDSM.16.M88.4 R156, [R205+0x7000] ;  /* 0x00700000cd9c783b */ /* 0x000e680000000200 */
[----:B------:R-:W1:Y:S04]  /*150e0*/  LDSM.16.M88.4 R164, [R205+0x7800] ;  /* 0x00780000cda4783b */ /* 0x000e680000000200 */
[----:B---3--:R-:W3:Y:S04]  /*150f0*/  LDSM.16.M88.4 R8, [R195] ;  /* 0x00000000c308783b */ /* 0x008ee80000000200 */
[----:B------:R-:W-:Y:S04]  /*15100*/  LDSM.16.M88.4 R148, [R202] ;  /* 0x00000000ca94783b */ /* 0x000fe80000000200 */
[----:B------:R-:W1:Y:S04]  /*15110*/  LDSM.16.M88.4 R32, [R199+0x6000] ;  /* 0x00600000c720783b */ /* 0x000e680000000200 */
[----:B------:R-:W3:Y:S01]  /*15120*/  LDSM.16.M88.4 R24, [R194] ;  /* 0x00000000c218783b */ /* 0x000ee20000000200 */
[C---:B----4-:R-:W-:Y:S03]  /*15130*/  HMMA.16816.F32 R16, R172.reuse, R12, RZ ;  /* 0x0000000cac10723c */ /* 0x050fe600000018ff */
[----:B------:R-:W4:Y:S04]  /*15140*/  LDSM.16.M88.4 R168, [R193] ;  /* 0x00000000c1a8783b */ /* 0x000f280000000200 */
[----:B--2---:R-:W2:Y:S01]  /*15150*/  LDSM.16.M88.4 R4, [R199+0x6800] ;  /* 0x00680000c704783b */ /* 0x004ea20000000200 */
[C---:B------:R-:W-:Y:S03]  /*15160*/  HMMA.16816.F32 R12, R172.reuse, R14, RZ ;  /* 0x0000000eac0c723c */ /* 0x040fe600000018ff */
[----:B------:R-:W-:Y:S04]  /*15170*/  LDSM.16.M88.4 R136, [R199+0x7000] ;  /* 0x00700000c788783b */ /* 0x000fe80000000200 */
[----:B------:R-:W-:Y:S01]  /*15180*/  LDSM.16.M88.4 R176, [R199+0x7800] ;  /* 0x00780000c7b0783b */ /* 0x000fe20000000200 */
[C---:B-----5:R-:W-:Y:S03]  /*15190*/  HMMA.16816.F32 R28, R172.reuse, R140, RZ ;  /* 0x0000008cac1c723c */ /* 0x060fe600000018ff */
[----:B------:R-:W-:Y:S04]  /*151a0*/  LDSM.16.M88.4 R228, [R192+0x2800] ;  /* 0x00280000c0e4783b */ /* 0x000fe80000000200 */
[----:B------:R-:W-:Y:S01]  /*151b0*/  LDSM.16.M88.4 R180, [R205+0xa800] ;  /* 0x00a80000cdb4783b */ /* 0x000fe20000000200 */
[----:B------:R-:W-:Y:S03]  /*151c0*/  HMMA.16816.F32 R140, R172, R142, RZ ;  /* 0x0000008eac8c723c */ /* 0x000fe600000018ff */
[----:B------:R-:W-:Y:S04]  /*151d0*/  LDSM.16.M88.4 R224, [R199+0x9800] ;  /* 0x00980000c7e0783b */ /* 0x000fe80000000200 */
[----:B------:R-:W0:Y:S01]  /*151e0*/  LDGDEPBAR ;  /* 0x00000000000079af */ /* 0x000e220000000000 */
[C---:B-1----:R-:W-:Y:S08]  /*151f0*/  HMMA.16816.F32 R16, R144.reuse, R20, R16 ;  /* 0x000000149010723c */ /* 0x042ff00000001810 */
[----:B------:R-:W-:Y:S01]  /*15200*/  HMMA.16816.F32 R12, R144, R22, R12 ;  /* 0x00000016900c723c */ /* 0x000fe2000000180c */
[----:B------:R-:W-:Y:S07]  /*15210*/  LDSM.16.M88.4 R20, [R192] ;  /* 0x00000000c014783b */ /* 0x000fee0000000200 */
[C---:B------:R-:W-:Y:S08]  /*15220*/  HMMA.16816.F32 R160, R172.reuse, R156, RZ ;  /* 0x0000009caca0723c */ /* 0x040ff000000018ff */
[C---:B------:R-:W-:Y:S08]  /*15230*/  HMMA.16816.F32 R156, R172.reuse, R158, RZ ;  /* 0x0000009eac9c723c */ /* 0x040ff000000018ff */
[C---:B------:R-:W-:Y:S08]  /*15240*/  HMMA.16816.F32 R152, R172.reuse, R164, RZ ;  /* 0x000000a4ac98723c */ /* 0x040ff000000018ff */
[----:B------:R-:W-:Y:S01]  /*15250*/  HMMA.16816.F32 R172, R172, R166, RZ ;  /* 0x000000a6acac723c */ /* 0x000fe200000018ff */
[----:B------:R-:W1:Y:S07]  /*15260*/  LDSM.16.M88.4 R164, [R201] ;  /* 0x00000000c9a4783b */ /* 0x000e6e0000000200 */
[C---:B---3--:R-:W-:Y:S08]  /*15270*/  HMMA.16816.F32 R28, R144.reuse, R8, R28 ;  /* 0x00000008901c723c */ /* 0x048ff0000000181c */
[----:B------:R-:W-:Y:S01]  /*15280*/  HMMA.16816.F32 R140, R144, R10, R140 ;  /* 0x0000000a908c723c */ /* 0x000fe2000000188c */
[----:B------:R-:W3:Y:S07]  /*15290*/  LDSM.16.M88.4 R8, [R192+0x800] ;  /* 0x00080000c008783b */ /* 0x000eee0000000200 */
[C---:B------:R-:W-:Y:S08]  /*152a0*/  HMMA.16816.F32 R16, R148.reuse, R32, R16 ;  /* 0x000000209410723c */ /* 0x040ff00000001810 */
[----:B------:R-:W-:Y:S01]  /*152b0*/  HMMA.16816.F32 R12, R148, R34, R12 ;  /* 0x00000022940c723c */ /* 0x000fe2000000180c */
[----:B------:R-:W-:Y:S07]  /*152c0*/  LDSM.16.M88.4 R32, [R205+0x8000] ;  /* 0x00800000cd20783b */ /* 0x000fee0000000200 */
[C---:B------:R-:W-:Y:S08]  /*152d0*/  HMMA.16816.F32 R160, R144.reuse, R24, R160 ;  /* 0x0000001890a0723c */ /* 0x040ff000000018a0 */
[C---:B------:R-:W-:Y:S01]  /*152e0*/  HMMA.16816.F32 R156, R144.reuse, R26, R156 ;  /* 0x0000001a909c723c */ /* 0x040fe2000000189c */
[----:B------:R-:W-:Y:S07]  /*152f0*/  LDSM.16.M88.4 R24, [R192+0x1000] ;  /* 0x00100000c018783b */ /* 0x000fee0000000200 */
[C---:B----4-:R-:W-:Y:S08]  /*15300*/  HMMA.16816.F32 R152, R144.reuse, R168, R152 ;  /* 0x000000a89098723c */ /* 0x050ff00000001898 */
[----:B------:R-:W-:Y:S01]  /*15310*/  HMMA.16816.F32 R172, R144, R170, R172 ;  /* 0x000000aa90ac723c */ /* 0x000fe200000018ac */
[----:B------:R-:W4:Y:S04]  /*15320*/  LDSM.16.M88.4 R144, [R206+0x2000] ;  /* 0x00200000ce90783b */ /* 0x000f280000000200 */
[----:B------:R-:W-:Y:S03]  /*15330*/  LDSM.16.M88.4 R168, [R192+0x1800] ;  /* 0x00180000c0a8783b */ /* 0x000fe60000000200 */
[C---:B--2---:R-:W-:Y:S08]  /*15340*/  HMMA.16816.F32 R28, R148.reuse, R4, R28 ;  /* 0x00000004941c723c */ /* 0x044ff0000000181c */
[----:B------:R-:W-:Y:S01]  /*15350*/  HMMA.16816.F32 R140, R148, R6, R140 ;  /* 0x00000006948c723c */ /* 0x000fe2000000188c */
[----:B------:R-:W2:Y:S07]  /*15360*/  LDSM.16.M88.4 R4, [R205+0x8800] ;  /* 0x00880000cd04783b */ /* 0x000eae0000000200 */
[C---:B-1----:R-:W-:Y:S08]  /*15370*/  HMMA.16816.F32 R16, R164.reuse, R20, R16 ;  /* 0x00000014a410723c */ /* 0x042ff00000001810 */
[----:B------:R-:W-:Y:S01]  /*15380*/  HMMA.16816.F32 R12, R164, R22, R12 ;  /* 0x00000016a40c723c */ /* 0x000fe2000000180c */
[----:B------:R-:W-:Y:S07]  /*15390*/  LDSM.16.M88.4 R20, [R191] ;  /* 0x00000000bf14783b */ /* 0x000fee0000000200 */
[C---:B------:R-:W-:Y:S08]  /*153a0*/  HMMA.16816.F32 R160, R148.reuse, R136, R160 ;  /* 0x0000008894a0723c */ /* 0x040ff000000018a0 */
[----:B------:R-:W-:Y:S01]  /*153b0*/  HMMA.16816.F32 R156, R148, R138, R156 ;  /* 0x0000008a949c723c */ /* 0x000fe2000000189c */
[----:B------:R-:W-:Y:S07]  /*153c0*/  LDSM.16.M88.4 R136, [R205+0x9000] ;  /* 0x00900000cd88783b */ /* 0x000fee0000000200 */
[C---:B---3--:R-:W-:Y:S08]  /*153d0*/  HMMA.16816.F32 R28, R164.reuse, R8, R28 ;  /* 0x00000008a41c723c */ /* 0x048ff0000000181c */
[----:B------:R-:W-:Y:S01]  /*153e0*/  HMMA.16816.F32 R140, R164, R10, R140 ;  /* 0x0000000aa48c723c */ /* 0x000fe2000000188c */
[----:B------:R-:W1:Y:S07]  /*153f0*/  LDSM.16.M88.4 R8, [R204+0x2000] ;  /* 0x00200000cc08783b */ /* 0x000e6e0000000200 */
[C---:B------:R-:W-:Y:S08]  /*15400*/  HMMA.16816.F32 R152, R148.reuse, R176, R152 ;  /* 0x000000b09498723c */ /* 0x040ff00000001898 */
[----:B------:R-:W-:Y:S01]  /*15410*/  HMMA.16816.F32 R172, R148, R178, R172 ;  /* 0x000000b294ac723c */ /* 0x000fe200000018ac */
[----:B------:R-:W3:Y:S04]  /*15420*/  LDSM.16.M88.4 R148, [R205+0x9800] ;  /* 0x00980000cd94783b */ /* 0x000ee80000000200 */
[----:B------:R-:W-:Y:S03]  /*15430*/  LDSM.16.M88.4 R176, [R202+0x2000] ;  /* 0x00200000cab0783b */ /* 0x000fe60000000200 */
[C---:B----4-:R-:W-:Y:S08]  /*15440*/  HMMA.16816.F32 R16, R144.reuse, R32, R16 ;  /* 0x000000209010723c */ /* 0x050ff00000001810 */
[----:B------:R-:W-:Y:S01]  /*15450*/  HMMA.16816.F32 R12, R144, R34, R12 ;  /* 0x00000022900c723c */ /* 0x000fe2000000180c */
[----:B------:R-:W-:Y:S07]  /*15460*/  LDSM.16.M88.4 R32, [R199+0x8000] ;  /* 0x00800000c720783b */ /* 0x000fee0000000200 */
[C---:B------:R-:W-:Y:S08]  /*15470*/  HMMA.16816.F32 R160, R164.reuse, R24, R160 ;  /* 0x00000018a4a0723c */ /* 0x040ff000000018a0 */
[----:B------:R-:W-:Y:S01]  /*15480*/  HMMA.16816.F32 R156, R164, R26, R156 ;  /* 0x0000001aa49c723c */ /* 0x000fe2000000189c */
[----:B------:R-:W4:Y:S07]  /*15490*/  LDSM.16.M88.4 R24, [R190] ;  /* 0x00000000be18783b */ /* 0x000f2e0000000200 */
[C---:B--2---:R-:W-:Y:S08]  /*154a0*/  HMMA.16816.F32 R28, R144.reuse, R4, R28 ;  /* 0x00000004901c723c */ /* 0x044ff0000000181c */
[----:B------:R-:W-:Y:S01]  /*154b0*/  HMMA.16816.F32 R140, R144, R6, R140 ;  /* 0x00000006908c723c */ /* 0x000fe2000000188c */
[----:B------:R-:W2:Y:S07]  /*154c0*/  LDSM.16.M88.4 R4, [R189] ;  /* 0x00000000bd04783b */ /* 0x000eae0000000200 */
[C---:B------:R-:W-:Y:S08]  /*154d0*/  HMMA.16816.F32 R152, R164.reuse, R168, R152 ;  /* 0x000000a8a498723c */ /* 0x040ff00000001898 */
[----:B------:R-:W-:Y:S01]  /*154e0*/  HMMA.16816.F32 R172, R164, R170, R172 ;  /* 0x000000aaa4ac723c */ /* 0x000fe200000018ac */
[----:B------:R-:W-:Y:S04]  /*154f0*/  LDSM.16.M88.4 R168, [R201+0x2000] ;  /* 0x00200000c9a8783b */ /* 0x000fe80000000200 */
[----:B------:R-:W-:Y:S03]  /*15500*/  LDSM.16.M88.4 R164, [R192+0x3000] ;  /* 0x00300000c0a4783b */ /* 0x000fe60000000200 */
[C---:B-1----:R-:W-:Y:S08]  /*15510*/  HMMA.16816.F32 R16, R8.reuse, R20, R16 ;  /* 0x000000140810723c */ /* 0x042ff00000001810 */
[----:B------:R-:W-:Y:S01]  /*15520*/  HMMA.16816.F32 R12, R8, R22, R12 ;  /* 0x00000016080c723c */ /* 0x000fe2000000180c */
[----:B------:R-:W-:Y:S07]  /*15530*/  LDSM.16.M88.4 R20, [R192+0x2000] ;  /* 0x00200000c014783b */ /* 0x000fee0000000200 */
[C---:B------:R-:W-:Y:S08]  /*15540*/  HMMA.16816.F32 R160, R144.reuse, R136, R160 ;  /* 0x0000008890a0723c */ /* 0x040ff000000018a0 */
[C---:B------:R-:W-:Y:S01]  /*15550*/  HMMA.16816.F32 R156, R144.reuse, R138, R156 ;  /* 0x0000008a909c723c */ /* 0x040fe2000000189c */
[----:B------:R-:W1:Y:S07]  /*15560*/  LDSM.16.M88.4 R136, [R188] ;  /* 0x00000000bc88783b */ /* 0x000e6e0000000200 */
[C---:B---3--:R-:W-:Y:S08]  /*15570*/  HMMA.16816.F32 R152, R144.reuse, R148, R152 ;  /* 0x000000949098723c */ /* 0x048ff00000001898 */
[----:B------:R-:W-:Y:S01]  /*15580*/  HMMA.16816.F32 R172, R144, R150, R172 ;  /* 0x0000009690ac723c */ /* 0x000fe200000018ac */
[----:B------:R-:W-:Y:S04]  /*15590*/  LDSM.16.M88.4 R148, [R206+0x4000] ;  /* 0x00400000ce94783b */ /* 0x000fe80000000200 */
[----:B------:R-:W-:Y:S03]  /*155a0*/  LDSM.16.M88.4 R144, [R187] ;  /* 0x00000000bb90783b */ /* 0x000fe60000000200 */
[C---:B----4-:R-:W-:Y:S08]  /*155b0*/  HMMA.16816.F32 R28, R8.reuse, R24, R28 ;  /* 0x00000018081c723c */ /* 0x050ff0000000181c */
[----:B------:R-:W-:Y:S01]  /*155c0*/  HMMA.16816.F32 R140, R8, R26, R140 ;  /* 0x0000001a088c723c */ /* 0x000fe2000000188c */
[----:B------:R-:W3:Y:S07]  /*155d0*/  LDSM.16.M88.4 R24, [R199+0x8800] ;  /* 0x00880000c718783b */ /* 0x000eee0000000200 */
[C---:B------:R-:W-:Y:S08]  /*155e0*/  HMMA.16816.F32 R16, R176.reuse, R32, R16 ;  /* 0x00000020b010723c */ /* 0x040ff00000001810 */
[----:B------:R-:W-:Y:S01]  /*155f0*/  HMMA.16816.F32 R12, R176, R34, R12 ;  /* 0x00000022b00c723c */ /* 0x000fe2000000180c */
[----:B------:R-:W-:Y:S07]  /*15600*/  LDSM.16.M88.4 R32, [R186] ;  /* 0x00000000ba20783b */ /* 0x000fee0000000200 */
[C---:B--2---:R-:W-:Y:S08]  /*15610*/  HMMA.16816.F32 R160, R8.reuse, R4, R160 ;  /* 0x0000000408a0723c */ /* 0x044ff000000018a0 */
[C---:B------:R-:W-:Y:S01]  /*15620*/  HMMA.16816.F32 R156, R8.reuse, R6, R156 ;  /* 0x00000006089c723c */ /* 0x040fe2000000189c */
[----:B------:R-:W2:Y:S07]  /*15630*/  LDSM.16.M88.4 R4, [R205+0xa000] ;  /* 0x00a00000cd04783b */ /* 0x000eae0000000200 */
[C---:B-1----:R-:W-:Y:S08]  /*15640*/  HMMA.16816.F32 R152, R8.reuse, R136, R152 ;  /* 0x000000880898723c */ /* 0x042ff00000001898 */
[----:B------:R-:W-:Y:S01]  /*15650*/  HMMA.16816.F32 R172, R8, R138, R172 ;  /* 0x0000008a08ac723c */ /* 0x000fe200000018ac */
[----:B------:R-:W1:Y:S04]  /*15660*/  LDSM.16.M88.4 R8, [R199+0x9000] ;  /* 0x00900000c708783b */ /* 0x000e680000000200 */
[----:B------:R-:W4:Y:S03]  /*15670*/  LDSM.16.M88.4 R136, [R204+0x4000] ;  /* 0x00400000cc88783b */ /* 0x000f260000000200 */
[C---:B------:R-:W-:Y:S08]  /*15680*/  HMMA.16816.F32 R16, R168.reuse, R20, R16 ;  /* 0x00000014a810723c */ /* 0x040ff00000001810 */
[----:B------:R-:W-:Y:S01]  /*15690*/  HMMA.16816.F32 R12, R168, R22, R12 ;  /* 0x00000016a80c723c */ /* 0x000fe2000000180c */
[----:B------:R-:W-:Y:S07]  /*156a0*/  LDSM.16.M88.4 R20, [R199+0xa000] ;  /* 0x00a00000c714783b */ /* 0x000fee0000000200 */
[C---:B---3--:R-:W-:Y:S08]  /*156b0*/  HMMA.16816.F32 R28, R176.reuse, R24, R28 ;  /* 0x00000018b01c723c */ /* 0x048ff0000000181c */
[----:B------:R-:W-:Y:S01]  /*156c0*/  HMMA.16816.F32 R140, R176, R26, R140 ;  /* 0x0000001ab08c723c */ /* 0x000fe2000000188c */
[----:B------:R-:W3:Y:S07]  /*156d0*/  LDSM.16.M88.4 R24, [R202+0x4000] ;  /* 0x00400000ca18783b */ /* 0x000eee0000000200 */
[C---:B--2---:R-:W-:Y:S08]  /*156e0*/  HMMA.16816.F32 R16, R148.reuse, R4, R16 ;  /* 0x000000049410723c */ /* 0x044ff00000001810 */
[----:B------:R-:W-:Y:S01]  /*156f0*/  HMMA.16816.F32 R12, R148, R6, R12 ;  /* 0x00000006940c723c */ /* 0x000fe2000000180c */
[----:B------:R-:W-:Y:S07]  /*15700*/  LDSM.16.M88.4 R4, [R192+0x4000] ;  /* 0x00400000c004783b */ /* 0x000fee0000000200 */
[----:B-1----:R-:W-:Y:S08]  /*15710*/  HMMA.16816.F32 R160, R176, R8, R160 ;  /* 0x00000008b0a0723c */ /* 0x002ff000000018a0 */
[----:B------:R-:W-:Y:S08]  /*15720*/  HMMA.16816.F32 R28, R168, R228, R28 ;  /* 0x000000e4a81c723c */ /* 0x000ff0000000181c */
[----:B------:R-:W-:Y:S01]  /*15730*/  HMMA.16816.F32 R156, R176, R10, R156 ;  /* 0x0000000ab09c723c */ /* 0x000fe2000000189c */
[----:B------:R-:W-:Y:S07]  /*15740*/  LDSM.16.M88.4 R8, [R201+0x4000] ;  /* 0x00400000c908783b */ /* 0x000fee0000000200 */
[----:B------:R-:W-:Y:S08]  /*15750*/  HMMA.16816.F32 R140, R168, R230, R140 ;  /* 0x000000e6a88c723c */ /* 0x000ff0000000188c */
[C---:B----4-:R-:W-:Y:S08]  /*15760*/  HMMA.16816.F32 R16, R136.reuse, R144, R16 ;  /* 0x000000908810723c */ /* 0x050ff00000001810 */
[----:B------:R-:W-:Y:S01]  /*15770*/  HMMA.16816.F32 R12, R136, R146, R12 ;  /* 0x00000092880c723c */ /* 0x000fe2000000180c */
[----:B------:R-:W1:Y:S07]  /*15780*/  LDSM.16.M88.4 R144, [R205+0xb000] ;  /* 0x00b00000cd90783b */ /* 0x000e6e0000000200 */
[----:B------:R-:W-:Y:S08]  /*15790*/  HMMA.16816.F32 R28, R148, R180, R28 ;  /* 0x000000b4941c723c */ /* 0x000ff0000000181c */
[----:B------:R-:W-:Y:S08]  /*157a0*/  HMMA.16816.F32 R160, R168, R164, R160 ;  /* 0x000000a4a8a0723c */ /* 0x000ff000000018a0 */
[----:B------:R-:W-:Y:S01]  /*157b0*/  HMMA.16816.F32 R140, R148, R182, R140 ;  /* 0x000000b6948c723c */ /* 0x000fe2000000188c */
[----:B------:R-:W2:Y:S07]  /*157c0*/  LDSM.16.M88.4 R180, [R192+0x3800] ;  /* 0x00380000c0b4783b */ /* 0x000eae0000000200 */
[----:B------:R-:W-:Y:S01]  /*157d0*/  HMMA.16816.F32 R164, R168, R166, R156 ;  /* 0x000000a6a8a4723c */ /* 0x000fe2000000189c */
[----:B------:R-:W-:Y:S07]  /*157e0*/  LDSM.16.M88.4 R156, [R192+0x4800] ;  /* 0x00480000c09c783b */ /* 0x000fee0000000200 */
[C---:B------:R-:W-:Y:S08]  /*157f0*/  HMMA.16816.F32 R152, R176.reuse, R224, R152 ;  /* 0x000000e0b098723c */ /* 0x040ff00000001898 */
[----:B------:R-:W-:Y:S01]  /*15800*/  HMMA.16816.F32 R176, R176, R226, R172 ;  /* 0x000000e2b0b0723c */ /* 0x000fe200000018ac */
[----:B------:R-:W4:Y:S07]  /*15810*/  LDSM.16.M88.4 R172, [R199+0xa800] ;  /* 0x00a80000c7ac783b */ /* 0x000f2e0000000200 */
[C---:B---3--:R-:W-:Y:S08]  /*15820*/  HMMA.16816.F32 R16, R24.reuse, R20, R16 ;  /* 0x000000141810723c */ /* 0x048ff00000001810 */
[----:B------:R-:W-:Y:S01]  /*15830*/  HMMA.16816.F32 R12, R24, R22, R12 ;  /* 0x00000016180c723c */ /* 0x000fe2000000180c */
[----:B------:R-:W3:Y:S07]  /*15840*/  LDSM.16.M88.4 R20, [R185] ;  /* 0x00000000b914783b */ /* 0x000eee0000000200 */
[----:B------:R-:W-:Y:S08]  /*15850*/  HMMA.16816.F32 R28, R136, R32, R28 ;  /* 0x00000020881c723c */ /* 0x000ff0000000181c */
[----:B-1----:R-:W-:Y:S08]  /*15860*/  HMMA.16816.F32 R160, R148, R144, R160 ;  /* 0x0000009094a0723c */ /* 0x002ff000000018a0 */
[----:B------:R-:W-:Y:S01]  /*15870*/  HMMA.16816.F32 R140, R136, R34, R140 ;  /* 0x00000022888c723c */ /* 0x000fe2000000188c */
[----:B------:R-:W1:Y:S07]  /*15880*/  LDSM.16.M88.4 R32, [R205+0xb800] ;  /* 0x00b80000cd20783b */ /* 0x000e6e0000000200 */
[----:B------:R-:W-:Y:S08]  /*15890*/  HMMA.16816.F32 R164, R148, R146, R164 ;  /* 0x0000009294a4723c */ /* 0x000ff000000018a4 */
[----:B--2---:R-:W-:Y:S08]  /*158a0*/  HMMA.16816.F32 R152, R168, R180, R152 ;  /* 0x000000b4a898723c */ /* 0x004ff00000001898 */
[----:B------:R-:W-:Y:S08]  /*158b0*/  HMMA.16816.F32 R12, R8, R6, R12 ;  /* 0x00000006080c723c */ /* 0x000ff0000000180c */
[----:B------:R-:W-:Y:S08]  /*158c0*/  HMMA.16816.F32 R176, R168, R182, R176 ;  /* 0x000000b6a8b0723c */ /* 0x000ff000000018b0 */
[----:B----4-:R-:W-:Y:S08]  /*158d0*/  HMMA.16816.F32 R28, R24, R172, R28 ;  /* 0x000000ac181c723c */ /* 0x010ff0000000181c */
[----:B---3--:R-:W-:Y:S01]  /*158e0*/  HMMA.16816.F32 R160, R136, R20, R160 ;  /* 0x0000001488a0723c */ /* 0x008fe200000018a0 */
[----:B------:R-:W-:-:S02]  /*158f0*/  FMUL.FTZ R12, R12, c[0x0][0x2ec] ;  /* 0x0000bb000c0c7a20 */ /* 0x000fc40000410000 */
[----:B------:R-:W-:Y:S02]  /*15900*/  FMUL.FTZ R13, R13, c[0x0][0x2ec] ;  /* 0x0000bb000d0d7a20 */ /* 0x000fe40000410000 */
[----:B------:R-:W-:Y:S01]  /*15910*/  FMUL.FTZ R14, R14, c[0x0][0x2ec] ;  /* 0x0000bb000e0e7a20 */ /* 0x000fe20000410000 */
[----:B------:R-:W-:Y:S02]  /*15920*/  MUFU.TANH R146, R12 ;  /* 0x0000000c00927308 */ /* 0x000fe40000002400 */
[----:B------:R-:W-:Y:S01]  /*15930*/  HMMA.16816.F32 R164, R136, R22, R164 ;  /* 0x0000001688a4723c */ /* 0x000fe200000018a4 */
[----:B------:R-:W2:Y:S05]  /*15940*/  LDSM.16.M88.4 R20, [R184] ;  /* 0x00000000b814783b */ /* 0x000eaa0000000200 */
[----:B------:R-:W-:Y:S02]  /*15950*/  MUFU.TANH R147, R13 ;  /* 0x0000000d00937308 */ /* 0x000fe40000002400 */
[----:B------:R-:W-:Y:S01]  /*15960*/  HMMA.16816.F32 R16, R8, R4, R16 ;  /* 0x000000040810723c */ /* 0x000fe20000001810 */
[----:B------:R-:W3:Y:S07]  /*15970*/  LDSM.16.M88.4 R4, [R199+0xb000] ;  /* 0x00b00000c704783b */ /* 0x000eee0000000200 */
[C---:B-1----:R-:W-:Y:S01]  /*15980*/  HMMA.16816.F32 R152, R148.reuse, R32, R152 ;  /* 0x000000209498723c */ /* 0x042fe20000001898 */
[----:B------:R-:W1:Y:S07]  /*15990*/  S2R R32, SR_TID.X ;  /* 0x0000000000207919 */ /* 0x000e6e0000002100 */
[----:B------:R-:W-:Y:S08]  /*159a0*/  HMMA.16816.F32 R176, R148, R34, R176 ;  /* 0x0000002294b0723c */ /* 0x000ff000000018b0 */
[----:B------:R-:W-:Y:S01]  /*159b0*/  HMMA.16816.F32 R28, R8, R156, R28 ;  /* 0x0000009c081c723c */ /* 0x000fe2000000181c */
[----:B------:R4:W-:Y:S01]  /*159c0*/  MUFU.TANH R156, R14 ;  /* 0x0000000e009c7308 */ /* 0x0009e20000002400 */
[----:B------:R-:W-:-:S02]  /*159d0*/  FMUL.FTZ R17, R17, c[0x0][0x2ec] ;  /* 0x0000bb0011117a20 */ /* 0x000fc40000410000 */
[----:B------:R-:W-:Y:S02]  /*159e0*/  FMUL.FTZ R0, R16, c[0x0][0x2ec] ;  /* 0x0000bb0010007a20 */ /* 0x000fe40000410000 */
[----:B------:R-:W-:Y:S02]  /*159f0*/  FMUL.FTZ R133, R18, c[0x0][0x2ec] ;  /* 0x0000bb0012857a20 */ /* 0x000fe40000410000 */
[----:B------:R-:W-:Y:S01]  /*15a00*/  FMUL.FTZ R157, R15, c[0x0][0x2ec] ;  /* 0x0000bb000f9d7a20 */ /* 0x000fe20000410000 */
[----:B------:R5:W1:Y:S01]  /*15a10*/  MUFU.TANH R144, R17 ;  /* 0x0000001100907308 */ /* 0x000a620000002400 */
[----:B------:R-:W-:Y:S01]  /*15a20*/  FMUL.FTZ R145, R19, c[0x0][0x2ec] ;  /* 0x0000bb0013917a20 */ /* 0x000fe20000410000 */
[----:B--2---:R-:W-:Y:S01]  /*15a30*/  HMMA.16816.F32 R152, R136, R20, R152 ;  /* 0x000000148898723c */ /* 0x004fe20000001898 */
[----:B----4-:R-:W2:Y:S05]  /*15a40*/  LDSM.16.M88.4 R12, [R199+0xb800] ;  /* 0x00b80000c70c783b */ /* 0x010eaa0000000200 */
[----:B------:R-:W4:Y:S02]  /*15a50*/  MUFU.TANH R145, R145 ;  /* 0x0000009100917308 */ /* 0x000f240000002400 */
[----:B------:R-:W-:Y:S05]  /*15a60*/  HMMA.16816.F32 R140, R24, R174, R140 ;  /* 0x000000ae188c723c */ /* 0x000fea000000188c */
[----:B------:R-:W-:Y:S01]  /*15a70*/  FMUL.FTZ R28, R28, c[0x0][0x2ec] ;  /* 0x0000bb001c1c7a20 */ /* 0x000fe20000410000 */
[----:B-----5:R-:W5:Y:S01]  /*15a80*/  LDSM.16.M88.4 R16, [R192+0x5000] ;  /* 0x00500000c010783b */ /* 0x020f620000000200 */
[----:B------:R-:W-:Y:S01]  /*15a90*/  FMUL.FTZ R30, R30, c[0x0][0x2ec] ;  /* 0x0000bb001e1e7a20 */ /* 0x000fe20000410000 */
[----:B------:R-:W-:Y:S01]  /*15aa0*/  HMMA.16816.F32 R176, R136, R22, R176 ;  /* 0x0000001688b0723c */ /* 0x000fe200000018b0 */
[----:B------:R-:W-:Y:S01]  /*15ab0*/  FMUL.FTZ R31, R31, c[0x0][0x2ec] ;  /* 0x0000bb001f1f7a20 */ /* 0x000fe20000410000 */
[----:B------:R-:W1:Y:S01]  /*15ac0*/  MUFU.TANH R157, R157 ;  /* 0x0000009d009d7308 */ /* 0x000e620000002400 */
[----:B------:R-:W-:-:S05]  /*15ad0*/  FMUL.FTZ R29, R29, c[0x0][0x2ec] ;  /* 0x0000bb001d1d7a20 */ /* 0x000fca0000410000 */
[C---:B---3--:R-:W-:Y:S02]  /*15ae0*/  HMMA.16816.F32 R160, R24.reuse, R4, R160 ;  /* 0x0000000418a0723c */ /* 0x048fe400000018a0 */
[----:B------:R-:W3:Y:S06]  /*15af0*/  MUFU.TANH R28, R28 ;  /* 0x0000001c001c7308 */ /* 0x000eec0000002400 */
[----:B------:R-:W-:Y:S01]  /*15b00*/  HMMA.16816.F32 R164, R24, R6, R164 ;  /* 0x0000000618a4723c */ /* 0x000fe200000018a4 */
[----:B------:R-:W1:Y:S01]  /*15b10*/  LDSM.16.M88.4 R4, [R192+0x5800] ;  /* 0x00580000c004783b */ /* 0x000e620000000200 */
[----:B------:R-:W1:Y:S01]  /*15b20*/  MUFU.TANH R30, R30 ;  /* 0x0000001e001e7308 */ /* 0x000e620000002400 */
[----:B------:R-:W-:-:S05]  /*15b30*/  DEPBAR.LE SB0, 0x0 ;  /* 0x000080000000791a */ /* 0x000fca0000000000 */
[----:B------:R-:W-:Y:S02]  /*15b40*/  HMMA.16816.F32 R140, R8, R158, R140 ;  /* 0x0000009e088c723c */ /* 0x000fe4000000188c */
[----:B------:R-:W1:Y:S06]  /*15b50*/  MUFU.TANH R31, R31 ;  /* 0x0000001f001f7308 */ /* 0x000e6c0000002400 */
[C---:B--2---:R-:W-:Y:S02]  /*15b60*/  HMMA.16816.F32 R152, R24.reuse, R12, R152 ;  /* 0x0000000c1898723c */ /* 0x044fe40000001898 */
[----:B------:R-:W-:Y:S06]  /*15b70*/  MUFU.TANH R29, R29 ;  /* 0x0000001d001d7308 */ /* 0x000fec0000002400 */
[----:B------:R-:W-:Y:S02]  /*15b80*/  HMMA.16816.F32 R176, R24, R14, R176 ;  /* 0x0000000e18b0723c */ /* 0x000fe400000018b0 */
[----:B------:R-:W-:Y:S06]  /*15b90*/  MUFU.TANH R0, R0 ;  /* 0x0000000000007308 */ /* 0x000fec0000002400 */
[----:B-----5:R-:W-:Y:S01]  /*15ba0*/  HMMA.16816.F32 R160, R8, R16, R160 ;  /* 0x0000001008a0723c */ /* 0x020fe200000018a0 */
[----:B------:R-:W-:Y:S01]  /*15bb0*/  FMUL.FTZ R20, R141, c[0x0][0x2ec] ;  /* 0x0000bb008d147a20 */ /* 0x000fe20000410000 */
[----:B------:R-:W-:Y:S01]  /*15bc0*/  MUFU.TANH R133, R133 ;  /* 0x0000008500857308 */ /* 0x000fe20000002400 */
[----:B------:R-:W-:-:S04]  /*15bd0*/  FMUL.FTZ R21, R143, c[0x0][0x2ec] ;  /* 0x0000bb008f157a20 */ /* 0x000fc80000410000 */
[----:B------:R-:W-:Y:S01]  /*15be0*/  FMUL.FTZ R16, R140, c[0x0][0x2ec] ;  /* 0x0000bb008c107a20 */ /* 0x000fe20000410000 */
[C---:B------:R-:W-:Y:S01]  /*15bf0*/  HMMA.16816.F32 R164, R8.reuse, R18, R164 ;  /* 0x0000001208a4723c */ /* 0x040fe200000018a4 */
[----:B------:R-:W-:Y:S01]  /*15c00*/  FMUL.FTZ R17, R142, c[0x0][0x2ec] ;  /* 0x0000bb008e117a20 */ /* 0x000fe20000410000 */
[----:B------:R-:W-:Y:S05]  /*15c10*/  MUFU.TANH R20, R20 ;  /* 0x0000001400147308 */ /* 0x000fea0000002400 */
[----:B-1----:R-:W-:Y:S01]  /*15c20*/  IMAD.SHL.U32 R19, R32, 0x2, RZ ;  /* 0x0000000220137824 */ /* 0x002fe200078e00ff */
[----:B------:R-:W-:Y:S02]  /*15c30*/  HMMA.16816.F32 R152, R8, R4, R152 ;  /* 0x000000040898723c */ /* 0x000fe40000001898 */
[----:B------:R-:W1:Y:S02]  /*15c40*/  MUFU.TANH R16, R16 ;  /* 0x0000001000107308 */ /* 0x000e640000002400 */
[----:B------:R-:W-:-:S04]  /*15c50*/  LOP3.LUT R19, R19, 0x6, RZ, 0xc0, !PT ;  /* 0x0000000613137812 */ /* 0x000fc800078ec0ff */
[----:B------:R-:W-:Y:S01]  /*15c60*/  HMMA.16816.F32 R176, R8, R6, R176 ;  /* 0x0000000608b0723c */ /* 0x000fe200000018b0 */
[----:B------:R-:W-:Y:S01]  /*15c70*/  IMAD R12, R214, 0x40, R19 ;  /* 0x00000040d60c7824 */ /* 0x000fe200078e0213 */
[----:B------:R-:W-:Y:S01]  /*15c80*/  MUFU.TANH R17, R17 ;  /* 0x0000001100117308 */ /* 0x000fe20000002400 */
[----:B------:R-:W-:Y:S02]  /*15c90*/  FMUL.FTZ R160, R160, c[0x0][0x2ec] ;  /* 0x0000bb00a0a07a20 */ /* 0x000fe40000410000 */
[----:B------:R-:W-:Y:S01]  /*15ca0*/  FMUL.FTZ R161, R161, c[0x0][0x2ec] ;  /* 0x0000bb00a1a17a20 */ /* 0x000fe20000410000 */
[----:B------:R-:W-:Y:S01]  /*15cb0*/  IADD3 R19, R12, 0x1, RZ ;  /* 0x000000010c137810 */ /* 0x000fe20007ffe0ff */
[----:B------:R-:W-:Y:S01]  /*15cc0*/  FMUL.FTZ R162, R162, c[0x0][0x2ec] ;  /* 0x0000bb00a2a27a20 */ /* 0x000fe20000410000 */
[----:B------:R-:W-:Y:S01]  /*15cd0*/  IADD3 R4, R12, 0x8, RZ ;  /* 0x000000080c047810 */ /* 0x000fe20007ffe0ff */
[----:B------:R-:W-:Y:S01]  /*15ce0*/  FMUL.FTZ R18, R164, c[0x0][0x2ec] ;  /* 0x0000bb00a4127a20 */ /* 0x000fe20000410000 */
[-C--:B------:R-:W-:Y:S01]  /*15cf0*/  ISETP.GE.AND P5, PT, R19, R2.reuse, PT ;  /* 0x000000021300720c */ /* 0x080fe20003fa6270 */
[----:B------:R-:W-:Y:S01]  /*15d00*/  FMUL.FTZ R164, R165, c[0x0][0x2ec] ;  /* 0x0000bb00a5a47a20 */ /* 0x000fe20000410000 */
[----:B------:R-:W-:Y:S01]  /*15d10*/  IADD3 R5, R12, 0x9, RZ ;  /* 0x000000090c057810 */ /* 0x000fe20007ffe0ff */
[----:B------:R-:W-:Y:S01]  /*15d20*/  FMUL.FTZ R13, R163, c[0x0][0x2ec] ;  /* 0x0000bb00a30d7a20 */ /* 0x000fe20000410000 */
[-C--:B------:R-:W-:Y:S01]  /*15d30*/  ISETP.GE.AND P6, PT, R19, R135.reuse, PT ;  /* 0x000000871300720c */ /* 0x080fe20003fc6270 */
[----:B------:R-:W-:Y:S01]  /*15d40*/  FMUL.FTZ R165, R166, c[0x0][0x2ec] ;  /* 0x0000bb00a6a57a20 */ /* 0x000fe20000410000 */
[CC--:B------:R-:W-:Y:S01]  /*15d50*/  ISETP.GE.AND P4, PT, R4.reuse, R2.reuse, PT ;  /* 0x000000020400720c */ /* 0x0c0fe20003f86270 */
[----:B------:R-:W2:Y:S01]  /*15d60*/  MUFU.TANH R21, R21 ;  /* 0x0000001500157308 */ /* 0x000ea20000002400 */
[-C--:B------:R-:W-:Y:S01]  /*15d70*/  ISETP.GE.AND P1, PT, R4, R135.reuse, PT ;  /* 0x000000870400720c */ /* 0x080fe20003f26270 */
[----:B------:R-:W-:Y:S01]  /*15d80*/  FMUL.FTZ R163, R167, c[0x0][0x2ec] ;  /* 0x0000bb00a7a37a20 */ /* 0x000fe20000410000 */
[----:B------:R-:W-:Y:S01]  /*15d90*/  FSEL R4, R144, -INF , !P5 ;  /* 0xff80000090047808 */ /* 0x000fe20006800000 */
[----:B------:R-:W-:Y:S01]  /*15da0*/  FMUL.FTZ R151, R154, c[0x0][0x2ec] ;  /* 0x0000bb009a977a20 */ /* 0x000fe20000410000 */
[----:B------:R-:W-:Y:S01]  /*15db0*/  IADD3 R15, R12, 0x10, RZ ;  /* 0x000000100c0f7810 */ /* 0x000fe20007ffe0ff */
[----:B------:R-:W-:Y:S01]  /*15dc0*/  FMUL.FTZ R23, R152, c[0x0][0x2ec] ;  /* 0x0000bb0098177a20 */ /* 0x000fe20000410000 */
[CC--:B------:R-:W-:Y:S01]  /*15dd0*/  ISETP.GE.AND P2, PT, R5.reuse, R2.reuse, PT ;  /* 0x000000020500720c */ /* 0x0c0fe20003f46270 */
[----:B------:R-:W5:Y:S01]  /*15de0*/  MUFU.TANH R168, R160 ;  /* 0x000000a000a87308 */ /* 0x000f620000002400 */
[-C--:B------:R-:W-:Y:S01]  /*15df0*/  ISETP.GE.AND P5, PT, R5, R135.reuse, PT ;  /* 0x000000870500720c */ /* 0x080fe20003fa6270 */
[----:B------:R-:W-:Y:S01]  /*15e00*/  FMUL.FTZ R152, R153, c[0x0][0x2ec] ;  /* 0x0000bb0099987a20 */ /* 0x000fe20000410000 */
[C---:B------:R-:W-:Y:S01]  /*15e10*/  IADD3 R19, R12.reuse, 0x11, RZ ;  /* 0x000000110c137810 */ /* 0x040fe20007ffe0ff */
[----:B------:R-:W-:Y:S01]  /*15e20*/  FMUL.FTZ R137, R155, c[0x0][0x2ec] ;  /* 0x0000bb009b897a20 */ /* 0x000fe20000410000 */
[----:B------:R-:W-:Y:S01]  /*15e30*/  IADD3 R22, R12, 0x18, RZ ;  /* 0x000000180c167810 */ /* 0x000fe20007ffe0ff */
[----:B------:R-:W-:Y:S01]  /*15e40*/  FMUL.FTZ R138, R176, c[0x0][0x2ec] ;  /* 0x0000bb00b08a7a20 */ /* 0x000fe20000410000 */
[----:B----4-:R-:W-:Y:S01]  /*15e50*/  FSEL R5, R145, -INF , !P6 ;  /* 0xff80000091057808 */ /* 0x010fe20007000000 */
[----:B------:R-:W-:Y:S01]  /*15e60*/  MUFU.TANH R170, R161 ;  /* 0x000000a100aa7308 */ /* 0x000fe20000002400 */
[----:B------:R-:W-:Y:S01]  /*15e70*/  ISETP.GE.AND P6, PT, R15, R2, PT ;  /* 0x000000020f00720c */ /* 0x000fe20003fc6270 */
[----:B------:R-:W-:Y:S01]  /*15e80*/  FMUL.FTZ R136, R177, c[0x0][0x2ec] ;  /* 0x0000bb00b1887a20 */ /* 0x000fe20000410000 */
[----:B------:R-:W-:Y:S01]  /*15e90*/  FSEL R14, R146, -INF , !P4 ;  /* 0xff800000920e7808 */ /* 0x000fe20006000000 */
[----:B------:R-:W-:Y:S01]  /*15ea0*/  FMUL.FTZ R139, R178, c[0x0][0x2ec] ;  /* 0x0000bb00b28b7a20 */ /* 0x000fe20000410000 */
[----:B------:R-:W-:Y:S01]  /*15eb0*/  FSEL R32, R147, -INF , !P2 ;  /* 0xff80000093207808 */ /* 0x000fe20005000000 */
[----:B------:R-:W-:Y:S01]  /*15ec0*/  FMUL.FTZ R149, R179, c[0x0][0x2ec] ;  /* 0x0000bb00b3957a20 */ /* 0x000fe20000410000 */
[----:B------:R-:W-:Y:S01]  /*15ed0*/  FSEL R157, R157, -INF , !P5 ;  /* 0xff8000009d9d7808 */ /* 0x000fe20006800000 */
[----:B------:R-:W4:Y:S01]  /*15ee0*/  MUFU.TANH R169, R162 ;  /* 0x000000a200a97308 */ /* 0x000f220000002400 */
[----:B------:R-:W-:-:S02]  /*15ef0*/  ISETP.GE.AND P4, PT, R15, R135, PT ;  /* 0x000000870f00720c */ /* 0x000fc40003f86270 */
[-C--:B------:R-:W-:Y:S02]  /*15f00*/  ISETP.GE.AND P2, PT, R19, R135.reuse, PT ;  /* 0x000000871300720c */ /* 0x080fe40003f46270 */
[----:B------:R-:W-:Y:S02]  /*15f10*/  ISETP.GE.AND P5, PT, R22, R2, PT ;  /* 0x000000021600720c */ /* 0x000fe40003fa6270 */
[C---:B------:R-:W-:Y:S01]  /*15f20*/  IADD3 R7, R12.reuse, 0x19, RZ ;  /* 0x000000190c077810 */ /* 0x040fe20007ffe0ff */
[----:B------:R-:W2:Y:S01]  /*15f30*/  MUFU.TANH R13, R13 ;  /* 0x0000000d000d7308 */ /* 0x000ea20000002400 */
[----:B------:R-:W-:Y:S02]  /*15f40*/  IADD3 R6, R12, 0x20, RZ ;  /* 0x000000200c067810 */ /* 0x000fe40007ffe0ff */
[----:B---3--:R-:W-:Y:S02]  /*15f50*/  FSEL R24, R28, -INF , !P6 ;  /* 0xff8000001c187808 */ /* 0x008fe40007000000 */
[----:B------:R-:W-:-:S02]  /*15f60*/  ISETP.GE.AND P6, PT, R22, R135, PT ;  /* 0x000000871600720c */ /* 0x000fc40003fc6270 */
[----:B------:R-:W-:Y:S01]  /*15f70*/  FSEL R15, R156, -INF , !P1 ;  /* 0xff8000009c0f7808 */ /* 0x000fe20004800000 */
[----:B------:R-:W3:Y:S01]  /*15f80*/  MUFU.TANH R18, R18 ;  /* 0x0000001200127308 */ /* 0x000ee20000002400 */
[----:B------:R-:W-:Y:S02]  /*15f90*/  FSEL R27, R30, -INF , !P4 ;  /* 0xff8000001e1b7808 */ /* 0x000fe40006000000 */
[----:B------:R-:W-:Y:S02]  /*15fa0*/  FSEL R25, R31, -INF , !P2 ;  /* 0xff8000001f197808 */ /* 0x000fe40005000000 */
[----:B-1----:R-:W-:Y:S02]  /*15fb0*/  FSEL R22, R16, -INF , !P5 ;  /* 0xff80000010167808 */ /* 0x002fe40006800000 */
[-C--:B------:R-:W-:Y:S01]  /*15fc0*/  ISETP.GE.AND P1, PT, R19, R2.reuse, PT ;  /* 0x000000021300720c */ /* 0x080fe20003f26270 */
[----:B------:R-:W-:Y:S01]  /*15fd0*/  MUFU.TANH R164, R164 ;  /* 0x000000a400a47308 */ /* 0x000fe20000002400 */
[----:B------:R-:W-:-:S02]  /*15fe0*/  ISETP.GE.AND P4, PT, R7, R2, PT ;  /* 0x000000020700720c */ /* 0x000fc40003f86270 */
[C---:B------:R-:W-:Y:S02]  /*15ff0*/  ISETP.GE.AND P2, PT, R6.reuse, R2, PT ;  /* 0x000000020600720c */ /* 0x040fe40003f46270 */
[-C--:B------:R-:W-:Y:S02]  /*16000*/  ISETP.GE.AND P5, PT, R6, R135.reuse, PT ;  /* 0x000000870600720c */ /* 0x080fe40003fa6270 */
[----:B------:R-:W-:Y:S01]  /*16010*/  IADD3 R6, R12, 0x21, RZ ;  /* 0x000000210c067810 */ /* 0x000fe20007ffe0ff */
[----:B------:R-:W1:Y:S01]  /*16020*/  MUFU.TANH R165, R165 ;  /* 0x000000a500a57308 */ /* 0x000e620000002400 */
[----:B------:R-:W-:Y:S02]  /*16030*/  FSEL R26, R29, -INF , !P1 ;  /* 0xff8000001d1a7808 */ /* 0x000fe40004800000 */
[----:B------:R-:W-:Y:S02]  /*16040*/  FSEL R20, R20, -INF , !P4 ;  /* 0xff80000014147808 */ /* 0x000fe40006000000 */
[----:B------:R-:W-:-:S02]  /*16050*/  ISETP.GE.AND P1, PT, R7, R135, PT ;  /* 0x000000870700720c */ /* 0x000fc40003f26270 */
[----:B------:R-:W-:Y:S01]  /*16060*/  ISETP.GE.AND P4, PT, R6, R135, PT ;  /* 0x000000870600720c */ /* 0x000fe20003f86270 */
[----:B------:R-:W1:Y:S01]  /*16070*/  MUFU.TANH R163, R163 ;  /* 0x000000a300a37308 */ /* 0x000e620000002400 */
[----:B------:R-:W-:Y:S02]  /*16080*/  IADD3 R7, R12, 0x28, RZ ;  /* 0x000000280c077810 */ /* 0x000fe40007ffe0ff */
[----:B--2---:R-:W-:Y:S02]  /*16090*/  FSEL R21, R21, -INF , !P1 ;  /* 0xff80000015157808 */ /* 0x004fe40004800000 */
[----:B-----5:R-:W-:Y:S02]  /*160a0*/  FSEL R168, R168, -INF , !P2 ;  /* 0xff800000a8a87808 */ /* 0x020fe40005000000 */
[----:B----4-:R-:W-:Y:S01]  /*160b0*/  FSEL R169, R169, -INF , !P5 ;  /* 0xff800000a9a97808 */ /* 0x010fe20006800000 */
[----:B------:R2:W4:Y:S01]  /*160c0*/  MUFU.TANH R19, R23 ;  /* 0x0000001700137308 */ /* 0x0005220000002400 */
[----:B------:R-:W-:-:S02]  /*160d0*/  ISETP.GE.AND P1, PT, R7, R2, PT ;  /* 0x000000020700720c */ /* 0x000fc40003f26270 */
[----:B------:R-:W-:Y:S02]  /*160e0*/  ISETP.GE.AND P2, PT, R7, R135, PT ;  /* 0x000000870700720c */ /* 0x000fe40003f46270 */
[----:B------:R-:W-:Y:S02]  /*160f0*/  IADD3 R7, R12, 0x30, RZ ;  /* 0x000000300c077810 */ /* 0x000fe40007ffe0ff */
[----:B------:R-:W-:Y:S01]  /*16100*/  FSEL R167, R13, -INF , !P4 ;  /* 0xff8000000da77808 */ /* 0x000fe20006000000 */
[----:B------:R-:W5:Y:S01]  /*16110*/  MUFU.TANH R151, R151 ;  /* 0x0000009700977308 */ /* 0x000f620000002400 */
[----:B---3--:R-:W-:Y:S02]  /*16120*/  FSEL R166, R18, -INF , !P1 ;  /* 0xff80000012a67808 */ /* 0x008fe40004800000 */
[----:B-1----:R-:W-:Y:S02]  /*16130*/  FSEL R165, R165, -INF , !P2 ;  /* 0xff800000a5a57808 */ /* 0x002fe40005000000 */
[----:B------:R-:W-:-:S02]  /*16140*/  ISETP.GE.AND P4, PT, R7, R2, PT ;  /* 0x000000020700720c */ /* 0x000fc40003f86270 */
[----:B------:R-:W-:Y:S01]  /*16150*/  ISETP.GE.AND P1, PT, R7, R135, PT ;  /* 0x000000870700720c */ /* 0x000fe20003f26270 */
[----:B------:R-:W1:Y:S01]  /*16160*/  MUFU.TANH R152, R152 ;  /* 0x0000009800987308 */ /* 0x000e620000002400 */
[----:B--2---:R-:W-:Y:S02]  /*16170*/  FSEL R23, R17, -INF , !P6 ;  /* 0xff80000011177808 */ /* 0x004fe40007000000 */
[-C--:B------:R-:W-:Y:S02]  /*16180*/  ISETP.GE.AND P6, PT, R6, R2.reuse, PT ;  /* 0x000000020600720c */ /* 0x080fe40003fc6270 */
[----:B------:R-:W-:Y:S02]  /*16190*/  IADD3 R6, R12, 0x29, RZ ;  /* 0x000000290c067810 */ /* 0x000fe40007ffe0ff */
[----:B------:R-:W-:Y:S01]  /*161a0*/  FSEL R170, R170, -INF , !P6 ;  /* 0xff800000aaaa7808 */ /* 0x000fe20007000000 */
[----:B------:R-:W2:Y:S01]  /*161b0*/  MUFU.TANH R137, R137 ;  /* 0x0000008900897308 */ /* 0x000ea20000002400 */
[----:B------:R-:W-:-:S02]  /*161c0*/  ISETP.GE.AND P5, PT, R6, R2, PT ;  /* 0x000000020600720c */ /* 0x000fc40003fa6270 */
[-C--:B------:R-:W-:Y:S02]  /*161d0*/  ISETP.GE.AND P6, PT, R6, R135.reuse, PT ;  /* 0x000000870600720c */ /* 0x080fe40003fc6270 */
[----:B------:R-:W-:Y:S02]  /*161e0*/  IADD3 R6, R12, 0x31, RZ ;  /* 0x000000310c067810 */ /* 0x000fe40007ffe0ff */
[----:B------:R-:W-:Y:S01]  /*161f0*/  FSEL R164, R164, -INF , !P5 ;  /* 0xff800000a4a47808 */ /* 0x000fe20006800000 */
[----:B------:R-:W3:Y:S01]  /*16200*/  MUFU.TANH R138, R138 ;  /* 0x0000008a008a7308 */ /* 0x000ee20000002400 */
[C---:B------:R-:W-:Y:S02]  /*16210*/  ISETP.GE.AND P2, PT, R6.reuse, R2, PT ;  /* 0x000000020600720c */ /* 0x040fe40003f46270 */
[----:B------:R-:W-:Y:S02]  /*16220*/  ISETP.GE.AND P5, PT, R6, R135, PT ;  /* 0x000000870600720c */ /* 0x000fe40003fa6270 */
[----:B------:R-:W-:-:S02]  /*16230*/  IADD3 R6, R12, 0x38, RZ ;  /* 0x000000380c067810 */ /* 0x000fc40007ffe0ff */
[----:B------:R-:W-:Y:S01]  /*16240*/  FSEL R163, R163, -INF , !P6 ;  /* 0xff800000a3a37808 */ /* 0x000fe20007000000 */
[----:B------:R-:W-:Y:S01]  /*16250*/  MUFU.TANH R136, R136 ;  /* 0x0000008800887308 */ /* 0x000fe20000002400 */
[----:B----4-:R-:W-:Y:S02]  /*16260*/  FSEL R154, R19, -INF , !P4 ;  /* 0xff800000139a7808 */ /* 0x010fe40006000000 */
[----:B-----5:R-:W-:Y:S01]  /*16270*/  FSEL R151, R151, -INF , !P1 ;  /* 0xff80000097977808 */ /* 0x020fe20004800000 */
[----:B------:R-:W-:Y:S01]  /*16280*/  BAR.SYNC.DEFER_BLOCKING 0x0 ;  /* 0x0000000000007b1d */ /* 0x000fe20000010000 */
[CC--:B------:R-:W-:Y:S02]  /*16290*/  ISETP.GE.AND P6, PT, R12.reuse, R2.reuse, PT ;  /* 0x000000020c00720c */ /* 0x0c0fe40003fc6270 */
[----:B------:R-:W-:Y:S02]  /*162a0*/  ISETP.GE.AND P4, PT, R12, R135, PT ;  /* 0x000000870c00720c */ /* 0x000fe40003f86270 */
[----:B------:R-:W-:Y:S01]  /*162b0*/  ISETP.GE.AND P1, PT, R6, R2, PT ;  /* 0x000000020600720c */ /* 0x000fe20003f26270 */
[----:B------:R-:W4:Y:S01]  /*162c0*/  MUFU.TANH R139, R139 ;  /* 0x0000008b008b7308 */ /* 0x000f220000002400 */
[----:B------:R-:W-:-:S02]  /*162d0*/  IADD3 R12, R12, 0x39, RZ ;  /* 0x000000390c0c7810 */ /* 0x000fc40007ffe0ff */
[----:B-1----:R-:W-:Y:S02]  /*162e0*/  FSEL R152, R152, -INF , !P2 ;  /* 0xff80000098987808 */ /* 0x002fe40005000000 */
[----:B--2---:R-:W-:Y:S02]  /*162f0*/  FSEL R137, R137, -INF , !P5 ;  /* 0xff80000089897808 */ /* 0x004fe40006800000 */
[----:B---3--:R-:W-:Y:S01]  /*16300*/  FSEL R138, R138, -INF , !P1 ;  /* 0xff8000008a8a7808 */ /* 0x008fe20004800000 */
[----:B------:R-:W1:Y:S01]  /*16310*/  MUFU.TANH R149, R149 ;  /* 0x0000009500957308 */ /* 0x000e620000002400 */
[-C--:B------:R-:W-:Y:S02]  /*16320*/  ISETP.GE.AND P2, PT, R6, R135.reuse, PT ;  /* 0x000000870600720c */ /* 0x080fe40003f46270 */
[C---:B------:R-:W-:Y:S02]  /*16330*/  ISETP.GE.AND P5, PT, R12.reuse, R2, PT ;  /* 0x000000020c00720c */ /* 0x040fe40003fa6270 */
[----:B------:R-:W-:-:S02]  /*16340*/  ISETP.GE.AND P1, PT, R12, R135, PT ;  /* 0x000000870c00720c */ /* 0x000fc40003f26270 */
[----:B------:R-:W-:Y:S02]  /*16350*/  FSEL R0, R0, -INF , !P6 ;  /* 0xff80000000007808 */ /* 0x000fe40007000000 */
[----:B----4-:R-:W-:Y:S02]  /*16360*/  FSEL R139, R139, -INF , !P2 ;  /* 0xff8000008b8b7808 */ /* 0x010fe40005000000 */
[----:B------:R-:W-:Y:S02]  /*16370*/  FSEL R136, R136, -INF , !P5 ;  /* 0xff80000088887808 */ /* 0x000fe40006800000 */
[----:B------:R-:W-:Y:S02]  /*16380*/  FSEL R133, R133, -INF , !P4 ;  /* 0xff80000085857808 */ /* 0x000fe40006000000 */
[----:B-1----:R-:W-:Y:S01]  /*16390*/  FSEL R149, R149, -INF , !P1 ;  /* 0xff80000095957808 */ /* 0x002fe20004800000 */
        /* <DEDUP_REMOVED lines=59> */
[----:B------:R-:W-:Y:S05]  /*16750*/  BRA `(.L_x_2517) ;  /* 0x0000003000007947 */ /* 0x000fea0003800000 */
.L_x_2516:
[----:B------:R-:W-:-:S05]  /*16760*/  IMAD.MOV.U32 R8, RZ, RZ, c[0x0][0x198] ;  /* 0x00006600ff087624 */ /* 0x000fca00078e00ff */
[----:B------:R-:W-:-:S04]  /*16770*/  LEA R8, -R8, RZ, 0x6 ;  /* 0x000000ff08087211 */ /* 0x000fc800078e31ff */
[----:B------:R-:W-:Y:S02]  /*16780*/  SHF.R.S32.HI R2, RZ, 0x1f, R8 ;  /* 0x0000001fff027819 */ /* 0x000fe40000011408 */
.L_x_2517:
        /* <DEDUP_REMOVED lines=27> */
.L_x_2515:
        /* <DEDUP_REMOVED lines=47> */
[----:B------:R-:W-:Y:S02]  /*16c30*/  FSEL R153, R153, RZ, P1 ;  /* 0x000000ff99997208 */ /* 0x000fe40000800000 */
[----:B------:R-:W-:Y:S02]  /*16c40*/  FSEL R6, R145, RZ, P0 ;  /* 0x000000ff91067208 */ /* 0x000fe40000000000 */
[----:B------:R-:W-:Y:S01]  /*16c50*/  FSEL R150, R150, RZ, P0 ;  /* 0x000000ff96967208 */ /* 0x000fe20000000000 */
[----:B------:R-:W-:-:S02]  /*16c60*/  FFMA.FTZ R144, R0, c[0x0][0x23c], -R153 ;  /* 0x00008f0000907a23 */ /* 0x000fc40000010899 */
[--C-:B------:R-:W-:Y:S02]  /*16c70*/  FFMA.FTZ R142, R14, c[0x0][0x23c], -R153.reuse ;  /* 0x00008f000e8e7a23 */ /* 0x100fe40000010899 */
[--C-:B------:R-:W-:Y:S02]  /*16c80*/  FFMA.FTZ R0, R15, c[0x0][0x23c], -R150.reuse ;  /* 0x00008f000f007a23 */ /* 0x100fe40000010896 */
[----:B------:R-:W1:Y:S01]  /*16c90*/  LDSM.16.MT88.4 R12, [R198+0xc000] ;  /* 0x00c00000c60c783b */ /* 0x000e620000004200 */
[----:B------:R-:W-:Y:S01]  /*16ca0*/  FFMA.FTZ R2, R5, c[0x0][0x23c], -R150 ;  /* 0x00008f0005027a23 */ /* 0x000fe20000010896 */
[----:B------:R-:W-:Y:S01]  /*16cb0*/  FSEL R5, R146, RZ, P1 ;  /* 0x000000ff92057208 */ /* 0x000fe20000800000 */
[----:B------:R-:W-:Y:S01]  /*16cc0*/  FFMA.FTZ R143, R4, c[0x0][0x23c], -R153 ;  /* 0x00008f00048f7a23 */ /* 0x000fe20000010899 */
[----:B------:R-:W-:Y:S01]  /*16cd0*/  MUFU.EX2 R144, R144 ;  /* 0x0000009000907308 */ /* 0x000fe20000000800 */
[----:B------:R-:W-:Y:S02]  /*16ce0*/  FADD.FTZ R6, R3, -R6 ;  /* 0x8000000603067221 */ /* 0x000fe40000010000 */
[----:B------:R-:W-:-:S02]  /*16cf0*/  FADD.FTZ R4, R132, -R5 ;  /* 0x8000000584047221 */ /* 0x000fc40000010000 */
[--C-:B------:R-:W-:Y:S02]  /*16d00*/  FFMA.FTZ R141, R32, c[0x0][0x23c], -R153.reuse ;  /* 0x00008f00208d7a23 */ /* 0x100fe40000010899 */
[--C-:B------:R-:W-:Y:S01]  /*16d10*/  FFMA.FTZ R140, R133, c[0x0][0x23c], -R150.reuse ;  /* 0x00008f00858c7a23 */ /* 0x100fe20000010896 */
[----:B------:R-:W2:Y:S01]  /*16d20*/  MUFU.EX2 R143, R143 ;  /* 0x0000008f008f7308 */ /* 0x000ea20000000800 */
[----:B------:R-:W-:Y:S01]  /*16d30*/  FFMA.FTZ R147, R157, c[0x0][0x23c], -R150 ;  /* 0x00008f009d937a23 */ /* 0x000fe20000010896 */
[----:B------:R-:W-:Y:S01]  /*16d40*/  LDSM.16.MT88.4 R132, [R198+0xc800] ;  /* 0x00c80000c684783b */ /* 0x000fe20000004200 */
[----:B------:R-:W-:Y:S02]  /*16d50*/  FMUL.FTZ R148, R4, c[0x0][0x23c] ;  /* 0x00008f0004947a20 */ /* 0x000fe40000410000 */
[----:B------:R-:W-:Y:S01]  /*16d60*/  FMUL.FTZ R3, R6, c[0x0][0x23c] ;  /* 0x00008f0006037a20 */ /* 0x000fe20000410000 */
[----:B------:R-:W-:Y:S01]  /*16d70*/  LDSM.16.MT88.4 R32, [R197+0xc800] ;  /* 0x00c80000c520783b */ /* 0x000fe20000004200 */
[--C-:B------:R-:W-:Y:S01]  /*16d80*/  FFMA.FTZ R155, R24, c[0x0][0x23c], -R153.reuse ;  /* 0x00008f00189b7a23 */ /* 0x100fe20000010899 */
[----:B------:R-:W-:Y:S01]  /*16d90*/  MUFU.EX2 R142, R142 ;  /* 0x0000008e008e7308 */ /* 0x000fe20000000800 */
[----:B------:R-:W-:-:S02]  /*16da0*/  FFMA.FTZ R156, R26, c[0x0][0x23c], -R153 ;  /* 0x00008f001a9c7a23 */ /* 0x000fc40000010899 */
[--C-:B------:R-:W-:Y:S02]  /*16db0*/  FFMA.FTZ R157, R22, c[0x0][0x23c], -R153.reuse ;  /* 0x00008f00169d7a23 */ /* 0x100fe40000010899 */
[----:B------:R-:W-:Y:S02]  /*16dc0*/  FFMA.FTZ R158, R20, c[0x0][0x23c], -R153 ;  /* 0x00008f00149e7a23 */ /* 0x000fe40000010899 */
[--C-:B------:R-:W-:Y:S01]  /*16dd0*/  FFMA.FTZ R159, R27, c[0x0][0x23c], -R150.reuse ;  /* 0x00008f001b9f7a23 */ /* 0x100fe20000010896 */
[----:B------:R-:W3:Y:S01]  /*16de0*/  MUFU.EX2 R141, R141 ;  /* 0x0000008d008d7308 */ /* 0x000ee20000000800 */
        /* <DEDUP_REMOVED lines=11> */
[----:B---3--:R-:W-:Y:S01]  /*16ea0*/  F2FP.PACK_AB R6, R141, R142 ;  /* 0x0000008e8d06723e */ /* 0x008fe200000000ff */
        /* <DEDUP_REMOVED lines=8> */
[----:B------:R-:W3:Y:S01]  /*16f30*/  MUFU.EX2 R147, R147 ;  /* 0x0000009300937308 */ /* 0x000ee20000000800 */
        /* <DEDUP_REMOVED lines=187> */
[----:B------:R-:W-:-:S04]  /*17af0*/  FADD.FTZ R161, R161, R160 ;  /* 0x000000a0a1a17221 */ /* 0x000fc80000010000 */
[----:B-----5:R-:W-:Y:S01]  /*17b00*/  FADD.FTZ R0, R164, R161 ;  /* 0x000000a1a4007221 */ /* 0x020fe20000010000 */
        /* <DEDUP_REMOVED lines=123> */
.L_x_2512:
        /* <DEDUP_REMOVED lines=19> */
.L_x_2522:
        /* <DEDUP_REMOVED lines=64> */
.L_x_2519:
[C---:B------:R-:W-:Y:S04]  /*187f0*/  LEA R216, P0, R6.reuse, R216, 0x1 ;  /* 0x000000d806d87211 */ /* 0x040fe800078008ff */
[----:B------:R-:W-:Y:S02]  /*18800*/  LEA.HI.X R215, R6, R215, R2, 0x1, P0 ;  /* 0x000000d706d77211 */ /* 0x000fe400000f0c02 */
[----:B------:R-:W-:Y:S02]  /*18810*/  IADD3 R6, P0, R216, UR7, RZ ;  /* 0x00000007d8067c10 */ /* 0x000fe4000ff1e0ff */
[----:B------:R-:W-:Y:S02]  /*18820*/  MOV R217, R215 ;  /* 0x000000d700d97202 */ /* 0x000fe40000000f00 */
[----:B------:R-:W-:Y:S02]  /*18830*/  IADD3.X R7, R215, UR8, RZ, P0, !PT ;  /* 0x00000008d7077c10 */ /* 0x000fe400087fe4ff */
[----:B------:R-:W-:Y:S01]  /*18840*/  IADD3 R4, P0, R6, UR7, RZ ;  /* 0x0000000706047c10 */ /* 0x000fe2000ff1e0ff */
[----:B------:R-:W-:Y:S01]  /*18850*/  @!PT LDS RZ, [RZ] ;  /* 0x00000000fffff984 */ /* 0x000fe20000000800 */
[----:B------:R-:W-:Y:S01]  /*18860*/  @!PT LDS RZ, [RZ] ;  /* 0x00000000fffff984 */ /* 0x000fe20000000800 */
[----:B------:R-:W-:Y:S01]  /*18870*/  @!PT LDS RZ, [RZ] ;  /* 0x00000000fffff984 */ /* 0x000fe20000000800 */
[----:B------:R1:W-:Y:S03]  /*18880*/  LDGSTS.E.BYPASS.LTC128B.128 [R209+0xc000], [R216.64] ;  /* 0x0c000000d8d17fae */ /* 0x0003e6000b901d4c */
[----:B------:R-:W-:Y:S02]  /*18890*/  IADD3.X R5, R7, UR8, RZ, P0, !PT ;  /* 0x0000000807057c10 */ /* 0x000fe400087fe4ff */
[----:B------:R-:W-:Y:S01]  /*188a0*/  IADD3 R2, P0, R4, UR7, RZ ;  /* 0x0000000704027c10 */ /* 0x000fe2000ff1e0ff */
[----:B------:R1:W-:Y:S03]  /*188b0*/  LDGSTS.E.BYPASS.LTC128B.128 [R209+0xe000], [R216.64+0x80] ;  /* 0x0e000080d8d17fae */ /* 0x0003e6000b901d4c */
[----:B------:R-:W-:Y:S02]  /*188c0*/  IADD3.X R3, R5, UR8, RZ, P0, !PT ;  /* 0x0000000805037c10 */ /* 0x000fe400087fe4ff */
[----:B------:R-:W-:Y:S01]  /*188d0*/  ISETP.GE.AND P0, PT, R214, 0x2, PT ;  /* 0x00000002d600780c */ /* 0x000fe20003f06270 */
[----:B------:R1:W-:Y:S06]  /*188e0*/  LDGSTS.E.BYPASS.LTC128B.128 [R209+0x10000], [R216.64+0x100] ;  /* 0x10000100d8d17fae */ /* 0x0003ec000b901d4c */
        /* <DEDUP_REMOVED lines=10> */
[----:B------:R-:W2:Y:S06]  /*18990*/  LDSM.16.M88.4 R8, [R205+0x6000] ;  /* 0x00600000cd08783b */ /* 0x000eac0000000200 */
[----:B------:R-:W3:Y:S06]  /*189a0*/  LDSM.16.M88.4 R16, [R205+0x6800] ;  /* 0x00680000cd10783b */ /* 0x000eec0000000200 */
[----:B------:R-:W4:Y:S06]  /*189b0*/  LDSM.16.M88.4 R24, [R205+0x7000] ;  /* 0x00700000cd18783b */ /* 0x000f2c0000000200 */
[----:B------:R-:W0:Y:S06]  /*189c0*/  LDGDEPBAR ;  /* 0x00000000000079af */ /* 0x000e2c0000000000 */
[----:B------:R-:W5:Y:S06]  /*189d0*/  LDSM.16.M88.4 R136, [R205+0x7800] ;  /* 0x00780000cd88783b */ /* 0x000f6c0000000200 */
[----:B------:R-:W-:Y:S06]  /*189e0*/  LDSM.16.M88.4 R140, [R204] ;  /* 0x00000000cc8c783b */ /* 0x000fec0000000200 */
[----:B------:R-:W1:Y:S01]  /*189f0*/  LDSM.16.M88.4 R144, [R203] ;  /* 0x00000000cb90783b */ /* 0x000e620000000200 */
[C---:B--2---:R-:W-:Y:S05]  /*18a00*/  HMMA.16816.F32 R4, R32.reuse, R8, RZ ;  /* 0x000000082004723c */ /* 0x044fea00000018ff */
[----:B------:R-:W2:Y:S03]  /*18a10*/  LDSM.16.M88.4 R148, [R195] ;  /* 0x00000000c394783b */ /* 0x000ea60000000200 */
[C---:B------:R-:W-:Y:S03]  /*18a20*/  HMMA.16816.F32 R8, R32.reuse, R10, RZ ;  /* 0x0000000a2008723c */ /* 0x040fe600000018ff */
[----:B------:R-:W1:Y:S06]  /*18a30*/  LDSM.16.M88.4 R152, [R194] ;  /* 0x00000000c298783b */ /* 0x000e6c0000000200 */
[----:B------:R-:W1:Y:S01]  /*18a40*/  LDSM.16.M88.4 R156, [R193] ;  /* 0x00000000c19c783b */ /* 0x000e620000000200 */
[C---:B---3--:R-:W-:Y:S05]  /*18a50*/  HMMA.16816.F32 R12, R32.reuse, R16, RZ ;  /* 0x00000010200c723c */ /* 0x048fea00000018ff */
[----:B------:R-:W-:Y:S03]  /*18a60*/  LDSM.16.M88.4 R160, [R202] ;  /* 0x00000000caa0783b */ /* 0x000fe60000000200 */
[C---:B------:R-:W-:Y:S03]  /*18a70*/  HMMA.16816.F32 R16, R32.reuse, R18, RZ ;  /* 0x000000122010723c */ /* 0x040fe600000018ff */
[----:B------:R-:W3:Y:S05]  /*18a80*/  LDSM.16.M88.4 R164, [R199+0x6000] ;  /* 0x00600000c7a4783b */ /* 0x000eea0000000200 */
[C---:B----4-:R-:W-:Y:S01]  /*18a90*/  HMMA.16816.F32 R20, R32.reuse, R24, RZ ;  /* 0x000000182014723c */ /* 0x050fe200000018ff */
[----:B------:R-:W-:Y:S06]  /*18aa0*/  LDSM.16.M88.4 R168, [R199+0x7000] ;  /* 0x00700000c7a8783b */ /* 0x000fec0000000200 */
[----:B------:R-:W-:Y:S01]  /*18ab0*/  LDSM.16.M88.4 R172, [R199+0x7800] ;  /* 0x00780000c7ac783b */ /* 0x000fe20000000200 */
[C---:B------:R-:W-:Y:S05]  /*18ac0*/  HMMA.16816.F32 R24, R32.reuse, R26, RZ ;  /* 0x0000001a2018723c */ /* 0x040fea00000018ff */
[----:B------:R-:W-:Y:S03]  /*18ad0*/  LDSM.16.M88.4 R176, [R201] ;  /* 0x00000000c9b0783b */ /* 0x000fe60000000200 */
[C---:B-----5:R-:W-:Y:S03]  /*18ae0*/  HMMA.16816.F32 R28, R32.reuse, R136, RZ ;  /* 0x00000088201c723c */ /* 0x060fe600000018ff */
[----:B------:R-:W-:Y:S05]  /*18af0*/  LDSM.16.M88.4 R180, [R192] ;  /* 0x00000000c0b4783b */ /* 0x000fea0000000200 */
[----:B------:R-:W-:Y:S01]  /*18b00*/  HMMA.16816.F32 R32, R32, R138, RZ ;  /* 0x0000008a2020723c */ /* 0x000fe200000018ff */
[----:B------:R-:W4:Y:S07]  /*18b10*/  LDSM.16.M88.4 R136, [R199+0x6800] ;  /* 0x00680000c788783b */ /* 0x000f2e0000000200 */
[C---:B-1----:R-:W-:Y:S08]  /*18b20*/  HMMA.16816.F32 R4, R140.reuse, R144, R4 ;  /* 0x000000908c04723c */ /* 0x042ff00000001804 */
        /* <DEDUP_REMOVED lines=11> */
[----:B------:R-:W2:Y:S01]  /*18be0*/  LDSM.16.M88.4 R156, [R205+0x8000] ;  /* 0x00800000cd9c783b */ /* 0x000ea20000000200 */
[C---:B---3--:R-:W-:Y:S08]  /*18bf0*/  HMMA.16816.F32 R4, R160.reuse, R164, R4 ;  /* 0x000000a4a004723c */ /* 0x048ff00000001804 */
[C---:B------:R-:W-:Y:S01]  /*18c00*/  HMMA.16816.F32 R8, R160.reuse, R166, R8 ;  /* 0x000000a6a008723c */ /* 0x040fe20000001808 */
[----:B------:R-:W-:Y:S07]  /*18c10*/  LDSM.16.M88.4 R164, [R205+0x9800] ;  /* 0x00980000cda4783b */ /* 0x000fee0000000200 */
[C---:B----4-:R-:W-:Y:S08]  /*18c20*/  HMMA.16816.F32 R12, R160.reuse, R136, R12 ;  /* 0x00000088a00c723c */ /* 0x050ff0000000180c */
[C---:B------:R-:W-:Y:S01]  /*18c30*/  HMMA.16816.F32 R16, R160.reuse, R138, R16 ;  /* 0x0000008aa010723c */ /* 0x040fe20000001810 */
[----:B------:R-:W3:Y:S07]  /*18c40*/  LDSM.16.M88.4 R136, [R205+0x8800] ;  /* 0x00880000cd88783b */ /* 0x000eee0000000200 */
[C---:B------:R-:W-:Y:S08]  /*18c50*/  HMMA.16816.F32 R20, R160.reuse, R168, R20 ;  /* 0x000000a8a014723c */ /* 0x040ff00000001814 */
[C---:B------:R-:W-:Y:S01]  /*18c60*/  HMMA.16816.F32 R24, R160.reuse, R170, R24 ;  /* 0x000000aaa018723c */ /* 0x040fe20000001818 */
[----:B------:R-:W-:Y:S07]  /*18c70*/  LDSM.16.M88.4 R168, [R204+0x2000] ;  /* 0x00200000cca8783b */ /* 0x000fee0000000200 */
[C---:B------:R-:W-:Y:S08]  /*18c80*/  HMMA.16816.F32 R28, R160.reuse, R172, R28 ;  /* 0x000000aca01c723c */ /* 0x040ff0000000181c */
[----:B------:R-:W-:Y:S01]  /*18c90*/  HMMA.16816.F32 R32, R160, R174, R32 ;  /* 0x000000aea020723c */ /* 0x000fe20000001820 */
[----:B------:R-:W4:Y:S06]  /*18ca0*/  LDSM.16.M88.4 R160, [R205+0x9000] ;  /* 0x00900000cda0783b */ /* 0x000f2c0000000200 */
[----:B------:R-:W5:Y:S01]  /*18cb0*/  LDSM.16.M88.4 R172, [R191] ;  /* 0x00000000bfac783b */ /* 0x000f620000000200 */
        /* <DEDUP_REMOVED lines=13> */
[C---:B--2---:R-:W-:Y:S08]  /*18d90*/  HMMA.16816.F32 R4, R152.reuse, R156, R4 ;  /* 0x0000009c9804723c */ /* 0x044ff00000001804 */
[C---:B------:R-:W-:Y:S01]  /*18da0*/  HMMA.16816.F32 R8, R152.reuse, R158, R8 ;  /* 0x0000009e9808723c */ /* 0x040fe20000001808 */
[----:B------:R-:W-:Y:S07]  /*18db0*/  LDSM.16.M88.4 R156, [R199+0x9800] ;  /* 0x00980000c79c783b */ /* 0x000fee0000000200 */
[C---:B---3--:R-:W-:Y:S08]  /*18dc0*/  HMMA.16816.F32 R12, R152.reuse, R136, R12 ;  /* 0x00000088980c723c */ /* 0x048ff0000000180c */
[C---:B------:R-:W-:Y:S01]  /*18dd0*/  HMMA.16816.F32 R16, R152.reuse, R138, R16 ;  /* 0x0000008a9810723c */ /* 0x040fe20000001810 */
[----:B------:R-:W2:Y:S07]  /*18de0*/  LDSM.16.M88.4 R136, [R199+0x8800] ;  /* 0x00880000c788783b */ /* 0x000eae0000000200 */
[C---:B----4-:R-:W-:Y:S08]  /*18df0*/  HMMA.16816.F32 R20, R152.reuse, R160, R20 ;  /* 0x000000a09814723c */ /* 0x050ff00000001814 */
[C---:B------:R-:W-:Y:S01]  /*18e00*/  HMMA.16816.F32 R24, R152.reuse, R162, R24 ;  /* 0x000000a29818723c */ /* 0x040fe20000001818 */
[----:B------:R-:W-:Y:S07]  /*18e10*/  LDSM.16.M88.4 R160, [R201+0x2000] ;  /* 0x00200000c9a0783b */ /* 0x000fee0000000200 */
[C---:B------:R-:W-:Y:S08]  /*18e20*/  HMMA.16816.F32 R28, R152.reuse, R164, R28 ;  /* 0x000000a4981c723c */ /* 0x040ff0000000181c */
[----:B------:R-:W-:Y:S01]  /*18e30*/  HMMA.16816.F32 R32, R152, R166, R32 ;  /* 0x000000a69820723c */ /* 0x000fe20000001820 */
[----:B------:R-:W3:Y:S06]  /*18e40*/  LDSM.16.M88.4 R152, [R199+0x9000] ;  /* 0x00900000c798783b */ /* 0x000eec0000000200 */
[----:B------:R-:W4:Y:S01]  /*18e50*/  LDSM.16.M88.4 R164, [R192+0x2000] ;  /* 0x00200000c0a4783b */ /* 0x000f220000000200 */
[C---:B-----5:R-:W-:Y:S08]  /*18e60*/  HMMA.16816.F32 R4, R168.reuse, R172, R4 ;  /* 0x000000aca804723c */ /* 0x060ff00000001804 */
[C---:B------:R-:W-:Y:S01]  /*18e70*/  HMMA.16816.F32 R8, R168.reuse, R174, R8 ;  /* 0x000000aea808723c */ /* 0x040fe20000001808 */
[----:B------:R-:W-:Y:S07]  /*18e80*/  LDSM.16.M88.4 R172, [R205+0xa000] ;  /* 0x00a00000cdac783b */ /* 0x000fee0000000200 */
[C---:B-1----:R-:W-:Y:S08]  /*18e90*/  HMMA.16816.F32 R12, R168.reuse, R140, R12 ;  /* 0x0000008ca80c723c */ /* 0x042ff0000000180c */
[C---:B------:R-:W-:Y:S01]  /*18ea0*/  HMMA.16816.F32 R16, R168.reuse, R142, R16 ;  /* 0x0000008ea810723c */ /* 0x040fe20000001810 */
[----:B------:R-:W1:Y:S07]  /*18eb0*/  LDSM.16.M88.4 R140, [R192+0x2800] ;  /* 0x00280000c08c783b */ /* 0x000e6e0000000200 */
[C---:B------:R-:W-:Y:S08]  /*18ec0*/  HMMA.16816.F32 R20, R168.reuse, R144, R20 ;  /* 0x00000090a814723c */ /* 0x040ff00000001814 */
[C---:B------:R-:W-:Y:S01]  /*18ed0*/  HMMA.16816.F32 R24, R168.reuse, R146, R24 ;  /* 0x00000092a818723c */ /* 0x040fe20000001818 */
[----:B------:R-:W5:Y:S07]  /*18ee0*/  LDSM.16.M88.4 R144, [R192+0x3000] ;  /* 0x00300000c090783b */ /* 0x000f6e0000000200 */
        /* <DEDUP_REMOVED lines=17> */
[C---:B----4-:R-:W-:Y:S08]  /*19000*/  HMMA.16816.F32 R4, R160.reuse, R164, R4 ;  /* 0x000000a4a004723c */ /* 0x050ff00000001804 */
[C---:B------:R-:W-:Y:S01]  /*19010*/  HMMA.16816.F32 R8, R160.reuse, R166, R8 ;  /* 0x000000a6a008723c */ /* 0x040fe20000001808 */
[----:B------:R-:W-:Y:S07]  /*19020*/  LDSM.16.M88.4 R164, [R199+0xa000] ;  /* 0x00a00000c7a4783b */ /* 0x000fee0000000200 */
[C---:B-1----:R-:W-:Y:S08]  /*19030*/  HMMA.16816.F32 R12, R160.reuse, R140, R12 ;  /* 0x0000008ca00c723c */ /* 0x042ff0000000180c */
[C---:B------:R-:W-:Y:S01]  /*19040*/  HMMA.16816.F32 R16, R160.reuse, R142, R16 ;  /* 0x0000008ea010723c */ /* 0x040fe20000001810 */
[----:B------:R-:W1:Y:S07]  /*19050*/  LDSM.16.M88.4 R140, [R186] ;  /* 0x00000000ba8c783b */ /* 0x000e6e0000000200 */
[C---:B-----5:R-:W-:Y:S08]  /*19060*/  HMMA.16816.F32 R20, R160.reuse, R144, R20 ;  /* 0x00000090a014723c */ /* 0x060ff00000001814 */
[C---:B------:R-:W-:Y:S01]  /*19070*/  HMMA.16816.F32 R24, R160.reuse, R146, R24 ;  /* 0x00000092a018723c */ /* 0x040fe20000001818 */
[----:B------:R-:W4:Y:S07]  /*19080*/  LDSM.16.M88.4 R144, [R185] ;  /* 0x00000000b990783b */ /* 0x000f2e0000000200 */
[C---:B------:R-:W-:Y:S08]  /*19090*/  HMMA.16816.F32 R28, R160.reuse, R148, R28 ;  /* 0x00000094a01c723c */ /* 0x040ff0000000181c */
[----:B------:R-:W-:Y:S01]  /*190a0*/  HMMA.16816.F32 R32, R160, R150, R32 ;  /* 0x00000096a020723c */ /* 0x000fe20000001820 */
[----:B------:R-:W5:Y:S06]  /*190b0*/  LDSM.16.M88.4 R148, [R184] ;  /* 0x00000000b894783b */ /* 0x000f6c0000000200 */
        /* <DEDUP_REMOVED lines=16> */
[C---:B-1----:R-:W-:Y:S08]  /*191c0*/  HMMA.16816.F32 R12, R176.reuse, R140, R12 ;  /* 0x0000008cb00c723c */ /* 0x042ff0000000180c */
[C---:B------:R-:W-:Y:S08]  /*191d0*/  HMMA.16816.F32 R16, R176.reuse, R142, R16 ;  /* 0x0000008eb010723c */ /* 0x040ff00000001810 */
[C---:B----4-:R-:W-:Y:S08]  /*191e0*/  HMMA.16816.F32 R20, R176.reuse, R144, R20 ;  /* 0x00000090b014723c */ /* 0x050ff00000001814 */
[C---:B------:R-:W-:Y:S08]  /*191f0*/  HMMA.16816.F32 R24, R176.reuse, R146, R24 ;  /* 0x00000092b018723c */ /* 0x040ff00000001818 */
[C---:B-----5:R-:W-:Y:S08]  /*19200*/  HMMA.16816.F32 R28, R176.reuse, R148, R28 ;  /* 0x00000094b01c723c */ /* 0x060ff0000000181c */
        /* <DEDUP_REMOVED lines=103> */
[----:B-1----:R-:W1:Y:S02]  /*19880*/  F2I.FTZ.U32.TRUNC.NTZ R13, R12 ;  /* 0x0000000c000d7305 */ /* 0x002e64000021f000 */
        /* <DEDUP_REMOVED lines=46> */
.L_x_2521:
        /* <DEDUP_REMOVED lines=24> */
.L_x_2520:
        /* <DEDUP_REMOVED lines=58> */
[--C-:B------:R-:W-:Y:S01]  /*1a090*/  FFMA.FTZ R173, R160, c[0x0][0x23c], -R151.reuse ;  /* 0x00008f00a0ad7a23 */ /* 0x100fe20000010897 */
[----:B------:R-:W2:Y:S01]  /*1a0a0*/  MUFU.EX2 R2, R6 ;  /* 0x0000000600027308 */ /* 0x000ea20000000800 */
[--C-:B------:R-:W-:Y:S02]  /*1a0b0*/  FFMA.FTZ R171, R163, c[0x0][0x23c], -R144.reuse ;  /* 0x00008f00a3ab7a23 */ /* 0x100fe40000010890 */
[--C-:B------:R-:W-:Y:S02]  /*1a0c0*/  FFMA.FTZ R170, R161, c[0x0][0x23c], -R144.reuse ;  /* 0x00008f00a1aa7a23 */ /* 0x100fe40000010890 */
[--C-:B------:R-:W-:Y:S01]  /*1a0d0*/  FFMA.FTZ R172, R164, c[0x0][0x23c], -R151.reuse ;  /* 0x00008f00a4ac7a23 */ /* 0x100fe20000010897 */
[----:B------:R-:W-:Y:S01]  /*1a0e0*/  LDSM.16.MT88.4 R160, [R196+0xf800] ;  /* 0x00f80000c4a0783b */ /* 0x000fe20000004200 */
[--C-:B------:R-:W-:Y:S02]  /*1a0f0*/  FFMA.FTZ R169, R167, c[0x0][0x23c], -R144.reuse ;  /* 0x00008f00a7a97a23 */ /* 0x100fe40000010890 */
[--C-:B------:R-:W-:Y:S01]  /*1a100*/  FFMA.FTZ R168, R165, c[0x0][0x23c], -R144.reuse ;  /* 0x00008f00a5a87a23 */ /* 0x100fe20000010890 */
[----:B------:R-:W-:Y:S01]  /*1a110*/  MUFU.EX2 R175, R175 ;  /* 0x000000af00af7308 */ /* 0x000fe20000000800 */
[--C-:B------:R-:W-:Y:S02]  /*1a120*/  FFMA.FTZ R176, R142, c[0x0][0x23c], -R151.reuse ;  /* 0x00008f008eb07a23 */ /* 0x100fe40000010897 */
[C---:B-1----:R-:W-:Y:S01]  /*1a130*/  FMUL.FTZ R7, R0.reuse, R131 ;  /* 0x0000008300077220 */ /* 0x042fe20000410000 */
[----:B------:R-:W-:Y:S01]  /*1a140*/  LDSM.16.MT88.4 R164, [R200+0x11800] ;  /* 0x01180000c8a4783b */ /* 0x000fe20000004200 */
        /* <DEDUP_REMOVED lines=27> */
[--C-:B------:R-:W-:Y:S02]  /*1a300*/  FFMA.FTZ R177, R140, c[0x0][0x23c], -R151.reuse ;  /* 0x00008f008cb17a23 */ /* 0x100fe40000010897 */
[--C-:B------:R-:W-:Y:S02]  /*1a310*/  FFMA.FTZ R178, R143, c[0x0][0x23c], -R144.reuse ;  /* 0x00008f008fb27a23 */ /* 0x100fe40000010890 */
[----:B------:R-:W1:Y:S01]  /*1a320*/  MUFU.EX2 R172, R172 ;  /* 0x000000ac00ac7308 */ /* 0x000e620000000800 */
[----:B------:R-:W-:Y:S01]  /*1a330*/  LDSM.16.MT88.4 R100, [R197+0xe000] ;  /* 0x00e00000c564783b */ /* 0x000fe20000004200 */
[--C-:B------:R-:W-:Y:S01]  /*1a340*/  FFMA.FTZ R179, R141, c[0x0][0x23c], -R144.reuse ;  /* 0x00008f008db37a23 */ /* 0x100fe20000010890 */
[----:B--2---:R-:W-:Y:S01]  /*1a350*/  F2FP.PACK_AB R129, R170, R171 ;  /* 0x000000abaa81723e */ /* 0x004fe200000000ff */
[--C-:B------:R-:W-:Y:S02]  /*1a360*/  FFMA.FTZ R181, R138, c[0x0][0x23c], -R151.reuse ;  /* 0x00008f008ab57a23 */ /* 0x100fe40000010897 */
[--C-:B------:R-:W-:Y:S03]  /*1a370*/  FFMA.FTZ R180, R136, c[0x0][0x23c], -R151.reuse ;  /* 0x00008f0088b47a23 */ /* 0x100fe60000010897 */
[----:B------:R-:W-:Y:S01]  /*1a380*/  LDSM.16.MT88.4 R140, [R197+0xe800] ;  /* 0x00e80000c58c783b */ /* 0x000fe20000004200 */
[----:B------:R-:W-:Y:S01]  /*1a390*/  MUFU.EX2 R169, R169 ;  /* 0x000000a900a97308 */ /* 0x000fe20000000800 */
[--C-:B------:R-:W-:Y:S02]  /*1a3a0*/  FFMA.FTZ R182, R139, c[0x0][0x23c], -R144.reuse ;  /* 0x00008f008bb67a23 */ /* 0x100fe40000010890 */
[--C-:B------:R-:W-:Y:S02]  /*1a3b0*/  FFMA.FTZ R183, R137, c[0x0][0x23c], -R144.reuse ;  /* 0x00008f0089b77a23 */ /* 0x100fe40000010890 */
[--C-:B------:R-:W-:Y:S02]  /*1a3c0*/  FFMA.FTZ R217, R158, c[0x0][0x23c], -R151.reuse ;  /* 0x00008f009ed97a23 */ /* 0x100fe40000010897 */
[----:B------:R-:W-:Y:S01]  /*1a3d0*/  LDSM.16.MT88.4 R136, [R198+0xe800] ;  /* 0x00e80000c688783b */ /* 0x000fe20000004200 */
[--C-:B------:R-:W-:Y:S02]  /*1a3e0*/  FFMA.FTZ R222, R156, c[0x0][0x23c], -R151.reuse ;  /* 0x00008f009cde7a23 */ /* 0x100fe40000010897 */
[----:B------:R-:W2:Y:S01]  /*1a3f0*/  MUFU.EX2 R168, R168 ;  /* 0x000000a800a87308 */ /* 0x000ea20000000800 */
[--C-:B------:R-:W-:Y:S02]  /*1a400*/  FFMA.FTZ R223, R159, c[0x0][0x23c], -R144.reuse ;  /* 0x00008f009fdf7a23 */ /* 0x100fe40000010890 */
[--C-:B------:R-:W-:Y:S01]  /*1a410*/  FFMA.FTZ R224, R157, c[0x0][0x23c], -R144.reuse ;  /* 0x00008f009de07a23 */ /* 0x100fe20000010890 */
[----:B-1----:R-:W-:Y:S01]  /*1a420*/  F2FP.PACK_AB R130, R172, R173 ;  /* 0x000000adac82723e */ /* 0x002fe200000000ff */
[----:B------:R-:W-:Y:S01]  /*1a430*/  LDSM.16.MT88.4 R156, [R197+0xf800] ;  /* 0x00f80000c59c783b */ /* 0x000fe20000004200 */
[--C-:B------:R-:W-:Y:S02]  /*1a440*/  FFMA.FTZ R225, R154, c[0x0][0x23c], -R151.reuse ;  /* 0x00008f009ae17a23 */ /* 0x100fe40000010897 */
[--C-:B------:R-:W-:Y:S02]  /*1a450*/  FFMA.FTZ R226, R152, c[0x0][0x23c], -R151.reuse ;  /* 0x00008f0098e27a23 */ /* 0x100fe40000010897 */
[--C-:B------:R-:W-:Y:S01]  /*1a460*/  FFMA.FTZ R227, R155, c[0x0][0x23c], -R144.reuse ;  /* 0x00008f009be37a23 */ /* 0x100fe20000010890 */
[----:B------:R-:W-:Y:S01]  /*1a470*/  MUFU.EX2 R176, R176 ;  /* 0x000000b000b07308 */ /* 0x000fe20000000800 */
[--C-:B------:R-:W-:Y:S02]  /*1a480*/  FFMA.FTZ R228, R153, c[0x0][0x23c], -R144.reuse ;  /* 0x00008f0099e47a23 */ /* 0x100fe40000010890 */
[----:B------:R-:W-:Y:S01]  /*1a490*/  LDSM.16.MT88.4 R152, [R198+0xf800] ;  /* 0x00f80000c698783b */ /* 0x000fe20000004200 */
[--C-:B------:R-:W-:Y:S02]  /*1a4a0*/  FFMA.FTZ R229, R148, c[0x0][0x23c], -R151.reuse ;  /* 0x00008f0094e57a23 */ /* 0x100fe40000010897 */
[--C-:B------:R-:W-:Y:S02]  /*1a4b0*/  FFMA.FTZ R230, R150, c[0x0][0x23c], -R151.reuse ;  /* 0x00008f0096e67a23 */ /* 0x100fe40000010897 */
[--C-:B------:R-:W-:Y:S02]  /*1a4c0*/  FFMA.FTZ R231, R149, c[0x0][0x23c], -R144.reuse ;  /* 0x00008f0095e77a23 */ /* 0x100fe40000010890 */
[--C-:B------:R-:W-:Y:S01]  /*1a4d0*/  FFMA.FTZ R232, R147, c[0x0][0x23c], -R144.reuse ;  /* 0x00008f0093e87a23 */ /* 0x100fe20000010890 */
[----:B------:R-:W1:Y:S01]  /*1a4e0*/  MUFU.EX2 R177, R177 ;  /* 0x000000b100b17308 */ /* 0x000e620000000800 */
[--C-:B------:R-:W-:Y:S01]  /*1a4f0*/  FFMA.FTZ R233, R146, c[0x0][0x23c], -R151.reuse ;  /* 0x00008f0092e97a23 */ /* 0x100fe20000010897 */
[----:B--2---:R-:W-:Y:S01]  /*1a500*/  F2FP.PACK_AB R131, R168, R169 ;  /* 0x000000a9a883723e */ /* 0x004fe200000000ff */
[----:B------:R-:W-:Y:S02]  /*1a510*/  FFMA.FTZ R151, R145, c[0x0][0x23c], -R151 ;  /* 0x00008f0091977a23 */ /* 0x000fe40000010897 */
[C---:B------:R-:W-:Y:S02]  /*1a520*/  FMUL.FTZ R36, R2.reuse, R36 ;  /* 0x0000002402247220 */ /* 0x040fe40000410000 */
[----:B------:R-:W-:Y:S02]  /*1a530*/  FMUL.FTZ R37, R2, R37 ;  /* 0x0000002502257220 */ /* 0x000fe40000410000 */
[C---:B------:R-:W-:Y:S01]  /*1a540*/  HMMA.16816.F32 R4, R128.reuse, R12, R4 ;  /* 0x0000000c8004723c */ /* 0x040fe20000001804 */
[----:B------:R2:W-:Y:S04]  /*1a550*/  MUFU.EX2 R234, R151 ;  /* 0x0000009700ea7308 */ /* 0x0005e80000000800 */
[----:B------:R-:W-:Y:S02]  /*1a560*/  FMUL.FTZ R38, R0, R38 ;  /* 0x0000002600267220 */ /* 0x000fe40000410000 */
[C---:B------:R-:W-:Y:S01]  /*1a570*/  FMUL.FTZ R12, R2.reuse, R120 ;  /* 0x00000078020c7220 */ /* 0x040fe20000410000 */
[C---:B------:R-:W-:Y:S03]  /*1a580*/  HMMA.16816.F32 R8, R128.reuse, R14, R8 ;  /* 0x0000000e8008723c */ /* 0x040fe60000001808 */
[----:B------:R-:W-:Y:S01]  /*1a590*/  MUFU.EX2 R178, R178 ;  /* 0x000000b200b27308 */ /* 0x000fe20000000800 */
[----:B------:R-:W-:Y:S02]  /*1a5a0*/  FMUL.FTZ R13, R2, R121 ;  /* 0x00000079020d7220 */ /* 0x000fe40000410000 */
[C---:B------:R-:W-:Y:S02]  /*1a5b0*/  FMUL.FTZ R39, R0.reuse, R39 ;  /* 0x0000002700277220 */ /* 0x040fe40000410000 */
[C---:B------:R-:W-:Y:S04]  /*1a5c0*/  FMUL.FTZ R14, R0.reuse, R122 ;  /* 0x0000007a000e7220 */ /* 0x040fe80000410000 */
[----:B------:R-:W-:Y:S01]  /*1a5d0*/  FMUL.FTZ R15, R0, R123 ;  /* 0x0000007b000f7220 */ /* 0x000fe20000410000 */
[----:B------:R-:W3:Y:S01]  /*1a5e0*/  MUFU.EX2 R179, R179 ;  /* 0x000000b300b37308 */ /* 0x000ee20000000800 */
[----:B------:R-:W4:Y:S01]  /*1a5f0*/  LDSM.16.MT88.4 R120, [R196+0xc000] ;  /* 0x00c00000c478783b */ /* 0x000f220000004200 */
[C---:B------:R-:W-:Y:S02]  /*1a600*/  FMUL.FTZ R40, R2.reuse, R40 ;  /* 0x0000002802287220 */ /* 0x040fe40000410000 */
[----:B------:R-:W-:Y:S02]  /*1a610*/  FMUL.FTZ R41, R2, R41 ;  /* 0x0000002902297220 */ /* 0x000fe40000410000 */
[C---:B------:R-:W-:Y:S03]  /*1a620*/  HMMA.16816.F32 R12, R128.reuse, R20, R12 ;  /* 0x00000014800c723c */ /* 0x040fe6000000180c */
[----:B--2---:R-:W-:Y:S01]  /*1a630*/  LDSM.16.MT88.4 R148, [R200+0xf800] ;  /* 0x00f80000c894783b */ /* 0x004fe20000004200 */
[C---:B------:R-:W-:Y:S01]  /*1a640*/  FMUL.FTZ R42, R0.reuse, R42 ;  /* 0x0000002a002a7220 */ /* 0x040fe20000410000 */
[----:B------:R-:W-:Y:S01]  /*1a650*/  MUFU.EX2 R181, R181 ;  /* 0x000000b500b57308 */ /* 0x000fe20000000800 */
[----:B------:R-:W-:Y:S02]  /*1a660*/  FMUL.FTZ R43, R0, R43 ;  /* 0x0000002b002b7220 */ /* 0x000fe40000410000 */
[C---:B------:R-:W-:Y:S04]  /*1a670*/  HMMA.16816.F32 R16, R128.reuse, R22, R16 ;  /* 0x000000168010723c */ /* 0x040fe80000001810 */
[C---:B------:R-:W-:Y:S02]  /*1a680*/  FMUL.FTZ R20, R2.reuse, R112 ;  /* 0x0000007002147220 */ /* 0x040fe40000410000 */
[----:B------:R-:W-:Y:S01]  /*1a690*/  FMUL.FTZ R21, R2, R113 ;  /* 0x0000007102157220 */ /* 0x000fe20000410000 */
[----:B------:R-:W2:Y:S01]  /*1a6a0*/  MUFU.EX2 R180, R180 ;  /* 0x000000b400b47308 */ /* 0x000ea20000000800 */
[C---:B------:R-:W-:Y:S04]  /*1a6b0*/  FMUL.FTZ R22, R0.reuse, R114 ;  /* 0x0000007200167220 */ /* 0x040fe80000410000 */
[----:B------:R-:W-:Y:S02]  /*1a6c0*/  FMUL.FTZ R23, R0, R115 ;  /* 0x0000007300177220 */ /* 0x000fe40000410000 */
[----:B------:R-:W5:Y:S01]  /*1a6d0*/  LDSM.16.MT88.4 R112, [R200+0xe000] ;  /* 0x00e00000c870783b */ /* 0x000f620000004200 */
[C---:B------:R-:W-:Y:S02]  /*1a6e0*/  FMUL.FTZ R44, R2.reuse, R44 ;  /* 0x0000002c022c7220 */ /* 0x040fe40000410000 */
[----:B------:R-:W-:Y:S01]  /*1a6f0*/  FMUL.FTZ R45, R2, R45 ;  /* 0x0000002d022d7220 */ /* 0x000fe20000410000 */
[----:B------:R-:W-:Y:S01]  /*1a700*/  MUFU.EX2 R182, R182 ;  /* 0x000000b600b67308 */ /* 0x000fe20000000800 */
[C---:B------:R-:W-:Y:S03]  /*1a710*/  HMMA.16816.F32 R20, R128.reuse, R28, R20 ;  /* 0x0000001c8014723c */ /* 0x040fe60000001814 */
[C---:B------:R-:W-:Y:S02]  /*1a720*/  FMUL.FTZ R46, R0.reuse, R46 ;  /* 0x0000002e002e7220 */ /* 0x040fe40000410000 */
[----:B------:R-:W-:Y:S02]  /*1a730*/  FMUL.FTZ R47, R0, R47 ;  /* 0x0000002f002f7220 */ /* 0x000fe40000410000 */
[C---:B------:R-:W-:Y:S01]  /*1a740*/  FMUL.FTZ R28, R2.reuse, R104 ;  /* 0x00000068021c7220 */ /* 0x040fe20000410000 */
[C---:B------:R-:W-:Y:S01]  /*1a750*/  HMMA.16816.F32 R24, R128.reuse, R30, R24 ;  /* 0x0000001e8018723c */ /* 0x040fe20000001818 */
[----:B------:R-:W1:Y:S03]  /*1a760*/  MUFU.EX2 R183, R183 ;  /* 0x000000b700b77308 */ /* 0x000e660000000800 */
[C---:B------:R-:W-:Y:S02]  /*1a770*/  FMUL.FTZ R29, R2.reuse, R105 ;  /* 0x00000069021d7220 */ /* 0x040fe40000410000 */
[----:B------:R-:W-:Y:S02]  /*1a780*/  FMUL.FTZ R48, R2, R48 ;  /* 0x0000003002307220 */ /* 0x000fe40000410000 */
[C---:B------:R-:W-:Y:S03]  /*1a790*/  FMUL.FTZ R30, R0.reuse, R106 ;  /* 0x0000006a001e7220 */ /* 0x040fe60000410000 */
[----:B------:R-:W-:Y:S01]  /*1a7a0*/  MUFU.EX2 R217, R217 ;  /* 0x000000d900d97308 */ /* 0x000fe20000000800 */
[----:B------:R-:W-:Y:S02]  /*1a7b0*/  FMUL.FTZ R31, R0, R107 ;  /* 0x0000006b001f7220 */ /* 0x000fe40000410000 */
[----:B------:R-:W1:Y:S01]  /*1a7c0*/  LDSM.16.MT88.4 R104, [R198+0xe000] ;  /* 0x00e00000c668783b */ /* 0x000e620000004200 */
[----:B------:R-:W-:Y:S02]  /*1a7d0*/  FMUL.FTZ R49, R2, R49 ;  /* 0x0000003102317220 */ /* 0x000fe40000410000 */
[C---:B------:R-:W-:Y:S02]  /*1a7e0*/  FMUL.FTZ R50, R0.reuse, R50 ;  /* 0x0000003200327220 */ /* 0x040fe40000410000 */
[C---:B----4-:R-:W-:Y:S02]  /*1a7f0*/  HMMA.16816.F32 R28, R128.reuse, R120, R28 ;  /* 0x00000078801c723c */ /* 0x050fe4000000181c */
[----:B------:R-:W4:Y:S01]  /*1a800*/  MUFU.EX2 R222, R222 ;  /* 0x000000de00de7308 */ /* 0x000f220000000800 */
[----:B------:R-:W-:Y:S02]  /*1a810*/  FMUL.FTZ R51, R0, R51 ;  /* 0x0000003300337220 */ /* 0x000fe40000410000 */
[C---:B------:R-:W-:Y:S02]  /*1a820*/  FMUL.FTZ R52, R2.reuse, R52 ;  /* 0x0000003402347220 */ /* 0x040fe40000410000 */
[----:B------:R-:W-:Y:S01]  /*1a830*/  FMUL.FTZ R53, R2, R53 ;  /* 0x0000003502357220 */ /* 0x000fe20000410000 */
[C---:B------:R-:W-:Y:S01]  /*1a840*/  HMMA.16816.F32 R32, R128.reuse, R122, R32 ;  /* 0x0000007a8020723c */ /* 0x040fe20000001820 */
[----:B------:R-:W-:Y:S03]  /*1a850*/  LDSM.16.MT88.4 R120, [R196+0xc800] ;  /* 0x00c80000c478783b */ /* 0x000fe60000004200 */
[C---:B------:R-:W-:Y:S01]  /*1a860*/  FMUL.FTZ R54, R0.reuse, R54 ;  /* 0x0000003600367220 */ /* 0x040fe20000410000 */
[----:B------:R-:W-:Y:S01]  /*1a870*/  MUFU.EX2 R223, R223 ;  /* 0x000000df00df7308 */ /* 0x000fe20000000800 */
[----:B------:R-:W-:Y:S02]  /*1a880*/  FMUL.FTZ R55, R0, R55 ;  /* 0x0000003700377220 */ /* 0x000fe40000410000 */
[C---:B-----5:R-:W-:Y:S04]  /*1a890*/  HMMA.16816.F32 R36, R128.reuse, R112, R36 ;  /* 0x000000708024723c */ /* 0x060fe80000001824 */
[C---:B------:R-:W-:Y:S02]  /*1a8a0*/  FMUL.FTZ R56, R2.reuse, R56 ;  /* 0x0000003802387220 */ /* 0x040fe40000410000 */
[----:B------:R-:W-:Y:S01]  /*1a8b0*/  FMUL.FTZ R57, R2, R57 ;  /* 0x0000003902397220 */ /* 0x000fe20000410000 */
[----:B------:R-:W5:Y:S01]  /*1a8c0*/  MUFU.EX2 R224, R224 ;  /* 0x000000e000e07308 */ /* 0x000f620000000800 */
[C---:B------:R-:W-:Y:S01]  /*1a8d0*/  HMMA.16816.F32 R40, R128.reuse, R114, R40 ;  /* 0x000000728028723c */ /* 0x040fe20000001828 */
[----:B------:R-:W-:Y:S03]  /*1a8e0*/  LDSM.16.MT88.4 R112, [R200+0xc800] ;  /* 0x00c80000c870783b */ /* 0x000fe60000004200 */
[C---:B------:R-:W-:Y:S02]  /*1a8f0*/  FMUL.FTZ R58, R0.reuse, R58 ;  /* 0x0000003a003a7220 */ /* 0x040fe40000410000 */
[----:B------:R-:W-:Y:S02]  /*1a900*/  FMUL.FTZ R59, R0, R59 ;  /* 0x0000003b003b7220 */ /* 0x000fe40000410000 */
[C---:B------:R-:W-:Y:S01]  /*1a910*/  FMUL.FTZ R60, R2.reuse, R60 ;  /* 0x0000003c023c7220 */ /* 0x040fe20000410000 */
[----:B------:R-:W-:Y:S01]  /*1a920*/  MUFU.EX2 R225, R225 ;  /* 0x000000e100e17308 */ /* 0x000fe20000000800 */
[C---:B-1----:R-:W-:Y:S03]  /*1a930*/  HMMA.16816.F32 R44, R128.reuse, R104, R44 ;  /* 0x00000068802c723c */ /* 0x042fe6000000182c */
[----:B------:R-:W-:Y:S02]  /*1a940*/  FMUL.FTZ R61, R2, R61 ;  /* 0x0000003d023d7220 */ /* 0x000fe40000410000 */
[C---:B------:R-:W-:Y:S02]  /*1a950*/  FMUL.FTZ R62, R0.reuse, R62 ;  /* 0x0000003e003e7220 */ /* 0x040fe40000410000 */
[----:B------:R-:W-:Y:S01]  /*1a960*/  FMUL.FTZ R63, R0, R63 ;  /* 0x0000003f003f7220 */ /* 0x000fe20000410000 */
[C---:B------:R-:W-:Y:S01]  /*1a970*/  HMMA.16816.F32 R48, R128.reuse, R106, R48 ;  /* 0x0000006a8030723c */ /* 0x040fe20000001830 */
[----:B------:R-:W1:Y:S01]  /*1a980*/  LDSM.16.MT88.4 R104, [R200+0x10000] ;  /* 0x01000000c868783b */ /* 0x000e620000004200 */
[----:B------:R-:W1:Y:S02]  /*1a990*/  MUFU.EX2 R226, R226 ;  /* 0x000000e200e27308 */ /* 0x000e640000000800 */
[C---:B------:R-:W-:Y:S02]  /*1a9a0*/  FMUL.FTZ R64, R2.reuse, R64 ;  /* 0x0000004002407220 */ /* 0x040fe40000410000 */
[----:B------:R-:W-:Y:S02]  /*1a9b0*/  FMUL.FTZ R65, R2, R65 ;  /* 0x0000004102417220 */ /* 0x000fe40000410000 */
[C---:B------:R-:W-:Y:S04]  /*1a9c0*/  HMMA.16816.F32 R52, R128.reuse, R100, R52 ;  /* 0x000000648034723c */ /* 0x040fe80000001834 */
[C---:B------:R-:W-:Y:S01]  /*1a9d0*/  FMUL.FTZ R66, R0.reuse, R66 ;  /* 0x0000004200427220 */ /* 0x040fe20000410000 */
[----:B------:R-:W-:Y:S01]  /*1a9e0*/  MUFU.EX2 R227, R227 ;  /* 0x000000e300e37308 */ /* 0x000fe20000000800 */
[----:B------:R-:W-:Y:S02]  /*1a9f0*/  FMUL.FTZ R67, R0, R67 ;  /* 0x0000004300437220 */ /* 0x000fe40000410000 */
[C---:B------:R-:W-:Y:S01]  /*1aa00*/  HMMA.16816.F32 R56, R128.reuse, R102, R56 ;  /* 0x000000668038723c */ /* 0x040fe20000001838 */
[----:B------:R-:W2:Y:S03]  /*1aa10*/  LDSM.16.MT88.4 R100, [R198+0x10000] ;  /* 0x01000000c664783b */ /* 0x000ea60000004200 */
[C---:B------:R-:W-:Y:S02]  /*1aa20*/  FMUL.FTZ R68, R2.reuse, R68 ;  /* 0x0000004402447220 */ /* 0x040fe40000410000 */
[----:B------:R-:W-:Y:S01]  /*1aa30*/  FMUL.FTZ R69, R2, R69 ;  /* 0x0000004502457220 */ /* 0x000fe20000410000 */
[----:B------:R-:W2:Y:S01]  /*1aa40*/  MUFU.EX2 R228, R228 ;  /* 0x000000e400e47308 */ /* 0x000ea20000000800 */
[C---:B------:R-:W-:Y:S04]  /*1aa50*/  HMMA.16816.F32 R60, R128.reuse, R108, R60 ;  /* 0x0000006c803c723c */ /* 0x040fe8000000183c */
[C---:B------:R-:W-:Y:S02]  /*1aa60*/  FMUL.FTZ R70, R0.reuse, R70 ;  /* 0x0000004600467220 */ /* 0x040fe40000410000 */
[----:B------:R-:W-:Y:S02]  /*1aa70*/  FMUL.FTZ R71, R0, R71 ;  /* 0x0000004700477220 */ /* 0x000fe40000410000 */
[C---:B------:R-:W-:Y:S01]  /*1aa80*/  HMMA.16816.F32 R64, R128.reuse, R110, R64 ;  /* 0x0000006e8040723c */ /* 0x040fe20000001840 */
[----:B------:R-:W3:Y:S01]  /*1aa90*/  LDSM.16.MT88.4 R108, [R197+0x10000] ;  /* 0x01000000c56c783b */ /* 0x000ee20000004200 */
[----:B------:R-:W-:Y:S02]  /*1aaa0*/  MUFU.EX2 R229, R229 ;  /* 0x000000e500e57308 */ /* 0x000fe40000000800 */
[C---:B------:R-:W-:Y:S02]  /*1aab0*/  FMUL.FTZ R72, R2.reuse, R72 ;  /* 0x0000004802487220 */ /* 0x040fe40000410000 */
[----:B------:R-:W-:Y:S02]  /*1aac0*/  FMUL.FTZ R73, R2, R73 ;  /* 0x0000004902497220 */ /* 0x000fe40000410000 */
[C---:B------:R-:W-:Y:S01]  /*1aad0*/  FMUL.FTZ R74, R0.reuse, R74 ;  /* 0x0000004a004a7220 */ /* 0x040fe20000410000 */
[C---:B-1----:R-:W-:Y:S03]  /*1aae0*/  HMMA.16816.F32 R68, R128.reuse, R104, R68 ;  /* 0x000000688044723c */ /* 0x042fe60000001844 */
[----:B------:R-:W-:Y:S01]  /*1aaf0*/  FMUL.FTZ R75, R0, R75 ;  /* 0x0000004b004b7220 */ /* 0x000fe20000410000 */
[----:B------:R-:W1:Y:S01]  /*1ab00*/  MUFU.EX2 R230, R230 ;  /* 0x000000e600e67308 */ /* 0x000e620000000800 */
[C---:B------:R-:W-:Y:S02]  /*1ab10*/  FMUL.FTZ R76, R2.reuse, R76 ;  /* 0x0000004c024c7220 */ /* 0x040fe40000410000 */
[----:B------:R-:W-:Y:S02]  /*1ab20*/  FMUL.FTZ R77, R2, R77 ;  /* 0x0000004d024d7220 */ /* 0x000fe40000410000 */
[C---:B------:R-:W-:Y:S01]  /*1ab30*/  FMUL.FTZ R78, R0.reuse, R78 ;  /* 0x0000004e004e7220 */ /* 0x040fe20000410000 */
[C---:B------:R-:W-:Y:S01]  /*1ab40*/  HMMA.16816.F32 R72, R128.reuse, R106, R72 ;  /* 0x0000006a8048723c */ /* 0x040fe20000001848 */
[----:B------:R-:W1:Y:S02]  /*1ab50*/  LDSM.16.MT88.4 R104, [R196+0x10000] ;  /* 0x01000000c468783b */ /* 0x000e640000004200 */
[----:B------:R-:W-:Y:S01]  /*1ab60*/  FMUL.FTZ R79, R0, R79 ;  /* 0x0000004f004f7220 */ /* 0x000fe20000410000 */
[----:B------:R-:W-:Y:S01]  /*1ab70*/  MUFU.EX2 R231, R231 ;  /* 0x000000e700e77308 */ /* 0x000fe20000000800 */
[C---:B------:R-:W-:Y:S02]  /*1ab80*/  FMUL.FTZ R80, R2.reuse, R80 ;  /* 0x0000005002507220 */ /* 0x040fe40000410000 */
[----:B------:R-:W-:Y:S02]  /*1ab90*/  FMUL.FTZ R81, R2, R81 ;  /* 0x0000005102517220 */ /* 0x000fe40000410000 */
[C---:B------:R-:W-:Y:S01]  /*1aba0*/  FMUL.FTZ R82, R0.reuse, R82 ;  /* 0x0000005200527220 */ /* 0x040fe20000410000 */
[C---:B--2---:R-:W-:Y:S03]  /*1abb0*/  HMMA.16816.F32 R76, R128.reuse, R100, R76 ;  /* 0x00000064804c723c */ /* 0x044fe6000000184c */
[----:B------:R-:W-:Y:S01]  /*1abc0*/  FMUL.FTZ R83, R0, R83 ;  /* 0x0000005300537220 */ /* 0x000fe20000410000 */
[----:B------:R-:W2:Y:S01]  /*1abd0*/  MUFU.EX2 R232, R232 ;  /* 0x000000e800e87308 */ /* 0x000ea20000000800 */
[C---:B------:R-:W-:Y:S02]  /*1abe0*/  FMUL.FTZ R84, R2.reuse, R84 ;  /* 0x0000005402547220 */ /* 0x040fe40000410000 */
[----:B------:R-:W-:Y:S01]  /*1abf0*/  FMUL.FTZ R85, R2, R85 ;  /* 0x0000005502557220 */ /* 0x000fe20000410000 */
[----:B------:R-:W-:Y:S01]  /*1ac00*/  F2FP.PACK_AB R100, R177, R176 ;  /* 0x000000b0b164723e */ /* 0x000fe200000000ff */
[C---:B------:R-:W-:Y:S01]  /*1ac10*/  FMUL.FTZ R86, R0.reuse, R86 ;  /* 0x0000005600567220 */ /* 0x040fe20000410000 */
[C---:B------:R-:W-:Y:S03]  /*1ac20*/  HMMA.16816.F32 R80, R128.reuse, R102, R80 ;  /* 0x000000668050723c */ /* 0x040fe60000001850 */
[----:B------:R-:W-:Y:S01]  /*1ac30*/  FMUL.FTZ R87, R0, R87 ;  /* 0x0000005700577220 */ /* 0x000fe20000410000 */
[----:B---3--:R-:W-:Y:S01]  /*1ac40*/  F2FP.PACK_AB R101, R179, R178 ;  /* 0x000000b2b365723e */ /* 0x008fe200000000ff */
[C---:B------:R-:W-:Y:S01]  /*1ac50*/  FMUL.FTZ R88, R2.reuse, R88 ;  /* 0x0000005802587220 */ /* 0x040fe20000410000 */
[----:B------:R-:W3:Y:S01]  /*1ac60*/  MUFU.EX2 R233, R233 ;  /* 0x000000e900e97308 */ /* 0x000ee20000000800 */
[----:B------:R-:W-:Y:S01]  /*1ac70*/  FMUL.FTZ R89, R2, R89 ;  /* 0x0000005902597220 */ /* 0x000fe20000410000 */
[----:B------:R-:W-:Y:S01]  /*1ac80*/  F2FP.PACK_AB R102, R180, R181 ;  /* 0x000000b5b466723e */ /* 0x000fe200000000ff */
[C---:B------:R-:W-:Y:S01]  /*1ac90*/  FMUL.FTZ R90, R0.reuse, R90 ;  /* 0x0000005a005a7220 */ /* 0x040fe20000410000 */
[C---:B------:R-:W-:Y:S03]  /*1aca0*/  HMMA.16816.F32 R84, R128.reuse, R108, R84 ;  /* 0x0000006c8054723c */ /* 0x040fe60000001854 */
[----:B------:R-:W-:Y:S01]  /*1acb0*/  FMUL.FTZ R91, R0, R91 ;  /* 0x0000005b005b7220 */ /* 0x000fe20000410000 */
[----:B------:R-:W-:Y:S01]  /*1acc0*/  F2FP.PACK_AB R103, R183, R182 ;  /* 0x000000b6b767723e */ /* 0x000fe200000000ff */
[C---:B------:R-:W-:Y:S02]  /*1acd0*/  FMUL.FTZ R92, R2.reuse, R92 ;  /* 0x0000005c025c7220 */ /* 0x040fe40000410000 */
[----:B------:R-:W-:Y:S02]  /*1ace0*/  FMUL.FTZ R93, R2, R93 ;  /* 0x0000005d025d7220 */ /* 0x000fe40000410000 */
[C---:B------:R-:W-:Y:S01]  /*1acf0*/  FMUL.FTZ R94, R0.reuse, R94 ;  /* 0x0000005e005e7220 */ /* 0x040fe20000410000 */
[C---:B------:R-:W-:Y:S01]  /*1ad00*/  HMMA.16816.F32 R88, R128.reuse, R110, R88 ;  /* 0x0000006e8058723c */ /* 0x040fe20000001858 */
[----:B------:R-:W2:Y:S02]  /*1ad10*/  LDSM.16.MT88.4 R108, [R197+0xc800] ;  /* 0x00c80000c56c783b */ /* 0x000ea40000004200 */
[----:B------:R-:W-:Y:S02]  /*1ad20*/  FMUL.FTZ R95, R0, R95 ;  /* 0x0000005f005f7220 */ /* 0x000fe40000410000 */
[C---:B------:R-:W-:Y:S02]  /*1ad30*/  FMUL.FTZ R96, R2.reuse, R96 ;  /* 0x0000006002607220 */ /* 0x040fe40000410000 */
[----:B------:R-:W-:Y:S02]  /*1ad40*/  FMUL.FTZ R97, R2, R97 ;  /* 0x0000006102617220 */ /* 0x000fe40000410000 */
[C---:B------:R-:W-:Y:S01]  /*1ad50*/  FMUL.FTZ R98, R0.reuse, R98 ;  /* 0x0000006200627220 */ /* 0x040fe20000410000 */
[C---:B-1----:R-:W-:Y:S03]  /*1ad60*/  HMMA.16816.F32 R92, R128.reuse, R104, R92 ;  /* 0x00000068805c723c */ /* 0x042fe6000000185c */
[----:B------:R-:W-:Y:S02]  /*1ad70*/  FMUL.FTZ R99, R0, R99 ;  /* 0x0000006300637220 */ /* 0x000fe40000410000 */
[--C-:B------:R-:W-:Y:S02]  /*1ad80*/  FFMA.FTZ R134, R134, c[0x0][0x23c], -R144.reuse ;  /* 0x00008f0086867a23 */ /* 0x100fe40000010890 */
[----:B------:R-:W-:Y:S02]  /*1ad90*/  FFMA.FTZ R144, R133, c[0x0][0x23c], -R144 ;  /* 0x00008f0085907a23 */ /* 0x000fe40000010890 */
[----:B------:R-:W-:Y:S01]  /*1ada0*/  FFMA.FTZ R175, R2, R221, R175 ;  /* 0x000000dd02af7223 */ /* 0x000fe200000100af */
[----:B------:R-:W-:Y:S01]  /*1adb0*/  HMMA.16816.F32 R96, R128, R106, R96 ;  /* 0x0000006a8060723c */ /* 0x000fe20000001860 */
[----:B------:R-:W1:Y:S01]  /*1adc0*/  LDSM.16.MT88.4 R104, [R196+0xe800] ;  /* 0x00e80000c468783b */ /* 0x000e620000004200 */
[----:B------:R2:W-:Y:S01]  /*1add0*/  MUFU.EX2 R133, R144 ;  /* 0x0000009000857308 */ /* 0x0005e20000000800 */
[----:B------:R-:W-:Y:S02]  /*1ade0*/  FFMA.FTZ R171, R0, R219, R171 ;  /* 0x000000db00ab7223 */ /* 0x000fe400000100ab */
[----:B------:R-:W-:Y:S02]  /*1adf0*/  FADD.FTZ R174, R174, R175 ;  /* 0x000000afaeae7221 */ /* 0x000fe40000010000 */
[----:B------:R-:W-:Y:S01]  /*1ae00*/  FADD.FTZ R170, R170, R171 ;  /* 0x000000abaaaa7221 */ /* 0x000fe20000010000 */
[C---:B------:R-:W-:Y:S01]  /*1ae10*/  HMMA.16816.F32 R4, R100.reuse, R112, R4 ;  /* 0x000000706404723c */ /* 0x040fe20000001804 */
[----:B------:R-:W-:Y:S03]  /*1ae20*/  LDSM.16.MT88.4 R128, [R198+0xf000] ;  /* 0x00f00000c680783b */ /* 0x000fe60000004200 */
[----:B------:R-:W1:Y:S01]  /*1ae30*/  MUFU.EX2 R134, R134 ;  /* 0x0000008600867308 */ /* 0x000e620000000800 */
[----:B------:R-:W-:Y:S03]  /*1ae40*/  FADD.FTZ R173, R173, R174 ;  /* 0x000000aeadad7221 */ /* 0x000fe60000010000 */
[C---:B------:R-:W-:Y:S01]  /*1ae50*/  HMMA.16816.F32 R8, R100.reuse, R114, R8 ;  /* 0x000000726408723c */ /* 0x040fe20000001808 */
[----:B------:R-:W-:Y:S03]  /*1ae60*/  LDSM.16.MT88.4 R112, [R198+0x10800] ;  /* 0x01080000c670783b */ /* 0x000fe60000004200 */
[----:B------:R-:W-:Y:S04]  /*1ae70*/  FADD.FTZ R173, R172, R173 ;  /* 0x000000adacad7221 */ /* 0x000fe80000010000 */
[C---:B------:R-:W-:Y:S01]  /*1ae80*/  HMMA.16816.F32 R12, R100.reuse, R116, R12 ;  /* 0x00000074640c723c */ /* 0x040fe2000000180c */
[----:B--2---:R-:W-:Y:S03]  /*1ae90*/  LDSM.16.MT88.4 R144, [R196+0xd800] ;  /* 0x00d80000c490783b */ /* 0x004fe60000004200 */
[----:B------:R-:W-:Y:S04]  /*1aea0*/  FADD.FTZ R176, R176, R173 ;  /* 0x000000adb0b07221 */ /* 0x000fe80000010000 */
[C---:B------:R-:W-:Y:S01]  /*1aeb0*/  HMMA.16816.F32 R16, R100.reuse, R118, R16 ;  /* 0x000000766410723c */ /* 0x040fe20000001810 */
[----:B------:R-:W-:Y:S03]  /*1aec0*/  LDSM.16.MT88.4 R116, [R197+0x10800] ;  /* 0x01080000c574783b */ /* 0x000fe60000004200 */
[----:B------:R-:W-:Y:S04]  /*1aed0*/  FADD.FTZ R176, R177, R176 ;  /* 0x000000b0b1b07221 */ /* 0x000fe80000010000 */
[C---:B------:R-:W-:Y:S04]  /*1aee0*/  HMMA.16816.F32 R20, R100.reuse, R108, R20 ;  /* 0x0000006c6414723c */ /* 0x040fe80000001814 */
[----:B------:R-:W-:Y:S04]  /*1aef0*/  FADD.FTZ R181, R181, R176 ;  /* 0x000000b0b5b57221 */ /* 0x000fe80000010000 */
[C---:B------:R-:W-:Y:S01]  /*1af00*/  HMMA.16816.F32 R24, R100.reuse, R110, R24 ;  /* 0x0000006e6418723c */ /* 0x040fe20000001818 */
[----:B------:R-:W2:Y:S03]  /*1af10*/  LDSM.16.MT88.4 R108, [R200+0x10800] ;  /* 0x01080000c86c783b */ /* 0x000ea60000004200 */
[----:B------:R-:W-:Y:S04]  /*1af20*/  FADD.FTZ R180, R180, R181 ;  /* 0x000000b5b4b47221 */ /* 0x000fe80000010000 */
        /* <DEDUP_REMOVED lines=23> */
[----:B------:R-:W3:Y:S07]  /*1b0a0*/  LDSM.16.MT88.4 R116, [R200+0xf000] ;  /* 0x00f00000c874783b */ /* 0x000eee0000004200 */
[C---:B-1----:R-:W-:Y:S08]  /*1b0b0*/  HMMA.16816.F32 R92, R100.reuse, R104, R92 ;  /* 0x00000068645c723c */ /* 0x042ff0000000185c */
[----:B------:R-:W-:Y:S01]  /*1b0c0*/  HMMA.16816.F32 R96, R100, R106, R96 ;  /* 0x0000006a6460723c */ /* 0x000fe20000001860 */
[----:B------:R-:W1:Y:S06]  /*1b0d0*/  LDSM.16.MT88.4 R104, [R196+0xf000] ;  /* 0x00f00000c468783b */ /* 0x000e6c0000004200 */
[----:B----4-:R-:W-:Y:S01]  /*1b0e0*/  F2FP.PACK_AB R100, R222, R217 ;  /* 0x000000d9de64723e */ /* 0x010fe200000000ff */
[----:B------:R-:W-:Y:S01]  /*1b0f0*/  FADD.FTZ R217, R217, R180 ;  /* 0x000000b4d9d97221 */ /* 0x000fe20000010000 */
[----:B-----5:R-:W-:Y:S03]  /*1b100*/  F2FP.PACK_AB R101, R224, R223 ;  /* 0x000000dfe065723e */ /* 0x020fe600000000ff */
[----:B------:R-:W-:Y:S01]  /*1b110*/  F2FP.PACK_AB R102, R226, R225 ;  /* 0x000000e1e266723e */ /* 0x000fe200000000ff */
[----:B------:R-:W-:Y:S01]  /*1b120*/  FADD.FTZ R222, R222, R217 ;  /* 0x000000d9dede7221 */ /* 0x000fe20000010000 */
[----:B------:R-:W-:Y:S03]  /*1b130*/  F2FP.PACK_AB R103, R228, R227 ;  /* 0x000000e3e467723e */ /* 0x000fe600000000ff */
        /* <DEDUP_REMOVED lines=9> */
[----:B------:R-:W4:Y:S07]  /*1b1d0*/  LDSM.16.MT88.4 R112, [R198+0x11000] ;  /* 0x01100000c670783b */ /* 0x000f2e0000004200 */
[C---:B------:R-:W-:Y:S08]  /*1b1e0*/  HMMA.16816.F32 R28, R100.reuse, R124, R28 ;  /* 0x0000007c641c723c */ /* 0x040ff0000000181c */
[C---:B------:R-:W-:Y:S01]  /*1b1f0*/  HMMA.16816.F32 R32, R100.reuse, R126, R32 ;  /* 0x0000007e6420723c */ /* 0x040fe20000001820 */
[----:B------:R-:W-:Y:S07]  /*1b200*/  LDSM.16.MT88.4 R124, [R200+0xd800] ;  /* 0x00d80000c87c783b */ /* 0x000fee0000004200 */
[C---:B---3--:R-:W-:Y:S08]  /*1b210*/  HMMA.16816.F32 R36, R100.reuse, R116, R36 ;  /* 0x000000746424723c */ /* 0x048ff00000001824 */
        /* <DEDUP_REMOVED lines=20> */
[C---:B----4-:R-:W-:Y:S08]  /*1b360*/  HMMA.16816.F32 R76, R100.reuse, R112, R76 ;  /* 0x00000070644c723c */ /* 0x050ff0000000184c */
[C---:B------:R-:W-:Y:S08]  /*1b370*/  HMMA.16816.F32 R80, R100.reuse, R114, R80 ;  /* 0x000000726450723c */ /* 0x040ff00000001850 */
[C---:B---3--:R-:W-:Y:S08]  /*1b380*/  HMMA.16816.F32 R84, R100.reuse, R116, R84 ;  /* 0x000000746454723c */ /* 0x048ff00000001854 */
        /* <DEDUP_REMOVED lines=36> */
[----:B------:R-:W-:Y:S01]  /*1b5d0*/  IADD3 R0, R214, -0x1, RZ ;  /* 0xffffffffd6007810 */ /* 0x000fe20007ffe0ff */
[----:B------:R-:W-:Y:S03]  /*1b5e0*/  HMMA.16816.F32 R96, R136, R14, R96 ;  /* 0x0000000e8860723c */ /* 0x000fe60000001860 */
[----:B------:R-:W-:Y:S01]  /*1b5f0*/  FADD.FTZ R224, R224, R223 ;  /* 0x000000dfe0e07221 */ /* 0x000fe20000010000 */
[----:B------:R-:W-:Y:S02]  /*1b600*/  MOV R214, R0 ;  /* 0x0000000000d67202 */ /* 0x000fe40000000f00 */
[----:B------:R-:W-:Y:S01]  /*1b610*/  MOV R0, R3 ;  /* 0x0000000300007202 */ /* 0x000fe20000000f00 */
[----:B------:R-:W-:Y:S05]  /*1b620*/  FADD.FTZ R227, R227, R224 ;  /* 0x000000e0e3e37221 */ /* 0x000fea0000010000 */
[----:B------:R-:W-:Y:S04]  /*1b630*/  FADD.FTZ R228, R228, R227 ;  /* 0x000000e3e4e47221 */ /* 0x000fe80000010000 */
[----:B------:R-:W-:Y:S04]  /*1b640*/  FADD.FTZ R231, R231, R228 ;  /* 0x000000e4e7e77221 */ /* 0x000fe80000010000 */
[----:B------:R-:W-:Y:S04]  /*1b650*/  FADD.FTZ R231, R232, R231 ;  /* 0x000000e7e8e77221 */ /* 0x000fe80000010000 */
[----:B------:R-:W-:Y:S04]  /*1b660*/  FADD.FTZ R134, R134, R231 ;  /* 0x000000e786867221 */ /* 0x000fe80000010000 */
[----:B------:R-:W-:Y:S01]  /*1b670*/  FADD.FTZ R219, R133, R134 ;  /* 0x0000008685db7221 */ /* 0x000fe20000010000 */
[----:B------:R-:W-:-:S05]  /*1b680*/  @P0 BRA `(.L_x_2522) ;  /* 0xffffcd6000000947 */ /* 0x000fca000383ffff */
.L_x_2518:
        /* <DEDUP_REMOVED lines=257> */
.L_x_2523:
[----:B------:R-:W2:Y:S04]  /*1c6a0*/  S2R R58, SR_CTAID.Z ;  /* 0x00000000003a7919 */ /* 0x000ea80000002700 */
[----:B------:R-:W2:Y:S02]  /*1c6b0*/  S2R R3, SR_CTAID.Y ;  /* 0x0000000000037919 */ /* 0x000ea40000002600 */
[----:B--2---:R-:W-:-:S04]  /*1c6c0*/  IMAD R57, R3, c[0x0][0x1c0], R58 ;  /* 0x0000700003397a24 */ /* 0x004fc800078e023a */
[----:B------:R-:W-:Y:S02]  /*1c6d0*/  IMAD R57, R57, c[0x0][0x214], RZ ;  /* 0x0000850039397a24 */ /* 0x000fe400078e02ff */
.L_x_2524:
        /* <DEDUP_REMOVED lines=54> */
.L_x_2526:
[----:B----4-:R-:W-:Y:S05]  /*1ca40*/  BSYNC B0 ;  /* 0x0000000000007941 */ /* 0x010fea0003800000 */
.L_x_2525:
        /* <DEDUP_REMOVED lines=36> */
.L_x_2528:
[----:B------:R-:W-:Y:S05]  /*1cc90*/  BSYNC B0 ;  /* 0x0000000000007941 */ /* 0x000fea0003800000 */
.L_x_2527:
        /* <DEDUP_REMOVED lines=17> */
.L_x_2530:
[----:B------:R-:W-:Y:S05]  /*1cdb0*/  BSYNC B0 ;  /* 0x0000000000007941 */ /* 0x000fea0003800000 */
.L_x_2529:
        /* <DEDUP_REMOVED lines=17> */
.L_x_2532:
[----:B------:R-:W-:Y:S05]  /*1ced0*/  BSYNC B0 ;  /* 0x0000000000007941 */ /* 0x000fea0003800000 */
.L_x_2531:
        /* <DEDUP_REMOVED lines=17> */
.L_x_2533:
        /* <DEDUP_REMOVED lines=9> */
.L_x_4111:


//--------------------- .text._ZN5flash24flash_fwd_splitkv_kernelI23Flash_fwd_kernel_traitsILi192ELi64ELi64ELi4ELb0ELb0EN7cutlass6half_tE19Flash_kernel_traitsILi192ELi64ELi64ELi4ES3_EELb1ELb0ELb1ELb0ELb0ELb0ELb0ELb1EEEvNS_16Flash_fwd_paramsE --------------------------
	.section	.text._ZN5flash24flash_fwd_splitkv_kernelI23Flash_fwd_kernel_traitsILi192ELi64ELi64ELi4ELb0ELb0EN7cutlass6half_tE19Flash_kernel_traitsILi192ELi64ELi64ELi4ES3_EELb1ELb0ELb1ELb0ELb0ELb0ELb0ELb1EEEvNS_16Flash_fwd_paramsE,"ax",@progbits
	.sectioninfo	@"SHI_REGISTERS=226"
	.align	128
        .global         _ZN5flash24flash_fwd_splitkv_kernelI23Flash_fwd_kernel_traitsILi192ELi64ELi64ELi4ELb0ELb0EN7cutlass6half_tE19Flash_kernel_traitsILi192ELi64ELi64ELi4ES3_EELb1ELb0ELb1ELb0ELb0ELb0ELb0ELb1EEEvNS_16Flash_fwd_paramsE
        .type           _ZN5flash24flash_fwd_splitkv_kernelI23Flash_fwd_kernel_traitsILi192ELi64ELi64ELi4ELb0ELb0EN7cutlass6half_tE19Flash_kernel_traitsILi192ELi64ELi64ELi4ES3_EELb1ELb0ELb1ELb0ELb0ELb0ELb0ELb1EEEvNS_16Flash_fwd_paramsE,@function
        .size           _ZN5flash24flash_fwd_splitkv_kernelI23Flash_fwd_kernel_traitsILi192ELi64ELi64ELi4ELb0ELb0EN7cutlass6half_tE19Flash_kernel_traitsILi192ELi64ELi64ELi4ES3_EELb1ELb0ELb1ELb0ELb0ELb0ELb0ELb1EEEvNS_16Flash_fwd_paramsE,(.L_x_4112 - _ZN5flash24flash_fwd_splitkv_kernelI23Flash_fwd_kernel_traitsILi192ELi64ELi64ELi4ELb0ELb0EN7cutlass6half_tE19Flash_kernel_traitsILi192ELi64ELi64ELi4ES3_EELb1ELb0ELb1ELb0ELb0ELb0ELb0ELb1EEEvNS_16Flash_fwd_paramsE)
        .other          _ZN5flash24flash_fwd_splitkv_kernelI23Flash_fwd_kernel_traitsILi192ELi64ELi64ELi4ELb0ELb0EN7cutlass6half_tE19Flash_kernel_traitsILi192ELi64ELi64ELi4ES3_EELb1ELb0ELb1ELb0ELb0ELb0ELb0ELb1EEEvNS_16Flash_fwd_paramsE,@"STO_CUDA_ENTRY STV_DEFAULT"
_ZN5flash24flash_fwd_splitkv_kernelI23Flash_fwd_kernel_traitsILi192ELi64ELi64ELi4ELb0ELb0EN7cutlass6half_tE19Flash_kernel_traitsILi192ELi64ELi64ELi4ES3_EELb1ELb0ELb1ELb0ELb0ELb0ELb0ELb1EEEvNS_16Flash_fwd_paramsE:
.text._ZN5flash24flash_fwd_splitkv_kernelI23Flash_fwd_kernel_traitsILi192ELi64ELi64ELi4ELb0ELb0EN7cutlass6half_tE19Flash_kernel_traitsILi192ELi64ELi64ELi4ES3_EELb1ELb0ELb1ELb0ELb0ELb0ELb0ELb1EEEvNS_16Flash_fwd_paramsE:
        /* <DEDUP_REMOVED lines=36> */
.L_x_2534:
[----:B-1-34-:R-:W-:Y:S02]  /*0240*/  MOV R71, c[0x0][0x218] ;  /* 0x0000860000477a02 */ /* 0x01afe40000000f00 */
.L_x_2535:
        /* <DEDUP_REMOVED lines=43> */
[----:B------:R-:W-:-:S02]  /*0500*/  @!P0 IMAD R2, R72, c[0x0][0x1e0], RZ ;  /* 0x0000780048028a24 */ /* 0x000fc400078e02ff */
[----:B------:R-:W-:Y:S02]  /*0510*/  IMAD.SHL.U32 R4, R133, 0x8, RZ ;  /* 0x0000000885047824 */ /* 0x000fe400078e00ff */
[----:B------:R-:W-:-:S03]  /*0520*/  @!P0 IMAD.WIDE.U32 R12, R3, c[0x0][0x1e0], RZ ;  /* 0x00007800030c8a25 */ /* 0x000fc600078e00ff */
        /* <DEDUP_REMOVED lines=9> */
[----:B------:R-:W-:Y:S01]  /*05c0*/  IADD3 R9, R4, 0x40, RZ ;  /* 0x0000004004097810 */ /* 0x000fe20007ffe0ff */
[----:B------:R-:W-:Y:S02]  /*05d0*/  IMAD R15, R15, c[0x0][0x1f0], RZ ;  /* 0x00007c000f0f7a24 */ /* 0x000fe400078e02ff */
[----:B------:R-:W-:Y:S01]  /*05e0*/  IMAD R3, R3, c[0x0][0x1c0], R162 ;  /* 0x0000700003037a24 */ /* 0x000fe200078e02a2 */
[----:B------:R-:W-:Y:S01]  /*05f0*/  IADD3.X R7, R7, R11, R2, P0, !PT ;  /* 0x0000000b07077210 */ /* 0x000fe200007fe402 */
[----:B------:R-:W-:Y:S01]  /*0600*/  IMAD R15, R162, c[0x0][0x1f4], R15 ;  /* 0x00007d00a20f7a24 */ /* 0x000fe200078e020f */
[----:B------:R-:W-:Y:S01]  /*0610*/  ISETP.GE.AND P0, PT, R0, R201, PT ;  /* 0x000000c90000720c */ /* 0x000fe20003f06270 */
[----:B------:R-:W-:-:S02]  /*0620*/  IMAD R3, R3, c[0x0][0x214], R62 ;  /* 0x0000850003037a24 */ /* 0x000fc400078e023e */
[----:B------:R-:W-:Y:S01]  /*0630*/  IMAD.WIDE.U32 R162, R162, c[0x0][0x1f0], R6 ;  /* 0x00007c00a2a27a25 */ /* 0x000fe200078e0006 */
[----:B------:R-:W-:Y:S02]  /*0640*/  SHF.R.S32.HI R6, RZ, 0x1f, R0 ;  /* 0x0000001fff067819 */ /* 0x000fe40000011400 */
[----:B------:R-:W-:Y:S02]  /*0650*/  IADD3 R7, R4, 0x80, RZ ;  /* 0x0000008004077810 */ /* 0x000fe40007ffe0ff */
[----:B------:R-:W-:-:S05]  /*0660*/  IADD3 R15, R163, R15, RZ ;  /* 0x0000000fa30f7210 */ /* 0x000fca0007ffe0ff */
        /* <DEDUP_REMOVED lines=14> */
.L_x_2538:
[----:B------:R-:W-:Y:S05]  /*0750*/  BSYNC B0 ;  /* 0x0000000000007941 */ /* 0x000fea0003800000 */
.L_x_2537:
        /* <DEDUP_REMOVED lines=20> */
.L_x_2540:
[----:B------:R-:W-:Y:S05]  /*08a0*/  BSYNC B0 ;  /* 0x0000000000007941 */ /* 0x000fea0003800000 */
.L_x_2539:
        /* <DEDUP_REMOVED lines=20> */
.L_x_2542:
[----:B------:R-:W-:Y:S05]  /*09f0*/  BSYNC B0 ;  /* 0x0000000000007941 */ /* 0x000fea0003800000 */
.L_x_2541:
        /* <DEDUP_REMOVED lines=19> */
.L_x_2544:
[----:B------:R-:W-:Y:S05]  /*0b30*/  BSYNC B0 ;  /* 0x0000000000007941 */ /* 0x000fea0003800000 */
.L_x_2543:
        /* <DEDUP_REMOVED lines=19> */
.L_x_2536:
        /* <DEDUP_REMOVED lines=44> */
[----:B------:R-:W-:Y:S01]  /*0f30*/  IABS R5, c[0x0][0x1c8] ;  /* 0x0000720000057a13 */ /* 0x000fe20000000000 */
[----:B------:R-:W-:Y:S01]  /*0f40*/  IMAD.MOV R7, RZ, RZ, -R7 ;  /* 0x000000ffff077224 */ /* 0x000fe200078e0a07 */
[----:B------:R-:W-:Y:S02]  /*0f50*/  IABS R3, R162 ;  /* 0x000000a200037213 */ /* 0x000fe40000000000 */
[----:B------:R-:W1:Y:S08]  /*0f60*/  I2F.RP R6, R5 ;  /* 0x0000000500067306 */ /* 0x000e700000209400 */
[----:B-1----:R-:W1:Y:S02]  /*0f70*/  MUFU.RCP R8, R6 ;  /* 0x0000000600087308 */ /* 0x002e640000001000 */
[----:B-1----:R-:W-:-:S06]  /*0f80*/  IADD3 R8, R8, 0xffffffe, RZ ;  /* 0x0ffffffe08087810 */ /* 0x002fcc0007ffe0ff */
[----:B------:R-:W1:Y:S02]  /*0f90*/  F2I.FTZ.U32.TRUNC.NTZ R9, R8 ;  /* 0x0000000800097305 */ /* 0x000e64000021f000 */
[----:B-1----:R-:W-:Y:S01]  /*0fa0*/  IMAD.MOV R2, RZ, RZ, -R9 ;  /* 0x000000ffff027224 */ /* 0x002fe200078e0a09 */
[----:B------:R-:W-:-:S03]  /*0fb0*/  MOV R8, RZ ;  /* 0x000000ff00087202 */ /* 0x000fc60000000f00 */
[----:B------:R-:W-:-:S04]  /*0fc0*/  IMAD R4, R2, R5, RZ ;  /* 0x0000000502047224 */ /* 0x000fc800078e02ff */
[----:B------:R-:W-:-:S04]  /*0fd0*/  IMAD.HI.U32 R4, R9, R4, R8 ;  /* 0x0000000409047227 */ /* 0x000fc800078e0008 */
[----:B------:R-:W-:Y:S02]  /*0fe0*/  IMAD R9, R7, c[0x0][0x2d0], R120 ;  /* 0x0000b40007097a24 */ /* 0x000fe400078e0278 */
[----:B------:R-:W-:-:S04]  /*0ff0*/  IMAD.HI.U32 R4, R4, R3, RZ ;  /* 0x0000000304047227 */ /* 0x000fc800078e00ff */
[----:B------:R-:W-:-:S04]  /*1000*/  IMAD.MOV R2, RZ, RZ, -R4 ;  /* 0x000000ffff027224 */ /* 0x000fc800078e0a04 */
[----:B------:R-:W-:-:S05]  /*1010*/  IMAD R2, R5, R2, R3 ;  /* 0x0000000205027224 */ /* 0x000fca00078e0203 */
[----:B------:R-:W-:-:S13]  /*1020*/  ISETP.GT.U32.AND P0, PT, R5, R2, PT ;  /* 0x000000020500720c */ /* 0x000fda0003f04070 */
[-C--:B------:R-:W-:Y:S02]  /*1030*/  @!P0 IADD3 R2, R2, -R5.reuse, RZ ;  /* 0x8000000502028210 */ /* 0x080fe40007ffe0ff */
[----:B------:R-:W-:Y:S02]  /*1040*/  @!P0 IADD3 R4, R4, 0x1, RZ ;  /* 0x0000000104048810 */ /* 0x000fe40007ffe0ff */
[----:B------:R-:W-:Y:S02]  /*1050*/  ISETP.GE.U32.AND P1, PT, R2, R5, PT ;  /* 0x000000050200720c */ /* 0x000fe40003f26070 */
[----:B------:R-:W-:Y:S02]  /*1060*/  LOP3.LUT R2, R162, c[0x0][0x1c8], RZ, 0x3c, !PT ;  /* 0x00007200a2027a12 */ /* 0x000fe400078e3cff */
[----:B------:R-:W-:Y:S02]  /*1070*/  SHF.R.S32.HI R5, RZ, 0x1f, R9 ;  /* 0x0000001fff057819 */ /* 0x000fe40000011409 */
[----:B------:R-:W-:-:S03]  /*1080*/  ISETP.GE.AND P0, PT, R2, RZ, PT ;  /* 0x000000ff0200720c */ /* 0x000fc60003f06270 */
[----:B------:R-:W-:-:S04]  /*1090*/  IMAD R2, R5, c[0x0][0x198], RZ ;  /* 0x0000660005027a24 */ /* 0x000fc800078e02ff */
        /* <DEDUP_REMOVED lines=22> */
.L_x_2545:
        /* <DEDUP_REMOVED lines=16> */
.L_x_2547:
[----:B------:R-:W-:Y:S01]  /*1300*/  IABS R6, c[0x0][0x1c8] ;  /* 0x0000720000067a13 */ /* 0x000fe20000000000 */
[----:B------:R-:W-:Y:S01]  /*1310*/  @P4 IMAD.IADD R19, R0, 0x1, R19 ;  /* 0x0000000100134824 */ /* 0x000fe200078e0213 */
[----:B------:R-:W-:Y:S02]  /*1320*/  IABS R5, R162 ;  /* 0x000000a200057213 */ /* 0x000fe40000000000 */
[----:B------:R-:W1:Y:S01]  /*1330*/  I2F.RP R7, R6 ;  /* 0x0000000600077306 */ /* 0x000e620000209400 */
[----:B------:R-:W-:Y:S01]  /*1340*/  LEA R120, R135, 0xffffffc0, 0x6 ;  /* 0xffffffc087787811 */ /* 0x000fe200078e30ff */
[----:B------:R-:W-:-:S04]  /*1350*/  @P4 IMAD.WIDE.U32 R22, R19, c[0x0][0x1a0], RZ ;  /* 0x0000680013164a25 */ /* 0x000fc800078e00ff */
[----:B------:R-:W-:-:S04]  /*1360*/  IMAD.WIDE.U32 R8, R120, c[0x0][0x198], R8 ;  /* 0x0000660078087a25 */ /* 0x000fc800078e0008 */
[----:B------:R-:W-:Y:S01]  /*1370*/  @P4 IMAD R19, R19, c[0x0][0x1a4], R23 ;  /* 0x0000690013134a24 */ /* 0x000fe200078e0217 */
        /* <DEDUP_REMOVED lines=17> */
[----:B------:R-:W-:-:S05]  /*1490*/  SHF.R.S32.HI R5, RZ, 0x1f, R120 ;  /* 0x0000001fff057819 */ /* 0x000fca0000011478 */
[----:B------:R-:W-:-:S04]  /*14a0*/  IMAD R7, R5, c[0x0][0x198], RZ ;  /* 0x0000660005077a24 */ /* 0x000fc800078e02ff */
[----:B------:R-:W-:Y:S02]  /*14b0*/  IMAD R6, R120, c[0x0][0x19c], R7 ;  /* 0x0000670078067a24 */ /* 0x000fe400078e0207 */
[----:B------:R-:W-:-:S03]  /*14c0*/  @P2 IADD3 R4, R4, 0x1, RZ ;  /* 0x0000000104042810 */ /* 0x000fc60007ffe0ff */
[----:B------:R-:W-:Y:S02]  /*14d0*/  IADD3 R9, R9, R6, RZ ;  /* 0x0000000609097210 */ /* 0x000fe40007ffe0ff */
[----:B------:R-:W-:Y:S02]  /*14e0*/  @!P1 IADD3 R4, -R4, RZ, RZ ;  /* 0x000000ff04049210 */ /* 0x000fe40007ffe1ff */
[----:B------:R-:W-:-:S04]  /*14f0*/  @!P0 LOP3.LUT R4, RZ, c[0x0][0x1c8], RZ, 0x33, !PT ;  /* 0x00007200ff048a12 */ /* 0x000fc800078e33ff */
[----:B------:R-:W-:Y:S01]  /*1500*/  SHF.R.S32.HI R2, RZ, 0x1f, R4 ;  /* 0x0000001fff027819 */ /* 0x000fe20000011404 */
[----:B------:R-:W-:-:S04]  /*1510*/  IMAD.WIDE.U32 R8, R4, c[0x0][0x1b0], R8 ;  /* 0x00006c0004087a25 */ /* 0x000fc800078e0008 */
[----:B------:R-:W-:Y:S02]  /*1520*/  IMAD R7, R2, c[0x0][0x1b0], RZ ;  /* 0x00006c0002077a24 */ /* 0x000fe400078e02ff */
[----:B------:R-:W-:Y:S02]  /*1530*/  IMAD.MOV.U32 R6, RZ, RZ, R8 ;  /* 0x000000ffff067224 */ /* 0x000fe400078e0008 */
[----:B------:R-:W-:-:S05]  /*1540*/  IMAD R7, R4, c[0x0][0x1b4], R7 ;  /* 0x00006d0004077a24 */ /* 0x000fca00078e0207 */
[----:B------:R-:W-:Y:S01]  /*1550*/  IADD3 R7, R9, R7, RZ ;  /* 0x0000000709077210 */ /* 0x000fe20007ffe0ff */
[----:B------:R-:W-:Y:S01]  /*1560*/  IMAD.MOV.U32 R9, RZ, RZ, R120 ;  /* 0x000000ffff097224 */ /* 0x000fe200078e0078 */
        /* <DEDUP_REMOVED lines=11> */
.L_x_2546:
        /* <DEDUP_REMOVED lines=16> */
[----:B------:R-:W-:Y:S01]  /*1720*/  SHF.R.S32.HI R161, RZ, 0x1f, R160 ;  /* 0x0000001fffa17819 */ /* 0x000fe200000114a0 */
[----:B------:R-:W-:Y:S01]  /*1730*/  @P0 IMAD.WIDE.U32 R24, R202, c[0x0][0x190], RZ ;  /* 0x00006400ca180a25 */ /* 0x000fe200078e00ff */
[----:B------:R-:W-:Y:S02]  /*1740*/  LEA.HI R70, R70, R71, RZ, 0x6 ;  /* 0x0000004746467211 */ /* 0x000fe400078f30ff */
[----:B------:R-:W-:Y:S01]  /*1750*/  SHF.R.S32.HI R153, RZ, 0x1, R152 ;  /* 0x00000001ff997819 */ /* 0x000fe20000011498 */
[C---:B------:R-:W-:Y:S01]  /*1760*/  @!P0 IMAD.WIDE.U32 R12, R73.reuse, c[0x0][0x178], RZ ;  /* 0x00005e00490c8a25 */ /* 0x040fe200078e00ff */
[----:B------:R-:W-:Y:S02]  /*1770*/  SHF.R.S32.HI R70, RZ, 0x6, R70 ;  /* 0x00000006ff467819 */ /* 0x000fe40000011446 */
[----:B------:R-:W-:Y:S01]  /*1780*/  SHF.R.S32.HI R163, RZ, 0x1f, R162 ;  /* 0x0000001fffa37819 */ /* 0x000fe200000114a2 */
[----:B------:R-:W-:Y:S01]  /*1790*/  @!P0 IMAD R0, R73, c[0x0][0x17c], R0 ;  /* 0x00005f0049008a24 */ /* 0x000fe200078e0200 */
[----:B------:R-:W-:Y:S01]  /*17a0*/  IMNMX R70, RZ, R70, !PT ;  /* 0x00000046ff467217 */ /* 0x000fe20007800200 */
[----:B------:R-:W-:-:S02]  /*17b0*/  @P0 IMAD R11, R202, c[0x0][0x194], R25 ;  /* 0x00006500ca0b0a24 */ /* 0x000fc400078e0219 */
[----:B------:R-:W-:Y:S01]  /*17c0*/  @!P0 IMAD.IADD R11, R13, 0x1, R0 ;  /* 0x000000010d0b8824 */ /* 0x000fe200078e0200 */
[----:B------:R-:W-:Y:S01]  /*17d0*/  LOP3.LUT R0, R65, 0xfffffff0, RZ, 0xc0, !PT ;  /* 0xfffffff041007812 */ /* 0x000fe200078ec0ff */
[----:B------:R-:W-:Y:S01]  /*17e0*/  IMAD.IADD R64, R133, 0x1, -R64 ;  /* 0x0000000185407824 */ /* 0x000fe200078e0a40 */
[----:B------:R-:W-:Y:S01]  /*17f0*/  LEA.HI R65, R65, R10, RZ, 0x1 ;  /* 0x0000000a41417211 */ /* 0x000fe200078f08ff */
[----:B------:R-:W-:Y:S02]  /*1800*/  IMAD.SHL.U32 R13, R160, 0x40, RZ ;  /* 0x00000040a00d7824 */ /* 0x000fe400078e00ff */
[----:B------:R-:W-:Y:S01]  /*1810*/  @!P0 IMAD.MOV.U32 R24, RZ, RZ, R12 ;  /* 0x000000ffff188224 */ /* 0x000fe200078e000c */
[----:B------:R-:W-:Y:S01]  /*1820*/  LOP3.LUT R65, R65, 0xfffffffe, RZ, 0xc0, !PT ;  /* 0xfffffffe41417812 */ /* 0x000fe200078ec0ff */
[C---:B------:R-:W-:Y:S01]  /*1830*/  IMAD.SHL.U32 R12, R64.reuse, 0x8, RZ ;  /* 0x00000008400c7824 */ /* 0x040fe200078e00ff */
[----:B------:R-:W-:Y:S01]  /*1840*/  LOP3.LUT R13, R13, 0x1c0, RZ, 0xc0, !PT ;  /* 0x000001c00d0d7812 */ /* 0x000fe200078ec0ff */
[----:B------:R-:W-:Y:S01]  /*1850*/  IMAD.IADD R17, R133, 0x1, -R0 ;  /* 0x0000000185117824 */ /* 0x000fe200078e0a00 */
[----:B------:R-:W-:Y:S01]  /*1860*/  SHF.L.U32 R149, R64, 0x2, RZ ;  /* 0x0000000240957819 */ /* 0x000fe200000006ff */
[----:B------:R-:W-:Y:S01]  /*1870*/  IMAD.IADD R65, R10, 0x1, -R65 ;  /* 0x000000010a417824 */ /* 0x000fe200078e0a41 */
[----:B------:R-:W-:Y:S01]  /*1880*/  LOP3.LUT R21, R13, 0x38, R12, 0xf8, !PT ;  /* 0x000000380d157812 */ /* 0x000fe200078ef80c */
[----:B------:R-:W-:Y:S01]  /*1890*/  IMAD.WIDE R26, R27, 0x40, R160 ;  /* 0x000000401b1a7825 */ /* 0x000fe200078e02a0 */
[----:B------:R-:W-:-:S02]  /*18a0*/  SHF.R.U32.HI R156, RZ, 0x3, R13 ;  /* 0x00000003ff9c7819 */ /* 0x000fc4000001160d */
[----:B------:R-:W-:Y:S01]  /*18b0*/  IADD3 R24, P0, R12, R24, RZ ;  /* 0x000000180c187210 */ /* 0x000fe20007f1e0ff */
[----:B------:R-:W-:Y:S01]  /*18c0*/  IMAD R164, R27, c[0x0][0x190], RZ ;  /* 0x000064001ba47a24 */ /* 0x000fe200078e02ff */
[----:B------:R-:W-:Y:S01]  /*18d0*/  SHF.R.S32.HI R13, RZ, 0x1f, R12 ;  /* 0x0000001fff0d7819 */ /* 0x000fe2000001140c */
[----:B------:R-:W-:Y:S01]  /*18e0*/  IMAD R150, R160, R153, R149 ;  /* 0x00000099a0967224 */ /* 0x000fe200078e0295 */
[----:B------:R-:W-:Y:S01]  /*18f0*/  IADD3 R10, R12, 0x40, RZ ;  /* 0x000000400c0a7810 */ /* 0x000fe20007ffe0ff */
[----:B------:R-:W-:Y:S01]  /*1900*/  IMAD R164, R26, c[0x0][0x194], R164 ;  /* 0x000065001aa47a24 */ /* 0x000fe200078e02a4 */
[----:B------:R-:W-:Y:S01]  /*1910*/  SHF.R.S32.HI R0, RZ, 0x1f, R17 ;  /* 0x0000001fff007819 */ /* 0x000fe20000011411 */
[----:B------:R-:W-:Y:S01]  /*1920*/  IMAD.X R25, R13, 0x1, R11, P0 ;  /* 0x000000010d197824 */ /* 0x000fe200000e060b */
[----:B------:R-:W-:Y:S01]  /*1930*/  ISETP.GE.AND P0, PT, R10, c[0x0][0x220], PT ;  /* 0x000088000a007a0c */ /* 0x000fe20003f06270 */
[----:B------:R-:W-:Y:S01]  /*1940*/  IMAD R167, R163, c[0x0][0x1a8], RZ ;  /* 0x00006a00a3a77a24 */ /* 0x000fe200078e02ff */
[----:B------:R-:W-:Y:S01]  /*1950*/  LEA.HI R3, R0, R17, RZ, 0x3 ;  /* 0x0000001100037211 */ /* 0x000fe200078f18ff */
[----:B------:R-:W-:Y:S01]  /*1960*/  IMAD R157, R161, c[0x0][0x198], RZ ;  /* 0x00006600a19d7a24 */ /* 0x000fe200078e02ff */
[----:B------:R-:W-:Y:S01]  /*1970*/  SEL R11, RZ, 0xffffffff, P0 ;  /* 0xffffffffff0b7807 */ /* 0x000fe20000000000 */
[----:B------:R-:W-:Y:S01]  /*1980*/  IMAD.MOV.U32 R172, RZ, RZ, c[0x0][0x198] ;  /* 0x00006600ffac7624 */ /* 0x000fe200078e00ff */
[C---:B------:R-:W-:Y:S01]  /*1990*/  IADD3 R22, P0, R12.reuse, R22, RZ ;  /* 0x000000160c167210 */ /* 0x040fe20007f1e0ff */
[----:B------:R-:W-:Y:S01]  /*19a0*/  IMAD.IADD R149, R149, 0x1, R150 ;  /* 0x0000000195957824 */ /* 0x000fe200078e0296 */
[----:B------:R-:W-:Y:S01]  /*19b0*/  LOP3.LUT R46, R3, 0xfffffff8, RZ, 0xc0, !PT ;  /* 0xfffffff8032e7812 */ /* 0x000fe200078ec0ff */
[----:B------:R-:W-:Y:S01]  /*19c0*/  IMAD.SHL.U32 R11, R11, 0x2, RZ ;  /* 0x000000020b0b7824 */ /* 0x000fe200078e00ff */
[----:B------:R-:W-:Y:S01]  /*19d0*/  ISETP.GE.AND P1, PT, R12, c[0x0][0x220], PT ;  /* 0x000088000c007a0c */ /* 0x000fe20003f26270 */
[----:B------:R-:W-:Y:S01]  /*19e0*/  IMAD.X R23, R13, 0x1, R19, P0 ;  /* 0x000000010d177824 */ /* 0x000fe200000e0613 */
[----:B------:R-:W-:Y:S01]  /*19f0*/  IADD3 R136, P0, R160, R9, RZ ;  /* 0x00000009a0887210 */ /* 0x000fe20007f1e0ff */
[----:B------:R-:W-:Y:S01]  /*1a00*/  IMAD.IADD R46, R17, 0x1, -R46 ;  /* 0x00000001112e7824 */ /* 0x000fe200078e0a2e */
[----:B------:R-:W-:Y:S01]  /*1a10*/  IADD3 R9, R12, 0x80, RZ ;  /* 0x000000800c097810 */ /* 0x000fe20007ffe0ff */
[----:B------:R-:W-:Y:S01]  /*1a20*/  IMAD.WIDE.U32 R16, R26, c[0x0][0x190], R24 ;  /* 0x000064001a107a25 */ /* 0x000fe200078e0018 */
[----:B------:R-:W-:-:S02]  /*1a30*/  SEL R0, RZ, 0x1, P1 ;  /* 0x00000001ff007807 */ /* 0x000fc40000800000 */
[C---:B------:R-:W-:Y:S01]  /*1a40*/  LOP3.LUT P2, RZ, R46.reuse, 0x4, RZ, 0xc0, !PT ;  /* 0x000000042eff7812 */ /* 0x040fe2000784c0ff */
[----:B------:R-:W-:Y:S01]  /*1a50*/  IMAD.X R5, R161, 0x1, R5, P0 ;  /* 0x00000001a1057824 */ /* 0x000fe200000e0605 */
[----:B------:R-:W-:Y:S01]  /*1a60*/  ISETP.GE.AND P0, PT, R9, c[0x0][0x220], PT ;  /* 0x0000880009007a0c */ /* 0x000fe20003f06270 */
[----:B------:R-:W-:Y:S01]  /*1a70*/  IMAD.IADD R165, R17, 0x1, R164 ;  /* 0x0000000111a57824 */ /* 0x000fe200078e02a4 */
[----:B------:R-:W-:Y:S01]  /*1a80*/  LOP3.LUT P1, RZ, R46, 0x2, RZ, 0xc0, !PT ;  /* 0x000000022eff7812 */ /* 0x000fe2000782c0ff */
[----:B------:R-:W-:Y:S01]  /*1a90*/  IMAD R17, R2, c[0x0][0x1b8], RZ ;  /* 0x00006e0002117a24 */ /* 0x000fe200078e02ff */
[----:B------:R-:W-:Y:S01]  /*1aa0*/  LOP3.LUT R156, R21, R156, RZ, 0x3c, !PT ;  /* 0x0000009c159c7212 */ /* 0x000fe200078e3cff */
[----:B------:R-:W-:Y:S01]  /*1ab0*/  IMAD.SHL.U32 R46, R46, 0x40, RZ ;  /* 0x000000402e2e7824 */ /* 0x000fe200078e00ff */
[----:B------:R-:W-:Y:S01]  /*1ac0*/  LEA.HI R21, R8, R133, RZ, 0x6 ;  /* 0x0000008508157211 */ /* 0x000fe200078f30ff */
[----:B------:R-:W-:Y:S01]  /*1ad0*/  IMAD R18, R4, c[0x0][0x1bc], R17 ;  /* 0x00006f0004127a24 */ /* 0x000fe200078e0211 */
[----:B------:R-:W-:Y:S01]  /*1ae0*/  SEL R154, RZ, 0x4, P0 ;  /* 0x00000004ff9a7807 */ /* 0x000fe20000000000 */
[----:B------:R-:W-:Y:S01]  /*1af0*/  IMAD.SHL.U32 R17, R65, 0x8, RZ ;  /* 0x0000000841117824 */ /* 0x000fe200078e00ff */
[----:B------:R-:W-:Y:S01]  /*1b00*/  IADD3 R158, P0, R12, R6, RZ ;  /* 0x000000060c9e7210 */ /* 0x000fe20007f1e0ff */
[----:B------:R-:W-:Y:S01]  /*1b10*/  IMAD.SHL.U32 R3, R3, 0x40, RZ ;  /* 0x0000004003037824 */ /* 0x000fe200078e00ff */
[----:B------:R-:W-:Y:S01]  /*1b20*/  SHF.L.U32 R21, R21, 0x3, RZ ;  /* 0x0000000315157819 */ /* 0x000fe200000006ff */
[----:B------:R-:W-:Y:S01]  /*1b30*/  IMAD R5, R5, c[0x0][0x1a0], RZ ;  /* 0x0000680005057a24 */ /* 0x000fe200078e02ff */
[----:B------:R-:W-:Y:S01]  /*1b40*/  LOP3.LUT R46, R46, 0x1c0, RZ, 0xc0, !PT ;  /* 0x000001c02e2e7812 */ /* 0x000fe200078ec0ff */
[----:B------:R-:W-:Y:S01]  /*1b50*/  IMAD.X R159, R13, 0x1, R7, P0 ;  /* 0x000000010d9f7824 */ /* 0x000fe200000e0607 */
[----:B------:R-:W-:Y:S01]  /*1b60*/  LOP3.LUT R156, R156, 0xfffffe00, R21, 0xf8, !PT ;  /* 0xfffffe009c9c7812 */ /* 0x000fe200078ef815 */
[----:B------:R-:W-:Y:S01]  /*1b70*/  IMAD.WIDE.U32 R20, R4, c[0x0][0x1b8], R22 ;  /* 0x00006e0004147a25 */ /* 0x000fe200078e0016 */
[----:B------:R-:W-:-:S02]  /*1b80*/  LOP3.LUT R17, R46, 0x8, R17, 0xf8, !PT ;  /* 0x000000082e117812 */ /* 0x000fc400078ef811 */
[----:B------:R-:W-:Y:S01]  /*1b90*/  ISETP.GT.AND P0, PT, R135, R70, PT ;  /* 0x000000468700720c */ /* 0x000fe20003f04270 */
[----:B------:R-:W-:Y:S01]  /*1ba0*/  IMAD.IADD R19, R21, 0x1, R18 ;  /* 0x0000000115137824 */ /* 0x000fe200078e0212 */
[----:B------:R-:W-:Y:S01]  /*1bb0*/  SHF.R.U32.HI R46, RZ, 0x3, R46 ;  /* 0x00000003ff2e7819 */ /* 0x000fe2000001162e */
[----:B------:R-:W-:Y:S01]  /*1bc0*/  IMAD.MOV.U32 R164, RZ, RZ, R16 ;  /* 0x000000ffffa47224 */ /* 0x000fe200078e0010 */
[----:B------:R-:W-:Y:S01]  /*1bd0*/  LEA.HI R8, R8, R133, RZ, 0x5 ;  /* 0x0000008508087211 */ /* 0x000fe200078f28ff */
[----:B------:R-:W-:Y:S01]  /*1be0*/  IMAD R5, R136, c[0x0][0x1a4], R5 ;  /* 0x0000690088057a24 */ /* 0x000fe200078e0205 */
[----:B------:R-:W-:Y:S01]  /*1bf0*/  LOP3.LUT R46, R17, R46, RZ, 0x3c, !PT ;  /* 0x0000002e112e7212 */ /* 0x000fe200078e3cff */
[----:B------:R-:W-:Y:S01]  /*1c00*/  IMAD R167, R162, c[0x0][0x1ac], R167 ;  /* 0x00006b00a2a77a24 */ /* 0x000fe200078e02a7 */
[----:B------:R-:W-:Y:S01]  /*1c10*/  MOV R18, R20 ;  /* 0x0000001400127202 */ /* 0x000fe20000000f00 */
[----:B------:R-:W-:Y:S01]  /*1c20*/  IMAD R157, R160, c[0x0][0x19c], R157 ;  /* 0x00006700a09d7a24 */ /* 0x000fe200078e029d */
[----:B------:R-:W-:Y:S01]  /*1c30*/  LOP3.LUT R11, R11, 0x2, R0, 0xe2, !PT ;  /* 0x000000020b0b7812 */ /* 0x000fe200078ee200 */
[----:B------:R-:W-:Y:S01]  /*1c40*/  IMAD.MOV.U32 R0, RZ, RZ, c[0x0][0x1a0] ;  /* 0x00006800ff007624 */ /* 0x000fe200078e00ff */
[----:B------:R-:W-:Y:S01]  /*1c50*/  LOP3.LUT R46, R46, 0xfffffe00, R3, 0xf8, !PT ;  /* 0xfffffe002e2e7812 */ /* 0x000fe200078ef803 */
[----:B------:R-:W-:Y:S01]  /*1c60*/  IMAD.MOV.U32 R3, RZ, RZ, 0x20 ;  /* 0x00000020ff037424 */ /* 0x000fe200078e00ff */
[----:B------:R-:W-:Y:S01]  /*1c70*/  SHF.R.S32.HI R61, RZ, 0x5, R8 ;  /* 0x00000005ff3d7819 */ /* 0x000fe20000011408 */
[----:B------:R-:W-:Y:S01]  /*1c80*/  IMAD.WIDE.U32 R136, R136, c[0x0][0x1a0], R18 ;  /* 0x0000680088887a25 */ /* 0x000fe200078e0012 */
[----:B------:R-:W-:-:S02]  /*1c90*/  LOP3.LUT R8, R8, 0xffffffe0, RZ, 0xc0, !PT ;  /* 0xffffffe008087812 */ /* 0x000fc400078ec0ff */
[----:B------:R-:W-:Y:S01]  /*1ca0*/  LOP3.LUT R154, R11, R154, RZ, 0xfc, !PT ;  /* 0x0000009a0b9a7212 */ /* 0x000fe200078efcff */
[----:B------:R-:W-:Y:S01]  /*1cb0*/  IMAD.WIDE.U32 R158, R160, c[0x0][0x198], R158 ;  /* 0x00006600a09e7a25 */ /* 0x000fe200078e009e */
[-C--:B------:R-:W-:Y:S02]  /*1cc0*/  SHF.L.U64.HI R199, R172, R103.reuse, c[0x0][0x19c] ;  /* 0x00006700acc77619 */ /* 0x080fe40000010267 */
        /* <DEDUP_REMOVED lines=15> */
[----:B-1----:R-:W-:Y:S01]  /*1dc0*/  SHF.R.S32.HI R5, RZ, 0x1f, R120 ;  /* 0x0000001fff057819 */ /* 0x002fe20000011478 */
[----:B------:R-:W-:Y:S01]  /*1dd0*/  IMAD R14, R72, c[0x0][0x280], RZ ;  /* 0x0000a000480e7a24 */ /* 0x000fe200078e02ff */
[----:B------:R-:W-:Y:S01]  /*1de0*/  SHF.R.S32.HI R11, RZ, 0x1f, R71 ;  /* 0x0000001fff0b7819 */ /* 0x000fe20000011447 */
[C---:B------:R-:W-:Y:S01]  /*1df0*/  IMAD.WIDE.U32 R18, R73.reuse, c[0x0][0x280], R12 ;  /* 0x0000a00049127a25 */ /* 0x040fe200078e000c */
[----:B------:R-:W-:Y:S01]  /*1e00*/  IADD3 R8, P1, P0, R120, R160, -R71 ;  /* 0x000000a078087210 */ /* 0x000fe2000783e847 */
[----:B------:R-:W-:Y:S01]  /*1e10*/  UMOV UR8, 0x60 ;  /* 0x0000006000087882 */ /* 0x000fe20000000000 */
[----:B------:R-:W-:Y:S01]  /*1e20*/  IADD3 R83, P4, R60, 0x40, RZ ;  /* 0x000000403c537810 */ /* 0x000fe20007f9e0ff */
[----:B------:R-:W-:Y:S01]  /*1e30*/  IMAD R7, R73, c[0x0][0x284], R14 ;  /* 0x0000a10049077a24 */ /* 0x000fe200078e020e */
[----:B------:R-:W-:Y:S01]  /*1e40*/  IADD3.X R5, R5, R161, ~R11, P1, P0 ;  /* 0x000000a105057210 */ /* 0x000fe20000fe0c0b */
[----:B------:R-:W-:Y:S01]  /*1e50*/  IMAD R6, R72, c[0x0][0x278], RZ ;  /* 0x00009e0048067a24 */ /* 0x000fe200078e02ff */
[----:B------:R-:W-:Y:S01]  /*1e60*/  IADD3 R91, P2, R60, 0x80, RZ ;  /* 0x000000803c5b7810 */ /* 0x000fe20007f5e0ff */
[----:B------:R-:W-:Y:S01]  /*1e70*/  IMAD.IADD R19, R19, 0x1, R7 ;  /* 0x0000000113137824 */ /* 0x000fe200078e0207 */
[----:B------:R-:W-:Y:S01]  /*1e80*/  IADD3 R143, R151, 0x40, RZ ;  /* 0x00000040978f7810 */ /* 0x000fe20007ffe0ff */
[----:B------:R-:W-:Y:S01]  /*1e90*/  IMAD R7, R5, c[0x0][0x290], RZ ;  /* 0x0000a40005077a24 */ /* 0x000fe200078e02ff */
[----:B------:R-:W-:Y:S01]  /*1ea0*/  IADD3 R142, R151, 0x80, RZ ;  /* 0x00000080978e7810 */ /* 0x000fe20007ffe0ff */
[C---:B------:R-:W-:Y:S01]  /*1eb0*/  IMAD.WIDE.U32 R16, R73.reuse, c[0x0][0x278], R12 ;  /* 0x00009e0049107a25 */ /* 0x040fe200078e000c */
[----:B------:R-:W-:Y:S01]  /*1ec0*/  ULDC.64 UR4, c[0x0][0x1a0] ;  /* 0x0000680000047ab9 */ /* 0x000fe20000000a00 */
[----:B------:R-:W-:Y:S01]  /*1ed0*/  LOP3.LUT R145, R154, 0xffff, RZ, 0xc0, !PT ;  /* 0x0000ffff9a917812 */ /* 0x000fe200078ec0ff */
[----:B------:R-:W-:Y:S01]  /*1ee0*/  UIMAD UR9, UR8, UR5, URZ ;  /* 0x00000005080972a4 */ /* 0x000fe2000f8e023f */
[----:B------:R-:W-:Y:S01]  /*1ef0*/  IMAD R6, R73, c[0x0][0x27c], R6 ;  /* 0x00009f0049067a24 */ /* 0x000fe200078e0206 */
[----:B------:R-:W-:Y:S01]  /*1f00*/  UIMAD.WIDE.U32 UR10, UR8, UR4, URZ ;  /* 0x00000004080a72a5 */ /* 0x000fe2000f8e003f */
[C---:B------:R-:W-:Y:S01]  /*1f10*/  IMAD R7, R8.reuse, c[0x0][0x294], R7 ;  /* 0x0000a50008077a24 */ /* 0x040fe200078e0207 */
[----:B------:R-:W-:Y:S01]  /*1f20*/  ULDC UR5, c[0x0][0x294] ;  /* 0x0000a50000057ab9 */ /* 0x000fe20000000800 */
[----:B------:R-:W-:Y:S01]  /*1f30*/  IMAD.WIDE.U32 R20, R8, c[0x0][0x290], R18 ;  /* 0x0000a40008147a25 */ /* 0x000fe200078e0012 */
[----:B------:R-:W-:Y:S01]  /*1f40*/  UIMAD UR5, UR8, UR5, URZ ;  /* 0x00000005080572a4 */ /* 0x000fe2000f8e023f */
[----:B------:R-:W-:Y:S01]  /*1f50*/  LOP3.LUT R148, R145, 0x1, RZ, 0xc0, !PT ;  /* 0x0000000191947812 */ /* 0x000fe200078ec0ff */
[----:B------:R-:W-:Y:S01]  /*1f60*/  ULDC UR4, c[0x0][0x230] ;  /* 0x00008c0000047ab9 */ /* 0x000fe20000000800 */
        /* <DEDUP_REMOVED lines=14> */
[----:B------:R-:W-:Y:S01]  /*2050*/  UIADD3 UR9, UR11, UR9, URZ ;  /* 0x000000090b097290 */ /* 0x000fe2000fffe03f */
[----:B------:R-:W-:Y:S01]  /*2060*/  SHF.R.S32.HI R126, RZ, 0x1f, R142 ;  /* 0x0000001fff7e7819 */ /* 0x000fe2000001148e */
[----:B------:R-:W-:Y:S01]  /*2070*/  IMAD R5, R8, c[0x0][0x28c], R5 ;  /* 0x0000a30008057a24 */ /* 0x000fe200078e0205 */
[----:B------:R-:W-:Y:S01]  /*2080*/  LEA R114, P1, R6, c[0x0][0x270], 0x1 ;  /* 0x00009c0006727a11 */ /* 0x000fe200078208ff */
[----:B------:R-:W-:Y:S01]  /*2090*/  IMAD.WIDE.U32 R18, R8, c[0x0][0x288], R16 ;  /* 0x0000a20008127a25 */ /* 0x000fe200078e0010 */
[----:B------:R-:W-:-:S03]  /*20a0*/  ULDC.U8 UR8, c[0x0][0x313] ;  /* 0x0000c4c000087ab9 */ /* 0x000fc60000000000 */
        /* <DEDUP_REMOVED lines=25> */
[--C-:B------:R-:W-:Y:S01]  /*2240*/  IMAD.X R3, R132, 0x1, R121.reuse, P1 ;  /* 0x0000000184037824 */ /* 0x100fe200008e0679 */
        /* <DEDUP_REMOVED lines=67> */
.L_x_2641:
[----:B------:R-:W-:Y:S01]  /*2680*/  IMAD.SHL.U32 R15, R11, 0x40, RZ ;  /* 0x000000400b0f7824 */ /* 0x000fe200078e00ff */
[----:B------:R-:W-:Y:S04]  /*2690*/  BSSY B0, `(.L_x_2549) ;  /* 0x0000011000007945 */ /* 0x000fe80003800000 */
[----:B------:R-:W-:Y:S05]  /*26a0*/  IADD3 R14, R15, -0x40, RZ ;  /* 0xffffffc00f0e7810 */ /* 0x000fea0007ffe0ff */
[--C-:B-1----:R-:W-:Y:S02]  /*26b0*/  IMAD.IADD R19, R63, 0x1, -R14.reuse ;  /* 0x000000013f137824 */ /* 0x102fe400078e0a0e */
[----:B------:R-:W-:Y:S03]  /*26c0*/  IMAD.IADD R3, R71, 0x1, -R14 ;  /* 0x0000000147037824 */ /* 0x000fe600078e0a0e */
[C---:B------:R-:W-:Y:S04]  /*26d0*/  ISETP.GE.AND P6, PT, R160.reuse, R19, PT ;  /* 0x00000013a000720c */ /* 0x040fe80003fc6270 */
[----:B------:R-:W-:Y:S11]  /*26e0*/  ISETP.GE.AND P6, PT, R160, R3, !P6 ;  /* 0x00000003a000720c */ /* 0x000ff600077c6270 */
[----:B------:R-:W-:Y:S02]  /*26f0*/  @!UPT UIADD3 URZ, URZ, URZ, URZ ;  /* 0x0000003f3f3ff290 */ /* 0x000fe4000fffe03f */
[----:B---3--:R-:W-:-:S05]  /*2700*/  @!P6 BRA `(.L_x_2550) ;  /* 0x000000900000e947 */ /* 0x008fca0003800000 */
        /* <DEDUP_REMOVED lines=9> */
.L_x_2550:
[----:B------:R-:W-:Y:S05]  /*27a0*/  BSYNC B0 ;  /* 0x0000000000007941 */ /* 0x000fea0003800000 */
.L_x_2549:
        /* <DEDUP_REMOVED lines=18> */
.L_x_2552:
[----:B------:R-:W-:Y:S05]  /*28d0*/  BSYNC B0 ;  /* 0x0000000000007941 */ /* 0x000fea0003800000 */
.L_x_2551:
        /* <DEDUP_REMOVED lines=18> */
.L_x_2554:
[----:B------:R-:W-:Y:S05]  /*2a00*/  BSYNC B0 ;  /* 0x0000000000007941 */ /* 0x000fea0003800000 */
.L_x_2553:
[C---:B------:R-:W-:Y:S01]  /*2a10*/  ISETP.GE.AND P1, PT, R66.reuse, R19, PT ;  /* 0x000000134200720c */ /* 0x040fe20003f26270 */
[----:B------:R-:W-:Y:S03]  /*2a20*/  BSSY B0, `(.L_x_2555) ;  /* 0x0000011000007945 */ /* 0x000fe60003800000 */
[----:B------:R-:W-:Y:S11]  /*2a30*/  ISETP.GE.AND P1, PT, R66, R3, !P1 ;  /* 0x000000034200720c */ /* 0x000ff60004f26270 */
[----:B------:R-:W-:Y:S02]  /*2a40*/  @!UPT UIADD3 URZ, URZ, URZ, URZ ;  /* 0x0000003f3f3ff290 */ /* 0x000fe4000fffe03f */
[----:B------:R-:W-:-:S05]  /*2a50*/  @!P1 BRA `(.L_x_2556) ;  /* 0x000000d000009947 */ /* 0x000fca0003800000 */
[----:B------:R-:W-:Y:S02]  /*2a60*/  ISETP.NE.AND P0, PT, R148, RZ, PT ;  /* 0x000000ff9400720c */ /* 0x000fe40003f05270 */
[----:B------:R-:W-:Y:S05]  /*2a70*/  IADD3 R18, P5, R114, R170, RZ ;  /* 0x000000aa72127210 */ /* 0x000fea0007fbe0ff */
[----:B------:R-:W-:Y:S01]  /*2a80*/  IMAD.X R19, R115, 0x1, R109, P5 ;  /* 0x0000000173137824 */ /* 0x000fe200028e066d */
[----:B------:R-:W-:Y:S04]  /*2a90*/  IADD3 R2, P5, R112, UR10, RZ ;  /* 0x0000000a70027c10 */ /* 0x000fe8000ffbe0ff */
[----:B------:R-:W-:Y:S01]  /*2aa0*/  IADD3.X R3, R113, UR9, RZ, P5, !PT ;  /* 0x0000000971037c10 */ /* 0x000fe2000affe4ff */
[----:B-1----:R-:W2:Y:S01]  /*2ab0*/  @P0 LDG.E.128 R24, [R18.64] ;  /* 0x0000000612180981 */ /* 0x002ea2000c1e1d00 */
[----:B------:R-:W-:Y:S03]  /*2ac0*/  ISETP.NE.AND P5, PT, R147, RZ, PT ;  /* 0x000000ff9300720c */ /* 0x000fe60003fa5270 */
[----:B--2---:R1:W-:Y:S01]  /*2ad0*/  @P0 STG.E.128 [R2.64], R24 ;  /* 0x0000001802000986 */ /* 0x0043e2000c101d06 */
[----:B------:R-:W-:Y:S09]  /*2ae0*/  ISETP.NE.AND P0, PT, R145, RZ, PT ;  /* 0x000000ff9100720c */ /* 0x000ff20003f05270 */
[----:B------:R-:W2:Y:S04]  /*2af0*/  @P5 LDG.E.128 R20, [R18.64+0x80] ;  /* 0x0000800612145981 */ /* 0x000ea8000c1e1d00 */
[----:B--2---:R1:W-:Y:S04]  /*2b00*/  @P5 STG.E.128 [R2.64+0x80], R20 ;  /* 0x0000801402005986 */ /* 0x0043e8000c101d06 */
[----:B------:R-:W2:Y:S04]  /*2b10*/  @P0 LDG.E.128 R4, [R18.64+0x100] ;  /* 0x0001000612040981 */ /* 0x000ea8000c1e1d00 */
[----:B--2---:R1:W-:Y:S02]  /*2b20*/  @P0 STG.E.128 [R2.64+0x100], R4 ;  /* 0x0001000402000986 */ /* 0x0043e4000c101d06 */
.L_x_2556:
[----:B------:R-:W-:Y:S05]  /*2b30*/  BSYNC B0 ;  /* 0x0000000000007941 */ /* 0x000fea0003800000 */
.L_x_2555:
        /* <DEDUP_REMOVED lines=65> */
.L_x_2562:
[----:B------:R-:W-:Y:S05]  /*2f50*/  BSYNC B0 ;  /* 0x0000000000007941 */ /* 0x000fea0003800000 */
.L_x_2561:
        /* <DEDUP_REMOVED lines=54> */
.L_x_2564:
[----:B------:R-:W-:Y:S05]  /*32c0*/  BSYNC B0 ;  /* 0x0000000000007941 */ /* 0x000fea0003800000 */
.L_x_2563:
        /* <DEDUP_REMOVED lines=53> */
.L_x_2560:
[----:B------:R-:W-:Y:S05]  /*3620*/  BSYNC B1 ;  /* 0x0000000000017941 */ /* 0x000fea0003800000 */
.L_x_2559:
        /* <DEDUP_REMOVED lines=64> */
.L_x_2568:
[----:B------:R-:W-:Y:S05]  /*3a30*/  BSYNC B0 ;  /* 0x0000000000007941 */ /* 0x000fea0003800000 */
.L_x_2567:
        /* <DEDUP_REMOVED lines=57> */
.L_x_2570:
[----:B------:R-:W-:Y:S05]  /*3dd0*/  BSYNC B0 ;  /* 0x0000000000007941 */ /* 0x000fea0003800000 */
.L_x_2569:
        /* <DEDUP_REMOVED lines=56> */
.L_x_2566:
[----:B------:R-:W-:Y:S05]  /*4160*/  BSYNC B1 ;  /* 0x0000000000017941 */ /* 0x000fea0003800000 */
.L_x_2565:
        /* <DEDUP_REMOVED lines=64> */
.L_x_2574:
[----:B------:R-:W-:Y:S05]  /*4570*/  BSYNC B0 ;  /* 0x0000000000007941 */ /* 0x000fea0003800000 */
.L_x_2573:
        /* <DEDUP_REMOVED lines=57> */
.L_x_2576:
[----:B------:R-:W-:Y:S05]  /*4910*/  BSYNC B0 ;  /* 0x0000000000007941 */ /* 0x000fea0003800000 */
.L_x_2575:
        /* <DEDUP_REMOVED lines=56> */
.L_x_2572:
[----:B------:R-:W-:Y:S05]  /*4ca0*/  BSYNC B1 ;  /* 0x0000000000017941 */ /* 0x000fea0003800000 */
.L_x_2571:
        /* <DEDUP_REMOVED lines=67> */
.L_x_2580:
[----:B------:R-:W-:Y:S05]  /*50e0*/  BSYNC B0 ;  /* 0x0000000000007941 */ /* 0x000fea0003800000 */
.L_x_2579:
        /* <DEDUP_REMOVED lines=57> */
.L_x_2582:
[----:B------:R-:W-:Y:S05]  /*5480*/  BSYNC B0 ;  /* 0x0000000000007941 */ /* 0x000fea0003800000 */
.L_x_2581:
        /* <DEDUP_REMOVED lines=56> */
.L_x_2578:
[----:B------:R-:W-:Y:S05]  /*5810*/  BSYNC B1 ;  /* 0x0000000000017941 */ /* 0x000fea0003800000 */
.L_x_2577:
        /* <DEDUP_REMOVED lines=8> */
.L_x_2558:
        /* <DEDUP_REMOVED lines=95> */
.L_x_2589:
[----:B------:R-:W-:Y:S05]  /*5e90*/  BSYNC B0 ;  /* 0x0000000000007941 */ /* 0x000fea0003800000 */
.L_x_2588:
[----:B-----5:R2:W-:Y:S02]  /*5ea0*/  STG.E.128 [R110.64], R52 ;  /* 0x000000346e007986 */ /* 0x0205e4000c101d06 */
.L_x_2587:
[----:B------:R-:W-:Y:S05]  /*5eb0*/  BSYNC B1 ;  /* 0x0000000000017941 */ /* 0x000fea0003800000 */
.L_x_2586:
        /* <DEDUP_REMOVED lines=94> */
.L_x_2593:
[----:B------:R-:W-:Y:S05]  /*64a0*/  BSYNC B0 ;  /* 0x0000000000007941 */ /* 0x000fea0003800000 */
.L_x_2592:
[----:B-----5:R3:W-:Y:S02]  /*64b0*/  STG.E.128 [R110.64+0x80], R52 ;  /* 0x000080346e007986 */ /* 0x0207e4000c101d06 */
.L_x_2591:
[----:B------:R-:W-:Y:S05]  /*64c0*/  BSYNC B1 ;  /* 0x0000000000017941 */ /* 0x000fea0003800000 */
.L_x_2590:
        /* <DEDUP_REMOVED lines=93> */
.L_x_2595:
[----:B------:R-:W-:Y:S05]  /*6aa0*/  BSYNC B0 ;  /* 0x0000000000007941 */ /* 0x000fea0003800000 */
.L_x_2594:
[----:B-----5:R3:W-:Y:S02]  /*6ab0*/  STG.E.128 [R110.64+0x100], R52 ;  /* 0x000100346e007986 */ /* 0x0207e4000c101d06 */
.L_x_2585:
[----:B------:R-:W-:Y:S05]  /*6ac0*/  BSYNC B2 ;  /* 0x0000000000027941 */ /* 0x000fea0003800000 */
.L_x_2584:
        /* <DEDUP_REMOVED lines=98> */
.L_x_2601:
[----:B------:R-:W-:Y:S05]  /*70f0*/  BSYNC B0 ;  /* 0x0000000000007941 */ /* 0x000fea0003800000 */
.L_x_2600:
[C---:B------:R-:W-:Y:S04]  /*7100*/  LEA R2, P0, R60.reuse, R110, 0x1 ;  /* 0x0000006e3c027211 */ /* 0x040fe800078008ff */
[----:B------:R-:W-:Y:S05]  /*7110*/  LEA.HI.X R3, R60, R111, R199, 0x1, P0 ;  /* 0x0000006f3c037211 */ /* 0x000fea00000f0cc7 */
[----:B-----5:R1:W-:Y:S04]  /*7120*/  STG.E.128 [R2.64], R56 ;  /* 0x0000003802007986 */ /* 0x0203e8000c101d06 */
.L_x_2599:
[----:B------:R-:W-:Y:S05]  /*7130*/  BSYNC B1 ;  /* 0x0000000000017941 */ /* 0x000fea0003800000 */
.L_x_2598:
        /* <DEDUP_REMOVED lines=96> */
.L_x_2605:
[----:B------:R-:W-:Y:S05]  /*7740*/  BSYNC B0 ;  /* 0x0000000000007941 */ /* 0x000fea0003800000 */
.L_x_2604:
[C---:B------:R-:W-:Y:S04]  /*7750*/  LEA R2, P0, R83.reuse, R110, 0x1 ;  /* 0x0000006e53027211 */ /* 0x040fe800078008ff */
[----:B------:R-:W-:Y:S05]  /*7760*/  LEA.HI.X R3, R83, R111, R84, 0x1, P0 ;  /* 0x0000006f53037211 */ /* 0x000fea00000f0c54 */
[----:B-----5:R4:W-:Y:S04]  /*7770*/  STG.E.128 [R2.64], R56 ;  /* 0x0000003802007986 */ /* 0x0209e8000c101d06 */
.L_x_2603:
[----:B------:R-:W-:Y:S05]  /*7780*/  BSYNC B1 ;  /* 0x0000000000017941 */ /* 0x000fea0003800000 */
.L_x_2602:
        /* <DEDUP_REMOVED lines=95> */
.L_x_2607:
[----:B------:R-:W-:Y:S05]  /*7d80*/  BSYNC B0 ;  /* 0x0000000000007941 */ /* 0x000fea0003800000 */
.L_x_2606:
[C---:B------:R-:W-:Y:S04]  /*7d90*/  LEA R2, P0, R91.reuse, R110, 0x1 ;  /* 0x0000006e5b027211 */ /* 0x040fe800078008ff */
[----:B------:R-:W-:Y:S05]  /*7da0*/  LEA.HI.X R3, R91, R111, R92, 0x1, P0 ;  /* 0x0000006f5b037211 */ /* 0x000fea00000f0c5c */
[----:B-----5:R4:W-:Y:S04]  /*7db0*/  STG.E.128 [R2.64], R56 ;  /* 0x0000003802007986 */ /* 0x0209e8000c101d06 */
.L_x_2597:
[----:B------:R-:W-:Y:S05]  /*7dc0*/  BSYNC B2 ;  /* 0x0000000000027941 */ /* 0x000fea0003800000 */
.L_x_2596:
        /* <DEDUP_REMOVED lines=98> */
.L_x_2613:
[----:B------:R-:W-:Y:S05]  /*83f0*/  BSYNC B0 ;  /* 0x0000000000007941 */ /* 0x000fea0003800000 */
.L_x_2612:
[C---:B------:R-:W-:Y:S04]  /*8400*/  LEA R2, P0, R172.reuse, R110, 0x1 ;  /* 0x0000006eac027211 */ /* 0x040fe800078008ff */
[----:B------:R-:W-:Y:S05]  /*8410*/  LEA.HI.X R3, R172, R111, R78, 0x1, P0 ;  /* 0x0000006fac037211 */ /* 0x000fea00000f0c4e */
[----:B-----5:R4:W-:Y:S04]  /*8420*/  STG.E.128 [R2.64], R56 ;  /* 0x0000003802007986 */ /* 0x0209e8000c101d06 */
.L_x_2611:
[----:B------:R-:W-:Y:S05]  /*8430*/  BSYNC B1 ;  /* 0x0000000000017941 */ /* 0x000fea0003800000 */
.L_x_2610:
        /* <DEDUP_REMOVED lines=96> */
.L_x_2617:
[----:B------:R-:W-:Y:S05]  /*8a40*/  BSYNC B0 ;  /* 0x0000000000007941 */ /* 0x000fea0003800000 */
.L_x_2616:
[C---:B------:R-:W-:Y:S04]  /*8a50*/  LEA R2, P0, R85.reuse, R110, 0x1 ;  /* 0x0000006e55027211 */ /* 0x040fe800078008ff */
[----:B------:R-:W-:Y:S05]  /*8a60*/  LEA.HI.X R3, R85, R111, R86, 0x1, P0 ;  /* 0x0000006f55037211 */ /* 0x000fea00000f0c56 */
[----:B-----5:R4:W-:Y:S04]  /*8a70*/  STG.E.128 [R2.64], R56 ;  /* 0x0000003802007986 */ /* 0x0209e8000c101d06 */
.L_x_2615:
[----:B------:R-:W-:Y:S05]  /*8a80*/  BSYNC B1 ;  /* 0x0000000000017941 */ /* 0x000fea0003800000 */
.L_x_2614:
        /* <DEDUP_REMOVED lines=95> */
.L_x_2619:
[----:B------:R-:W-:Y:S05]  /*9080*/  BSYNC B0 ;  /* 0x0000000000007941 */ /* 0x000fea0003800000 */
.L_x_2618:
[C---:B------:R-:W-:Y:S04]  /*9090*/  LEA R2, P0, R93.reuse, R110, 0x1 ;  /* 0x0000006e5d027211 */ /* 0x040fe800078008ff */
[----:B------:R-:W-:Y:S05]  /*90a0*/  LEA.HI.X R3, R93, R111, R94, 0x1, P0 ;  /* 0x0000006f5d037211 */ /* 0x000fea00000f0c5e */
[----:B-----5:R4:W-:Y:S04]  /*90b0*/  STG.E.128 [R2.64], R56 ;  /* 0x0000003802007986 */ /* 0x0209e8000c101d06 */
.L_x_2609:
[----:B------:R-:W-:Y:S05]  /*90c0*/  BSYNC B2 ;  /* 0x0000000000027941 */ /* 0x000fea0003800000 */
.L_x_2608:
        /* <DEDUP_REMOVED lines=100> */
.L_x_2625:
[----:B------:R-:W-:Y:S05]  /*9710*/  BSYNC B0 ;  /* 0x0000000000007941 */ /* 0x000fea0003800000 */
.L_x_2624:
[C---:B------:R-:W-:Y:S02]  /*9720*/  IMAD R0, R175.reuse, c[0x0][0x19c], RZ ;  /* 0x00006700af007a24 */ /* 0x040fe400078e02ff */
[----:B------:R-:W-:Y:S05]  /*9730*/  IMAD.WIDE.U32 R2, R175, c[0x0][0x198], R110 ;  /* 0x00006600af027a25 */ /* 0x000fea00078e006e */
[----:B------:R-:W-:Y:S05]  /*9740*/  IADD3 R3, R3, R0, RZ ;  /* 0x0000000003037210 */ /* 0x000fea0007ffe0ff */
[----:B-----5:R4:W-:Y:S02]  /*9750*/  STG.E.128 [R2.64], R56 ;  /* 0x0000003802007986 */ /* 0x0209e4000c101d06 */
.L_x_2623:
[----:B------:R-:W-:Y:S05]  /*9760*/  BSYNC B1 ;  /* 0x0000000000017941 */ /* 0x000fea0003800000 */
.L_x_2622:
        /* <DEDUP_REMOVED lines=96> */
.L_x_2629:
[----:B------:R-:W-:Y:S05]  /*9d70*/  BSYNC B0 ;  /* 0x0000000000007941 */ /* 0x000fea0003800000 */
.L_x_2628:
[C---:B------:R-:W-:Y:S04]  /*9d80*/  LEA R2, P0, R98.reuse, R110, 0x1 ;  /* 0x0000006e62027211 */ /* 0x040fe800078008ff */
[----:B------:R-:W-:Y:S05]  /*9d90*/  LEA.HI.X R3, R98, R111, R97, 0x1, P0 ;  /* 0x0000006f62037211 */ /* 0x000fea00000f0c61 */
[----:B-----5:R4:W-:Y:S04]  /*9da0*/  STG.E.128 [R2.64], R56 ;  /* 0x0000003802007986 */ /* 0x0209e8000c101d06 */
.L_x_2627:
[----:B------:R-:W-:Y:S05]  /*9db0*/  BSYNC B1 ;  /* 0x0000000000017941 */ /* 0x000fea0003800000 */
.L_x_2626:
        /* <DEDUP_REMOVED lines=95> */
.L_x_2631:
[----:B------:R-:W-:Y:S05]  /*a3b0*/  BSYNC B0 ;  /* 0x0000000000007941 */ /* 0x000fea0003800000 */
.L_x_2630:
[C---:B------:R-:W-:Y:S04]  /*a3c0*/  LEA R2, P0, R102.reuse, R110, 0x1 ;  /* 0x0000006e66027211 */ /* 0x040fe800078008ff */
[----:B------:R-:W-:Y:S05]  /*a3d0*/  LEA.HI.X R3, R102, R111, R101, 0x1, P0 ;  /* 0x0000006f66037211 */ /* 0x000fea00000f0c65 */
[----:B-----5:R4:W-:Y:S04]  /*a3e0*/  STG.E.128 [R2.64], R56 ;  /* 0x0000003802007986 */ /* 0x0209e8000c101d06 */
.L_x_2621:
[----:B------:R-:W-:Y:S05]  /*a3f0*/  BSYNC B2 ;  /* 0x0000000000027941 */ /* 0x000fea0003800000 */
.L_x_2620:
        /* <DEDUP_REMOVED lines=8> */
.L_x_2557:
        /* <DEDUP_REMOVED lines=11> */
.L_x_2633:
[----:B------:R-:W-:Y:S05]  /*a530*/  BSYNC B0 ;  /* 0x0000000000007941 */ /* 0x000fea0003800000 */
.L_x_2632:
        /* <DEDUP_REMOVED lines=24> */
.L_x_2635:
[----:B------:R-:W-:Y:S05]  /*a6c0*/  BSYNC B0 ;  /* 0x0000000000007941 */ /* 0x000fea0003800000 */
.L_x_2634:
        /* <DEDUP_REMOVED lines=24> */
.L_x_2637:
[----:B------:R-:W-:Y:S05]  /*a850*/  BSYNC B0 ;  /* 0x0000000000007941 */ /* 0x000fea0003800000 */
.L_x_2636:
        /* <DEDUP_REMOVED lines=27> */
.L_x_2638:
[----:B------:R-:W-:Y:S05]  /*aa10*/  BSYNC B0 ;  /* 0x0000000000007941 */ /* 0x000fea0003800000 */
.L_x_2583:
        /* <DEDUP_REMOVED lines=80> */
.L_x_2639:
        /* <DEDUP_REMOVED lines=8> */
.L_x_2640:
[----:B------:R-:W-:Y:S04]  /*afa0*/  IADD3 R11, R11, -0x1, RZ ;  /* 0xffffffff0b0b7810 */ /* 0x000fe80007ffe0ff */
[----:B------:R-:W-:Y:S11]  /*afb0*/  ISETP.GT.AND P0, PT, R11, R70, PT ;  /* 0x000000460b00720c */ /* 0x000ff60003f04270 */
[----:B------:R-:W-:Y:S02]  /*afc0*/  @!UPT UIADD3 URZ, URZ, URZ, URZ ;  /* 0x0000003f3f3ff290 */ /* 0x000fe4000fffe03f */
[----:B------:R-:W-:-:S05]  /*afd0*/  @P0 BRA `(.L_x_2641) ;  /* 0xffff76a000000947 */ /* 0x000fca000383ffff */
.L_x_2548:
        /* <DEDUP_REMOVED lines=100> */
.L_x_2650:
[----:B------:R-:W-:Y:S05]  /*b620*/  BSYNC B0 ;  /* 0x0000000000007941 */ /* 0x000fea0003800000 */
.L_x_2649:
[----:B-----5:R4:W-:Y:S02]  /*b630*/  STS.128 [R203], R16 ;  /* 0x00000010cb007388 */ /* 0x0209e40000000c00 */
.L_x_2648:
[----:B------:R-:W-:Y:S05]  /*b640*/  BSYNC B1 ;  /* 0x0000000000017941 */ /* 0x000fea0003800000 */
.L_x_2647:
        /* <DEDUP_REMOVED lines=46> */
.L_x_2654:
[----:B------:R-:W-:Y:S05]  /*b930*/  BSYNC B0 ;  /* 0x0000000000007941 */ /* 0x000fea0003800000 */
.L_x_2653:
[----:B-----5:R1:W-:Y:S02]  /*b940*/  STS.128 [R203+0x2000], R16 ;  /* 0x00200010cb007388 */ /* 0x0203e40000000c00 */
.L_x_2652:
[----:B------:R-:W-:Y:S05]  /*b950*/  BSYNC B1 ;  /* 0x0000000000017941 */ /* 0x000fea0003800000 */
.L_x_2651:
        /* <DEDUP_REMOVED lines=45> */
.L_x_2656:
[----:B------:R-:W-:Y:S05]  /*bc30*/  BSYNC B0 ;  /* 0x0000000000007941 */ /* 0x000fea0003800000 */
.L_x_2655:
[----:B-----5:R4:W-:Y:S02]  /*bc40*/  STS.128 [R203+0x4000], R16 ;  /* 0x00400010cb007388 */ /* 0x0209e40000000c00 */
.L_x_2646:
[----:B------:R-:W-:Y:S05]  /*bc50*/  BSYNC B2 ;  /* 0x0000000000027941 */ /* 0x000fea0003800000 */
.L_x_2645:
        /* <DEDUP_REMOVED lines=60> */
.L_x_2662:
[----:B------:R-:W-:Y:S05]  /*c020*/  BSYNC B0 ;  /* 0x0000000000007941 */ /* 0x000fea0003800000 */
.L_x_2661:
[----:B-----5:R4:W-:Y:S02]  /*c030*/  STS.128 [R203+0x800], R16 ;  /* 0x00080010cb007388 */ /* 0x0209e40000000c00 */
.L_x_2660:
[----:B------:R-:W-:Y:S05]  /*c040*/  BSYNC B1 ;  /* 0x0000000000017941 */ /* 0x000fea0003800000 */
.L_x_2659:
        /* <DEDUP_REMOVED lines=46> */
.L_x_2666:
[----:B------:R-:W-:Y:S05]  /*c330*/  BSYNC B0 ;  /* 0x0000000000007941 */ /* 0x000fea0003800000 */
.L_x_2665:
[----:B-----5:R1:W-:Y:S02]  /*c340*/  STS.128 [R203+0x2800], R16 ;  /* 0x00280010cb007388 */ /* 0x0203e40000000c00 */
.L_x_2664:
[----:B------:R-:W-:Y:S05]  /*c350*/  BSYNC B1 ;  /* 0x0000000000017941 */ /* 0x000fea0003800000 */
.L_x_2663:
        /* <DEDUP_REMOVED lines=44> */
.L_x_2668:
[----:B------:R-:W-:Y:S05]  /*c620*/  BSYNC B0 ;  /* 0x0000000000007941 */ /* 0x000fea0003800000 */
.L_x_2667:
[----:B-----5:R2:W-:Y:S02]  /*c630*/  STS.128 [R203+0x4800], R32 ;  /* 0x00480020cb007388 */ /* 0x0205e40000000c00 */
.L_x_2658:
[----:B------:R-:W-:Y:S05]  /*c640*/  BSYNC B2 ;  /* 0x0000000000027941 */ /* 0x000fea0003800000 */
.L_x_2657:
        /* <DEDUP_REMOVED lines=10> */
[C---:B--2-4-:R-:W-:Y:S02]  /*c6f0*/  IMAD.SHL.U32 R32, R5.reuse, 0x2, RZ ;  /* 0x0000000205207824 */ /* 0x054fe400078e00ff */
[----:B------:R2:W-:Y:S01]  /*c700*/  @P2 STS.128 [R203+0x1000], RZ ;  /* 0x001000ffcb002388 */ /* 0x0005e20000000c00 */
[----:B------:R-:W-:Y:S02]  /*c710*/  SHF.L.U64.HI R0, R5, 0x1, R0 ;  /* 0x0000000105007819 */ /* 0x000fe40000010200 */
[C---:B------:R-:W-:Y:S02]  /*c720*/  IADD3 R26, P5, R32.reuse, c[0x0][0x2a8], RZ ;  /* 0x0000aa00201a7a10 */ /* 0x040fe40007fbe0ff */
[----:B------:R-:W-:Y:S02]  /*c730*/  IADD3 R32, P4, R32, c[0x0][0x2b0], RZ ;  /* 0x0000ac0020207a10 */ /* 0x000fe40007f9e0ff */
[----:B------:R-:W-:-:S02]  /*c740*/  IADD3.X R27, R0, c[0x0][0x2ac], RZ, P5, !PT ;  /* 0x0000ab00001b7a10 */ /* 0x000fc40002ffe4ff */
[----:B------:R-:W-:Y:S01]  /*c750*/  IADD3.X R33, R0, c[0x0][0x2b4], RZ, P4, !PT ;  /* 0x0000ad0000217a10 */ /* 0x000fe200027fe4ff */
[----:B------:R-:W-:Y:S05]  /*c760*/  @P2 BRA `(.L_x_2672) ;  /* 0x000002d000002947 */ /* 0x000fea0003800000 */
[----:B-1----:R1:W5:Y:S01]  /*c770*/  LDG.E.128 R16, [R14.64] ;  /* 0x000000060e107981 */ /* 0x002362000c1e1d00 */
        /* <DEDUP_REMOVED lines=42> */
.L_x_2674:
[----:B------:R-:W-:Y:S05]  /*ca20*/  BSYNC B0 ;  /* 0x0000000000007941 */ /* 0x000fea0003800000 */
.L_x_2673:
[----:B-----5:R4:W-:Y:S02]  /*ca30*/  STS.128 [R203+0x1000], R16 ;  /* 0x00100010cb007388 */ /* 0x0209e40000000c00 */
.L_x_2672:
[----:B------:R-:W-:Y:S05]  /*ca40*/  BSYNC B1 ;  /* 0x0000000000017941 */ /* 0x000fea0003800000 */
.L_x_2671:
        /* <DEDUP_REMOVED lines=46> */
.L_x_2678:
[----:B------:R-:W-:Y:S05]  /*cd30*/  BSYNC B0 ;  /* 0x0000000000007941 */ /* 0x000fea0003800000 */
.L_x_2677:
[----:B-----5:R4:W-:Y:S02]  /*cd40*/  STS.128 [R203+0x3000], R16 ;  /* 0x00300010cb007388 */ /* 0x0209e40000000c00 */
.L_x_2676:
[----:B------:R-:W-:Y:S05]  /*cd50*/  BSYNC B1 ;  /* 0x0000000000017941 */ /* 0x000fea0003800000 */
.L_x_2675:
        /* <DEDUP_REMOVED lines=46> */
.L_x_2680:
[----:B------:R-:W-:Y:S05]  /*d040*/  BSYNC B0 ;  /* 0x0000000000007941 */ /* 0x000fea0003800000 */
.L_x_2679:
[----:B-----5:R4:W-:Y:S02]  /*d050*/  STS.128 [R203+0x5000], R16 ;  /* 0x00500010cb007388 */ /* 0x0209e40000000c00 */
.L_x_2670:
[----:B------:R-:W-:Y:S05]  /*d060*/  BSYNC B2 ;  /* 0x0000000000027941 */ /* 0x000fea0003800000 */
.L_x_2669:
        /* <DEDUP_REMOVED lines=60> */
.L_x_2685:
[----:B------:R-:W-:Y:S05]  /*d430*/  BSYNC B0 ;  /* 0x0000000000007941 */ /* 0x000fea0003800000 */
.L_x_2684:
[----:B-----5:R4:W-:Y:S02]  /*d440*/  STS.128 [R203+0x1800], R16 ;  /* 0x00180010cb007388 */ /* 0x0209e40000000c00 */
.L_x_2683:
[----:B------:R-:W-:Y:S05]  /*d450*/  BSYNC B1 ;  /* 0x0000000000017941 */ /* 0x000fea0003800000 */
.L_x_2682:
        /* <DEDUP_REMOVED lines=47> */
.L_x_2689:
[----:B------:R-:W-:Y:S05]  /*d750*/  BSYNC B0 ;  /* 0x0000000000007941 */ /* 0x000fea0003800000 */
.L_x_2688:
[----:B-----5:R1:W-:Y:S02]  /*d760*/  STS.128 [R203+0x3800], R12 ;  /* 0x0038000ccb007388 */ /* 0x0203e40000000c00 */
.L_x_2687:
[----:B------:R-:W-:Y:S05]  /*d770*/  BSYNC B1 ;  /* 0x0000000000017941 */ /* 0x000fea0003800000 */
.L_x_2686:
        /* <DEDUP_REMOVED lines=45> */
.L_x_2691:
[----:B------:R-:W-:Y:S05]  /*da50*/  BSYNC B0 ;  /* 0x0000000000007941 */ /* 0x000fea0003800000 */
.L_x_2690:
[----:B-----5:R1:W-:Y:S01]  /*da60*/  STS.128 [R203+0x5800], R12 ;  /* 0x0058000ccb007388 */ /* 0x0203e20000000c00 */
[----:B------:R-:W-:Y:S05]  /*da70*/  BRA `(.L_x_2681) ;  /* 0x00004e1000007947 */ /* 0x000fea0003800000 */
.L_x_2644:
        /* <DEDUP_REMOVED lines=90> */
.L_x_2697:
[----:B------:R-:W-:Y:S05]  /*e020*/  BSYNC B0 ;  /* 0x0000000000007941 */ /* 0x000fea0003800000 */
.L_x_2696:
[----:B-----5:R4:W-:Y:S02]  /*e030*/  STS.128 [R203], R28 ;  /* 0x0000001ccb007388 */ /* 0x0209e40000000c00 */
.L_x_2695:
[----:B------:R-:W-:Y:S05]  /*e040*/  BSYNC B1 ;  /* 0x0000000000017941 */ /* 0x000fea0003800000 */
.L_x_2694:
        /* <DEDUP_REMOVED lines=87> */
.L_x_2701:
[----:B------:R-:W-:Y:S05]  /*e5c0*/  BSYNC B0 ;  /* 0x0000000000007941 */ /* 0x000fea0003800000 */
.L_x_2700:
[----:B-----5:R1:W-:Y:S02]  /*e5d0*/  STS.128 [R203+0x2000], R28 ;  /* 0x0020001ccb007388 */ /* 0x0203e40000000c00 */
.L_x_2699:
[----:B------:R-:W-:Y:S05]  /*e5e0*/  BSYNC B1 ;  /* 0x0000000000017941 */ /* 0x000fea0003800000 */
.L_x_2698:
        /* <DEDUP_REMOVED lines=86> */
.L_x_2703:
[----:B------:R-:W-:Y:S05]  /*eb50*/  BSYNC B0 ;  /* 0x0000000000007941 */ /* 0x000fea0003800000 */
.L_x_2702:
[----:B-----5:R4:W-:Y:S02]  /*eb60*/  STS.128 [R203+0x4000], R28 ;  /* 0x0040001ccb007388 */ /* 0x0209e40000000c00 */
.L_x_2693:
[----:B------:R-:W-:Y:S05]  /*eb70*/  BSYNC B2 ;  /* 0x0000000000027941 */ /* 0x000fea0003800000 */
.L_x_2692:
        /* <DEDUP_REMOVED lines=95> */
.L_x_2709:
[----:B------:R-:W-:Y:S05]  /*f170*/  BSYNC B0 ;  /* 0x0000000000007941 */ /* 0x000fea0003800000 */
.L_x_2708:
[----:B-----5:R4:W-:Y:S02]  /*f180*/  STS.128 [R203+0x800], R28 ;  /* 0x0008001ccb007388 */ /* 0x0209e40000000c00 */
.L_x_2707:
[----:B------:R-:W-:Y:S05]  /*f190*/  BSYNC B1 ;  /* 0x0000000000017941 */ /* 0x000fea0003800000 */
.L_x_2706:
        /* <DEDUP_REMOVED lines=90> */
.L_x_2713:
[----:B------:R-:W-:Y:S05]  /*f740*/  BSYNC B0 ;  /* 0x0000000000007941 */ /* 0x000fea0003800000 */
.L_x_2712:
[----:B-----5:R1:W-:Y:S02]  /*f750*/  STS.128 [R203+0x2800], R28 ;  /* 0x0028001ccb007388 */ /* 0x0203e40000000c00 */
.L_x_2711:
[----:B------:R-:W-:Y:S05]  /*f760*/  BSYNC B1 ;  /* 0x0000000000017941 */ /* 0x000fea0003800000 */
.L_x_2710:
        /* <DEDUP_REMOVED lines=89> */
.L_x_2715:
[----:B------:R-:W-:Y:S05]  /*fd00*/  BSYNC B0 ;  /* 0x0000000000007941 */ /* 0x000fea0003800000 */
.L_x_2714:
[----:B-----5:R1:W-:Y:S02]  /*fd10*/  STS.128 [R203+0x4800], R24 ;  /* 0x00480018cb007388 */ /* 0x0203e40000000c00 */
.L_x_2705:
[----:B------:R-:W-:Y:S05]  /*fd20*/  BSYNC B2 ;  /* 0x0000000000027941 */ /* 0x000fea0003800000 */
.L_x_2704:
        /* <DEDUP_REMOVED lines=96> */
.L_x_2721:
[----:B------:R-:W-:Y:S05]  /*10330*/  BSYNC B0 ;  /* 0x0000000000007941 */ /* 0x000fea0003800000 */
.L_x_2720:
[----:B-----5:R4:W-:Y:S02]  /*10340*/  STS.128 [R203+0x1000], R32 ;  /* 0x00100020cb007388 */ /* 0x0209e40000000c00 */
.L_x_2719:
[----:B------:R-:W-:Y:S05]  /*10350*/  BSYNC B1 ;  /* 0x0000000000017941 */ /* 0x000fea0003800000 */
.L_x_2718:
        /* <DEDUP_REMOVED lines=90> */
.L_x_2725:
[----:B------:R-:W-:Y:S05]  /*10900*/  BSYNC B0 ;  /* 0x0000000000007941 */ /* 0x000fea0003800000 */
.L_x_2724:
[----:B-----5:R4:W-:Y:S02]  /*10910*/  STS.128 [R203+0x3000], R32 ;  /* 0x00300020cb007388 */ /* 0x0209e40000000c00 */
.L_x_2723:
[----:B------:R-:W-:Y:S05]  /*10920*/  BSYNC B1 ;  /* 0x0000000000017941 */ /* 0x000fea0003800000 */
.L_x_2722:
        /* <DEDUP_REMOVED lines=89> */
.L_x_2727:
[----:B------:R-:W-:Y:S05]  /*10ec0*/  BSYNC B0 ;  /* 0x0000000000007941 */ /* 0x000fea0003800000 */
.L_x_2726:
[----:B-----5:R1:W-:Y:S02]  /*10ed0*/  STS.128 [R203+0x5000], R28 ;  /* 0x0050001ccb007388 */ /* 0x0203e40000000c00 */
.L_x_2717:
[----:B------:R-:W-:Y:S05]  /*10ee0*/  BSYNC B2 ;  /* 0x0000000000027941 */ /* 0x000fea0003800000 */
.L_x_2716:
        /* <DEDUP_REMOVED lines=95> */
.L_x_2731:
[----:B------:R-:W-:Y:S05]  /*114e0*/  BSYNC B0 ;  /* 0x0000000000007941 */ /* 0x000fea0003800000 */
.L_x_2730:
[----:B-----5:R1:W-:Y:S02]  /*114f0*/  STS.128 [R203+0x1800], R16 ;  /* 0x00180010cb007388 */ /* 0x0203e40000000c00 */
.L_x_2729:
[----:B------:R-:W-:Y:S05]  /*11500*/  BSYNC B1 ;  /* 0x0000000000017941 */ /* 0x000fea0003800000 */
.L_x_2728:
        /* <DEDUP_REMOVED lines=91> */
.L_x_2735:
[----:B------:R-:W-:Y:S05]  /*11ac0*/  BSYNC B0 ;  /* 0x0000000000007941 */ /* 0x000fea0003800000 */
.L_x_2734:
[----:B-----5:R1:W-:Y:S02]  /*11ad0*/  STS.128 [R203+0x3800], R16 ;  /* 0x00380010cb007388 */ /* 0x0203e40000000c00 */
.L_x_2733:
[----:B------:R-:W-:Y:S05]  /*11ae0*/  BSYNC B1 ;  /* 0x0000000000017941 */ /* 0x000fea0003800000 */
.L_x_2732:
        /* <DEDUP_REMOVED lines=94> */
.L_x_2737:
[----:B------:R-:W-:Y:S05]  /*120d0*/  BSYNC B0 ;  /* 0x0000000000007941 */ /* 0x000fea0003800000 */
.L_x_2736:
[----:B-----5:R4:W-:Y:S01]  /*120e0*/  STS.128 [R203+0x5800], R12 ;  /* 0x0058000ccb007388 */ /* 0x0209e20000000c00 */
[----:B------:R-:W-:Y:S05]  /*120f0*/  BRA `(.L_x_2681) ;  /* 0x0000079000007947 */ /* 0x000fea0003800000 */
.L_x_2643:
        /* <DEDUP_REMOVED lines=27> */
.L_x_2739:
[----:B------:R-:W-:Y:S05]  /*122b0*/  BSYNC B0 ;  /* 0x0000000000007941 */ /* 0x000fea0003800000 */
.L_x_2738:
        /* <DEDUP_REMOVED lines=29> */
.L_x_2741:
[----:B------:R-:W-:Y:S05]  /*12490*/  BSYNC B0 ;  /* 0x0000000000007941 */ /* 0x000fea0003800000 */
.L_x_2740:
        /* <DEDUP_REMOVED lines=30> */
.L_x_2743:
[----:B------:R-:W-:Y:S05]  /*12680*/  BSYNC B0 ;  /* 0x0000000000007941 */ /* 0x000fea0003800000 */
.L_x_2742:
        /* <DEDUP_REMOVED lines=32> */
.L_x_2681:
[----:B------:R-:W-:Y:S05]  /*12890*/  BSYNC B3 ;  /* 0x0000000000037941 */ /* 0x000fea0003800000 */
.L_x_2642:
[----:B------:R-:W-:Y:S01]  /*128a0*/  IADD3 R207, R135, -0x1, RZ ;  /* 0xffffffff87cf7810 */ /* 0x000fe20007ffe0ff */
[----:B------:R-:W-:Y:S01]  /*128b0*/  BSSY B0, `(.L_x_2744) ;  /* 0x0000023000007945 */ /* 0x000fe20003800000 */
[----:B------:R-:W-:Y:S02]  /*128c0*/  LEA R206, P0, R158, c[0x0][0x168], 0x1 ;  /* 0x00005a009ece7a11 */ /* 0x000fe400078008ff */
[----:B------:R-:W-:Y:S01]  /*128d0*/  LOP3.LUT R208, R154, 0xffff, RZ, 0xc0, !PT ;  /* 0x0000ffff9ad07812 */ /* 0x000fe200078ec0ff */
[----:B------:R-:W-:Y:S01]  /*128e0*/  IMAD.SHL.U32 R44, R207, 0x40, RZ ;  /* 0x00000040cf2c7824 */ /* 0x000fe200078e00ff */
[----:B------:R-:W-:Y:S02]  /*128f0*/  LEA.HI.X R209, R158, c[0x0][0x16c], R157, 0x1, P0 ;  /* 0x00005b009ed17a11 */ /* 0x000fe400000f0c9d */
[----:B------:R-:W-:Y:S01]  /*12900*/  LOP3.LUT R88, R208, 0xff, RZ, 0xc0, !PT ;  /* 0x000000ffd0587812 */ /* 0x000fe200078ec0ff */
[----:B-12---:R-:W-:-:S05]  /*12910*/  IMAD.IADD R5, R63, 0x1, -R44 ;  /* 0x000000013f057824 */ /* 0x006fca00078e0a2c */
        /* <DEDUP_REMOVED lines=27> */
.L_x_2746:
[----:B------:R2:W-:Y:S02]  /*12ad0*/  STS.128 [R203+0xa000], RZ ;  /* 0x00a000ffcb007388 */ /* 0x0005e40000000c00 */
.L_x_2745:
[----:B------:R-:W-:Y:S05]  /*12ae0*/  BSYNC B0 ;  /* 0x0000000000007941 */ /* 0x000fea0003800000 */
.L_x_2744:
        /* <DEDUP_REMOVED lines=31> */
.L_x_2749:
[----:B------:R1:W-:Y:S02]  /*12ce0*/  STS.128 [R203+0xa800], RZ ;  /* 0x00a800ffcb007388 */ /* 0x0003e40000000c00 */
.L_x_2748:
[----:B------:R-:W-:Y:S05]  /*12cf0*/  BSYNC B0 ;  /* 0x0000000000007941 */ /* 0x000fea0003800000 */
.L_x_2747:
        /* <DEDUP_REMOVED lines=35> */
.L_x_2752:
[----:B------:R1:W-:Y:S02]  /*12f30*/  STS.128 [R203+0xb000], RZ ;  /* 0x00b000ffcb007388 */ /* 0x0003e40000000c00 */
.L_x_2751:
[----:B------:R-:W-:Y:S05]  /*12f40*/  BSYNC B0 ;  /* 0x0000000000007941 */ /* 0x000fea0003800000 */
.L_x_2750:
        /* <DEDUP_REMOVED lines=15> */
[----:B------:R-:W-:Y:S01]  /*13040*/  @!P4 IMAD R0, R0, 0x60, RZ ;  /* 0x000000600000c824 */ /* 0x000fe200078e02ff */
[----:B------:R-:W-:Y:S01]  /*13050*/  @P1 LEA R10, P0, R6, c[0x0][0x168], 0x1 ;  /* 0x00005a00060a1a11 */ /* 0x000fe200078008ff */
[----:B------:R-:W-:-:S04]  /*13060*/  @!P4 IMAD.WIDE.U32 R8, R3, 0x60, R8 ;  /* 0x000000600308c825 */ /* 0x000fc800078e0008 */
        /* <DEDUP_REMOVED lines=19> */
.L_x_2754:
[----:B------:R-:W-:Y:S05]  /*131a0*/  BSYNC B0 ;  /* 0x0000000000007941 */ /* 0x000fea0003800000 */
.L_x_2753:
[----:B------:R-:W-:Y:S01]  /*131b0*/  IMAD R72, R72, c[0x0][0x320], RZ ;  /* 0x0000c80048487a24 */ /* 0x000fe200078e02ff */
[----:B------:R-:W0:Y:S01]  /*131c0*/  LDGDEPBAR ;  /* 0x00000000000079af */ /* 0x000e220000000000 */
[----:B------:R-:W-:-:S04]  /*131d0*/  IMAD.WIDE.U32 R162, R73, c[0x0][0x320], R162 ;  /* 0x0000c80049a27a25 */ /* 0x000fc800078e00a2 */
[----:B------:R-:W-:Y:S01]  /*131e0*/  IMAD R72, R73, c[0x0][0x324], R72 ;  /* 0x0000c90049487a24 */ /* 0x000fe200078e0248 */
[----:B-1----:R-:W-:-:S03]  /*131f0*/  LEA R6, P0, R162, c[0x0][0x318], 0x2 ;  /* 0x0000c600a2067a11 */ /* 0x002fc600078010ff */
[----:B------:R-:W-:-:S05]  /*13200*/  IMAD.IADD R72, R163, 0x1, R72 ;  /* 0x00000001a3487824 */ /* 0x000fca00078e0248 */
[----:B------:R-:W-:-:S06]  /*13210*/  LEA.HI.X R7, R162, c[0x0][0x31c], R72, 0x2, P0 ;  /* 0x0000c700a2077a11 */ /* 0x000fcc00000f1448 */
[----:B------:R-:W5:Y:S01]  /*13220*/  LDG.E R7, [R6.64] ;  /* 0x0000000606077981 */ /* 0x000f62000c1e1900 */
[----:B------:R-:W-:Y:S01]  /*13230*/  ISETP.GE.AND P1, PT, R160, R5, PT ;  /* 0x00000005a000720c */ /* 0x000fe20003f26270 */
[----:B------:R-:W5:Y:S01]  /*13240*/  MUFU.RCP R0, c[0x0][0x238] ;  /* 0x00008e0000007b08 */ /* 0x000f620000001000 */
[----:B------:R-:W-:Y:S01]  /*13250*/  SHF.R.S32.HI R2, RZ, 0x1f, R155 ;  /* 0x0000001fff027819 */ /* 0x000fe2000001149b */
[----:B------:R-:W-:-:S04]  /*13260*/  DEPBAR.LE SB0, 0x0 ;  /* 0x000080000000791a */ /* 0x000fc80000000000 */
[----:B------:R-:W-:Y:S01]  /*13270*/  BAR.SYNC.DEFER_BLOCKING 0x0 ;  /* 0x0000000000007b1d */ /* 0x000fe20000010000 */
[----:B------:R-:W-:Y:S01]  /*13280*/  IMAD.SHL.U32 R210, R133, 0x2, RZ ;  /* 0x0000000285d27824 */ /* 0x000fe200078e00ff */
[----:B------:R-:W-:Y:S02]  /*13290*/  LEA R162, P0, R136, c[0x0][0x170], 0x1 ;  /* 0x00005c0088a27a11 */ /* 0x000fe400078008ff */
[----:B------:R-:W-:Y:S02]  /*132a0*/  LEA.HI R3, R2, R155, RZ, 0x2 ;  /* 0x0000009b02037211 */ /* 0x000fe400078f10ff */
[----:B------:R-:W-:Y:S01]  /*132b0*/  BSSY B0, `(.L_x_2755) ;  /* 0x000001f000007945 */ /* 0x000fe20003800000 */
[----:B------:R-:W-:Y:S02]  /*132c0*/  LOP3.LUT R210, R210, 0x6, RZ, 0xc0, !PT ;  /* 0x00000006d2d27812 */ /* 0x000fe400078ec0ff */
[----:B------:R-:W-:Y:S02]  /*132d0*/  LEA.HI.X R163, R136, c[0x0][0x174], R134, 0x1, P0 ;  /* 0x00005d0088a37a11 */ /* 0x000fe400000f0c86 */
[----:B------:R-:W-:Y:S01]  /*132e0*/  SHF.R.S32.HI R3, RZ, 0x2, R3 ;  /* 0x00000002ff037819 */ /* 0x000fe20000011403 */
[----:B------:R1:W-:Y:S04]  /*132f0*/  @P1 STS.128 [R203+0xc000], RZ ;  /* 0x00c000ffcb001388 */ /* 0x0003e80000000c00 */
[----:B------:R1:W-:Y:S04]  /*13300*/  @P1 STS.128 [R203+0xe000], RZ ;  /* 0x00e000ffcb001388 */ /* 0x0003e80000000c00 */
[----:B------:R1:W-:Y:S01]  /*13310*/  @P1 STS.128 [R203+0x10000], RZ ;  /* 0x010000ffcb001388 */ /* 0x0003e20000000c00 */
[----:B-----5:R-:W-:Y:S01]  /*13320*/  FMUL.FTZ R0, R7, R0 ;  /* 0x0000000007007220 */ /* 0x020fe20000410000 */
[----:B------:R-:W-:Y:S05]  /*13330*/  @P1 BRA `(.L_x_2756) ;  /* 0x0000016000001947 */ /* 0x000fea0003800000 */
[C---:B-1----:R-:W-:Y:S02]  /*13340*/  LOP3.LUT R2, R88.reuse, 0x1, RZ, 0xc0, !PT ;  /* 0x0000000158027812 */ /* 0x042fe400078ec0ff */
        /* <DEDUP_REMOVED lines=20> */
.L_x_2757:
[----:B------:R1:W-:Y:S02]  /*13490*/  STS.128 [R203+0x10000], RZ ;  /* 0x010000ffcb007388 */ /* 0x0003e40000000c00 */
.L_x_2756:
[----:B-1----:R-:W-:Y:S05]  /*134a0*/  BSYNC B0 ;  /* 0x0000000000007941 */ /* 0x002fea0003800000 */
.L_x_2755:
        /* <DEDUP_REMOVED lines=32> */
.L_x_2760:
[----:B------:R1:W-:Y:S02]  /*136b0*/  STS.128 [R203+0x10800], RZ ;  /* 0x010800ffcb007388 */ /* 0x0003e40000000c00 */
.L_x_2759:
[----:B------:R-:W-:Y:S05]  /*136c0*/  BSYNC B0 ;  /* 0x0000000000007941 */ /* 0x000fea0003800000 */
.L_x_2758:
        /* <DEDUP_REMOVED lines=36> */
.L_x_2763:
[----:B------:R1:W-:Y:S02]  /*13910*/  STS.128 [R203+0x11000], RZ ;  /* 0x011000ffcb007388 */ /* 0x0003e40000000c00 */
.L_x_2762:
[----:B------:R-:W-:Y:S05]  /*13920*/  BSYNC B0 ;  /* 0x0000000000007941 */ /* 0x000fea0003800000 */
.L_x_2761:
        /* <DEDUP_REMOVED lines=41> */
.L_x_2766:
[----:B------:R1:W-:Y:S02]  /*13bc0*/  STS.128 [R203+0x11800], RZ ;  /* 0x011800ffcb007388 */ /* 0x0003e40000000c00 */
.L_x_2765:
[----:B------:R-:W-:Y:S05]  /*13bd0*/  BSYNC B0 ;  /* 0x0000000000007941 */ /* 0x000fea0003800000 */
.L_x_2764:
[C---:B------:R-:W-:Y:S01]  /*13be0*/  IMAD.SHL.U32 R2, R64.reuse, 0x40, RZ ;  /* 0x0000004040027824 */ /* 0x040fe200078e00ff */
[----:B------:R-:W-:Y:S01]  /*13bf0*/  R2P PR, R64, 0x6 ;  /* 0x0000000640007804 */ /* 0x000fe20000000000 */
[----:B------:R-:W-:Y:S01]  /*13c00*/  IMAD.SHL.U32 R160, R160, 0x8, RZ ;  /* 0x00000008a0a07824 */ /* 0x000fe200078e00ff */
[----:B------:R-:W0:Y:S01]  /*13c10*/  LDGDEPBAR ;  /* 0x00000000000079af */ /* 0x000e220000000000 */
[C---:B------:R-:W-:Y:S01]  /*13c20*/  IMAD R198, R61.reuse, 0x400, R46 ;  /* 0x000004003dc67824 */ /* 0x040fe200078e022e */
[----:B-1----:R-:W-:Y:S01]  /*13c30*/  LOP3.LUT R5, R2, 0x1c0, RZ, 0xc0, !PT ;  /* 0x000001c002057812 */ /* 0x002fe200078ec0ff */
[----:B------:R-:W-:Y:S02]  /*13c40*/  IMAD R62, R61, 0x10, R62 ;  /* 0x000000103d3e7824 */ /* 0x000fe400078e023e */
[----:B------:R-:W-:Y:S01]  /*13c50*/  IMAD.SHL.U32 R198, R198, 0x2, RZ ;  /* 0x00000002c6c67824 */ /* 0x000fe200078e00ff */
[----:B------:R-:W-:-:S02]  /*13c60*/  LOP3.LUT R2, R5, 0x8, R160, 0xf8, !PT ;  /* 0x0000000805027812 */ /* 0x000fc400078ef8a0 */
[----:B------:R-:W-:Y:S01]  /*13c70*/  SHF.R.U32.HI R5, RZ, 0x3, R5 ;  /* 0x00000003ff057819 */ /* 0x000fe20000011605 */
[--C-:B------:R-:W-:Y:S01]  /*13c80*/  IMAD R196, R47, 0x2, R198.reuse ;  /* 0x000000022fc47824 */ /* 0x100fe200078e02c6 */
[----:B------:R-:W-:Y:S01]  /*13c90*/  LDSM.16.M88.4 R20, [R198] ;  /* 0x00000000c614783b */ /* 0x000fe20000000200 */
[C---:B------:R-:W-:Y:S01]  /*13ca0*/  IMAD R194, R45.reuse, 0x2, R198 ;  /* 0x000000022dc27824 */ /* 0x040fe200078e02c6 */
[----:B------:R-:W-:Y:S01]  /*13cb0*/  LOP3.LUT R2, R2, R5, RZ, 0x3c, !PT ;  /* 0x0000000502027212 */ /* 0x000fe200078e3cff */
[----:B------:R-:W-:-:S03]  /*13cc0*/  IMAD R193, R45, 0x2, R196 ;  /* 0x000000022dc17824 */ /* 0x000fc600078e02c4 */
[----:B----4-:R-:W-:Y:S01]  /*13cd0*/  LDSM.16.M88.4 R16, [R194] ;  /* 0x00000000c210783b */ /* 0x010fe20000000200 */
[----:B------:R-:W-:-:S03]  /*13ce0*/  IMAD R197, R65, 0x200, R2 ;  /* 0x0000020041c57824 */ /* 0x000fc600078e0202 */
[----:B------:R-:W-:Y:S01]  /*13cf0*/  LDSM.16.M88.4 R64, [R196] ;  /* 0x00000000c440783b */ /* 0x000fe20000000200 */
[----:B------:R-:W-:-:S03]  /*13d00*/  IMAD.SHL.U32 R197, R197, 0x2, RZ ;  /* 0x00000002c5c57824 */ /* 0x000fc600078e00ff */
[----:B------:R-:W-:Y:S02]  /*13d10*/  LDSM.16.M88.4 R72, [R193] ;  /* 0x00000000c148783b */ /* 0x000fe40000000200 */
[C---:B------:R-:W-:Y:S02]  /*13d20*/  IADD3 R2, R197.reuse, 0x6000, RZ ;  /* 0x00006000c5027810 */ /* 0x040fe40007ffe0ff */
[----:B------:R-:W1:Y:S01]  /*13d30*/  LDSM.16.M88.4 R76, [R197+0x6000] ;  /* 0x00600000c54c783b */ /* 0x000e620000000200 */
[----:B------:R-:W-:Y:S02]  /*13d40*/  IADD3 R195, R197, 0x6020, RZ ;  /* 0x00006020c5c37810 */ /* 0x000fe40007ffe0ff */
[----:B------:R-:W-:Y:S01]  /*13d50*/  @P1 IADD3 R195, R2, -0x20, RZ ;  /* 0xffffffe002c31810 */ /* 0x000fe20007ffe0ff */
[----:B------:R-:W4:Y:S01]  /*13d60*/  LDSM.16.M88.4 R36, [R197+0x6800] ;  /* 0x00680000c524783b */ /* 0x000f220000000200 */
[----:B------:R-:W-:Y:S02]  /*13d70*/  IMAD.MOV.U32 R2, RZ, RZ, 0x40 ;  /* 0x00000040ff027424 */ /* 0x000fe400078e00ff */
[C---:B------:R-:W-:Y:S01]  /*13d80*/  IADD3 R187, R195.reuse, 0x800, RZ ;  /* 0x00000800c3bb7810 */ /* 0x040fe20007ffe0ff */
[----:B------:R-:W5:Y:S01]  /*13d90*/  LDSM.16.M88.4 R28, [R197+0x7000] ;  /* 0x00700000c51c783b */ /* 0x000f620000000200 */
[----:B------:R-:W-:-:S02]  /*13da0*/  IADD3 R186, R195, 0x1000, RZ ;  /* 0x00001000c3ba7810 */ /* 0x000fc40007ffe0ff */
[----:B------:R-:W-:Y:S01]  /*13db0*/  SEL R2, R2, 0xffffffc0, !P2 ;  /* 0xffffffc002027807 */ /* 0x000fe20005000000 */
[----:B------:R-:W2:Y:S01]  /*13dc0*/  LDSM.16.M88.4 R8, [R197+0x7800] ;  /* 0x00780000c508783b */ /* 0x000ea20000000200 */
[C---:B------:R-:W-:Y:S02]  /*13dd0*/  IADD3 R185, R195.reuse, 0x1800, RZ ;  /* 0x00001800c3b97810 */ /* 0x040fe40007ffe0ff */
[----:B------:R-:W-:Y:S01]  /*13de0*/  IADD3 R183, R195, 0x2000, RZ ;  /* 0x00002000c3b77810 */ /* 0x000fe20007ffe0ff */
[----:B------:R-:W3:Y:S01]  /*13df0*/  LDSM.16.M88.4 R68, [R195] ;  /* 0x00000000c344783b */ /* 0x000ee20000000200 */
[----:B------:R-:W-:Y:S01]  /*13e00*/  IMAD.IADD R191, R197, 0x1, R2 ;  /* 0x00000001c5bf7824 */ /* 0x000fe200078e0202 */
[----:B------:R-:W-:Y:S01]  /*13e10*/  IADD3 R182, R195, 0x2800, RZ ;  /* 0x00002800c3b67810 */ /* 0x000fe20007ffe0ff */
[----:B------:R-:W-:Y:S01]  /*13e20*/  IMAD.IADD R184, R2, 0x1, R195 ;  /* 0x0000000102b87824 */ /* 0x000fe200078e02c3 */
[----:B------:R-:W2:Y:S01]  /*13e30*/  LDSM.16.M88.4 R56, [R195+0x800] ;  /* 0x00080000c338783b */ /* 0x000ea20000000200 */
[----:B------:R-:W-:-:S02]  /*13e40*/  IADD3 R2, R62, 0x1, R3 ;  /* 0x000000013e027810 */ /* 0x000fc40007ffe003 */
[----:B------:R-:W-:Y:S01]  /*13e50*/  IADD3 R181, R195, 0x3000, RZ ;  /* 0x00003000c3b57810 */ /* 0x000fe20007ffe0ff */
[----:B---3--:R-:W3:Y:S01]  /*13e60*/  LDSM.16.M88.4 R52, [R195+0x1000] ;  /* 0x00100000c334783b */ /* 0x008ee20000000200 */
[----:B------:R-:W-:Y:S02]  /*13e70*/  IADD3 R2, R63, R2, -R201 ;  /* 0x000000023f027210 */ /* 0x000fe40007ffe8c9 */
[C---:B------:R-:W-:Y:S01]  /*13e80*/  IADD3 R180, R195.reuse, 0x3800, RZ ;  /* 0x00003800c3b47810 */ /* 0x040fe20007ffe0ff */
[----:B------:R-:W2:Y:S01]  /*13e90*/  LDSM.16.M88.4 R48, [R195+0x1800] ;  /* 0x00180000c330783b */ /* 0x000ea20000000200 */
[----:B------:R-:W-:Y:S02]  /*13ea0*/  IADD3 R2, R2, c[0x0][0x2e8], RZ ;  /* 0x0000ba0002027a10 */ /* 0x000fe40007ffe0ff */
[C---:B------:R-:W-:Y:S01]  /*13eb0*/  IADD3 R179, R195.reuse, 0x4000, RZ ;  /* 0x00004000c3b37810 */ /* 0x040fe20007ffe0ff */
[----:B------:R-:W2:Y:S01]  /*13ec0*/  LDSM.16.M88.4 R12, [R191+0x6000] ;  /* 0x00600000bf0c783b */ /* 0x000ea20000000200 */
[----:B------:R-:W-:-:S02]  /*13ed0*/  IADD3 R178, R195, 0x4800, RZ ;  /* 0x00004800c3b27810 */ /* 0x000fc40007ffe0ff */
[C---:B------:R-:W-:Y:S01]  /*13ee0*/  IADD3 R177, R195.reuse, 0x5000, RZ ;  /* 0x00005000c3b17810 */ /* 0x040fe20007ffe0ff */
[----:B------:R-:W-:Y:S01]  /*13ef0*/  LDSM.16.M88.4 R84, [R191+0x7000] ;  /* 0x00700000bf54783b */ /* 0x000fe20000000200 */
[----:B------:R-:W-:Y:S01]  /*13f00*/  IADD3 R176, R195, 0x5800, RZ ;  /* 0x00005800c3b07810 */ /* 0x000fe20007ffe0ff */
[C---:B-1----:R-:W-:Y:S02]  /*13f10*/  HMMA.16816.F32 R4, R20.reuse, R76, RZ ;  /* 0x0000004c1404723c */ /* 0x042fe400000018ff */
[----:B------:R-:W-:Y:S06]  /*13f20*/  LDSM.16.M88.4 R80, [R191+0x7800] ;  /* 0x00780000bf50783b */ /* 0x000fec0000000200 */
[C---:B------:R-:W-:Y:S08]  /*13f30*/  HMMA.16816.F32 R76, R20.reuse, R78, RZ ;  /* 0x0000004e144c723c */ /* 0x040ff000000018ff */
[C---:B----4-:R-:W-:Y:S08]  /*13f40*/  HMMA.16816.F32 R40, R20.reuse, R36, RZ ;  /* 0x000000241428723c */ /* 0x050ff000000018ff */
[C---:B-----5:R-:W-:Y:S08]  /*13f50*/  HMMA.16816.F32 R32, R20.reuse, R28, RZ ;  /* 0x0000001c1420723c */ /* 0x060ff000000018ff */
[C---:B------:R-:W-:Y:S08]  /*13f60*/  HMMA.16816.F32 R36, R20.reuse, R38, RZ ;  /* 0x000000261424723c */ /* 0x040ff000000018ff */
[C---:B------:R-:W-:Y:S08]  /*13f70*/  HMMA.16816.F32 R28, R20.reuse, R30, RZ ;  /* 0x0000001e141c723c */ /* 0x040ff000000018ff */
[C---:B--2---:R-:W-:Y:S08]  /*13f80*/  HMMA.16816.F32 R24, R20.reuse, R8, RZ ;  /* 0x000000081418723c */ /* 0x044ff000000018ff */
[----:B------:R-:W-:Y:S01]  /*13f90*/  HMMA.16816.F32 R20, R20, R10, RZ ;  /* 0x0000000a1414723c */ /* 0x000fe200000018ff */
[----:B------:R-:W1:Y:S07]  /*13fa0*/  LDSM.16.M88.4 R8, [R191+0x6800] ;  /* 0x00680000bf08783b */ /* 0x000e6e0000000200 */
[C---:B------:R-:W-:Y:S08]  /*13fb0*/  HMMA.16816.F32 R4, R64.reuse, R68, R4 ;  /* 0x000000444004723c */ /* 0x040ff00000001804 */
[C---:B------:R-:W-:Y:S01]  /*13fc0*/  HMMA.16816.F32 R76, R64.reuse, R70, R76 ;  /* 0x00000046404c723c */ /* 0x040fe2000000184c */
[----:B------:R-:W2:Y:S07]  /*13fd0*/  LDSM.16.M88.4 R68, [R184] ;  /* 0x00000000b844783b */ /* 0x000eae0000000200 */
        /* <DEDUP_REMOVED lines=8> */
[----:B------:R-:W4:Y:S04]  /*14060*/  LDSM.16.M88.4 R48, [R184+0x1000] ;  /* 0x00100000b830783b */ /* 0x000f280000000200 */
[----:B------:R-:W-:Y:S03]  /*14070*/  LDSM.16.M88.4 R64, [R184+0x1800] ;  /* 0x00180000b840783b */ /* 0x000fe60000000200 */
[C---:B------:R-:W-:Y:S08]  /*14080*/  HMMA.16816.F32 R4, R16.reuse, R12, R4 ;  /* 0x0000000c1004723c */ /* 0x040ff00000001804 */
[C---:B------:R-:W-:Y:S01]  /*14090*/  HMMA.16816.F32 R76, R16.reuse, R14, R76 ;  /* 0x0000000e104c723c */ /* 0x040fe2000000184c */
[----:B------:R-:W5:Y:S07]  /*140a0*/  LDSM.16.M88.4 R12, [R197+0x8000] ;  /* 0x00800000c50c783b */ /* 0x000f6e0000000200 */
        /* <DEDUP_REMOVED lines=8> */
[----:B------:R-:W1:Y:S07]  /*14130*/  LDSM.16.M88.4 R16, [R197+0x8800] ;  /* 0x00880000c510783b */ /* 0x000e6e0000000200 */
[C---:B--2---:R-:W-:Y:S08]  /*14140*/  HMMA.16816.F32 R4, R72.reuse, R68, R4 ;  /* 0x000000444804723c */ /* 0x044ff00000001804 */
[C---:B------:R-:W-:Y:S01]  /*14150*/  HMMA.16816.F32 R80, R72.reuse, R70, R76 ;  /* 0x000000464850723c */ /* 0x040fe2000000184c */
        /* <DEDUP_REMOVED lines=8> */
[----:B-----5:R-:W-:Y:S08]  /*141e0*/  HMMA.16816.F32 R4, R56, R12, R4 ;  /* 0x0000000c3804723c */ /* 0x020ff00000001804 */
[C---:B------:R-:W-:Y:S08]  /*141f0*/  HMMA.16816.F32 R24, R72.reuse, R64, R24 ;  /* 0x000000404818723c */ /* 0x040ff00000001818 */
[----:B------:R-:W-:Y:S01]  /*14200*/  HMMA.16816.F32 R20, R72, R66, R20 ;  /* 0x000000424814723c */ /* 0x000fe20000001814 */
[----:B------:R-:W-:Y:S04]  /*14210*/  LDSM.16.M88.4 R64, [R194+0x2000] ;  /* 0x00200000c240783b */ /* 0x000fe80000000200 */
[----:B------:R-:W-:Y:S03]  /*14220*/  LDSM.16.M88.4 R72, [R195+0x3800] ;  /* 0x00380000c348783b */ /* 0x000fe60000000200 */
[C---:B------:R-:W-:Y:S01]  /*14230*/  HMMA.16816.F32 R80, R56.reuse, R14, R80 ;  /* 0x0000000e3850723c */ /* 0x040fe20000001850 */
[----:B------:R-:W5:Y:S07]  /*14240*/  LDSM.16.M88.4 R12, [R191+0x8000] ;  /* 0x00800000bf0c783b */ /* 0x000f6e0000000200 */
[C---:B-1----:R-:W-:Y:S08]  /*14250*/  HMMA.16816.F32 R40, R56.reuse, R16, R40 ;  /* 0x000000103828723c */ /* 0x042ff00000001828 */
[C---:B------:R-:W-:Y:S01]  /*14260*/  HMMA.16816.F32 R36, R56.reuse, R18, R36 ;  /* 0x000000123824723c */ /* 0x040fe20000001824 */
[----:B------:R-:W1:Y:S07]  /*14270*/  LDSM.16.M88.4 R16, [R191+0x8800] ;  /* 0x00880000bf10783b */ /* 0x000e6e0000000200 */
[C---:B------:R-:W-:Y:S08]  /*14280*/  HMMA.16816.F32 R32, R56.reuse, R8, R32 ;  /* 0x000000083820723c */ /* 0x040ff00000001820 */
[----:B------:R-:W-:Y:S01]  /*14290*/  HMMA.16816.F32 R28, R56, R10, R28 ;  /* 0x0000000a381c723c */ /* 0x000fe2000000181c */
[----:B------:R-:W1:Y:S07]  /*142a0*/  LDSM.16.M88.4 R8, [R191+0x9000] ;  /* 0x00900000bf08783b */ /* 0x000e6e0000000200 */
[----:B--2---:R-:W-:Y:S08]  /*142b0*/  HMMA.16816.F32 R4, R76, R68, R4 ;  /* 0x000000444c04723c */ /* 0x004ff00000001804 */
[C---:B------:R-:W-:Y:S08]  /*142c0*/  HMMA.16816.F32 R24, R56.reuse, R84, R24 ;  /* 0x000000543818723c */ /* 0x040ff00000001818 */
[----:B------:R-:W-:Y:S01]  /*142d0*/  HMMA.16816.F32 R20, R56, R86, R20 ;  /* 0x000000563814723c */ /* 0x000fe20000001814 */
[----:B------:R-:W-:Y:S04]  /*142e0*/  LDSM.16.M88.4 R56, [R184+0x2000] ;  /* 0x00200000b838783b */ /* 0x000fe80000000200 */
[----:B------:R-:W-:Y:S03]  /*142f0*/  LDSM.16.M88.4 R84, [R191+0x9800] ;  /* 0x00980000bf54783b */ /* 0x000fe60000000200 */
[C---:B------:R-:W-:Y:S01]  /*14300*/  HMMA.16816.F32 R80, R76.reuse, R70, R80 ;  /* 0x000000464c50723c */ /* 0x040fe20000001850 */
[----:B------:R-:W2:Y:S07]  /*14310*/  LDSM.16.M88.4 R68, [R193+0x2000] ;  /* 0x00200000c144783b */ /* 0x000eae0000000200 */
        /* <DEDUP_REMOVED lines=31> */
[----:B------:R-:W-:Y:S07]  /*14510*/  LDSM.16.M88.4 R48, [R195+0x5000] ;  /* 0x00500000c330783b */ /* 0x000fee0000000200 */
[----:B-----5:R-:W-:Y:S08]  /*14520*/  HMMA.16816.F32 R4, R72, R12, R4 ;  /* 0x0000000c4804723c */ /* 0x020ff00000001804 */
[C---:B------:R-:W-:Y:S08]  /*14530*/  HMMA.16816.F32 R24, R68.reuse, R76, R24 ;  /* 0x0000004c4418723c */ /* 0x040ff00000001818 */
[----:B------:R-:W-:Y:S01]  /*14540*/  HMMA.16816.F32 R20, R68, R78, R20 ;  /* 0x0000004e4414723c */ /* 0x000fe20000001814 */
[----:B------:R-:W-:Y:S04]  /*14550*/  LDSM.16.M88.4 R68, [R191+0xa000] ;  /* 0x00a00000bf44783b */ /* 0x000fe80000000200 */
[----:B------:R-:W-:Y:S03]  /*14560*/  LDSM.16.M88.4 R76, [R195+0x5800] ;  /* 0x00580000c34c783b */ /* 0x000fe60000000200 */
[C---:B------:R-:W-:Y:S01]  /*14570*/  HMMA.16816.F32 R80, R72.reuse, R14, R80 ;  /* 0x0000000e4850723c */ /* 0x040fe20000001850 */
[----:B------:R-:W4:Y:S07]  /*14580*/  LDSM.16.M88.4 R12, [R194+0x4000] ;  /* 0x00400000c20c783b */ /* 0x000f2e0000000200 */
[C---:B-1----:R-:W-:Y:S08]  /*14590*/  HMMA.16816.F32 R40, R72.reuse, R16, R40 ;  /* 0x000000104828723c */ /* 0x042ff00000001828 */
[C---:B------:R-:W-:Y:S01]  /*145a0*/  HMMA.16816.F32 R36, R72.reuse, R18, R36 ;  /* 0x000000124824723c */ /* 0x040fe20000001824 */
[----:B------:R-:W-:Y:S07]  /*145b0*/  LDSM.16.M88.4 R16, [R193+0x4000] ;  /* 0x00400000c110783b */ /* 0x000fee0000000200 */
[C---:B------:R-:W-:Y:S08]  /*145c0*/  HMMA.16816.F32 R32, R72.reuse, R8, R32 ;  /* 0x000000084820723c */ /* 0x040ff00000001820 */
[----:B------:R-:W-:Y:S01]  /*145d0*/  HMMA.16816.F32 R28, R72, R10, R28 ;  /* 0x0000000a481c723c */ /* 0x000fe2000000181c */
[----:B------:R-:W1:Y:S07]  /*145e0*/  LDSM.16.M88.4 R8, [R191+0xa800] ;  /* 0x00a80000bf08783b */ /* 0x000e6e0000000200 */
[C---:B--2---:R-:W-:Y:S08]  /*145f0*/  HMMA.16816.F32 R4, R64.reuse, R56, R4 ;  /* 0x000000384004723c */ /* 0x044ff00000001804 */
[C---:B------:R-:W-:Y:S01]  /*14600*/  HMMA.16816.F32 R80, R64.reuse, R58, R80 ;  /* 0x0000003a4050723c */ /* 0x040fe20000001850 */
[----:B------:R-:W2:Y:S07]  /*14610*/  LDSM.16.M88.4 R56, [R184+0x4000] ;  /* 0x00400000b838783b */ /* 0x000eae0000000200 */
[----:B---3--:R-:W-:Y:S08]  /*14620*/  HMMA.16816.F32 R40, R64, R52, R40 ;  /* 0x000000344028723c */ /* 0x008ff00000001828 */
[C---:B------:R-:W-:Y:S08]  /*14630*/  HMMA.16816.F32 R24, R72.reuse, R84, R24 ;  /* 0x000000544818723c */ /* 0x040ff00000001818 */
[----:B------:R-:W-:Y:S08]  /*14640*/  HMMA.16816.F32 R20, R72, R86, R20 ;  /* 0x000000564814723c */ /* 0x000ff00000001814 */
[----:B------:R-:W-:Y:S01]  /*14650*/  HMMA.16816.F32 R36, R64, R54, R36 ;  /* 0x000000364024723c */ /* 0x000fe20000001824 */
[----:B------:R-:W3:Y:S07]  /*14660*/  LDSM.16.M88.4 R52, [R184+0x4800] ;  /* 0x00480000b834783b */ /* 0x000eee0000000200 */
[----:B----4-:R-:W-:Y:S08]  /*14670*/  HMMA.16816.F32 R4, R12, R68, R4 ;  /* 0x000000440c04723c */ /* 0x010ff00000001804 */
[C---:B------:R-:W-:Y:S08]  /*14680*/  HMMA.16816.F32 R32, R64.reuse, R48, R32 ;  /* 0x000000304020723c */ /* 0x040ff00000001820 */
[----:B------:R-:W-:Y:S01]  /*14690*/  HMMA.16816.F32 R28, R64, R50, R28 ;  /* 0x00000032401c723c */ /* 0x000fe2000000181c */
[----:B------:R-:W4:Y:S07]  /*146a0*/  LDSM.16.M88.4 R48, [R191+0xb000] ;  /* 0x00b00000bf30783b */ /* 0x000f2e0000000200 */
[C---:B------:R-:W-:Y:S08]  /*146b0*/  HMMA.16816.F32 R80, R12.reuse, R70, R80 ;  /* 0x000000460c50723c */ /* 0x040ff00000001850 */
[----:B-1----:R-:W-:Y:S07]  /*146c0*/  HMMA.16816.F32 R40, R12, R8, R40 ;  /* 0x000000080c28723c */ /* 0x002fee0000001828 */
[C---:B------:R-:W-:Y:S01]  /*146d0*/  IADD3 R8, R2.reuse, 0x8, RZ ;  /* 0x0000000802087810 */ /* 0x040fe20007ffe0ff */
[----:B------:R-:W-:Y:S01]  /*146e0*/  HMMA.16816.F32 R24, R64, R76, R24 ;  /* 0x0000004c4018723c */ /* 0x000fe20000001818 */
[----:B------:R-:W-:-:S02]  /*146f0*/  IMNMX R2, R2, R63, PT ;  /* 0x0000003f02027217 */ /* 0x000fc40003800200 */
[----:B------:R-:W-:-:S05]  /*14700*/  IMNMX R3, R8, R63, PT ;  /* 0x0000003f08037217 */ /* 0x000fca0003800200 */
[----:B------:R-:W-:Y:S07]  /*14710*/  HMMA.16816.F32 R20, R64, R78, R20 ;  /* 0x0000004e4014723c */ /* 0x000fee0000001814 */
[----:B------:R-:W-:Y:S01]  /*14720*/  IMAD.IADD R64, R44, 0x1, R210 ;  /* 0x000000012c407824 */ /* 0x000fe200078e02d2 */
[----:B--2---:R-:W-:Y:S03]  /*14730*/  HMMA.16816.F32 R4, R16, R56, R4 ;  /* 0x000000381004723c */ /* 0x004fe60000001804 */
[----:B------:R-:W1:Y:S01]  /*14740*/  I2F R61, R64 ;  /* 0x00000040003d7306 */ /* 0x000e620000201400 */
[----:B------:R-:W-:-:S02]  /*14750*/  IADD3 R67, R64, 0x9, RZ ;  /* 0x0000000940437810 */ /* 0x000fc40007ffe0ff */
[C---:B------:R-:W-:Y:S02]  /*14760*/  IADD3 R66, R64.reuse, 0x11, RZ ;  /* 0x0000001140427810 */ /* 0x040fe40007ffe0ff */
[----:B------:R-:W-:Y:S01]  /*14770*/  HMMA.16816.F32 R36, R12, R10, R36 ;  /* 0x0000000a0c24723c */ /* 0x000fe20000001824 */
[C---:B------:R-:W-:Y:S01]  /*14780*/  IADD3 R57, R64.reuse, 0x1, RZ ;  /* 0x0000000140397810 */ /* 0x040fe20007ffe0ff */
[----:B------:R-:W2:Y:S01]  /*14790*/  LDSM.16.M88.4 R8, [R191+0xb800] ;  /* 0x00b80000bf08783b */ /* 0x000ea20000000200 */
[----:B------:R-:W-:Y:S02]  /*147a0*/  IADD3 R56, R64, 0x8, RZ ;  /* 0x0000000840387810 */ /* 0x000fe40007ffe0ff */
[----:B------:R-:W5:Y:S01]  /*147b0*/  I2F R62, R57 ;  /* 0x00000039003e7306 */ /* 0x000f620000201400 */
[C---:B------:R-:W-:Y:S02]  /*147c0*/  ISETP.GE.AND P5, PT, R57.reuse, R2, PT ;  /* 0x000000023900720c */ /* 0x040fe40003fa6270 */
[----:B------:R-:W-:Y:S01]  /*147d0*/  HMMA.16816.F32 R80, R16, R58, R80 ;  /* 0x0000003a1050723c */ /* 0x000fe20000001850 */
[----:B------:R-:W-:-:S02]  /*147e0*/  ISETP.GE.AND P0, PT, R57, R3, PT ;  /* 0x000000033900720c */ /* 0x000fc40003f06270 */
[CC--:B------:R-:W-:Y:S02]  /*147f0*/  ISETP.GE.AND P4, PT, R56.reuse, R2.reuse, PT ;  /* 0x000000023800720c */ /* 0x0c0fe40003f86270 */
[----:B------:R4:W4:Y:S01]  /*14800*/  I2F R63, R56 ;  /* 0x00000038003f7306 */ /* 0x0009220000201400 */
[----:B------:R-:W-:Y:S02]  /*14810*/  ISETP.GE.AND P1, PT, R56, R3, PT ;  /* 0x000000033800720c */ /* 0x000fe40003f26270 */
[----:B---3--:R-:W-:Y:S01]  /*14820*/  HMMA.16816.F32 R40, R16, R52, R40 ;  /* 0x000000341028723c */ /* 0x008fe20000001828 */
[C---:B------:R-:W-:Y:S01]  /*14830*/  ISETP.GE.AND P6, PT, R67.reuse, R2, PT ;  /* 0x000000024300720c */ /* 0x040fe20003fc6270 */
[C---:B-1----:R-:W-:Y:S01]  /*14840*/  FFMA.FTZ R4, R0.reuse, R61, R4 ;  /* 0x0000003d00047223 */ /* 0x042fe20000010004 */
[----:B------:R-:W-:Y:S01]  /*14850*/  ISETP.GE.AND P2, PT, R67, R3, PT ;  /* 0x000000034300720c */ /* 0x000fe20003f46270 */
[C---:B------:R-:W-:Y:S02]  /*14860*/  FFMA.FTZ R61, R0.reuse, R61, R6 ;  /* 0x0000003d003d7223 */ /* 0x040fe40000010006 */
[----:B-----5:R-:W-:-:S02]  /*14870*/  FFMA.FTZ R65, R0, R62, R5 ;  /* 0x0000003e00417223 */ /* 0x020fc40000010005 */
[----:B----4-:R-:W-:Y:S01]  /*14880*/  HMMA.16816.F32 R32, R12, R48, R32 ;  /* 0x000000300c20723c */ /* 0x010fe20000001820 */
[----:B------:R-:W1:Y:S01]  /*14890*/  I2F R48, R67 ;  /* 0x0000004300307306 */ /* 0x000e620000201400 */
[----:B------:R-:W-:Y:S01]  /*148a0*/  FFMA.FTZ R62, R0, R62, R7 ;  /* 0x0000003e003e7223 */ /* 0x000fe20000010007 */
[----:B------:R-:W-:Y:S01]  /*148b0*/  FSEL R53, R65, -INF , !P5 ;  /* 0xff80000041357808 */ /* 0x000fe20006800000 */
[----:B------:R-:W3:Y:S03]  /*148c0*/  LDSM.16.M88.4 R56, [R184+0x5000] ;  /* 0x00500000b838783b */ /* 0x000ee60000000200 */
[----:B------:R-:W-:Y:S01]  /*148d0*/  IADD3 R49, R64, 0x10, RZ ;  /* 0x0000001040317810 */ /* 0x000fe20007ffe0ff */
[----:B------:R-:W-:Y:S01]  /*148e0*/  HMMA.16816.F32 R36, R16, R54, R36 ;  /* 0x000000361024723c */ /* 0x000fe20000001824 */
[----:B------:R-:W-:Y:S01]  /*148f0*/  FSEL R62, R62, -INF , !P0 ;  /* 0xff8000003e3e7808 */ /* 0x000fe20004000000 */
[----:B------:R-:W4:Y:S01]  /*14900*/  I2F R7, R66 ;  /* 0x0000004200077306 */ /* 0x000f220000201400 */
[C---:B------:R-:W-:Y:S01]  /*14910*/  ISETP.GE.AND P5, PT, R49.reuse, R2, PT ;  /* 0x000000023100720c */ /* 0x040fe20003fa6270 */
[C---:B------:R-:W-:Y:S01]  /*14920*/  FFMA.FTZ R80, R0.reuse, R63, R80 ;  /* 0x0000003f00507223 */ /* 0x040fe20000010050 */
[----:B------:R-:W-:Y:S01]  /*14930*/  ISETP.GE.AND P0, PT, R49, R3, PT ;  /* 0x000000033100720c */ /* 0x000fe20003f06270 */
[----:B------:R-:W-:-:S02]  /*14940*/  FFMA.FTZ R52, R0, R63, R82 ;  /* 0x0000003f00347223 */ /* 0x000fc40000010052 */
[C---:B------:R-:W-:Y:S01]  /*14950*/  HMMA.16816.F32 R28, R12.reuse, R50, R28 ;  /* 0x000000320c1c723c */ /* 0x040fe2000000181c */
[CC--:B-1----:R-:W-:Y:S01]  /*14960*/  FFMA.FTZ R81, R0.reuse, R48.reuse, R81 ;  /* 0x0000003000517223 */ /* 0x0c2fe20000010051 */
[----:B------:R-:W1:Y:S01]  /*14970*/  I2F R5, R49 ;  /* 0x0000003100057306 */ /* 0x000e620000201400 */
[----:B------:R-:W-:Y:S01]  /*14980*/  FFMA.FTZ R54, R0, R48, R83 ;  /* 0x0000003000367223 */ /* 0x000fe20000010053 */
[----:B------:R-:W-:Y:S02]  /*14990*/  IADD3 R67, R64, 0x19, RZ ;  /* 0x0000001940437810 */ /* 0x000fe40007ffe0ff */
[----:B------:R-:W-:Y:S02]  /*149a0*/  FSEL R55, R81, -INF , !P6 ;  /* 0xff80000051377808 */ /* 0x000fe40007000000 */
[----:B--2---:R-:W-:Y:S01]  /*149b0*/  HMMA.16816.F32 R24, R12, R8, R24 ;  /* 0x000000080c18723c */ /* 0x004fe20000001818 */
[----:B------:R-:W-:Y:S01]  /*149c0*/  FSEL R54, R54, -INF , !P2 ;  /* 0xff80000036367808 */ /* 0x000fe20005000000 */
[----:B----4-:R-:W-:Y:S01]  /*149d0*/  FFMA.FTZ R100, R0, R7, R43 ;  /* 0x0000000700647223 */ /* 0x010fe2000001002b */
[----:B------:R-:W-:-:S02]  /*149e0*/  IADD3 R43, R64, 0x21, RZ ;  /* 0x00000021402b7810 */ /* 0x000fc40007ffe0ff */
[----:B------:R-:W-:Y:S02]  /*149f0*/  FSEL R63, R80, -INF , !P4 ;  /* 0xff800000503f7808 */ /* 0x000fe40006000000 */
[----:B------:R-:W-:Y:S01]  /*14a00*/  FFMA.FTZ R9, R0, R7, R41 ;  /* 0x0000000700097223 */ /* 0x000fe20000010029 */
[----:B------:R-:W-:Y:S01]  /*14a10*/  HMMA.16816.F32 R20, R12, R10, R20 ;  /* 0x0000000a0c14723c */ /* 0x000fe20000001814 */
[-C--:B------:R-:W-:Y:S01]  /*14a20*/  ISETP.GE.AND P4, PT, R66, R2.reuse, PT ;  /* 0x000000024200720c */ /* 0x080fe20003f86270 */
[-C--:B-1----:R-:W-:Y:S01]  /*14a30*/  FFMA.FTZ R48, R0, R5.reuse, R40 ;  /* 0x0000000500307223 */ /* 0x082fe20000010028 */
[----:B------:R-:W-:Y:S01]  /*14a40*/  IADD3 R49, R64, 0x18, RZ ;  /* 0x0000001840317810 */ /* 0x000fe20007ffe0ff */
[----:B------:R-:W-:Y:S01]  /*14a50*/  FFMA.FTZ R8, R0, R5, R42 ;  /* 0x0000000500087223 */ /* 0x000fe2000001002a */
[----:B------:R-:W1:Y:S01]  /*14a60*/  I2F R40, R67 ;  /* 0x0000004300287306 */ /* 0x000e620000201400 */
[----:B------:R-:W-:Y:S02]  /*14a70*/  IADD3 R42, R64, 0x20, RZ ;  /* 0x00000020402a7810 */ /* 0x000fe40007ffe0ff */
[----:B------:R-:W-:-:S02]  /*14a80*/  ISETP.GE.AND P6, PT, R49, R2, PT ;  /* 0x000000023100720c */ /* 0x000fc40003fc6270 */
[----:B------:R-:W-:Y:S02]  /*14a90*/  ISETP.GE.AND P2, PT, R49, R3, PT ;  /* 0x000000033100720c */ /* 0x000fe40003f46270 */
[----:B------:R-:W-:Y:S01]  /*14aa0*/  FSEL R5, R48, -INF , !P5 ;  /* 0xff80000030057808 */ /* 0x000fe20006800000 */
[----:B------:R2:W4:Y:S01]  /*14ab0*/  I2F R65, R49 ;  /* 0x0000003100417306 */ /* 0x0005220000201400 */
[C---:B---3--:R-:W-:Y:S01]  /*14ac0*/  HMMA.16816.F32 R32, R16.reuse, R56, R32 ;  /* 0x000000381020723c */ /* 0x048fe20000001820 */
[----:B------:R-:W-:Y:S02]  /*14ad0*/  FSEL R7, R9, -INF , !P4 ;  /* 0xff80000009077808 */ /* 0x000fe40006000000 */
[----:B------:R-:W-:Y:S02]  /*14ae0*/  ISETP.GE.AND P4, PT, R42, R2, PT ;  /* 0x000000022a00720c */ /* 0x000fe40003f86270 */
[----:B------:R-:W-:Y:S02]  /*14af0*/  FSEL R52, R52, -INF , !P1 ;  /* 0xff80000034347808 */ /* 0x000fe40004800000 */
[----:B------:R-:W3:Y:S01]  /*14b00*/  I2F R13, R43 ;  /* 0x0000002b000d7306 */ /* 0x000ee20000201400 */
[----:B------:R-:W-:Y:S01]  /*14b10*/  HMMA.16816.F32 R28, R16, R58, R28 ;  /* 0x0000003a101c723c */ /* 0x000fe2000000181c */
[-C--:B-1----:R-:W-:Y:S01]  /*14b20*/  FFMA.FTZ R11, R0, R40.reuse, R37 ;  /* 0x00000028000b7223 */ /* 0x082fe20000010025 */
[----:B------:R-:W-:Y:S01]  /*14b30*/  IADD3 R37, R64, 0x29, RZ ;  /* 0x0000002940257810 */ /* 0x000fe20007ffe0ff */
[----:B------:R-:W-:Y:S01]  /*14b40*/  FFMA.FTZ R10, R0, R40, R39 ;  /* 0x00000028000a7223 */ /* 0x000fe20000010027 */
[----:B------:R-:W-:-:S02]  /*14b50*/  FSEL R8, R8, -INF , !P0 ;  /* 0xff80000008087808 */ /* 0x000fc40004000000 */
[----:B------:R-:W-:Y:S01]  /*14b60*/  ISETP.GE.AND P1, PT, R66, R3, PT ;  /* 0x000000034200720c */ /* 0x000fe20003f26270 */
[----:B--2---:R-:W1:Y:S01]  /*14b70*/  LDSM.16.M88.4 R48, [R184+0x5800] ;  /* 0x00580000b830783b */ /* 0x004e620000000200 */
[----:B------:R-:W2:Y:S01]  /*14b80*/  I2F R41, R42 ;  /* 0x0000002a00297306 */ /* 0x000ea20000201400 */
[-C--:B----4-:R-:W-:Y:S01]  /*14b90*/  FFMA.FTZ R9, R0, R65.reuse, R36 ;  /* 0x0000004100097223 */ /* 0x090fe20000010024 */
[----:B------:R-:W-:Y:S01]  /*14ba0*/  IADD3 R36, R64, 0x28, RZ ;  /* 0x0000002840247810 */ /* 0x000fe20007ffe0ff */
[----:B------:R-:W-:Y:S01]  /*14bb0*/  FFMA.FTZ R38, R0, R65, R38 ;  /* 0x0000004100267223 */ /* 0x000fe20000010026 */
[----:B------:R-:W-:Y:S01]  /*14bc0*/  ISETP.GE.AND P5, PT, R67, R2, PT ;  /* 0x000000024300720c */ /* 0x000fe20003fa6270 */
[----:B------:R-:W-:-:S04]  /*14bd0*/  DEPBAR.LE SB0, 0x0 ;  /* 0x000080000000791a */ /* 0x000fc80000000000 */
[----:B------:R-:W4:Y:S01]  /*14be0*/  I2F R15, R36 ;  /* 0x00000024000f7306 */ /* 0x000f220000201400 */
[----:B------:R-:W-:Y:S01]  /*14bf0*/  FSEL R9, R9, -INF , !P6 ;  /* 0xff80000009097808 */ /* 0x000fe20007000000 */
[CC--:B---3--:R-:W-:Y:S01]  /*14c00*/  FFMA.FTZ R33, R0.reuse, R13.reuse, R33 ;  /* 0x0000000d00217223 */ /* 0x0c8fe20000010021 */
[----:B------:R-:W-:Y:S01]  /*14c10*/  ISETP.GE.AND P6, PT, R43, R2, PT ;  /* 0x000000022b00720c */ /* 0x000fe20003fc6270 */
[C---:B------:R-:W-:Y:S01]  /*14c20*/  FFMA.FTZ R35, R0.reuse, R13, R35 ;  /* 0x0000000d00237223 */ /* 0x040fe20000010023 */
[----:B------:R-:W-:Y:S01]  /*14c30*/  ISETP.GE.AND P0, PT, R67, R3, PT ;  /* 0x000000034300720c */ /* 0x000fe20003f06270 */
[-C--:B--2---:R-:W-:Y:S02]  /*14c40*/  FFMA.FTZ R173, R0, R41.reuse, R32 ;  /* 0x0000002900ad7223 */ /* 0x084fe40000010020 */
[----:B------:R-:W2:Y:S01]  /*14c50*/  I2F R14, R37 ;  /* 0x00000025000e7306 */ /* 0x000ea20000201400 */
[----:B------:R-:W-:Y:S01]  /*14c60*/  IADD3 R32, R64, 0x30, RZ ;  /* 0x0000003040207810 */ /* 0x000fe20007ffe0ff */
[----:B------:R-:W-:Y:S01]  /*14c70*/  FFMA.FTZ R34, R0, R41, R34 ;  /* 0x0000002900227223 */ /* 0x000fe20000010022 */
[----:B------:R-:W-:-:S02]  /*14c80*/  FSEL R167, R33, -INF , !P6 ;  /* 0xff80000021a77808 */ /* 0x000fc40007000000 */
[----:B------:R-:W-:Y:S02]  /*14c90*/  IADD3 R33, R64, 0x31, RZ ;  /* 0x0000003140217810 */ /* 0x000fe40007ffe0ff */
[----:B------:R-:W-:Y:S01]  /*14ca0*/  FSEL R173, R173, -INF , !P4 ;  /* 0xff800000adad7808 */ /* 0x000fe20006000000 */
[----:B------:R-:W3:Y:S01]  /*14cb0*/  I2F R13, R32 ;  /* 0x00000020000d7306 */ /* 0x000ee20000201400 */
[CC--:B----4-:R-:W-:Y:S01]  /*14cc0*/  FFMA.FTZ R28, R0.reuse, R15.reuse, R28 ;  /* 0x0000000f001c7223 */ /* 0x0d0fe2000001001c */
[----:B------:R-:W-:Y:S01]  /*14cd0*/  ISETP.GE.AND P4, PT, R37, R2, PT ;  /* 0x000000022500720c */ /* 0x000fe20003f86270 */
[----:B------:R-:W-:Y:S01]  /*14ce0*/  FFMA.FTZ R30, R0, R15, R30 ;  /* 0x0000000f001e7223 */ /* 0x000fe2000001001e */
[----:B------:R-:W-:Y:S02]  /*14cf0*/  FSEL R100, R100, -INF , !P1 ;  /* 0xff80000064647808 */ /* 0x000fe40004800000 */
[----:B------:R-:W-:Y:S02]  /*14d00*/  FSEL R12, R38, -INF , !P2 ;  /* 0xff800000260c7808 */ /* 0x000fe40005000000 */
[----:B------:R-:W-:Y:S01]  /*14d10*/  I2F R15, R33 ;  /* 0x00000021000f7306 */ /* 0x000fe20000201400 */
[CC--:B--2---:R-:W-:Y:S01]  /*14d20*/  FFMA.FTZ R29, R0.reuse, R14.reuse, R29 ;  /* 0x0000000e001d7223 */ /* 0x0c4fe2000001001d */
[----:B------:R-:W-:Y:S01]  /*14d30*/  FSEL R11, R11, -INF , !P5 ;  /* 0xff8000000b0b7808 */ /* 0x000fe20006800000 */
[----:B------:R-:W-:Y:S01]  /*14d40*/  FFMA.FTZ R31, R0, R14, R31 ;  /* 0x0000000e001f7223 */ /* 0x000fe2000001001f */
[----:B------:R-:W-:Y:S01]  /*14d50*/  FSEL R10, R10, -INF , !P0 ;  /* 0xff8000000a0a7808 */ /* 0x000fe20004000000 */
[----:B-1----:R-:W-:Y:S01]  /*14d60*/  HMMA.16816.F32 R20, R16, R50, R20 ;  /* 0x000000321014723c */ /* 0x002fe20000001814 */
[----:B------:R-:W-:Y:S01]  /*14d70*/  FSEL R171, R29, -INF , !P4 ;  /* 0xff8000001dab7808 */ /* 0x000fe20006000000 */
[----:B------:R-:W-:Y:S01]  /*14d80*/  BAR.SYNC.DEFER_BLOCKING 0x0 ;  /* 0x0000000000007b1d */ /* 0x000fe20000010000 */
[----:B------:R-:W-:-:S02]  /*14d90*/  ISETP.GE.AND P1, PT, R42, R3, PT ;  /* 0x000000032a00720c */ /* 0x000fc40003f26270 */
[-C--:B------:R-:W-:Y:S02]  /*14da0*/  ISETP.GE.AND P2, PT, R43, R3.reuse, PT ;  /* 0x000000032b00720c */ /* 0x080fe40003f46270 */
[CC--:B------:R-:W-:Y:S01]  /*14db0*/  ISETP.GE.AND P5, PT, R36.reuse, R2.reuse, PT ;  /* 0x000000022400720c */ /* 0x0c0fe20003fa6270 */
[----:B------:R-:W-:Y:S01]  /*14dc0*/  HMMA.16816.F32 R24, R16, R48, R24 ;  /* 0x000000301018723c */ /* 0x000fe20000001818 */
[----:B------:R-:W-:Y:S02]  /*14dd0*/  ISETP.GE.AND P0, PT, R36, R3, PT ;  /* 0x000000032400720c */ /* 0x000fe40003f06270 */
[----:B------:R-:W-:Y:S02]  /*14de0*/  FSEL R170, R34, -INF , !P1 ;  /* 0xff80000022aa7808 */ /* 0x000fe40004800000 */
[----:B------:R-:W-:Y:S02]  /*14df0*/  ISETP.GE.AND P6, PT, R32, R2, PT ;  /* 0x000000022000720c */ /* 0x000fe40003fc6270 */
[----:B------:R-:W-:-:S02]  /*14e00*/  IADD3 R18, R64, 0x38, RZ ;  /* 0x0000003840127810 */ /* 0x000fc40007ffe0ff */
[----:B------:R-:W-:Y:S02]  /*14e10*/  IADD3 R16, R64, 0x39, RZ ;  /* 0x0000003940107810 */ /* 0x000fe40007ffe0ff */
[----:B------:R-:W1:Y:S01]  /*14e20*/  I2F R17, R18 ;  /* 0x0000001200117306 */ /* 0x000e620000201400 */
[----:B------:R-:W-:Y:S02]  /*14e30*/  ISETP.GE.AND P4, PT, R18, R2, PT ;  /* 0x000000021200720c */ /* 0x000fe40003f86270 */
[----:B------:R-:W-:Y:S02]  /*14e40*/  FSEL R216, R35, -INF , !P2 ;  /* 0xff80000023d87808 */ /* 0x000fe40005000000 */
[----:B------:R-:W-:Y:S02]  /*14e50*/  FSEL R165, R28, -INF , !P5 ;  /* 0xff8000001ca57808 */ /* 0x000fe40006800000 */
[----:B------:R-:W-:Y:S01]  /*14e60*/  FSEL R214, R30, -INF , !P0 ;  /* 0xff8000001ed67808 */ /* 0x000fe20004000000 */
[----:B------:R-:W2:Y:S01]  /*14e70*/  I2F R14, R16 ;  /* 0x00000010000e7306 */ /* 0x000ea20000201400 */
[----:B------:R-:W-:-:S02]  /*14e80*/  ISETP.GE.AND P1, PT, R37, R3, PT ;  /* 0x000000032500720c */ /* 0x000fc40003f26270 */
[----:B------:R-:W-:Y:S02]  /*14e90*/  ISETP.GE.AND P2, PT, R32, R3, PT ;  /* 0x000000032000720c */ /* 0x000fe40003f46270 */
[CC--:B---3--:R-:W-:Y:S01]  /*14ea0*/  FFMA.FTZ R24, R0.reuse, R13.reuse, R24 ;  /* 0x0000000d00187223 */ /* 0x0c8fe20000010018 */
[C---:B------:R-:W-:Y:S01]  /*14eb0*/  ISETP.GE.AND P5, PT, R33.reuse, R2, PT ;  /* 0x000000022100720c */ /* 0x040fe20003fa6270 */
[C---:B------:R-:W-:Y:S01]  /*14ec0*/  FFMA.FTZ R26, R0.reuse, R13, R26 ;  /* 0x0000000d001a7223 */ /* 0x040fe2000001001a */
[----:B------:R-:W-:Y:S01]  /*14ed0*/  ISETP.GE.AND P0, PT, R33, R3, PT ;  /* 0x000000032100720c */ /* 0x000fe20003f06270 */
[----:B-1----:R-:W-:Y:S01]  /*14ee0*/  FFMA.FTZ R20, R0, R17, R20 ;  /* 0x0000001100147223 */ /* 0x002fe20000010014 */
[----:B------:R-:W-:Y:S01]  /*14ef0*/  FSEL R211, R24, -INF , !P6 ;  /* 0xff80000018d37808 */ /* 0x000fe20007000000 */
[CC--:B------:R-:W-:Y:S01]  /*14f00*/  FFMA.FTZ R25, R0.reuse, R15.reuse, R25 ;  /* 0x0000000f00197223 */ /* 0x0c0fe20000010019 */
[----:B------:R-:W-:Y:S01]  /*14f10*/  FSEL R174, R31, -INF , !P1 ;  /* 0xff8000001fae7808 */ /* 0x000fe20004800000 */
[----:B------:R-:W-:Y:S01]  /*14f20*/  FFMA.FTZ R27, R0, R15, R27 ;  /* 0x0000000f001b7223 */ /* 0x000fe2000001001b */
[----:B------:R-:W-:Y:S01]  /*14f30*/  FSEL R147, R20, -INF , !P4 ;  /* 0xff80000014937808 */ /* 0x000fe20006000000 */
[C---:B------:R-:W-:Y:S01]  /*14f40*/  FFMA.FTZ R22, R0.reuse, R17, R22 ;  /* 0x0000001100167223 */ /* 0x040fe20000010016 */
[----:B------:R-:W-:Y:S01]  /*14f50*/  ISETP.GE.AND P4, PT, R135, 0x2, PT ;  /* 0x000000028700780c */ /* 0x000fe20003f86270 */
[----:B--2---:R-:W-:Y:S01]  /*14f60*/  FFMA.FTZ R21, R0, R14, R21 ;  /* 0x0000000e00157223 */ /* 0x004fe20000010015 */
[----:B------:R-:W-:Y:S01]  /*14f70*/  ISETP.GE.AND P6, PT, R64, R2, PT ;  /* 0x000000024000720c */ /* 0x000fe20003fc6270 */
[----:B------:R-:W-:Y:S01]  /*14f80*/  FFMA.FTZ R23, R0, R14, R23 ;  /* 0x0000000e00177223 */ /* 0x000fe20000010017 */
[----:B------:R-:W-:-:S02]  /*14f90*/  FSEL R172, R26, -INF , !P2 ;  /* 0xff8000001aac7808 */ /* 0x000fc40005000000 */
[----:B------:R-:W-:Y:S02]  /*14fa0*/  FSEL R175, R25, -INF , !P5 ;  /* 0xff80000019af7808 */ /* 0x000fe40006800000 */
[----:B------:R-:W-:Y:S02]  /*14fb0*/  FSEL R146, R27, -INF , !P0 ;  /* 0xff8000001b927808 */ /* 0x000fe40004000000 */
[-C--:B------:R-:W-:Y:S02]  /*14fc0*/  ISETP.GE.AND P1, PT, R18, R3.reuse, PT ;  /* 0x000000031200720c */ /* 0x080fe40003f26270 */
[-C--:B------:R-:W-:Y:S02]  /*14fd0*/  ISETP.GE.AND P2, PT, R64, R3.reuse, PT ;  /* 0x000000034000720c */ /* 0x080fe40003f46270 */
[C---:B------:R-:W-:Y:S02]  /*14fe0*/  ISETP.GE.AND P5, PT, R16.reuse, R2, PT ;  /* 0x000000021000720c */ /* 0x040fe40003fa6270 */
        /* <DEDUP_REMOVED lines=37> */
[----:B------:R-:W-:Y:S02]  /*15240*/  @!P1 IADD3 R18, R18, 0x1, RZ ;  /* 0x0000000112129810 */ /* 0x000fe40007ffe0ff */
[----:B------:R-:W-:-:S02]  /*15250*/  ISETP.NE.AND P1, PT, RZ, c[0x0][0x2d0], PT ;  /* 0x0000b400ff007a0c */ /* 0x000fc40003f25270 */
[----:B------:R-:W-:-:S05]  /*15260*/  LOP3.LUT R16, RZ, c[0x0][0x2d0], RZ, 0x33, !PT ;  /* 0x0000b400ff107a12 */ /* 0x000fca00078e33ff */
[----:B------:R-:W-:Y:S02]  /*15270*/  @P6 IADD3 R20, R20, 0x1, RZ ;  /* 0x0000000114146810 */ /* 0x000fe40007ffe0ff */
[----:B------:R-:W-:Y:S02]  /*15280*/  @P5 IADD3 R18, R18, 0x1, RZ ;  /* 0x0000000112125810 */ /* 0x000fe40007ffe0ff */
[----:B------:R-:W-:-:S03]  /*15290*/  @!P2 IADD3 R20, -R20, RZ, RZ ;  /* 0x000000ff1414a210 */ /* 0x000fc60007ffe1ff */
[----:B------:R-:W-:Y:S01]  /*152a0*/  @!P0 IMAD.MOV R18, RZ, RZ, -R18 ;  /* 0x000000ffff128224 */ /* 0x000fe200078e0a12 */
[----:B------:R-:W-:-:S04]  /*152b0*/  SEL R13, R16, R20, !P1 ;  /* 0x00000014100d7207 */ /* 0x000fc80004800000 */
[----:B------:R-:W-:Y:S01]  /*152c0*/  SEL R16, R16, R18, !P1 ;  /* 0x0000001210107207 */ /* 0x000fe20004800000 */
        /* <DEDUP_REMOVED lines=16> */
[----:B------:R-:W-:Y:S02]  /*153d0*/  IMAD R14, R15, c[0x0][0x184], R14 ;  /* 0x000061000f0e7a24 */ /* 0x000fe400078e020e */
[----:B------:R-:W-:-:S03]  /*153e0*/  IMAD.MOV.U32 R15, RZ, RZ, R18 ;  /* 0x000000ffff0f7224 */ /* 0x000fc600078e0012 */
[----:B------:R-:W-:Y:S01]  /*153f0*/  IADD3 R13, R19, R14, RZ ;  /* 0x0000000e130d7210 */ /* 0x000fe20007ffe0ff */
[----:B------:R-:W-:Y:S05]  /*15400*/  BRA `(.L_x_2769) ;  /* 0x0000003000007947 */ /* 0x000fea0003800000 */
.L_x_2768:
[----:B------:R-:W-:-:S05]  /*15410*/  IMAD.MOV.U32 R15, RZ, RZ, c[0x0][0x198] ;  /* 0x00006600ff0f7624 */ /* 0x000fca00078e00ff */
[----:B------:R-:W-:-:S04]  /*15420*/  LEA R15, -R15, RZ, 0x6 ;  /* 0x000000ff0f0f7211 */ /* 0x000fc800078e31ff */
[----:B------:R-:W-:Y:S02]  /*15430*/  SHF.R.S32.HI R13, RZ, 0x1f, R15 ;  /* 0x0000001fff0d7819 */ /* 0x000fe4000001140f */
.L_x_2769:
[C---:B------:R-:W-:Y:S02]  /*15440*/  LOP3.LUT P2, RZ, R88.reuse, 0x2, RZ, 0xc0, !PT ;  /* 0x0000000258ff7812 */ /* 0x040fe4000784c0ff */
[C---:B------:R-:W-:Y:S02]  /*15450*/  LOP3.LUT P1, RZ, R88.reuse, 0x4, RZ, 0xc0, !PT ;  /* 0x0000000458ff7812 */ /* 0x040fe4000782c0ff */
[C---:B------:R-:W-:Y:S02]  /*15460*/  LEA R18, P5, R15.reuse, R206, 0x1 ;  /* 0x000000ce0f127211 */ /* 0x040fe400078a08ff */
[----:B------:R-:W-:Y:S02]  /*15470*/  LOP3.LUT P6, RZ, R88, 0x1, RZ, 0xc0, !PT ;  /* 0x0000000158ff7812 */ /* 0x000fe400078cc0ff */
[----:B------:R-:W-:-:S05]  /*15480*/  LEA.HI.X R19, R15, R209, R13, 0x1, P5 ;  /* 0x000000d10f137211 */ /* 0x000fca00028f0c0d */
[----:B------:R-:W-:-:S04]  /*15490*/  @P2 IADD3 R14, P0, R15, R158, RZ ;  /* 0x0000009e0f0e2210 */ /* 0x000fc80007f1e0ff */
[C---:B------:R-:W-:Y:S01]  /*154a0*/  @P2 LEA R26, P5, R14.reuse, c[0x0][0x168], 0x1 ;  /* 0x00005a000e1a2a11 */ /* 0x040fe200078a08ff */
        /* <DEDUP_REMOVED lines=58> */
[----:B------:R-:W-:Y:S01]  /*15850*/  @P1 LEA R32, P5, R13, c[0x0][0x168], 0x1 ;  /* 0x00005a000d201a11 */ /* 0x000fe200078a08ff */
[----:B------:R1:W-:Y:S02]  /*15860*/  @!P1 STS.128 [R203+0xa800], RZ ;  /* 0x00a800ffcb009388 */ /* 0x0003e40000000c00 */
[----:B------:R-:W-:Y:S01]  /*15870*/  IMAD.X R156, R199, 0x1, R156, P0 ;  /* 0x00000001c79c7824 */ /* 0x000fe200000e069c */
[----:B------:R-:W-:Y:S01]  /*15880*/  @P6 LEA R34, P0, R15, R206, 0x1 ;  /* 0x000000ce0f226211 */ /* 0x000fe200078008ff */
        /* <DEDUP_REMOVED lines=11> */
[C-C-:B------:R-:W-:Y:S01]  /*15940*/  @P2 IMAD.X R14, R156.reuse, 0x1, R157.reuse, P5 ;  /* 0x000000019c0e2824 */ /* 0x140fe200028e069d */
        /* <DEDUP_REMOVED lines=31> */
.L_x_2767:
        /* <DEDUP_REMOVED lines=29> */
[----:B-1----:R-:W-:Y:S02]  /*15d10*/  FMNMX.FTZ R16, R168, R13, !PT ;  /* 0x0000000da8107209 */ /* 0x002fe40007810000 */
        /* <DEDUP_REMOVED lines=25> */
[----:B------:R-:W-:Y:S01]  /*15eb0*/  FMUL.FTZ R169, R132, c[0x0][0x23c] ;  /* 0x00008f0084a97a20 */ /* 0x000fe20000410000 */
        /* <DEDUP_REMOVED lines=311> */
.L_x_2771:
[----:B------:R-:W-:-:S05]  /*17230*/  IMAD.MOV.U32 R9, RZ, RZ, c[0x0][0x1a0] ;  /* 0x00006800ff097624 */ /* 0x000fca00078e00ff */
[----:B------:R-:W-:-:S04]  /*17240*/  LEA R9, -R9, RZ, 0x6 ;  /* 0x000000ff09097211 */ /* 0x000fc800078e31ff */
[----:B------:R-:W-:Y:S02]  /*17250*/  SHF.R.S32.HI R7, RZ, 0x1f, R9 ;  /* 0x0000001fff077819 */ /* 0x000fe40000011409 */
.L_x_2772:
[----:B------:R-:W-:Y:S01]  /*17260*/  LOP3.LUT R4, R208, 0xff, RZ, 0xc0, !PT ;  /* 0x000000ffd0047812 */ /* 0x000fe200078ec0ff */
[----:B------:R-:W-:Y:S01]  /*17270*/  ULDC UR4, c[0x0][0x1a0] ;  /* 0x0000680000047ab9 */ /* 0x000fe20000000800 */
[C---:B------:R-:W-:Y:S01]  /*17280*/  LEA R216, P1, R9.reuse, R162, 0x1 ;  /* 0x000000a209d87211 */ /* 0x040fe200078208ff */
[----:B------:R-:W-:Y:S01]  /*17290*/  USHF.L.U32 UR4, UR4, 0x4, URZ ;  /* 0x0000000404047899 */ /* 0x000fe2000800063f */
[C---:B------:R-:W-:Y:S02]  /*172a0*/  LOP3.LUT P4, RZ, R4.reuse, 0x2, RZ, 0xc0, !PT ;  /* 0x0000000204ff7812 */ /* 0x040fe4000788c0ff */
[C---:B------:R-:W-:Y:S02]  /*172b0*/  LOP3.LUT P2, RZ, R4.reuse, 0x4, RZ, 0xc0, !PT ;  /* 0x0000000404ff7812 */ /* 0x040fe4000784c0ff */
[----:B------:R-:W-:Y:S02]  /*172c0*/  LEA.HI.X R217, R9, R163, R7, 0x1, P1 ;  /* 0x000000a309d97211 */ /* 0x000fe400008f0c07 */
[----:B------:R-:W-:-:S07]  /*172d0*/  LOP3.LUT P5, RZ, R4, 0x1, RZ, 0xc0, !PT ;  /* 0x0000000104ff7812 */ /* 0x000fce00078ac0ff */
[----:B------:R-:W-:-:S04]  /*172e0*/  @P4 IADD3 R11, P0, R9, R136, RZ ;  /* 0x00000088090b4210 */ /* 0x000fc80007f1e0ff */
[----:B------:R-:W-:Y:S01]  /*172f0*/  @P4 LEA R20, P6, R11, c[0x0][0x170], 0x1 ;  /* 0x00005c000b144a11 */ /* 0x000fe200078c08ff */
[----:B------:R-:W-:Y:S01]  /*17300*/  @P4 IMAD.X R6, R7, 0x1, R134, P0 ;  /* 0x0000000107064824 */ /* 0x000fe200000e0686 */
[CC--:B------:R-:W-:Y:S01]  /*17310*/  @P2 IADD3 R5, P0, R9.reuse, R136.reuse, RZ ;  /* 0x0000008809052210 */ /* 0x0c0fe20007f1e0ff */
[----:B------:R-:W-:Y:S01]  /*17320*/  @!PT LDS RZ, [RZ] ;  /* 0x00000000fffff984 */ /* 0x000fe20000000800 */
[----:B------:R-:W-:Y:S01]  /*17330*/  @!PT LDS RZ, [RZ] ;  /* 0x00000000fffff984 */ /* 0x000fe20000000800 */
[----:B------:R-:W-:Y:S01]  /*17340*/  @!PT LDS RZ, [RZ] ;  /* 0x00000000fffff984 */ /* 0x000fe20000000800 */
[----:B------:R1:W-:Y:S01]  /*17350*/  @P5 LDGSTS.E.BYPASS.LTC128B.128 [R203+0xc000], [R216.64] ;  /* 0x0c000000d8cb5fae */ /* 0x0003e2000b901d46 */
[----:B------:R-:W-:Y:S02]  /*17360*/  IADD3 R9, P1, R9, UR4, RZ ;  /* 0x0000000409097c10 */ /* 0x000fe4000ff3e0ff */
[----:B------:R-:W-:Y:S01]  /*17370*/  @P4 LEA.HI.X R21, R11, c[0x0][0x174], R6, 0x1, P6 ;  /* 0x00005d000b154a11 */ /* 0x000fe200030f0c06 */
[----:B------:R-:W-:Y:S01]  /*17380*/  @P2 IMAD.X R4, R7, 0x1, R134, P0 ;  /* 0x0000000107042824 */ /* 0x000fe200000e0686 */
[----:B------:R-:W-:Y:S01]  /*17390*/  @P2 LEA R14, P0, R5, c[0x0][0x170], 0x1 ;  /* 0x00005c00050e2a11 */ /* 0x000fe200078008ff */
[----:B------:R-:W-:Y:S01]  /*173a0*/  IMAD.X R7, R200, 0x1, R7, P1 ;  /* 0x00000001c8077824 */ /* 0x000fe200008e0607 */
[----:B------:R-:W-:Y:S01]  /*173b0*/  @P4 IADD3 R11, P1, R9, R136, RZ ;  /* 0x00000088090b4210 */ /* 0x000fe20007f3e0ff */
[----:B------:R-:W-:Y:S01]  /*173c0*/  @!P5 STS.128 [R203+0xc000], RZ ;  /* 0x00c000ffcb00d388 */ /* 0x000fe20000000c00 */
[----:B------:R-:W-:-:S02]  /*173d0*/  @P2 LEA.HI.X R15, R5, c[0x0][0x174], R4, 0x1, P0 ;  /* 0x00005d00050f2a11 */ /* 0x000fc400000f0c04 */
[----:B------:R-:W-:Y:S01]  /*173e0*/  @P2 IADD3 R5, P0, R9, R136, RZ ;  /* 0x0000008809052210 */ /* 0x000fe20007f1e0ff */
[----:B------:R-:W-:Y:S01]  /*173f0*/  @P4 IMAD.X R4, R7, 0x1, R134, P1 ;  /* 0x0000000107044824 */ /* 0x000fe200008e0686 */
[----:B------:R-:W-:Y:S01]  /*17400*/  @P4 LEA R16, P1, R11, c[0x0][0x170], 0x1 ;  /* 0x00005c000b104a11 */ /* 0x000fe200078208ff */
[----:B------:R-:W-:Y:S01]  /*17410*/  @!PT LDS RZ, [RZ] ;  /* 0x00000000fffff984 */ /* 0x000fe20000000800 */
[----:B------:R-:W-:Y:S01]  /*17420*/  @!PT LDS RZ, [RZ] ;  /* 0x00000000fffff984 */ /* 0x000fe20000000800 */
[----:B------:R-:W-:Y:S01]  /*17430*/  @!PT LDS RZ, [RZ] ;  /* 0x00000000fffff984 */ /* 0x000fe20000000800 */
[----:B------:R2:W-:Y:S01]  /*17440*/  @P4 LDGSTS.E.BYPASS.LTC128B.128 [R203+0xe000], [R20.64+0x80] ;  /* 0x0e00008014cb4fae */ /* 0x0005e2000b901d46 */
[----:B------:R-:W-:Y:S02]  /*17450*/  @P5 LEA R18, P6, R9, R162, 0x1 ;  /* 0x000000a209125211 */ /* 0x000fe400078c08ff */
        /* <DEDUP_REMOVED lines=10> */
[-CC-:B------:R-:W-:Y:S01]  /*17500*/  @P5 LEA.HI.X R19, R9, R163.reuse, R7.reuse, 0x1, P6 ;  /* 0x000000a309135211 */ /* 0x180fe200030f0c07 */
[----:B------:R-:W-:Y:S01]  /*17510*/  IMAD.X R7, R200, 0x1, R7, P1 ;  /* 0x00000001c8077824 */ /* 0x000fe200008e0607 */
[C---:B------:R-:W-:Y:S01]  /*17520*/  @P4 IADD3 R9, P0, R11.reuse, R136, RZ ;  /* 0x000000880b094210 */ /* 0x040fe20007f1e0ff */
[----:B------:R-:W-:Y:S01]  /*17530*/  @!P2 STS.128 [R203+0x10000], RZ ;  /* 0x010000ffcb00a388 */ /* 0x000fe20000000c00 */
[C---:B------:R-:W-:Y:S02]  /*17540*/  @P5 LEA R22, P1, R11.reuse, R162, 0x1 ;  /* 0x000000a20b165211 */ /* 0x040fe400078208ff */
[----:B------:R-:W-:Y:S01]  /*17550*/  IADD3 R5, P6, R11, UR4, RZ ;  /* 0x000000040b057c10 */ /* 0x000fe2000ffde0ff */
[----:B------:R-:W-:Y:S01]  /*17560*/  @P4 IMAD.X R6, R7, 0x1, R134, P0 ;  /* 0x0000000107064824 */ /* 0x000fe200000e0686 */
[----:B------:R-:W-:Y:S01]  /*17570*/  @P4 LEA R10, P0, R9, c[0x0][0x170], 0x1 ;  /* 0x00005c00090a4a11 */ /* 0x000fe200078008ff */
[----:B------:R-:W-:Y:S01]  /*17580*/  @!PT LDS RZ, [RZ] ;  /* 0x00000000fffff984 */ /* 0x000fe20000000800 */
[----:B------:R-:W-:Y:S01]  /*17590*/  @!PT LDS RZ, [RZ] ;  /* 0x00000000fffff984 */ /* 0x000fe20000000800 */
[----:B------:R-:W-:Y:S01]  /*175a0*/  @!PT LDS RZ, [RZ] ;  /* 0x00000000fffff984 */ /* 0x000fe20000000800 */
[----:B------:R4:W-:Y:S01]  /*175b0*/  @P5 LDGSTS.E.BYPASS.LTC128B.128 [R203+0xc800], [R18.64] ;  /* 0x0c80000012cb5fae */ /* 0x0009e2000b901d46 */
[----:B------:R-:W-:-:S02]  /*175c0*/  @P5 LEA.HI.X R23, R11, R163, R7, 0x1, P1 ;  /* 0x000000a30b175211 */ /* 0x000fc400008f0c07 */
[----:B------:R-:W-:Y:S01]  /*175d0*/  @P2 IADD3 R4, P1, R11, R136, RZ ;  /* 0x000000880b042210 */ /* 0x000fe20007f3e0ff */
[----:B------:R-:W-:Y:S01]  /*175e0*/  @!P5 STS.128 [R203+0xc800], RZ ;  /* 0x00c800ffcb00d388 */ /* 0x000fe20000000c00 */
[----:B------:R-:W-:Y:S01]  /*175f0*/  @P4 LEA.HI.X R11, R9, c[0x0][0x174], R6, 0x1, P0 ;  /* 0x00005d00090b4a11 */ /* 0x000fe200000f0c06 */
[----:B------:R-:W-:Y:S01]  /*17600*/  IMAD.X R6, R200, 0x1, R7, P6 ;  /* 0x00000001c8067824 */ /* 0x000fe200030e0607 */
[----:B------:R-:W-:Y:S01]  /*17610*/  @P5 LEA R24, P0, R5, R162, 0x1 ;  /* 0x000000a205185211 */ /* 0x000fe200078008ff */
[----:B------:R-:W-:Y:S01]  /*17620*/  @P2 IMAD.X R7, R7, 0x1, R134, P1 ;  /* 0x0000000107072824 */ /* 0x000fe200008e0686 */
[----:B------:R-:W-:Y:S01]  /*17630*/  @P2 LEA R26, P1, R4, c[0x0][0x170], 0x1 ;  /* 0x00005c00041a2a11 */ /* 0x000fe200078208ff */
[----:B------:R-:W-:Y:S01]  /*17640*/  @!PT LDS RZ, [RZ] ;  /* 0x00000000fffff984 */ /* 0x000fe20000000800 */
[----:B------:R-:W-:Y:S01]  /*17650*/  @!PT LDS RZ, [RZ] ;  /* 0x00000000fffff984 */ /* 0x000fe20000000800 */
[----:B------:R-:W-:Y:S01]  /*17660*/  @!PT LDS RZ, [RZ] ;  /* 0x00000000fffff984 */ /* 0x000fe20000000800 */
[----:B------:R4:W-:Y:S01]  /*17670*/  @P4 LDGSTS.E.BYPASS.LTC128B.128 [R203+0xe800], [R16.64+0x80] ;  /* 0x0e80008010cb4fae */ /* 0x0009e2000b901d46 */
[CC--:B------:R-:W-:Y:S02]  /*17680*/  @P4 IADD3 R8, P6, R5.reuse, R136.reuse, RZ ;  /* 0x0000008805084210 */ /* 0x0c0fe40007fde0ff */
[C---:B------:R-:W-:Y:S01]  /*17690*/  @P5 LEA.HI.X R25, R5.reuse, R163, R6, 0x1, P0 ;  /* 0x000000a305195211 */ /* 0x040fe200000f0c06 */
[----:B------:R-:W-:Y:S01]  /*176a0*/  @!P4 STS.128 [R203+0xe800], RZ ;  /* 0x00e800ffcb00c388 */ /* 0x000fe20000000c00 */
[----:B------:R-:W-:-:S02]  /*176b0*/  @P2 IADD3 R5, P0, R5, R136, RZ ;  /* 0x0000008805052210 */ /* 0x000fc40007f1e0ff */
[----:B------:R-:W-:Y:S01]  /*176c0*/  @P2 LEA.HI.X R27, R4, c[0x0][0x174], R7, 0x1, P1 ;  /* 0x00005d00041b2a11 */ /* 0x000fe200008f0c07 */
[--C-:B------:R-:W-:Y:S01]  /*176d0*/  @P4 IMAD.X R7, R6, 0x1, R134.reuse, P6 ;  /* 0x0000000106074824 */ /* 0x100fe200030e0686 */
[----:B------:R-:W-:Y:S01]  /*176e0*/  @!PT LDS RZ, [RZ] ;  /* 0x00000000fffff984 */ /* 0x000fe20000000800 */
[----:B------:R-:W-:Y:S01]  /*176f0*/  @!PT LDS RZ, [RZ] ;  /* 0x00000000fffff984 */ /* 0x000fe20000000800 */
[----:B------:R-:W-:Y:S01]  /*17700*/  @!PT LDS RZ, [RZ] ;  /* 0x00000000fffff984 */ /* 0x000fe20000000800 */
[----:B------:R3:W-:Y:S01]  /*17710*/  @P2 LDGSTS.E.BYPASS.LTC128B.128 [R203+0x10800], [R12.64+0x100] ;  /* 0x108001000ccb2fae */ /* 0x0007e2000b901d46 */
[----:B------:R-:W-:Y:S01]  /*17720*/  @P4 LEA R30, P1, R8, c[0x0][0x170], 0x1 ;  /* 0x00005c00081e4a11 */ /* 0x000fe200078208ff */
[----:B------:R-:W-:Y:S01]  /*17730*/  @P2 IMAD.X R6, R6, 0x1, R134, P0 ;  /* 0x0000000106062824 */ /* 0x000fe200000e0686 */
[----:B------:R-:W-:Y:S01]  /*17740*/  @P2 LEA R28, P0, R5, c[0x0][0x170], 0x1 ;  /* 0x00005c00051c2a11 */ /* 0x000fe200078008ff */
[----:B------:R-:W-:Y:S01]  /*17750*/  @!P2 STS.128 [R203+0x10800], RZ ;  /* 0x010800ffcb00a388 */ /* 0x000fe20000000c00 */
[----:B------:R-:W-:Y:S01]  /*17760*/  @P4 LEA.HI.X R31, R8, c[0x0][0x174], R7, 0x1, P1 ;  /* 0x00005d00081f4a11 */ /* 0x000fe200008f0c07 */
[----:B------:R-:W-:Y:S01]  /*17770*/  IMAD R134, R207, 0x40, R210 ;  /* 0x00000040cf867824 */ /* 0x000fe200078e02d2 */
[----:B------:R-:W-:Y:S01]  /*17780*/  @P2 LEA.HI.X R29, R5, c[0x0][0x174], R6, 0x1, P0 ;  /* 0x00005d00051d2a11 */ /* 0x000fe200000f0c06 */
[----:B------:R-:W-:Y:S01]  /*17790*/  @!PT LDS RZ, [RZ] ;  /* 0x00000000fffff984 */ /* 0x000fe20000000800 */
[----:B------:R-:W-:Y:S01]  /*177a0*/  @!PT LDS RZ, [RZ] ;  /* 0x00000000fffff984 */ /* 0x000fe20000000800 */
[----:B------:R-:W-:Y:S01]  /*177b0*/  @!PT LDS RZ, [RZ] ;  /* 0x00000000fffff984 */ /* 0x000fe20000000800 */
[----:B------:R2:W-:Y:S01]  /*177c0*/  @P5 LDGSTS.E.BYPASS.LTC128B.128 [R203+0xd000], [R22.64] ;  /* 0x0d00000016cb5fae */ /* 0x0005e2000b901d46 */
[----:B------:R-:W-:-:S03]  /*177d0*/  ISETP.GE.AND P0, PT, R135, 0x3, PT ;  /* 0x000000038700780c */ /* 0x000fc60003f06270 */
        /* <DEDUP_REMOVED lines=28> */
[----:B---3--:R-:W4:Y:S04]  /*179a0*/  LDSM.16.M88.4 R12, [R197+0x6800] ;  /* 0x00680000c50c783b */ /* 0x008f280000000200 */
[----:B------:R-:W3:Y:S04]  /*179b0*/  LDSM.16.M88.4 R156, [R197+0x7000] ;  /* 0x00700000c59c783b */ /* 0x000ee80000000200 */
[----:B------:R-:W3:Y:S04]  /*179c0*/  LDSM.16.M88.4 R32, [R197+0x7800] ;  /* 0x00780000c520783b */ /* 0x000ee80000000200 */
[----:B------:R-:W-:Y:S04]  /*179d0*/  LDSM.16.M88.4 R136, [R196] ;  /* 0x00000000c488783b */ /* 0x000fe80000000200 */
[----:B------:R-:W3:Y:S04]  /*179e0*/  LDSM.16.M88.4 R4, [R195] ;  /* 0x00000000c304783b */ /* 0x000ee80000000200 */
[----:B-----5:R-:W5:Y:S04]  /*179f0*/  LDSM.16.M88.4 R8, [R187] ;  /* 0x00000000bb08783b */ /* 0x020f680000000200 */
[----:B-1----:R-:W1:Y:S04]  /*17a00*/  LDSM.16.M88.4 R28, [R186] ;  /* 0x00000000ba1c783b */ /* 0x002e680000000200 */
[----:B------:R-:W1:Y:S04]  /*17a10*/  LDSM.16.M88.4 R140, [R185] ;  /* 0x00000000b98c783b */ /* 0x000e680000000200 */
[----:B------:R-:W-:Y:S01]  /*17a20*/  LDSM.16.M88.4 R168, [R191+0x6000] ;  /* 0x00600000bfa8783b */ /* 0x000fe20000000200 */
[C---:B--2---:R-:W-:Y:S03]  /*17a30*/  HMMA.16816.F32 R24, R148.reuse, R20, RZ ;  /* 0x000000149418723c */ /* 0x044fe600000018ff */
[----:B------:R-:W-:Y:S04]  /*17a40*/  LDSM.16.M88.4 R164, [R191+0x6800] ;  /* 0x00680000bfa4783b */ /* 0x000fe80000000200 */
[----:B------:R-:W-:Y:S01]  /*17a50*/  LDSM.16.M88.4 R144, [R184] ;  /* 0x00000000b890783b */ /* 0x000fe20000000200 */
[C---:B------:R-:W-:Y:S03]  /*17a60*/  HMMA.16816.F32 R20, R148.reuse, R22, RZ ;  /* 0x000000169414723c */ /* 0x040fe600000018ff */
[----:B------:R-:W-:Y:S04]  /*17a70*/  LDSM.16.M88.4 R172, [R198+0x2000] ;  /* 0x00200000c6ac783b */ /* 0x000fe80000000200 */
[----:B------:R-:W0:Y:S01]  /*17a80*/  LDGDEPBAR ;  /* 0x00000000000079af */ /* 0x000e220000000000 */
[C---:B----4-:R-:W-:Y:S08]  /*17a90*/  HMMA.16816.F32 R16, R148.reuse, R12, RZ ;  /* 0x0000000c9410723c */ /* 0x050ff000000018ff */
[C---:B------:R-:W-:Y:S08]  /*17aa0*/  HMMA.16816.F32 R12, R148.reuse, R14, RZ ;  /* 0x0000000e940c723c */ /* 0x040ff000000018ff */
[C---:B---3--:R-:W-:Y:S08]  /*17ab0*/  HMMA.16816.F32 R160, R148.reuse, R156, RZ ;  /* 0x0000009c94a0723c */ /* 0x048ff000000018ff */
[C---:B------:R-:W-:Y:S08]  /*17ac0*/  HMMA.16816.F32 R156, R148.reuse, R158, RZ ;  /* 0x0000009e949c723c */ /* 0x040ff000000018ff */
[C---:B------:R-:W-:Y:S08]  /*17ad0*/  HMMA.16816.F32 R152, R148.reuse, R32, RZ ;  /* 0x000000209498723c */ /* 0x040ff000000018ff */
[----:B------:R-:W-:Y:S01]  /*17ae0*/  HMMA.16816.F32 R148, R148, R34, RZ ;  /* 0x000000229494723c */ /* 0x000fe200000018ff */
[----:B------:R-:W-:Y:S07]  /*17af0*/  LDSM.16.M88.4 R32, [R191+0x7000] ;  /* 0x00700000bf20783b */ /* 0x000fee0000000200 */
[C---:B------:R-:W-:Y:S08]  /*17b00*/  HMMA.16816.F32 R24, R136.reuse, R4, R24 ;  /* 0x000000048818723c */ /* 0x040ff00000001818 */
[C---:B------:R-:W-:Y:S01]  /*17b10*/  HMMA.16816.F32 R20, R136.reuse, R6, R20 ;  /* 0x000000068814723c */ /* 0x040fe20000001814 */
[----:B------:R-:W2:Y:S07]  /*17b20*/  LDSM.16.M88.4 R4, [R194] ;  /* 0x00000000c204783b */ /* 0x000eae0000000200 */
[C---:B-----5:R-:W-:Y:S08]  /*17b30*/  HMMA.16816.F32 R16, R136.reuse, R8, R16 ;  /* 0x000000088810723c */ /* 0x060ff00000001810 */
[C---:B------:R-:W-:Y:S01]  /*17b40*/  HMMA.16816.F32 R12, R136.reuse, R10, R12 ;  /* 0x0000000a880c723c */ /* 0x040fe2000000180c */
[----:B------:R-:W3:Y:S07]  /*17b50*/  LDSM.16.M88.4 R8, [R191+0x7800] ;  /* 0x00780000bf08783b */ /* 0x000eee0000000200 */
[C---:B-1----:R-:W-:Y:S08]  /*17b60*/  HMMA.16816.F32 R160, R136.reuse, R28, R160 ;  /* 0x0000001c88a0723c */ /* 0x042ff000000018a0 */
[C---:B------:R-:W-:Y:S01]  /*17b70*/  HMMA.16816.F32 R156, R136.reuse, R30, R156 ;  /* 0x0000001e889c723c */ /* 0x040fe2000000189c */
[----:B------:R-:W1:Y:S07]  /*17b80*/  LDSM.16.M88.4 R28, [R193] ;  /* 0x00000000c11c783b */ /* 0x000e6e0000000200 */
[C---:B------:R-:W-:Y:S08]  /*17b90*/  HMMA.16816.F32 R152, R136.reuse, R140, R152 ;  /* 0x0000008c8898723c */ /* 0x040ff00000001898 */
[----:B------:R-:W-:Y:S01]  /*17ba0*/  HMMA.16816.F32 R148, R136, R142, R148 ;  /* 0x0000008e8894723c */ /* 0x000fe20000001894 */
[----:B------:R-:W4:Y:S04]  /*17bb0*/  LDSM.16.M88.4 R140, [R184+0x800] ;  /* 0x00080000b88c783b */ /* 0x000f280000000200 */
[----:B------:R-:W-:Y:S03]  /*17bc0*/  LDSM.16.M88.4 R136, [R184+0x1000] ;  /* 0x00100000b888783b */ /* 0x000fe60000000200 */
[C---:B--2---:R-:W-:Y:S08]  /*17bd0*/  HMMA.16816.F32 R160, R4.reuse, R32, R160 ;  /* 0x0000002004a0723c */ /* 0x044ff000000018a0 */
[C---:B------:R-:W-:Y:S01]  /*17be0*/  HMMA.16816.F32 R156, R4.reuse, R34, R156 ;  /* 0x00000022049c723c */ /* 0x040fe2000000189c */
[----:B------:R-:W2:Y:S07]  /*17bf0*/  LDSM.16.M88.4 R32, [R184+0x1800] ;  /* 0x00180000b820783b */ /* 0x000eae0000000200 */
[C---:B------:R-:W-:Y:S08]  /*17c00*/  HMMA.16816.F32 R24, R4.reuse, R168, R24 ;  /* 0x000000a80418723c */ /* 0x040ff00000001818 */
[C---:B------:R-:W-:Y:S01]  /*17c10*/  HMMA.16816.F32 R20, R4.reuse, R170, R20 ;  /* 0x000000aa0414723c */ /* 0x040fe20000001814 */
[----:B------:R-:W-:Y:S07]  /*17c20*/  LDSM.16.M88.4 R168, [R197+0x9000] ;  /* 0x00900000c5a8783b */ /* 0x000fee0000000200 */
[C---:B------:R-:W-:Y:S08]  /*17c30*/  HMMA.16816.F32 R16, R4.reuse, R164, R16 ;  /* 0x000000a40410723c */ /* 0x040ff00000001810 */
[C---:B------:R-:W-:Y:S01]  /*17c40*/  HMMA.16816.F32 R12, R4.reuse, R166, R12 ;  /* 0x000000a6040c723c */ /* 0x040fe2000000180c */
[----:B------:R-:W-:Y:S07]  /*17c50*/  LDSM.16.M88.4 R164, [R197+0x9800] ;  /* 0x00980000c5a4783b */ /* 0x000fee0000000200 */
[C---:B---3--:R-:W-:Y:S08]  /*17c60*/  HMMA.16816.F32 R152, R4.reuse, R8, R152 ;  /* 0x000000080498723c */ /* 0x048ff00000001898 */
[----:B------:R-:W-:Y:S01]  /*17c70*/  HMMA.16816.F32 R148, R4, R10, R148 ;  /* 0x0000000a0494723c */ /* 0x000fe20000001894 */
[----:B------:R-:W3:Y:S04]  /*17c80*/  LDSM.16.M88.4 R8, [R197+0x8000] ;  /* 0x00800000c508783b */ /* 0x000ee80000000200 */
[----:B------:R-:W5:Y:S03]  /*17c90*/  LDSM.16.M88.4 R4, [R197+0x8800] ;  /* 0x00880000c504783b */ /* 0x000f660000000200 */
[C---:B-1----:R-:W-:Y:S08]  /*17ca0*/  HMMA.16816.F32 R24, R28.reuse, R144, R24 ;  /* 0x000000901c18723c */ /* 0x042ff00000001818 */
[C---:B------:R-:W-:Y:S01]  /*17cb0*/  HMMA.16816.F32 R20, R28.reuse, R146, R20 ;  /* 0x000000921c14723c */ /* 0x040fe20000001814 */
[----:B------:R-:W-:Y:S07]  /*17cc0*/  LDSM.16.M88.4 R144, [R196+0x2000] ;  /* 0x00200000c490783b */ /* 0x000fee0000000200 */
[C---:B----4-:R-:W-:Y:S08]  /*17cd0*/  HMMA.16816.F32 R16, R28.reuse, R140, R16 ;  /* 0x0000008c1c10723c */ /* 0x050ff00000001810 */
[C---:B------:R-:W-:Y:S01]  /*17ce0*/  HMMA.16816.F32 R12, R28.reuse, R142, R12 ;  /* 0x0000008e1c0c723c */ /* 0x040fe2000000180c */
[----:B------:R-:W1:Y:S07]  /*17cf0*/  LDSM.16.M88.4 R140, [R183] ;  /* 0x00000000b78c783b */ /* 0x000e6e0000000200 */
[C---:B--2---:R-:W-:Y:S08]  /*17d00*/  HMMA.16816.F32 R152, R28.reuse, R32, R152 ;  /* 0x000000201c98723c */ /* 0x044ff00000001898 */
[C---:B------:R-:W-:Y:S08]  /*17d10*/  HMMA.16816.F32 R160, R28.reuse, R136, R160 ;  /* 0x000000881ca0723c */ /* 0x040ff000000018a0 */
[C---:B------:R-:W-:Y:S01]  /*17d20*/  HMMA.16816.F32 R156, R28.reuse, R138, R156 ;  /* 0x0000008a1c9c723c */ /* 0x040fe2000000189c */
[----:B------:R-:W2:Y:S07]  /*17d30*/  LDSM.16.M88.4 R136, [R182] ;  /* 0x00000000b688783b */ /* 0x000eae0000000200 */
[----:B------:R-:W-:Y:S01]  /*17d40*/  HMMA.16816.F32 R148, R28, R34, R148 ;  /* 0x000000221c94723c */ /* 0x000fe20000001894 */
[----:B------:R-:W4:Y:S04]  /*17d50*/  LDSM.16.M88.4 R32, [R181] ;  /* 0x00000000b520783b */ /* 0x000f280000000200 */
[----:B------:R-:W1:Y:S03]  /*17d60*/  LDSM.16.M88.4 R28, [R180] ;  /* 0x00000000b41c783b */ /* 0x000e660000000200 */
[C---:B---3--:R-:W-:Y:S08]  /*17d70*/  HMMA.16816.F32 R24, R172.reuse, R8, R24 ;  /* 0x00000008ac18723c */ /* 0x048ff00000001818 */
[C---:B------:R-:W-:Y:S01]  /*17d80*/  HMMA.16816.F32 R20, R172.reuse, R10, R20 ;  /* 0x0000000aac14723c */ /* 0x040fe20000001814 */
[----:B------:R-:W-:Y:S07]  /*17d90*/  LDSM.16.M88.4 R8, [R194+0x2000] ;  /* 0x00200000c208783b */ /* 0x000fee0000000200 */
[C---:B-----5:R-:W-:Y:S08]  /*17da0*/  HMMA.16816.F32 R16, R172.reuse, R4, R16 ;  /* 0x00000004ac10723c */ /* 0x060ff00000001810 */
[C---:B------:R-:W-:Y:S01]  /*17db0*/  HMMA.16816.F32 R12, R172.reuse, R6, R12 ;  /* 0x00000006ac0c723c */ /* 0x040fe2000000180c */
[----:B------:R-:W3:Y:S07]  /*17dc0*/  LDSM.16.M88.4 R4, [R191+0x8000] ;  /* 0x00800000bf04783b */ /* 0x000eee0000000200 */
[C---:B------:R-:W-:Y:S08]  /*17dd0*/  HMMA.16816.F32 R152, R172.reuse, R164, R152 ;  /* 0x000000a4ac98723c */ /* 0x040ff00000001898 */
[C---:B------:R-:W-:Y:S08]  /*17de0*/  HMMA.16816.F32 R160, R172.reuse, R168, R160 ;  /* 0x000000a8aca0723c */ /* 0x040ff000000018a0 */
[C---:B------:R-:W-:Y:S08]  /*17df0*/  HMMA.16816.F32 R156, R172.reuse, R170, R156 ;  /* 0x000000aaac9c723c */ /* 0x040ff0000000189c */
[----:B------:R-:W-:Y:S01]  /*17e00*/  HMMA.16816.F32 R164, R172, R166, R148 ;  /* 0x000000a6aca4723c */ /* 0x000fe20000001894 */
[----:B------:R-:W5:Y:S04]  /*17e10*/  LDSM.16.M88.4 R148, [R191+0x8800] ;  /* 0x00880000bf94783b */ /* 0x000f680000000200 */
[----:B------:R-:W-:Y:S03]  /*17e20*/  LDSM.16.M88.4 R172, [R191+0xb000] ;  /* 0x00b00000bfac783b */ /* 0x000fe60000000200 */
[C---:B-1----:R-:W-:Y:S08]  /*17e30*/  HMMA.16816.F32 R24, R144.reuse, R140, R24 ;  /* 0x0000008c9018723c */ /* 0x042ff00000001818 */
[C---:B------:R-:W-:Y:S01]  /*17e40*/  HMMA.16816.F32 R20, R144.reuse, R142, R20 ;  /* 0x0000008e9014723c */ /* 0x040fe20000001814 */
[----:B------:R-:W1:Y:S07]  /*17e50*/  LDSM.16.M88.4 R140, [R191+0x9000] ;  /* 0x00900000bf8c783b */ /* 0x000e6e0000000200 */
[C---:B--2---:R-:W-:Y:S08]  /*17e60*/  HMMA.16816.F32 R16, R144.reuse, R136, R16 ;  /* 0x000000889010723c */ /* 0x044ff00000001810 */
[C---:B------:R-:W-:Y:S01]  /*17e70*/  HMMA.16816.F32 R12, R144.reuse, R138, R12 ;  /* 0x0000008a900c723c */ /* 0x040fe2000000180c */
[----:B------:R-:W2:Y:S07]  /*17e80*/  LDSM.16.M88.4 R136, [R191+0x9800] ;  /* 0x00980000bf88783b */ /* 0x000eae0000000200 */
[C---:B----4-:R-:W-:Y:S08]  /*17e90*/  HMMA.16816.F32 R160, R144.reuse, R32, R160 ;  /* 0x0000002090a0723c */ /* 0x050ff000000018a0 */
[C---:B------:R-:W-:Y:S01]  /*17ea0*/  HMMA.16816.F32 R156, R144.reuse, R34, R156 ;  /* 0x00000022909c723c */ /* 0x040fe2000000189c */
[----:B------:R-:W-:Y:S07]  /*17eb0*/  LDSM.16.M88.4 R32, [R193+0x2000] ;  /* 0x00200000c120783b */ /* 0x000fee0000000200 */
[C---:B------:R-:W-:Y:S08]  /*17ec0*/  HMMA.16816.F32 R152, R144.reuse, R28, R152 ;  /* 0x0000001c9098723c */ /* 0x040ff00000001898 */
[----:B------:R-:W-:Y:S01]  /*17ed0*/  HMMA.16816.F32 R164, R144, R30, R164 ;  /* 0x0000001e90a4723c */ /* 0x000fe200000018a4 */
[----:B------:R-:W4:Y:S04]  /*17ee0*/  LDSM.16.M88.4 R28, [R184+0x2000] ;  /* 0x00200000b81c783b */ /* 0x000f280000000200 */
[----:B------:R-:W-:Y:S03]  /*17ef0*/  LDSM.16.M88.4 R144, [R184+0x3800] ;  /* 0x00380000b890783b */ /* 0x000fe60000000200 */
[C---:B---3--:R-:W-:Y:S08]  /*17f00*/  HMMA.16816.F32 R24, R8.reuse, R4, R24 ;  /* 0x000000040818723c */ /* 0x048ff00000001818 */
[C---:B------:R-:W-:Y:S01]  /*17f10*/  HMMA.16816.F32 R20, R8.reuse, R6, R20 ;  /* 0x000000060814723c */ /* 0x040fe20000001814 */
[----:B------:R-:W3:Y:S07]  /*17f20*/  LDSM.16.M88.4 R4, [R184+0x2800] ;  /* 0x00280000b804783b */ /* 0x000eee0000000200 */
[C---:B-----5:R-:W-:Y:S08]  /*17f30*/  HMMA.16816.F32 R16, R8.reuse, R148, R16 ;  /* 0x000000940810723c */ /* 0x060ff00000001810 */
[C---:B------:R-:W-:Y:S01]  /*17f40*/  HMMA.16816.F32 R12, R8.reuse, R150, R12 ;  /* 0x00000096080c723c */ /* 0x040fe2000000180c */
[----:B------:R-:W5:Y:S07]  /*17f50*/  LDSM.16.M88.4 R148, [R184+0x3000] ;  /* 0x00300000b894783b */ /* 0x000f6e0000000200 */
[C---:B-1----:R-:W-:Y:S08]  /*17f60*/  HMMA.16816.F32 R160, R8.reuse, R140, R160 ;  /* 0x0000008c08a0723c */ /* 0x042ff000000018a0 */
[C---:B------:R-:W-:Y:S01]  /*17f70*/  HMMA.16816.F32 R168, R8.reuse, R142, R156 ;  /* 0x0000008e08a8723c */ /* 0x040fe2000000189c */
[----:B------:R-:W-:Y:S04]  /*17f80*/  LDSM.16.M88.4 R156, [R198+0x4000] ;  /* 0x00400000c69c783b */ /* 0x000fe80000000200 */
[----:B------:R-:W1:Y:S03]  /*17f90*/  LDSM.16.M88.4 R140, [R197+0xa000] ;  /* 0x00a00000c58c783b */ /* 0x000e660000000200 */
[C---:B--2---:R-:W-:Y:S08]  /*17fa0*/  HMMA.16816.F32 R152, R8.reuse, R136, R152 ;  /* 0x000000880898723c */ /* 0x044ff00000001898 */
[----:B------:R-:W-:Y:S01]  /*17fb0*/  HMMA.16816.F32 R164, R8, R138, R164 ;  /* 0x0000008a08a4723c */ /* 0x000fe200000018a4 */
[----:B------:R-:W2:Y:S04]  /*17fc0*/  LDSM.16.M88.4 R8, [R197+0xa800] ;  /* 0x00a80000c508783b */ /* 0x000ea80000000200 */
[----:B------:R-:W-:Y:S03]  /*17fd0*/  LDSM.16.M88.4 R136, [R196+0x4000] ;  /* 0x00400000c488783b */ /* 0x000fe60000000200 */
[C---:B----4-:R-:W-:Y:S08]  /*17fe0*/  HMMA.16816.F32 R24, R32.reuse, R28, R24 ;  /* 0x0000001c2018723c */ /* 0x050ff00000001818 */
[C---:B------:R-:W-:Y:S01]  /*17ff0*/  HMMA.16816.F32 R20, R32.reuse, R30, R20 ;  /* 0x0000001e2014723c */ /* 0x040fe20000001814 */
[----:B------:R-:W4:Y:S07]  /*18000*/  LDSM.16.M88.4 R28, [R197+0xb000] ;  /* 0x00b00000c51c783b */ /* 0x000f2e0000000200 */
[C---:B---3--:R-:W-:Y:S08]  /*18010*/  HMMA.16816.F32 R16, R32.reuse, R4, R16 ;  /* 0x000000042010723c */ /* 0x048ff00000001810 */
[C---:B------:R-:W-:Y:S01]  /*18020*/  HMMA.16816.F32 R12, R32.reuse, R6, R12 ;  /* 0x00000006200c723c */ /* 0x040fe2000000180c */
[----:B------:R-:W3:Y:S07]  /*18030*/  LDSM.16.M88.4 R4, [R197+0xb800] ;  /* 0x00b80000c504783b */ /* 0x000eee0000000200 */
[C---:B-----5:R-:W-:Y:S08]  /*18040*/  HMMA.16816.F32 R160, R32.reuse, R148, R160 ;  /* 0x0000009420a0723c */ /* 0x060ff000000018a0 */
[C---:B------:R-:W-:Y:S01]  /*18050*/  HMMA.16816.F32 R168, R32.reuse, R150, R168 ;  /* 0x0000009620a8723c */ /* 0x040fe200000018a8 */
[----:B------:R-:W-:Y:S07]  /*18060*/  LDSM.16.M88.4 R148, [R177] ;  /* 0x00000000b194783b */ /* 0x000fee0000000200 */
[C---:B------:R-:W-:Y:S08]  /*18070*/  HMMA.16816.F32 R152, R32.reuse, R144, R152 ;  /* 0x000000902098723c */ /* 0x040ff00000001898 */
[----:B------:R-:W-:Y:S01]  /*18080*/  HMMA.16816.F32 R164, R32, R146, R164 ;  /* 0x0000009220a4723c */ /* 0x000fe200000018a4 */
[----:B------:R-:W5:Y:S04]  /*18090*/  LDSM.16.M88.4 R32, [R179] ;  /* 0x00000000b320783b */ /* 0x000f680000000200 */
[----:B------:R-:W-:Y:S03]  /*180a0*/  LDSM.16.M88.4 R144, [R176] ;  /* 0x00000000b090783b */ /* 0x000fe60000000200 */
[C---:B-1----:R-:W-:Y:S08]  /*180b0*/  HMMA.16816.F32 R24, R156.reuse, R140, R24 ;  /* 0x0000008c9c18723c */ /* 0x042ff00000001818 */
[C---:B------:R-:W-:Y:S01]  /*180c0*/  HMMA.16816.F32 R20, R156.reuse, R142, R20 ;  /* 0x0000008e9c14723c */ /* 0x040fe20000001814 */
[----:B------:R-:W1:Y:S07]  /*180d0*/  LDSM.16.M88.4 R140, [R178] ;  /* 0x00000000b28c783b */ /* 0x000e6e0000000200 */
[C---:B--2---:R-:W-:Y:S08]  /*180e0*/  HMMA.16816.F32 R16, R156.reuse, R8, R16 ;  /* 0x000000089c10723c */ /* 0x044ff00000001810 */
[C---:B------:R-:W-:Y:S01]  /*180f0*/  HMMA.16816.F32 R12, R156.reuse, R10, R12 ;  /* 0x0000000a9c0c723c */ /* 0x040fe2000000180c */
[----:B------:R-:W-:Y:S07]  /*18100*/  LDSM.16.M88.4 R8, [R191+0xa000] ;  /* 0x00a00000bf08783b */ /* 0x000fee0000000200 */
[C---:B----4-:R-:W-:Y:S08]  /*18110*/  HMMA.16816.F32 R160, R156.reuse, R28, R160 ;  /* 0x0000001c9ca0723c */ /* 0x050ff000000018a0 */
[C---:B------:R-:W-:Y:S01]  /*18120*/  HMMA.16816.F32 R168, R156.reuse, R30, R168 ;  /* 0x0000001e9ca8723c */ /* 0x040fe200000018a8 */
[----:B------:R-:W2:Y:S07]  /*18130*/  LDSM.16.M88.4 R28, [R194+0x4000] ;  /* 0x00400000c21c783b */ /* 0x000eae0000000200 */
[C---:B---3--:R-:W-:Y:S08]  /*18140*/  HMMA.16816.F32 R152, R156.reuse, R4, R152 ;  /* 0x000000049c98723c */ /* 0x048ff00000001898 */
[----:B------:R-:W-:Y:S01]  /*18150*/  HMMA.16816.F32 R164, R156, R6, R164 ;  /* 0x000000069ca4723c */ /* 0x000fe200000018a4 */
[----:B------:R-:W3:Y:S07]  /*18160*/  LDSM.16.M88.4 R4, [R191+0xa800] ;  /* 0x00a80000bf04783b */ /* 0x000eee0000000200 */
[C---:B-----5:R-:W-:Y:S08]  /*18170*/  HMMA.16816.F32 R24, R136.reuse, R32, R24 ;  /* 0x000000208818723c */ /* 0x060ff00000001818 */
[C---:B------:R-:W-:Y:S01]  /*18180*/  HMMA.16816.F32 R156, R136.reuse, R34, R20 ;  /* 0x00000022889c723c */ /* 0x040fe20000001814 */
[----:B------:R-:W-:Y:S04]  /*18190*/  LDSM.16.M88.4 R32, [R193+0x4000] ;  /* 0x00400000c120783b */ /* 0x000fe80000000200 */
[----:B------:R-:W4:Y:S03]  /*181a0*/  LDSM.16.M88.4 R20, [R184+0x4000] ;  /* 0x00400000b814783b */ /* 0x000f260000000200 */
[C---:B-1----:R-:W-:Y:S07]  /*181b0*/  HMMA.16816.F32 R16, R136.reuse, R140, R16 ;  /* 0x0000008c8810723c */ /* 0x042fee0000001810 */
[----:B------:R-:W-:Y:S01]  /*181c0*/  IADD3 R140, R134, 0x9, RZ ;  /* 0x00000009868c7810 */ /* 0x000fe20007ffe0ff */
[----:B------:R-:W-:Y:S03]  /*181d0*/  HMMA.16816.F32 R12, R136, R142, R12 ;  /* 0x0000008e880c723c */ /* 0x000fe6000000180c */
[----:B------:R-:W-:-:S05]  /*181e0*/  ISETP.GE.AND P2, PT, R140, R2, PT ;  /* 0x000000028c00720c */ /* 0x000fca0003f46270 */
[C---:B--2---:R-:W-:Y:S08]  /*181f0*/  HMMA.16816.F32 R24, R28.reuse, R8, R24 ;  /* 0x000000081c18723c */ /* 0x044ff00000001818 */
[C---:B------:R-:W-:Y:S01]  /*18200*/  HMMA.16816.F32 R156, R28.reuse, R10, R156 ;  /* 0x0000000a1c9c723c */ /* 0x040fe2000000189c */
[----:B------:R-:W1:Y:S07]  /*18210*/  LDSM.16.M88.4 R8, [R184+0x4800] ;  /* 0x00480000b808783b */ /* 0x000e6e0000000200 */
[C---:B---3--:R-:W-:Y:S08]  /*18220*/  HMMA.16816.F32 R16, R28.reuse, R4, R16 ;  /* 0x000000041c10723c */ /* 0x048ff00000001810 */
[----:B------:R-:W-:Y:S01]  /*18230*/  HMMA.16816.F32 R12, R28, R6, R12 ;  /* 0x000000061c0c723c */ /* 0x000fe2000000180c */
[----:B------:R-:W2:Y:S07]  /*18240*/  LDSM.16.M88.4 R4, [R191+0xb800] ;  /* 0x00b80000bf04783b */ /* 0x000eae0000000200 */
[----:B------:R-:W-:Y:S08]  /*18250*/  HMMA.16816.F32 R160, R136, R148, R160 ;  /* 0x0000009488a0723c */ /* 0x000ff000000018a0 */
[C---:B----4-:R-:W-:Y:S08]  /*18260*/  HMMA.16816.F32 R24, R32.reuse, R20, R24 ;  /* 0x000000142018723c */ /* 0x050ff00000001818 */
[----:B------:R-:W-:Y:S01]  /*18270*/  HMMA.16816.F32 R156, R32, R22, R156 ;  /* 0x00000016209c723c */ /* 0x000fe2000000189c */
[----:B------:R-:W3:Y:S07]  /*18280*/  LDSM.16.M88.4 R20, [R184+0x5000] ;  /* 0x00500000b814783b */ /* 0x000eee0000000200 */
[C---:B------:R-:W-:Y:S08]  /*18290*/  HMMA.16816.F32 R152, R136.reuse, R144, R152 ;  /* 0x000000908898723c */ /* 0x040ff00000001898 */
[C---:B------:R-:W-:Y:S08]  /*182a0*/  HMMA.16816.F32 R168, R136.reuse, R150, R168 ;  /* 0x0000009688a8723c */ /* 0x040ff000000018a8 */
[----:B------:R-:W-:Y:S07]  /*182b0*/  HMMA.16816.F32 R164, R136, R146, R164 ;  /* 0x0000009288a4723c */ /* 0x000fee00000018a4 */
[C---:B------:R-:W-:Y:S01]  /*182c0*/  IADD3 R136, R134.reuse, 0x1, RZ ;  /* 0x0000000186887810 */ /* 0x040fe20007ffe0ff */
[----:B------:R-:W-:Y:S01]  /*182d0*/  HMMA.16816.F32 R160, R28, R172, R160 ;  /* 0x000000ac1ca0723c */ /* 0x000fe200000018a0 */
[----:B------:R-:W-:-:S02]  /*182e0*/  IADD3 R139, R134, 0x8, RZ ;  /* 0x00000008868b7810 */ /* 0x000fc40007ffe0ff */
[----:B------:R-:W4:Y:S01]  /*182f0*/  I2F R138, R136 ;  /* 0x00000088008a7306 */ /* 0x000f220000201400 */
[CC--:B------:R-:W-:Y:S02]  /*18300*/  ISETP.GE.AND P5, PT, R136.reuse, R2.reuse, PT ;  /* 0x000000028800720c */ /* 0x0c0fe40003fa6270 */
[-C--:B------:R-:W-:Y:S02]  /*18310*/  ISETP.GE.AND P6, PT, R136, R3.reuse, PT ;  /* 0x000000038800720c */ /* 0x080fe40003fc6270 */
[----:B-1----:R-:W-:Y:S01]  /*18320*/  HMMA.16816.F32 R16, R32, R8, R16 ;  /* 0x000000082010723c */ /* 0x002fe20000001810 */
[C---:B------:R-:W-:Y:S02]  /*18330*/  ISETP.GE.AND P1, PT, R139.reuse, R3, PT ;  /* 0x000000038b00720c */ /* 0x040fe40003f26270 */
[----:B------:R-:W1:Y:S01]  /*18340*/  I2F R137, R139 ;  /* 0x0000008b00897306 */ /* 0x000e620000201400 */
[----:B------:R-:W-:-:S04]  /*18350*/  ISETP.GE.AND P4, PT, R139, R2, PT ;  /* 0x000000028b00720c */ /* 0x000fc80003f86270 */
[C---:B--2---:R-:W-:Y:S03]  /*18360*/  HMMA.16816.F32 R152, R28.reuse, R4, R152 ;  /* 0x000000041c98723c */ /* 0x044fe60000001898 */
[----:B------:R-:W2:Y:S01]  /*18370*/  I2F R136, R140 ;  /* 0x0000008c00887306 */ /* 0x000ea20000201400 */
[-C--:B----4-:R-:W-:Y:S01]  /*18380*/  FFMA.FTZ R135, R0, R138.reuse, R25 ;  /* 0x0000008a00877223 */ /* 0x090fe20000010019 */
[----:B------:R-:W-:Y:S01]  /*18390*/  IADD3 R25, R134, 0x10, RZ ;  /* 0x0000001086197810 */ /* 0x000fe20007ffe0ff */
[----:B------:R-:W-:Y:S01]  /*183a0*/  FFMA.FTZ R27, R0, R138, R27 ;  /* 0x0000008a001b7223 */ /* 0x000fe2000001001b */
[----:B------:R-:W-:Y:S01]  /*183b0*/  IADD3 R4, R134, 0x11, RZ ;  /* 0x0000001186047810 */ /* 0x000fe20007ffe0ff */
[----:B------:R-:W-:Y:S01]  /*183c0*/  HMMA.16816.F32 R164, R28, R6, R164 ;  /* 0x000000061ca4723c */ /* 0x000fe200000018a4 */
[----:B------:R-:W-:Y:S01]  /*183d0*/  FSEL R135, R135, -INF , !P5 ;  /* 0xff80000087877808 */ /* 0x000fe20006800000 */
[CC--:B-1----:R-:W-:Y:S01]  /*183e0*/  FFMA.FTZ R141, R0.reuse, R137.reuse, R156 ;  /* 0x00000089008d7223 */ /* 0x0c2fe2000001009c */
[----:B------:R-:W1:Y:S01]  /*183f0*/  I2F R9, R25 ;  /* 0x0000001900097306 */ /* 0x000e620000201400 */
[----:B------:R-:W-:Y:S01]  /*18400*/  FFMA.FTZ R156, R0, R137, R158 ;  /* 0x00000089009c7223 */ /* 0x000fe2000001009e */
[----:B------:R-:W-:-:S03]  /*18410*/  FSEL R148, R27, -INF , !P6 ;  /* 0xff8000001b947808 */ /* 0x000fc60007000000 */
[C---:B------:R-:W-:Y:S01]  /*18420*/  HMMA.16816.F32 R12, R32.reuse, R10, R12 ;  /* 0x0000000a200c723c */ /* 0x040fe2000000180c */
[----:B------:R-:W-:Y:S01]  /*18430*/  FSEL R141, R141, -INF , !P4 ;  /* 0xff8000008d8d7808 */ /* 0x000fe20006000000 */
[----:B--2---:R-:W-:Y:S01]  /*18440*/  FFMA.FTZ R147, R0, R136, R157 ;  /* 0x0000008800937223 */ /* 0x004fe2000001009d */
[----:B------:R-:W-:Y:S01]  /*18450*/  FSEL R156, R156, -INF , !P1 ;  /* 0xff8000009c9c7808 */ /* 0x000fe20004800000 */
[----:B------:R2:W4:Y:S01]  /*18460*/  I2F R8, R4 ;  /* 0x0000000400087306 */ /* 0x0005220000201400 */
[----:B------:R-:W-:Y:S01]  /*18470*/  ISETP.GE.AND P1, PT, R4, R2, PT ;  /* 0x000000020400720c */ /* 0x000fe20003f26270 */
[----:B------:R-:W-:Y:S01]  /*18480*/  FFMA.FTZ R158, R0, R136, R159 ;  /* 0x00000088009e7223 */ /* 0x000fe2000001009f */
[----:B------:R-:W-:Y:S01]  /*18490*/  FSEL R147, R147, -INF , !P2 ;  /* 0xff80000093937808 */ /* 0x000fe20005000000 */
[----:B---3--:R-:W-:Y:S01]  /*184a0*/  HMMA.16816.F32 R160, R32, R20, R160 ;  /* 0x0000001420a0723c */ /* 0x008fe200000018a0 */
[----:B------:R-:W-:Y:S02]  /*184b0*/  ISETP.GE.AND P2, PT, R4, R3, PT ;  /* 0x000000030400720c */ /* 0x000fe40003f46270 */
[----:B------:R-:W-:Y:S01]  /*184c0*/  IADD3 R10, R134, 0x18, RZ ;  /* 0x00000018860a7810 */ /* 0x000fe20007ffe0ff */
[CC--:B-1----:R-:W-:Y:S01]  /*184d0*/  FFMA.FTZ R27, R0.reuse, R9.reuse, R16 ;  /* 0x00000009001b7223 */ /* 0x0c2fe20000010010 */
[C---:B------:R-:W-:Y:S01]  /*184e0*/  ISETP.GE.AND P6, PT, R25.reuse, R2, PT ;  /* 0x000000021900720c */ /* 0x040fe20003fc6270 */
[----:B------:R-:W-:Y:S01]  /*184f0*/  FFMA.FTZ R18, R0, R9, R18 ;  /* 0x0000000900127223 */ /* 0x000fe20000010012 */
[-C--:B------:R-:W-:Y:S01]  /*18500*/  ISETP.GE.AND P4, PT, R25, R3.reuse, PT ;  /* 0x000000031900720c */ /* 0x080fe20003f86270 */
[----:B------:R-:W1:Y:S01]  /*18510*/  I2F R11, R10 ;  /* 0x0000000a000b7306 */ /* 0x000e620000201400 */
[----:B------:R-:W-:Y:S01]  /*18520*/  HMMA.16816.F32 R168, R28, R174, R168 ;  /* 0x000000ae1ca8723c */ /* 0x000fe200000018a8 */
[C---:B------:R-:W-:Y:S01]  /*18530*/  IADD3 R25, R134.reuse, 0x19, RZ ;  /* 0x0000001986197810 */ /* 0x040fe20007ffe0ff */
[----:B--2---:R-:W2:Y:S01]  /*18540*/  LDSM.16.M88.4 R4, [R184+0x5800] ;  /* 0x00580000b804783b */ /* 0x004ea20000000200 */
[----:B------:R-:W-:Y:S01]  /*18550*/  IADD3 R9, R134, 0x20, RZ ;  /* 0x0000002086097810 */ /* 0x000fe20007ffe0ff */
[----:B----4-:R-:W-:Y:S01]  /*18560*/  FFMA.FTZ R19, R0, R8, R19 ;  /* 0x0000000800137223 */ /* 0x010fe20000010013 */
[----:B------:R-:W-:-:S02]  /*18570*/  ISETP.GE.AND P5, PT, R140, R3, PT ;  /* 0x000000038c00720c */ /* 0x000fc40003fa6270 */
[----:B------:R-:W-:Y:S01]  /*18580*/  FFMA.FTZ R29, R0, R8, R17 ;  /* 0x00000008001d7223 */ /* 0x000fe20000010011 */
[----:B------:R-:W3:Y:S01]  /*18590*/  I2F R16, R25 ;  /* 0x0000001900107306 */ /* 0x000ee20000201400 */
[----:B------:R-:W-:Y:S01]  /*185a0*/  FSEL R27, R27, -INF , !P6 ;  /* 0xff8000001b1b7808 */ /* 0x000fe20007000000 */
[----:B------:R-:W-:-:S04]  /*185b0*/  DEPBAR.LE SB0, 0x0 ;  /* 0x000080000000791a */ /* 0x000fc80000000000 */
[----:B------:R-:W-:Y:S01]  /*185c0*/  FSEL R158, R158, -INF , !P5 ;  /* 0xff8000009e9e7808 */ /* 0x000fe20006800000 */
[----:B-1----:R-:W-:Y:S01]  /*185d0*/  FFMA.FTZ R14, R0, R11, R14 ;  /* 0x0000000b000e7223 */ /* 0x002fe2000001000e */
[----:B------:R-:W1:Y:S01]  /*185e0*/  I2F R17, R9 ;  /* 0x0000000900117306 */ /* 0x000e620000201400 */
[C---:B------:R-:W-:Y:S02]  /*185f0*/  ISETP.GE.AND P5, PT, R10.reuse, R2, PT ;  /* 0x000000020a00720c */ /* 0x040fe40003fa6270 */
[----:B------:R-:W-:Y:S01]  /*18600*/  ISETP.GE.AND P6, PT, R10, R3, PT ;  /* 0x000000030a00720c */ /* 0x000fe20003fc6270 */
[----:B------:R-:W-:Y:S01]  /*18610*/  FFMA.FTZ R10, R0, R11, R12 ;  /* 0x0000000b000a7223 */ /* 0x000fe2000001000c */
[----:B------:R-:W-:Y:S02]  /*18620*/  FSEL R30, R18, -INF , !P4 ;  /* 0xff800000121e7808 */ /* 0x000fe40006000000 */
[----:B------:R-:W-:Y:S01]  /*18630*/  FSEL R29, R29, -INF , !P1 ;  /* 0xff8000001d1d7808 */ /* 0x000fe20004800000 */
[C---:B---3--:R-:W-:Y:S01]  /*18640*/  FFMA.FTZ R21, R0.reuse, R16, R13 ;  /* 0x0000001000157223 */ /* 0x048fe2000001000d */
[C---:B------:R-:W-:Y:S01]  /*18650*/  ISETP.GE.AND P4, PT, R25.reuse, R2, PT ;  /* 0x000000021900720c */ /* 0x040fe20003f86270 */
[----:B------:R-:W-:Y:S01]  /*18660*/  FFMA.FTZ R20, R0, R16, R15 ;  /* 0x0000001000147223 */ /* 0x000fe2000001000f */
[----:B------:R-:W-:Y:S01]  /*18670*/  ISETP.GE.AND P1, PT, R25, R3, PT ;  /* 0x000000031900720c */ /* 0x000fe20003f26270 */
[----:B------:R-:W-:Y:S01]  /*18680*/  HMMA.16816.F32 R168, R32, R22, R168 ;  /* 0x0000001620a8723c */ /* 0x000fe200000018a8 */
[----:B------:R-:W-:-:S02]  /*18690*/  FSEL R28, R19, -INF , !P2 ;  /* 0xff800000131c7808 */ /* 0x000fc40005000000 */
[----:B------:R-:W-:Y:S01]  /*186a0*/  FSEL R25, R10, -INF , !P5 ;  /* 0xff8000000a197808 */ /* 0x000fe20006800000 */
[CC--:B-1----:R-:W-:Y:S01]  /*186b0*/  FFMA.FTZ R160, R0.reuse, R17.reuse, R160 ;  /* 0x0000001100a07223 */ /* 0x0c2fe200000100a0 */
[C---:B------:R-:W-:Y:S01]  /*186c0*/  ISETP.GE.AND P2, PT, R9.reuse, R2, PT ;  /* 0x000000020900720c */ /* 0x040fe20003f46270 */
[----:B------:R-:W-:Y:S01]  /*186d0*/  FFMA.FTZ R162, R0, R17, R162 ;  /* 0x0000001100a27223 */ /* 0x000fe200000100a2 */
[----:B------:R-:W-:Y:S02]  /*186e0*/  ISETP.GE.AND P5, PT, R9, R3, PT ;  /* 0x000000030900720c */ /* 0x000fe40003fa6270 */
[C---:B------:R-:W-:Y:S02]  /*186f0*/  IADD3 R8, R134.reuse, 0x21, RZ ;  /* 0x0000002186087810 */ /* 0x040fe40007ffe0ff */
[----:B------:R-:W-:Y:S02]  /*18700*/  IADD3 R9, R134, 0x28, RZ ;  /* 0x0000002886097810 */ /* 0x000fe40007ffe0ff */
[----:B------:R-:W-:Y:S01]  /*18710*/  FSEL R22, R14, -INF , !P6 ;  /* 0xff8000000e167808 */ /* 0x000fe20007000000 */
[----:B------:R-:W1:Y:S01]  /*18720*/  I2F R12, R8 ;  /* 0x00000008000c7306 */ /* 0x000e620000201400 */
[----:B------:R-:W-:Y:S01]  /*18730*/  FSEL R21, R21, -INF , !P4 ;  /* 0xff80000015157808 */ /* 0x000fe20006000000 */
[----:B--2---:R-:W-:Y:S01]  /*18740*/  HMMA.16816.F32 R164, R32, R6, R164 ;  /* 0x0000000620a4723c */ /* 0x004fe200000018a4 */
[----:B------:R-:W-:-:S02]  /*18750*/  FSEL R20, R20, -INF , !P1 ;  /* 0xff80000014147808 */ /* 0x000fc40004800000 */
[----:B------:R-:W-:Y:S02]  /*18760*/  FSEL R173, R160, -INF , !P2 ;  /* 0xff800000a0ad7808 */ /* 0x000fe40005000000 */
[CC--:B------:R-:W-:Y:S01]  /*18770*/  ISETP.GE.AND P6, PT, R8.reuse, R2.reuse, PT ;  /* 0x000000020800720c */ /* 0x0c0fe20003fc6270 */
[----:B------:R2:W3:Y:S01]  /*18780*/  I2F R13, R9 ;  /* 0x00000009000d7306 */ /* 0x0004e20000201400 */
[-C--:B------:R-:W-:Y:S02]  /*18790*/  ISETP.GE.AND P4, PT, R8, R3.reuse, PT ;  /* 0x000000030800720c */ /* 0x080fe40003f86270 */
[C---:B------:R-:W-:Y:S02]  /*187a0*/  ISETP.GE.AND P1, PT, R9.reuse, R2, PT ;  /* 0x000000020900720c */ /* 0x040fe40003f26270 */
[----:B------:R-:W-:Y:S02]  /*187b0*/  ISETP.GE.AND P2, PT, R9, R3, PT ;  /* 0x000000030900720c */ /* 0x000fe40003f46270 */
[----:B------:R-:W-:Y:S01]  /*187c0*/  IADD3 R16, R134, 0x30, RZ ;  /* 0x0000003086107810 */ /* 0x000fe20007ffe0ff */
[-C--:B-1----:R-:W-:Y:S01]  /*187d0*/  FFMA.FTZ R163, R0, R12.reuse, R163 ;  /* 0x0000000c00a37223 */ /* 0x082fe200000100a3 */
[----:B------:R-:W-:Y:S01]  /*187e0*/  IADD3 R15, R134, 0x29, RZ ;  /* 0x00000029860f7810 */ /* 0x000fe20007ffe0ff */
[----:B------:R-:W-:Y:S01]  /*187f0*/  FFMA.FTZ R161, R0, R12, R161 ;  /* 0x0000000c00a17223 */ /* 0x000fe200000100a1 */
[----:B------:R-:W-:Y:S01]  /*18800*/  I2F R17, R16 ;  /* 0x0000001000117306 */ /* 0x000fe20000201400 */
[----:B------:R-:W-:-:S02]  /*18810*/  IADD3 R6, R134, 0x38, RZ ;  /* 0x0000003886067810 */ /* 0x000fc40007ffe0ff */
[----:B------:R-:W-:Y:S01]  /*18820*/  FSEL R172, R163, -INF , !P4 ;  /* 0xff800000a3ac7808 */ /* 0x000fe20006000000 */
[----:B------:R-:W-:Y:S01]  /*18830*/  IMAD.MOV.U32 R163, RZ, RZ, R217 ;  /* 0x000000ffffa37224 */ /* 0x000fe200078e00d9 */
[----:B--2---:R-:W-:Y:S01]  /*18840*/  HMMA.16816.F32 R8, R32, R4, R152 ;  /* 0x000000042008723c */ /* 0x004fe20000001898 */
[-C--:B------:R-:W-:Y:S01]  /*18850*/  ISETP.GE.AND P4, PT, R16, R2.reuse, PT ;  /* 0x000000021000720c */ /* 0x080fe20003f86270 */
[-C--:B---3--:R-:W-:Y:S01]  /*18860*/  FFMA.FTZ R170, R0, R13.reuse, R170 ;  /* 0x0000000d00aa7223 */ /* 0x088fe200000100aa */
[----:B------:R-:W1:Y:S01]  /*18870*/  I2F R14, R15 ;  /* 0x0000000f000e7306 */ /* 0x000e620000201400 */
[----:B------:R-:W-:Y:S01]  /*18880*/  FSEL R174, R162, -INF , !P5 ;  /* 0xff800000a2ae7808 */ /* 0x000fe20006800000 */
[----:B------:R-:W-:Y:S01]  /*18890*/  FFMA.FTZ R168, R0, R13, R168 ;  /* 0x0000000d00a87223 */ /* 0x000fe200000100a8 */
[----:B------:R-:W-:Y:S01]  /*188a0*/  ISETP.GE.AND P5, PT, R15, R2, PT ;  /* 0x000000020f00720c */ /* 0x000fe20003fa6270 */
[----:B------:R-:W-:Y:S01]  /*188b0*/  IMAD.MOV.U32 R162, RZ, RZ, R216 ;  /* 0x000000ffffa27224 */ /* 0x000fe200078e00d8 */
[----:B------:R-:W-:-:S02]  /*188c0*/  IADD3 R5, R134, 0x31, RZ ;  /* 0x0000003186057810 */ /* 0x000fc40007ffe0ff */
[----:B------:R-:W-:Y:S01]  /*188d0*/  FSEL R170, R170, -INF , !P2 ;  /* 0xff800000aaaa7808 */ /* 0x000fe20005000000 */
[----:B------:R-:W2:Y:S01]  /*188e0*/  I2F R7, R6 ;  /* 0x0000000600077306 */ /* 0x000ea20000201400 */
[----:B------:R-:W-:Y:S02]  /*188f0*/  ISETP.GE.AND P2, PT, R5, R2, PT ;  /* 0x000000020500720c */ /* 0x000fe40003f46270 */
[----:B------:R-:W-:Y:S02]  /*18900*/  FSEL R175, R168, -INF , !P1 ;  /* 0xff800000a8af7808 */ /* 0x000fe40004800000 */
[-C--:B------:R-:W-:Y:S02]  /*18910*/  ISETP.GE.AND P1, PT, R16, R3.reuse, PT ;  /* 0x000000031000720c */ /* 0x080fe40003f26270 */
[----:B------:R-:W-:Y:S01]  /*18920*/  FSEL R211, R161, -INF , !P6 ;  /* 0xff800000a1d37808 */ /* 0x000fe20007000000 */
[----:B------:R-:W3:Y:S01]  /*18930*/  I2F R4, R5 ;  /* 0x0000000500047306 */ /* 0x000ee20000201400 */
[CC--:B-1----:R-:W-:Y:S01]  /*18940*/  FFMA.FTZ R169, R0.reuse, R14.reuse, R169 ;  /* 0x0000000e00a97223 */ /* 0x0c2fe200000100a9 */
[----:B------:R-:W-:Y:S01]  /*18950*/  ISETP.GE.AND P6, PT, R15, R3, PT ;  /* 0x000000030f00720c */ /* 0x000fe20003fc6270 */
[----:B------:R-:W-:-:S02]  /*18960*/  FFMA.FTZ R168, R0, R14, R171 ;  /* 0x0000000e00a87223 */ /* 0x000fc400000100ab */
[CC--:B------:R-:W-:Y:S01]  /*18970*/  FFMA.FTZ R8, R0.reuse, R17.reuse, R8 ;  /* 0x0000001100087223 */ /* 0x0c0fe20000010008 */
[----:B------:R-:W-:Y:S01]  /*18980*/  FSEL R169, R169, -INF , !P5 ;  /* 0xff800000a9a97808 */ /* 0x000fe20006800000 */
[C---:B------:R-:W-:Y:S01]  /*18990*/  FFMA.FTZ R10, R0.reuse, R17, R10 ;  /* 0x00000011000a7223 */ /* 0x040fe2000001000a */
[----:B------:R-:W-:Y:S01]  /*189a0*/  ISETP.GE.AND P5, PT, R5, R3, PT ;  /* 0x000000030500720c */ /* 0x000fe20003fa6270 */
[-C--:B--2---:R-:W-:Y:S01]  /*189b0*/  FFMA.FTZ R137, R0, R7.reuse, R164 ;  /* 0x0000000700897223 */ /* 0x084fe200000100a4 */
[----:B------:R-:W-:Y:S01]  /*189c0*/  FSEL R155, R8, -INF , !P4 ;  /* 0xff800000089b7808 */ /* 0x000fe20006000000 */
[----:B------:R-:W1:Y:S01]  /*189d0*/  I2F R5, R134 ;  /* 0x0000008600057306 */ /* 0x000e620000201400 */
[----:B------:R-:W-:Y:S01]  /*189e0*/  IADD3 R8, R134, 0x39, RZ ;  /* 0x0000003986087810 */ /* 0x000fe20007ffe0ff */
[----:B------:R-:W-:Y:S01]  /*189f0*/  FFMA.FTZ R138, R0, R7, R166 ;  /* 0x00000007008a7223 */ /* 0x000fe200000100a6 */
[----:B------:R-:W-:Y:S01]  /*18a00*/  FSEL R152, R10, -INF , !P1 ;  /* 0xff8000000a987808 */ /* 0x000fe20004800000 */
[CC--:B---3--:R-:W-:Y:S01]  /*18a10*/  FFMA.FTZ R9, R0.reuse, R4.reuse, R9 ;  /* 0x0000000400097223 */ /* 0x0c8fe20000010009 */
[----:B------:R-:W-:Y:S01]  /*18a20*/  BAR.SYNC.DEFER_BLOCKING 0x0 ;  /* 0x0000000000007b1d */ /* 0x000fe20000010000 */
[----:B------:R-:W-:Y:S01]  /*18a30*/  FFMA.FTZ R11, R0, R4, R11 ;  /* 0x00000004000b7223 */ /* 0x000fe2000001000b */
[----:B------:R-:W-:-:S02]  /*18a40*/  ISETP.GE.AND P1, PT, R6, R2, PT ;  /* 0x000000020600720c */ /* 0x000fc40003f26270 */
[----:B------:R-:W-:Y:S02]  /*18a50*/  FSEL R168, R168, -INF , !P6 ;  /* 0xff800000a8a87808 */ /* 0x000fe40007000000 */
[----:B------:R-:W2:Y:S01]  /*18a60*/  I2F R4, R8 ;  /* 0x0000000800047306 */ /* 0x000ea20000201400 */
[----:B------:R-:W-:Y:S02]  /*18a70*/  FSEL R153, R9, -INF , !P2 ;  /* 0xff80000009997808 */ /* 0x000fe40005000000 */
[----:B------:R-:W-:Y:S02]  /*18a80*/  FSEL R136, R11, -INF , !P5 ;  /* 0xff8000000b887808 */ /* 0x000fe40006800000 */
[----:B------:R-:W-:Y:S02]  /*18a90*/  FSEL R137, R137, -INF , !P1 ;  /* 0xff80000089897808 */ /* 0x000fe40004800000 */
[C---:B------:R-:W-:Y:S02]  /*18aa0*/  ISETP.GE.AND P6, PT, R134.reuse, R2, PT ;  /* 0x000000028600720c */ /* 0x040fe40003fc6270 */
[----:B------:R-:W-:-:S02]  /*18ab0*/  ISETP.GE.AND P4, PT, R134, R3, PT ;  /* 0x000000038600720c */ /* 0x000fc40003f86270 */
[----:B------:R-:W-:Y:S02]  /*18ac0*/  ISETP.GE.AND P2, PT, R6, R3, PT ;  /* 0x000000030600720c */ /* 0x000fe40003f46270 */
[----:B------:R-:W-:Y:S01]  /*18ad0*/  ISETP.GE.AND P5, PT, R8, R2, PT ;  /* 0x000000020800720c */ /* 0x000fe20003fa6270 */
[----:B-1----:R-:W-:Y:S01]  /*18ae0*/  FFMA.FTZ R2, R0, R5, R26 ;  /* 0x0000000500027223 */ /* 0x002fe2000001001a */
[----:B------:R-:W-:Y:S01]  /*18af0*/  ISETP.GE.AND P1, PT, R8, R3, PT ;  /* 0x000000030800720c */ /* 0x000fe20003f26270 */
[----:B------:R-:W-:Y:S01]  /*18b00*/  FFMA.FTZ R3, R0, R5, R24 ;  /* 0x0000000500037223 */ /* 0x000fe20000010018 */
[----:B------:R-:W-:Y:S01]  /*18b10*/  FSEL R138, R138, -INF , !P2 ;  /* 0xff8000008a8a7808 */ /* 0x000fe20005000000 */
[-C--:B--2---:R-:W-:Y:S01]  /*18b20*/  FFMA.FTZ R139, R0, R4.reuse, R165 ;  /* 0x00000004008b7223 */ /* 0x084fe200000100a5 */
[----:B------:R-:W-:Y:S01]  /*18b30*/  FSEL R2, R2, -INF , !P4 ;  /* 0xff80000002027808 */ /* 0x000fe20006000000 */
[----:B------:R-:W-:Y:S01]  /*18b40*/  FFMA.FTZ R150, R0, R4, R167 ;  /* 0x0000000400967223 */ /* 0x000fe200000100a7 */
        /* <DEDUP_REMOVED lines=64> */
.L_x_2774:
[----:B------:R-:W-:-:S05]  /*18f50*/  IMAD.MOV.U32 R9, RZ, RZ, c[0x0][0x198] ;  /* 0x00006600ff097624 */ /* 0x000fca00078e00ff */
[----:B------:R-:W-:-:S04]  /*18f60*/  LEA R9, -R9, RZ, 0x6 ;  /* 0x000000ff09097211 */ /* 0x000fc800078e31ff */
[----:B------:R-:W-:Y:S02]  /*18f70*/  SHF.R.S32.HI R10, RZ, 0x1f, R9 ;  /* 0x0000001fff0a7819 */ /* 0x000fe40000011409 */
.L_x_2775:
[----:B------:R-:W1:Y:S01]  /*18f80*/  S2R R5, SR_TID.X ;  /* 0x0000000000057919 */ /* 0x000e620000002100 */
[----:B------:R-:W-:-:S04]  /*18f90*/  LEA R142, P2, R9, R206, 0x1 ;  /* 0x000000ce098e7211 */ /* 0x000fc800078408ff */
[----:B------:R-:W-:Y:S02]  /*18fa0*/  LEA.HI.X R143, R9, R209, R10, 0x1, P2 ;  /* 0x000000d1098f7211 */ /* 0x000fe400010f0c0a */
[----:B-1----:R-:W-:-:S04]  /*18fb0*/  SHF.R.S32.HI R4, RZ, 0x1f, R5 ;  /* 0x0000001fff047819 */ /* 0x002fc80000011405 */
[----:B------:R-:W-:-:S04]  /*18fc0*/  LEA.HI R4, R4, R5, RZ, 0x3 ;  /* 0x0000000504047211 */ /* 0x000fc800078f18ff */
[----:B------:R-:W-:-:S05]  /*18fd0*/  LOP3.LUT R4, R4, 0xfffffff8, RZ, 0xc0, !PT ;  /* 0xfffffff804047812 */ /* 0x000fca00078ec0ff */
[----:B------:R-:W-:-:S04]  /*18fe0*/  IMAD.IADD R4, R5, 0x1, -R4 ;  /* 0x0000000105047824 */ /* 0x000fc800078e0a04 */
[----:B------:R-:W-:Y:S02]  /*18ff0*/  IMAD.SHL.U32 R6, R4, 0x8, RZ ;  /* 0x0000000804067824 */ /* 0x000fe400078e00ff */
[----:B------:R-:W-:-:S03]  /*19000*/  IMAD.MOV.U32 R4, RZ, RZ, c[0x0][0x198] ;  /* 0x00006600ff047624 */ /* 0x000fc600078e00ff */
[----:B------:R-:W-:Y:S01]  /*19010*/  ISETP.GE.AND P5, PT, R6, c[0x0][0x220], PT ;  /* 0x0000880006007a0c */ /* 0x000fe20003fa6270 */
[----:B------:R-:W-:Y:S01]  /*19020*/  IMAD.SHL.U32 R4, R4, 0x10, RZ ;  /* 0x0000001004047824 */ /* 0x000fe200078e00ff */
[----:B------:R-:W-:-:S04]  /*19030*/  IADD3 R5, R6, 0x40, RZ ;  /* 0x0000004006057810 */ /* 0x000fc80007ffe0ff */
[----:B------:R-:W-:Y:S02]  /*19040*/  ISETP.GE.AND P4, PT, R5, c[0x0][0x220], PT ;  /* 0x0000880005007a0c */ /* 0x000fe40003f86270 */
[----:B------:R-:W-:-:S04]  /*19050*/  IADD3 R5, R6, 0x80, RZ ;  /* 0x0000008006057810 */ /* 0x000fc80007ffe0ff */
[----:B------:R-:W-:Y:S01]  /*19060*/  ISETP.GE.AND P0, PT, R5, c[0x0][0x220], PT ;  /* 0x0000880005007a0c */ /* 0x000fe20003f06270 */
[----:B------:R-:W-:Y:S01]  /*19070*/  @!PT LDS RZ, [RZ] ;  /* 0x00000000fffff984 */ /* 0x000fe20000000800 */
[----:B------:R-:W-:Y:S01]  /*19080*/  @!PT LDS RZ, [RZ] ;  /* 0x00000000fffff984 */ /* 0x000fe20000000800 */
[----:B------:R-:W-:Y:S01]  /*19090*/  @!PT LDS RZ, [RZ] ;  /* 0x00000000fffff984 */ /* 0x000fe20000000800 */
[----:B------:R1:W-:Y:S01]  /*190a0*/  @!P5 LDGSTS.E.BYPASS.LTC128B.128 [R203+0x6000], [R142.64] ;  /* 0x060000008ecbdfae */ /* 0x0003e2000b901d46 */
[CC--:B------:R-:W-:Y:S02]  /*190b0*/  @!P5 IADD3 R7, P1, R4.reuse, R9.reuse, RZ ;  /* 0x000000090407d210 */ /* 0x0c0fe40007f3e0ff */
[----:B------:R-:W-:Y:S01]  /*190c0*/  SEL R8, RZ, 0x3fffc, P0 ;  /* 0x0003fffcff087807 */ /* 0x000fe20000000000 */
        /* <DEDUP_REMOVED lines=8> */
[----:B------:R-:W-:Y:S01]  /*19150*/  LOP3.LUT P6, RZ, R8, 0x4, RZ, 0xc0, !PT ;  /* 0x0000000408ff7812 */ /* 0x000fe200078cc0ff */
[----:B------:R1:W-:Y:S01]  /*19160*/  @P4 STS.128 [R203+0x8000], RZ ;  /* 0x008000ffcb004388 */ /* 0x0003e20000000c00 */
[----:B------:R-:W-:Y:S01]  /*19170*/  @!P5 LEA.HI.X R35, R7, R209, R6, 0x1, P1 ;  /* 0x000000d10723d211 */ /* 0x000fe200008f0c06 */
[----:B------:R-:W-:Y:S01]  /*19180*/  @!P4 IMAD.X R6, R199, 0x1, R10, P0 ;  /* 0x00000001c706c824 */ /* 0x000fe200000e060a */
[C---:B------:R-:W-:Y:S02]  /*19190*/  @!P4 LEA R16, P0, R5.reuse, R206, 0x1 ;  /* 0x000000ce0510c211 */ /* 0x040fe400078008ff */
[----:B------:R-:W-:Y:S02]  /*191a0*/  IADD3 R7, P2, P1, R4, R9, R4 ;  /* 0x0000000904077210 */ /* 0x000fe4000795e004 */
[----:B------:R-:W-:Y:S02]  /*191b0*/  @!P4 LEA.HI.X R17, R5, R209, R6, 0x1, P0 ;  /* 0x000000d10511c211 */ /* 0x000fe400000f0c06 */
[----:B------:R-:W-:-:S02]  /*191c0*/  IADD3.X R8, R199, R10, R199, P2, P1 ;  /* 0x0000000ac7087210 */ /* 0x000fc400017e24c7 */
[----:B------:R-:W-:Y:S01]  /*191d0*/  IADD3 R5, P1, R4, R7, RZ ;  /* 0x0000000704057210 */ /* 0x000fe20007f3e0ff */
[----:B------:R-:W-:Y:S01]  /*191e0*/  @!PT LDS RZ, [RZ] ;  /* 0x00000000fffff984 */ /* 0x000fe20000000800 */
[----:B------:R-:W-:Y:S01]  /*191f0*/  @!PT LDS RZ, [RZ] ;  /* 0x00000000fffff984 */ /* 0x000fe20000000800 */
[----:B------:R-:W-:Y:S01]  /*19200*/  @!PT LDS RZ, [RZ] ;  /* 0x00000000fffff984 */ /* 0x000fe20000000800 */
[----:B------:R1:W-:Y:S01]  /*19210*/  @P6 LDGSTS.E.BYPASS.LTC128B.128 [R203+0xa000], [R142.64+0x100] ;  /* 0x0a0001008ecb6fae */ /* 0x0003e2000b901d46 */
[CC--:B------:R-:W-:Y:S02]  /*19220*/  @!P4 LEA R14, P0, R7.reuse, R206.reuse, 0x1 ;  /* 0x000000ce070ec211 */ /* 0x0c0fe400078008ff */
[-C--:B------:R-:W-:Y:S01]  /*19230*/  @!P5 LEA R32, P2, R7, R206.reuse, 0x1 ;  /* 0x000000ce0720d211 */ /* 0x080fe200078408ff */
[--C-:B------:R-:W-:Y:S01]  /*19240*/  IMAD.X R6, R199, 0x1, R8.reuse, P1 ;  /* 0x00000001c7067824 */ /* 0x100fe200008e0608 */
[CCC-:B------:R-:W-:Y:S01]  /*19250*/  @!P4 LEA.HI.X R15, R7.reuse, R209.reuse, R8.reuse, 0x1, P0 ;  /* 0x000000d1070fc211 */ /* 0x1c0fe200000f0c08 */
[----:B------:R1:W-:Y:S01]  /*19260*/  @!P6 STS.128 [R203+0xa000], RZ ;  /* 0x00a000ffcb00e388 */ /* 0x0003e20000000c00 */
[-C--:B------:R-:W-:Y:S02]  /*19270*/  @P6 LEA R12, P1, R7, R206.reuse, 0x1 ;  /* 0x000000ce070c6211 */ /* 0x080fe400078208ff */
[----:B------:R-:W-:Y:S01]  /*19280*/  @!P5 LEA R18, P0, R5, R206, 0x1 ;  /* 0x000000ce0512d211 */ /* 0x000fe200078008ff */
[----:B------:R-:W-:Y:S01]  /*19290*/  @!PT LDS RZ, [RZ] ;  /* 0x00000000fffff984 */ /* 0x000fe20000000800 */
[----:B------:R-:W-:Y:S01]  /*192a0*/  @!PT LDS RZ, [RZ] ;  /* 0x00000000fffff984 */ /* 0x000fe20000000800 */
[----:B------:R-:W-:Y:S01]  /*192b0*/  @!PT LDS RZ, [RZ] ;  /* 0x00000000fffff984 */ /* 0x000fe20000000800 */
[----:B------:R1:W-:Y:S01]  /*192c0*/  @!P5 LDGSTS.E.BYPASS.LTC128B.128 [R203+0x6800], [R34.64] ;  /* 0x0680000022cbdfae */ /* 0x0003e2000b901d46 */
[----:B------:R-:W-:-:S02]  /*192d0*/  @!P5 LEA.HI.X R33, R7, R209, R8, 0x1, P2 ;  /* 0x000000d10721d211 */ /* 0x000fc400010f0c08 */
[----:B------:R-:W-:Y:S01]  /*192e0*/  @P6 LEA.HI.X R13, R7, R209, R8, 0x1, P1 ;  /* 0x000000d1070d6211 */ /* 0x000fe200008f0c08 */
[----:B------:R1:W-:Y:S01]  /*192f0*/  @P5 STS.128 [R203+0x6800], RZ ;  /* 0x006800ffcb005388 */ /* 0x0003e20000000c00 */
[----:B------:R-:W-:Y:S02]  /*19300*/  @P6 IADD3 R4, P2, R4, R9, RZ ;  /* 0x0000000904046210 */ /* 0x000fe40007f5e0ff */
[CC--:B------:R-:W-:Y:S01]  /*19310*/  @!P5 LEA.HI.X R19, R5.reuse, R209.reuse, R6, 0x1, P0 ;  /* 0x000000d10513d211 */ /* 0x0c0fe200000f0c06 */
[----:B------:R-:W-:Y:S01]  /*19320*/  @!PT LDS RZ, [RZ] ;  /* 0x00000000fffff984 */ /* 0x000fe20000000800 */
[----:B------:R-:W-:Y:S01]  /*19330*/  @!PT LDS RZ, [RZ] ;  /* 0x00000000fffff984 */ /* 0x000fe20000000800 */
[----:B------:R-:W-:Y:S01]  /*19340*/  @!PT LDS RZ, [RZ] ;  /* 0x00000000fffff984 */ /* 0x000fe20000000800 */
[----:B------:R1:W-:Y:S01]  /*19350*/  @!P4 LDGSTS.E.BYPASS.LTC128B.128 [R203+0x8800], [R16.64+0x80] ;  /* 0x0880008010cbcfae */ /* 0x0003e2000b901d46 */
[-C--:B------:R-:W-:Y:S01]  /*19360*/  @!P4 LEA R144, P1, R5, R206.reuse, 0x1 ;  /* 0x000000ce0590c211 */ /* 0x080fe200078208ff */
[----:B------:R-:W-:Y:S01]  /*19370*/  @P6 IMAD.X R10, R199, 0x1, R10, P2 ;  /* 0x00000001c70a6824 */ /* 0x000fe200010e060a */
[C---:B------:R-:W-:Y:S01]  /*19380*/  @P6 LEA R8, P0, R5.reuse, R206, 0x1 ;  /* 0x000000ce05086211 */ /* 0x040fe200078008ff */
[----:B------:R1:W-:Y:S01]  /*19390*/  @P4 STS.128 [R203+0x8800], RZ ;  /* 0x008800ffcb004388 */ /* 0x0003e20000000c00 */
[----:B------:R-:W-:-:S02]  /*193a0*/  @!P4 LEA.HI.X R145, R5, R209, R6, 0x1, P1 ;  /* 0x000000d10591c211 */ /* 0x000fc400008f0c06 */
[----:B------:R-:W-:Y:S02]  /*193b0*/  @P6 LEA.HI.X R9, R5, R209, R6, 0x1, P0 ;  /* 0x000000d105096211 */ /* 0x000fe400000f0c06 */
        /* <DEDUP_REMOVED lines=40> */
.L_x_2773:
        /* <DEDUP_REMOVED lines=57> */
[--C-:B------:R-:W-:Y:S01]  /*199d0*/  FFMA.FTZ R140, R2, c[0x0][0x23c], -R151.reuse ;  /* 0x00008f00028c7a23 */ /* 0x100fe20000010897 */
[----:B------:R-:W-:Y:S01]  /*199e0*/  MUFU.EX2 R144, R144 ;  /* 0x0000009000907308 */ /* 0x000fe20000000800 */
[----:B------:R-:W-:Y:S02]  /*199f0*/  FFMA.FTZ R3, R148, c[0x0][0x23c], -R151 ;  /* 0x00008f0094037a23 */ /* 0x000fe40000010897 */
[----:B------:R-:W-:-:S02]  /*19a00*/  FFMA.FTZ R143, R135, c[0x0][0x23c], -R154 ;  /* 0x00008f00878f7a23 */ /* 0x000fc4000001089a */
[--C-:B------:R-:W-:Y:S01]  /*19a10*/  FFMA.FTZ R2, R156, c[0x0][0x23c], -R151.reuse ;  /* 0x00008f009c027a23 */ /* 0x100fe20000010897 */
[----:B------:R-:W-:Y:S01]  /*19a20*/  LDSM.16.MT88.4 R132, [R190+0xc800] ;  /* 0x00c80000be84783b */ /* 0x000fe20000004200 */
[----:B------:R-:W-:Y:S01]  /*19a30*/  FFMA.FTZ R147, R158, c[0x0][0x23c], -R151 ;  /* 0x00008f009e937a23 */ /* 0x000fe20000010897 */
[----:B------:R-:W-:Y:S01]  /*19a40*/  MUFU.EX2 R142, R142 ;  /* 0x0000008e008e7308 */ /* 0x000fe20000000800 */
[----:B------:R-:W-:Y:S02]  /*19a50*/  FMUL.FTZ R149, R4, c[0x0][0x23c] ;  /* 0x00008f0004957a20 */ /* 0x000fe40000410000 */
[----:B------:R-:W-:Y:S02]  /*19a60*/  FMUL.FTZ R148, R5, c[0x0][0x23c] ;  /* 0x00008f0005947a20 */ /* 0x000fe40000410000 */
[--C-:B------:R-:W-:Y:S02]  /*19a70*/  FFMA.FTZ R156, R27, c[0x0][0x23c], -R154.reuse ;  /* 0x00008f001b9c7a23 */ /* 0x100fe4000001089a */
[--C-:B------:R-:W-:Y:S01]  /*19a80*/  FFMA.FTZ R157, R29, c[0x0][0x23c], -R154.reuse ;  /* 0x00008f001d9d7a23 */ /* 0x100fe2000001089a */
[----:B------:R-:W1:Y:S01]  /*19a90*/  MUFU.EX2 R143, R143 ;  /* 0x0000008f008f7308 */ /* 0x000e620000000800 */
[----:B------:R-:W-:-:S02]  /*19aa0*/  FFMA.FTZ R158, R25, c[0x0][0x23c], -R154 ;  /* 0x00008f00199e7a23 */ /* 0x000fc4000001089a */
[--C-:B------:R-:W-:Y:S01]  /*19ab0*/  FFMA.FTZ R159, R21, c[0x0][0x23c], -R154.reuse ;  /* 0x00008f00159f7a23 */ /* 0x100fe2000001089a */
[----:B------:R-:W-:Y:S01]  /*19ac0*/  LDSM.16.MT88.4 R24, [R192+0xe800] ;  /* 0x00e80000c018783b */ /* 0x000fe20000004200 */
[--C-:B------:R-:W-:Y:S02]  /*19ad0*/  FFMA.FTZ R160, R30, c[0x0][0x23c], -R151.reuse ;  /* 0x00008f001ea07a23 */ /* 0x100fe40000010897 */
[--C-:B------:R-:W-:Y:S01]  /*19ae0*/  FFMA.FTZ R165, R28, c[0x0][0x23c], -R151.reuse ;  /* 0x00008f001ca57a23 */ /* 0x100fe20000010897 */
        /* <DEDUP_REMOVED lines=8> */
[----:B-1----:R-:W-:Y:S01]  /*19b70*/  F2FP.PACK_AB R4, R143, R144 ;  /* 0x000000908f04723e */ /* 0x002fe200000000ff */
[----:B------:R-:W-:-:S02]  /*19b80*/  FFMA.FTZ R171, R211, c[0x0][0x23c], -R154 ;  /* 0x00008f00d3ab7a23 */ /* 0x000fc4000001089a */
[----:B------:R-:W-:Y:S02]  /*19b90*/  FFMA.FTZ R167, R175, c[0x0][0x23c], -R154 ;  /* 0x00008f00afa77a23 */ /* 0x000fe4000001089a */
[--C-:B------:R-:W-:Y:S02]  /*19ba0*/  FFMA.FTZ R169, R174, c[0x0][0x23c], -R151.reuse ;  /* 0x00008f00aea97a23 */ /* 0x100fe40000010897 */
        /* <DEDUP_REMOVED lines=73> */
[----:B------:R-:W2:Y:S01]  /*1a040*/  MUFU.EX2 R166, R166 ;  /* 0x000000a600a67308 */ /* 0x000ea20000000800 */
        /* <DEDUP_REMOVED lines=247> */
.L_x_2770:
        /* <DEDUP_REMOVED lines=8> */
[----:B------:R-:W-:Y:S01]  /*1b040*/  MOV R213, UR6 ;  /* 0x0000000600d57c02 */ /* 0x000fe20008000f00 */
[----:B------:R-:W-:Y:S02]  /*1b050*/  ULDC UR4, c[0x0][0x198] ;  /* 0x0000660000047ab9 */ /* 0x000fe40000000800 */
[----:B------:R-:W-:Y:S01]  /*1b060*/  USHF.L.U32 UR7, UR7, 0x4, URZ ;  /* 0x0000000407077899 */ /* 0x000fe2000800063f */
[----:B------:R-:W-:Y:S01]  /*1b070*/  MOV R211, UR5 ;  /* 0x0000000500d37c02 */ /* 0x000fe20008000f00 */
[----:B------:R-:W-:-:S02]  /*1b080*/  USHF.L.U32 UR4, UR4, 0x4, URZ ;  /* 0x0000000404047899 */ /* 0x000fc4000800063f */
[----:B------:R-:W-:Y:S02]  /*1b090*/  ULDC.64 UR8, c[0x0][0x118] ;  /* 0x0000460000087ab9 */ /* 0x000fe40000000a00 */
.L_x_2780:
        /* <DEDUP_REMOVED lines=64> */
.L_x_2777:
[----:B------:R-:W-:Y:S02]  /*1b4a0*/  LOP3.LUT P6, RZ, R208, 0x1, RZ, 0xc0, !PT ;  /* 0x00000001d0ff7812 */ /* 0x000fe400078cc0ff */
[-C--:B------:R-:W-:Y:S02]  /*1b4b0*/  LEA R132, P1, R6, R162.reuse, 0x1 ;  /* 0x000000a206847211 */ /* 0x080fe400078208ff */
[----:B------:R-:W-:Y:S02]  /*1b4c0*/  LOP3.LUT P5, RZ, R208, 0x2, RZ, 0xc0, !PT ;  /* 0x00000002d0ff7812 */ /* 0x000fe400078ac0ff */
[-CC-:B------:R-:W-:Y:S02]  /*1b4d0*/  LEA.HI.X R133, R6, R163.reuse, R2.reuse, 0x1, P1 ;  /* 0x000000a306857211 */ /* 0x180fe400008f0c02 */
[----:B------:R-:W-:Y:S02]  /*1b4e0*/  LOP3.LUT P4, RZ, R208, 0x4, RZ, 0xc0, !PT ;  /* 0x00000004d0ff7812 */ /* 0x000fe4000788c0ff */
[----:B------:R-:W-:Y:S03]  /*1b4f0*/  IADD3 R7, P0, R6, UR7, RZ ;  /* 0x0000000706077c10 */ /* 0x000fe6000ff1e0ff */
[----:B------:R-:W-:Y:S01]  /*1b500*/  @!PT LDS RZ, [RZ] ;  /* 0x00000000fffff984 */ /* 0x000fe20000000800 */
[----:B------:R-:W-:Y:S01]  /*1b510*/  @!PT LDS RZ, [RZ] ;  /* 0x00000000fffff984 */ /* 0x000fe20000000800 */
[----:B------:R-:W-:Y:S01]  /*1b520*/  @!PT LDS RZ, [RZ] ;  /* 0x00000000fffff984 */ /* 0x000fe20000000800 */
[----:B------:R1:W-:Y:S01]  /*1b530*/  @P6 LDGSTS.E.BYPASS.LTC128B.128 [R203+0xc000], [R132.64] ;  /* 0x0c00000084cb6fae */ /* 0x0003e2000b901d48 */
[CC--:B------:R-:W-:Y:S01]  /*1b540*/  @P6 LEA R12, P2, R7.reuse, R162.reuse, 0x1 ;  /* 0x000000a2070c6211 */ /* 0x0c0fe200078408ff */
[C---:B------:R-:W-:Y:S01]  /*1b550*/  IMAD.X R4, R200.reuse, 0x1, R2, P0 ;  /* 0x00000001c8047824 */ /* 0x040fe200000e0602 */
[C---:B------:R-:W-:Y:S01]  /*1b560*/  IADD3 R5, P0, R7.reuse, UR7, RZ ;  /* 0x0000000707057c10 */ /* 0x040fe2000ff1e0ff */
[----:B------:R-:W-:Y:S01]  /*1b570*/  @!P6 STS.128 [R203+0xc000], RZ ;  /* 0x00c000ffcb00e388 */ /* 0x000fe20000000c00 */
[CC--:B------:R-:W-:Y:S02]  /*1b580*/  @P5 LEA R8, P1, R7.reuse, R162.reuse, 0x1 ;  /* 0x000000a207085211 */ /* 0x0c0fe400078208ff */
[CCC-:B------:R-:W-:Y:S01]  /*1b590*/  @P6 LEA.HI.X R13, R7.reuse, R163.reuse, R4.reuse, 0x1, P2 ;  /* 0x000000a3070d6211 */ /* 0x1c0fe200010f0c04 */
[----:B------:R-:W-:Y:S01]  /*1b5a0*/  @!PT LDS RZ, [RZ] ;  /* 0x00000000fffff984 */ /* 0x000fe20000000800 */
[----:B------:R-:W-:Y:S01]  /*1b5b0*/  @!PT LDS RZ, [RZ] ;  /* 0x00000000fffff984 */ /* 0x000fe20000000800 */
[----:B------:R-:W-:Y:S01]  /*1b5c0*/  @!PT LDS RZ, [RZ] ;  /* 0x00000000fffff984 */ /* 0x000fe20000000800 */
[----:B------:R1:W-:Y:S01]  /*1b5d0*/  @P5 LDGSTS.E.BYPASS.LTC128B.128 [R203+0xe000], [R132.64+0x80] ;  /* 0x0e00008084cb5fae */ /* 0x0003e2000b901d48 */
[CCC-:B------:R-:W-:Y:S01]  /*1b5e0*/  @P5 LEA.HI.X R9, R7.reuse, R163.reuse, R4.reuse, 0x1, P1 ;  /* 0x000000a307095211 */ /* 0x1c0fe200008f0c04 */
[--C-:B------:R-:W-:Y:S01]  /*1b5f0*/  IMAD.X R2, R200, 0x1, R4.reuse, P0 ;  /* 0x00000001c8027824 */ /* 0x100fe200000e0604 */
[-C--:B------:R-:W-:Y:S01]  /*1b600*/  @P4 LEA R6, P0, R7, R162.reuse, 0x1 ;  /* 0x000000a207064211 */ /* 0x080fe200078008ff */
[----:B------:R-:W-:Y:S01]  /*1b610*/  @!P5 STS.128 [R203+0xe000], RZ ;  /* 0x00e000ffcb00d388 */ /* 0x000fe20000000c00 */
[-C--:B------:R-:W-:Y:S02]  /*1b620*/  @P6 LEA R10, P2, R5, R162.reuse, 0x1 ;  /* 0x000000a2050a6211 */ /* 0x080fe400078408ff */
[-C--:B------:R-:W-:Y:S01]  /*1b630*/  @P4 LEA.HI.X R7, R7, R163.reuse, R4, 0x1, P0 ;  /* 0x000000a307074211 */ /* 0x080fe200000f0c04 */
[----:B------:R-:W-:Y:S01]  /*1b640*/  @!PT LDS RZ, [RZ] ;  /* 0x00000000fffff984 */ /* 0x000fe20000000800 */
[----:B------:R-:W-:Y:S01]  /*1b650*/  @!PT LDS RZ, [RZ] ;  /* 0x00000000fffff984 */ /* 0x000fe20000000800 */
[----:B------:R-:W-:Y:S01]  /*1b660*/  @!PT LDS RZ, [RZ] ;  /* 0x00000000fffff984 */ /* 0x000fe20000000800 */
[----:B------:R1:W-:Y:S01]  /*1b670*/  @P4 LDGSTS.E.BYPASS.LTC128B.128 [R203+0x10000], [R132.64+0x100] ;  /* 0x1000010084cb4fae */ /* 0x0003e2000b901d48 */
[CCC-:B------:R-:W-:Y:S02]  /*1b680*/  @P6 LEA.HI.X R11, R5.reuse, R163.reuse, R2.reuse, 0x1, P2 ;  /* 0x000000a3050b6211 */ /* 0x1c0fe400010f0c02 */
        /* <DEDUP_REMOVED lines=60> */
[----:B------:R-:W4:Y:S04]  /*1ba50*/  LDSM.16.M88.4 R140, [R197+0x6000] ;  /* 0x00600000c58c783b */ /* 0x000f280000000200 */
[----:B-----5:R-:W2:Y:S04]  /*1ba60*/  LDSM.16.M88.4 R16, [R197+0x6800] ;  /* 0x00680000c510783b */ /* 0x020ea80000000200 */
[----:B------:R-:W1:Y:S04]  /*1ba70*/  LDSM.16.M88.4 R24, [R197+0x7000] ;  /* 0x00700000c518783b */ /* 0x000e680000000200 */
[----:B------:R-:W0:Y:S04]  /*1ba80*/  LDGDEPBAR ;  /* 0x00000000000079af */ /* 0x000e280000000000 */
[----:B------:R-:W5:Y:S04]  /*1ba90*/  LDSM.16.M88.4 R32, [R197+0x7800] ;  /* 0x00780000c520783b */ /* 0x000f680000000200 */
[----:B------:R-:W-:Y:S04]  /*1baa0*/  LDSM.16.M88.4 R144, [R196] ;  /* 0x00000000c490783b */ /* 0x000fe80000000200 */
[----:B------:R-:W1:Y:S04]  /*1bab0*/  LDSM.16.M88.4 R148, [R195] ;  /* 0x00000000c394783b */ /* 0x000e680000000200 */
[----:B------:R-:W1:Y:S04]  /*1bac0*/  LDSM.16.M88.4 R152, [R187] ;  /* 0x00000000bb98783b */ /* 0x000e680000000200 */
[----:B------:R-:W1:Y:S04]  /*1bad0*/  LDSM.16.M88.4 R156, [R186] ;  /* 0x00000000ba9c783b */ /* 0x000e680000000200 */
[----:B------:R-:W5:Y:S01]  /*1bae0*/  LDSM.16.M88.4 R160, [R185] ;  /* 0x00000000b9a0783b */ /* 0x000f620000000200 */
[C---:B----4-:R-:W-:Y:S03]  /*1baf0*/  HMMA.16816.F32 R4, R136.reuse, R140, RZ ;  /* 0x0000008c8804723c */ /* 0x050fe600000018ff */
[----:B------:R-:W-:Y:S04]  /*1bb00*/  LDSM.16.M88.4 R164, [R191+0x6000] ;  /* 0x00600000bfa4783b */ /* 0x000fe80000000200 */
[----:B------:R-:W-:Y:S01]  /*1bb10*/  LDSM.16.M88.4 R168, [R191+0x6800] ;  /* 0x00680000bfa8783b */ /* 0x000fe20000000200 */
[C---:B---3--:R-:W-:Y:S03]  /*1bb20*/  HMMA.16816.F32 R8, R136.reuse, R142, RZ ;  /* 0x0000008e8808723c */ /* 0x048fe600000018ff */
[----:B------:R-:W3:Y:S04]  /*1bb30*/  LDSM.16.M88.4 R140, [R194] ;  /* 0x00000000c28c783b */ /* 0x000ee80000000200 */
[----:B------:R-:W-:Y:S01]  /*1bb40*/  LDSM.16.M88.4 R172, [R191+0x7800] ;  /* 0x00780000bfac783b */ /* 0x000fe20000000200 */
[C---:B--2---:R-:W-:Y:S08]  /*1bb50*/  HMMA.16816.F32 R12, R136.reuse, R16, RZ ;  /* 0x00000010880c723c */ /* 0x044ff000000018ff */
[C---:B------:R-:W-:Y:S08]  /*1bb60*/  HMMA.16816.F32 R16, R136.reuse, R18, RZ ;  /* 0x000000128810723c */ /* 0x040ff000000018ff */
[C---:B-1----:R-:W-:Y:S08]  /*1bb70*/  HMMA.16816.F32 R20, R136.reuse, R24, RZ ;  /* 0x000000188814723c */ /* 0x042ff000000018ff */
[C---:B------:R-:W-:Y:S08]  /*1bb80*/  HMMA.16816.F32 R24, R136.reuse, R26, RZ ;  /* 0x0000001a8818723c */ /* 0x040ff000000018ff */
[C---:B-----5:R-:W-:Y:S08]  /*1bb90*/  HMMA.16816.F32 R28, R136.reuse, R32, RZ ;  /* 0x00000020881c723c */ /* 0x060ff000000018ff */
[----:B------:R-:W-:Y:S01]  /*1bba0*/  HMMA.16816.F32 R32, R136, R34, RZ ;  /* 0x000000228820723c */ /* 0x000fe200000018ff */
[----:B------:R-:W1:Y:S07]  /*1bbb0*/  LDSM.16.M88.4 R136, [R191+0x7000] ;  /* 0x00700000bf88783b */ /* 0x000e6e0000000200 */
[C---:B------:R-:W-:Y:S08]  /*1bbc0*/  HMMA.16816.F32 R4, R144.reuse, R148, R4 ;  /* 0x000000949004723c */ /* 0x040ff00000001804 */
[C---:B------:R-:W-:Y:S01]  /*1bbd0*/  HMMA.16816.F32 R8, R144.reuse, R150, R8 ;  /* 0x000000969008723c */ /* 0x040fe20000001808 */
[----:B------:R-:W-:Y:S07]  /*1bbe0*/  LDSM.16.M88.4 R148, [R193] ;  /* 0x00000000c194783b */ /* 0x000fee0000000200 */
[C---:B------:R-:W-:Y:S08]  /*1bbf0*/  HMMA.16816.F32 R12, R144.reuse, R152, R12 ;  /* 0x00000098900c723c */ /* 0x040ff0000000180c */
[C---:B------:R-:W-:Y:S01]  /*1bc00*/  HMMA.16816.F32 R16, R144.reuse, R154, R16 ;  /* 0x0000009a9010723c */ /* 0x040fe20000001810 */
[----:B------:R-:W2:Y:S07]  /*1bc10*/  LDSM.16.M88.4 R152, [R184] ;  /* 0x00000000b898783b */ /* 0x000eae0000000200 */
[C---:B------:R-:W-:Y:S08]  /*1bc20*/  HMMA.16816.F32 R20, R144.reuse, R156, R20 ;  /* 0x0000009c9014723c */ /* 0x040ff00000001814 */
[C---:B------:R-:W-:Y:S01]  /*1bc30*/  HMMA.16816.F32 R24, R144.reuse, R158, R24 ;  /* 0x0000009e9018723c */ /* 0x040fe20000001818 */
[----:B------:R-:W4:Y:S07]  /*1bc40*/  LDSM.16.M88.4 R156, [R184+0x800] ;  /* 0x00080000b89c783b */ /* 0x000f2e0000000200 */
[C---:B------:R-:W-:Y:S08]  /*1bc50*/  HMMA.16816.F32 R28, R144.reuse, R160, R28 ;  /* 0x000000a0901c723c */ /* 0x040ff0000000181c */
[----:B------:R-:W-:Y:S01]  /*1bc60*/  HMMA.16816.F32 R32, R144, R162, R32 ;  /* 0x000000a29020723c */ /* 0x000fe20000001820 */
[----:B------:R-:W5:Y:S04]  /*1bc70*/  LDSM.16.M88.4 R144, [R184+0x1000] ;  /* 0x00100000b890783b */ /* 0x000f680000000200 */
[----:B------:R-:W2:Y:S03]  /*1bc80*/  LDSM.16.M88.4 R160, [R184+0x1800] ;  /* 0x00180000b8a0783b */ /* 0x000ea60000000200 */
[C---:B---3--:R-:W-:Y:S08]  /*1bc90*/  HMMA.16816.F32 R4, R140.reuse, R164, R4 ;  /* 0x000000a48c04723c */ /* 0x048ff00000001804 */
[C---:B------:R-:W-:Y:S01]  /*1bca0*/  HMMA.16816.F32 R8, R140.reuse, R166, R8 ;  /* 0x000000a68c08723c */ /* 0x040fe20000001808 */
[----:B------:R-:W-:Y:S07]  /*1bcb0*/  LDSM.16.M88.4 R164, [R197+0x8000] ;  /* 0x00800000c5a4783b */ /* 0x000fee0000000200 */
        /* <DEDUP_REMOVED lines=8> */
[----:B------:R-:W3:Y:S04]  /*1bd40*/  LDSM.16.M88.4 R140, [R197+0x9000] ;  /* 0x00900000c58c783b */ /* 0x000ee80000000200 */
[----:B------:R-:W1:Y:S03]  /*1bd50*/  LDSM.16.M88.4 R172, [R197+0x9800] ;  /* 0x00980000c5ac783b */ /* 0x000e660000000200 */
[C---:B--2---:R-:W-:Y:S08]  /*1bd60*/  HMMA.16816.F32 R4, R148.reuse, R152, R4 ;  /* 0x000000989404723c */ /* 0x044ff00000001804 */
[C---:B------:R-:W-:Y:S01]  /*1bd70*/  HMMA.16816.F32 R8, R148.reuse, R154, R8 ;  /* 0x0000009a9408723c */ /* 0x040fe20000001808 */
[----:B------:R-:W-:Y:S07]  /*1bd80*/  LDSM.16.M88.4 R152, [R183] ;  /* 0x00000000b798783b */ /* 0x000fee0000000200 */
[C---:B----4-:R-:W-:Y:S08]  /*1bd90*/  HMMA.16816.F32 R12, R148.reuse, R156, R12 ;  /* 0x0000009c940c723c */ /* 0x050ff0000000180c */
[C---:B------:R-:W-:Y:S01]  /*1bda0*/  HMMA.16816.F32 R16, R148.reuse, R158, R16 ;  /* 0x0000009e9410723c */ /* 0x040fe20000001810 */
[----:B------:R-:W-:Y:S07]  /*1bdb0*/  LDSM.16.M88.4 R156, [R182] ;  /* 0x00000000b69c783b */ /* 0x000fee0000000200 */
[C---:B-----5:R-:W-:Y:S08]  /*1bdc0*/  HMMA.16816.F32 R20, R148.reuse, R144, R20 ;  /* 0x000000909414723c */ /* 0x060ff00000001814 */
[C---:B------:R-:W-:Y:S01]  /*1bdd0*/  HMMA.16816.F32 R24, R148.reuse, R146, R24 ;  /* 0x000000929418723c */ /* 0x040fe20000001818 */
[----:B------:R-:W2:Y:S07]  /*1bde0*/  LDSM.16.M88.4 R144, [R196+0x2000] ;  /* 0x00200000c490783b */ /* 0x000eae0000000200 */
        /* <DEDUP_REMOVED lines=19> */
[----:B------:R-:W-:Y:S07]  /*1bf20*/  LDSM.16.M88.4 R152, [R184+0x2000] ;  /* 0x00200000b898783b */ /* 0x000fee0000000200 */
[C---:B------:R-:W-:Y:S08]  /*1bf30*/  HMMA.16816.F32 R12, R144.reuse, R156, R12 ;  /* 0x0000009c900c723c */ /* 0x040ff0000000180c */
[C---:B------:R-:W-:Y:S01]  /*1bf40*/  HMMA.16816.F32 R16, R144.reuse, R158, R16 ;  /* 0x0000009e9010723c */ /* 0x040fe20000001810 */
[----:B------:R-:W-:Y:S07]  /*1bf50*/  LDSM.16.M88.4 R156, [R184+0x2800] ;  /* 0x00280000b89c783b */ /* 0x000fee0000000200 */
[C---:B----4-:R-:W-:Y:S08]  /*1bf60*/  HMMA.16816.F32 R20, R144.reuse, R148, R20 ;  /* 0x000000949014723c */ /* 0x050ff00000001814 */
[C---:B------:R-:W-:Y:S01]  /*1bf70*/  HMMA.16816.F32 R24, R144.reuse, R150, R24 ;  /* 0x000000969018723c */ /* 0x040fe20000001818 */
[----:B------:R-:W2:Y:S07]  /*1bf80*/  LDSM.16.M88.4 R148, [R193+0x2000] ;  /* 0x00200000c194783b */ /* 0x000eae0000000200 */
        /* <DEDUP_REMOVED lines=20> */
[C---:B------:R-:W-:Y:S08]  /*1c0d0*/  HMMA.16816.F32 R12, R148.reuse, R156, R12 ;  /* 0x0000009c940c723c */ /* 0x040ff0000000180c */
[C---:B------:R-:W-:Y:S01]  /*1c0e0*/  HMMA.16816.F32 R16, R148.reuse, R158, R16 ;  /* 0x0000009e9410723c */ /* 0x040fe20000001810 */
[----:B------:R-:W-:Y:S07]  /*1c0f0*/  LDSM.16.M88.4 R156, [R178] ;  /* 0x00000000b29c783b */ /* 0x000fee0000000200 */
[C---:B----4-:R-:W-:Y:S08]  /*1c100*/  HMMA.16816.F32 R20, R148.reuse, R144, R20 ;  /* 0x000000909414723c */ /* 0x050ff00000001814 */
[C---:B------:R-:W-:Y:S01]  /*1c110*/  HMMA.16816.F32 R24, R148.reuse, R146, R24 ;  /* 0x000000929418723c */ /* 0x040fe20000001818 */
[----:B------:R-:W2:Y:S07]  /*1c120*/  LDSM.16.M88.4 R144, [R196+0x4000] ;  /* 0x00400000c490783b */ /* 0x000eae0000000200 */
        /* <DEDUP_REMOVED lines=40> */
[C---:B--2---:R-:W-:Y:S08]  /*1c3b0*/  HMMA.16816.F32 R4, R148.reuse, R152, R4 ;  /* 0x000000989404723c */ /* 0x044ff00000001804 */
[C---:B------:R-:W-:Y:S08]  /*1c3c0*/  HMMA.16816.F32 R8, R148.reuse, R154, R8 ;  /* 0x0000009a9408723c */ /* 0x040ff00000001808 */
[C---:B------:R-:W-:Y:S08]  /*1c3d0*/  HMMA.16816.F32 R12, R148.reuse, R156, R12 ;  /* 0x0000009c940c723c */ /* 0x040ff0000000180c */
[C---:B------:R-:W-:Y:S08]  /*1c3e0*/  HMMA.16816.F32 R16, R148.reuse, R158, R16 ;  /* 0x0000009e9410723c */ /* 0x040ff00000001810 */
[C---:B----4-:R-:W-:Y:S08]  /*1c3f0*/  HMMA.16816.F32 R20, R148.reuse, R144, R20 ;  /* 0x000000909414723c */ /* 0x050ff00000001814 */
[C---:B------:R-:W-:Y:S08]  /*1c400*/  HMMA.16816.F32 R24, R148.reuse, R146, R24 ;  /* 0x000000929418723c */ /* 0x040ff00000001818 */
[C---:B-----5:R-:W-:Y:S08]  /*1c410*/  HMMA.16816.F32 R28, R148.reuse, R160, R28 ;  /* 0x000000a0941c723c */ /* 0x060ff0000000181c */
[----:B------:R-:W-:Y:S07]  /*1c420*/  HMMA.16816.F32 R32, R148, R162, R32 ;  /* 0x000000a29420723c */ /* 0x000fee0000001820 */
[----:B------:R-:W-:Y:S02]  /*1c430*/  IMAD.MOV.U32 R162, RZ, RZ, R132 ;  /* 0x000000ffffa27224 */ /* 0x000fe400078e0084 */
[----:B------:R-:W-:Y:S01]  /*1c440*/  IMAD.MOV.U32 R163, RZ, RZ, R133 ;  /* 0x000000ffffa37224 */ /* 0x000fe200078e0085 */
[----:B------:R-:W-:-:S05]  /*1c450*/  @!P0 BRA `(.L_x_2778) ;  /* 0x000009c000008947 */ /* 0x000fca0003800000 */
        /* <DEDUP_REMOVED lines=67> */
.L_x_2779:
        /* <DEDUP_REMOVED lines=89> */
.L_x_2778:
        /* <DEDUP_REMOVED lines=304> */
[----:B------:R-:W-:Y:S02]  /*1e120*/  FMUL.FTZ R113, R3, R113 ;  /* 0x0000007103717220 */ /* 0x000fe40000410000 */
[----:B------:R-:W-:Y:S01]  /*1e130*/  FFMA.FTZ R167, R2, R215, R167 ;  /* 0x000000d702a77223 */ /* 0x000fe200000100a7 */
[----:B------:R-:W-:Y:S01]  /*1e140*/  MUFU.EX2 R214, R214 ;  /* 0x000000d600d67308 */ /* 0x000fe20000000800 */
[----:B------:R-:W-:Y:S03]  /*1e150*/  IADD3 R2, R207, -0x1, RZ ;  /* 0xffffffffcf027810 */ /* 0x000fe60007ffe0ff */
[----:B------:R-:W-:Y:S01]  /*1e160*/  HMMA.16816.F32 R112, R128, R142, R112 ;  /* 0x0000008e8070723c */ /* 0x000fe20000001870 */
[----:B------:R-:W-:Y:S02]  /*1e170*/  LDSM.16.MT88.4 R128, [R190+0x10800] ;  /* 0x01080000be80783b */ /* 0x000fe40000004200 */
[----:B------:R-:W-:Y:S01]  /*1e180*/  FFMA.FTZ R166, R3, R212, R166 ;  /* 0x000000d403a67223 */ /* 0x000fe200000100a6 */
[----:B------:R-:W-:Y:S01]  /*1e190*/  MOV R207, R2 ;  /* 0x0000000200cf7202 */ /* 0x000fe20000000f00 */
[----:B------:R-:W-:Y:S01]  /*1e1a0*/  FADD.FTZ R160, R160, R167 ;  /* 0x000000a7a0a07221 */ /* 0x000fe20000010000 */
[----:B------:R-:W2:Y:S01]  /*1e1b0*/  MUFU.EX2 R217, R217 ;  /* 0x000000d900d97308 */ /* 0x000ea20000000800 */
[----:B------:R-:W-:Y:S01]  /*1e1c0*/  FADD.FTZ R165, R165, R166 ;  /* 0x000000a6a5a57221 */ /* 0x000fe20000010000 */
[----:B------:R-:W-:Y:S01]  /*1e1d0*/  MOV R3, R133 ;  /* 0x0000008500037202 */ /* 0x000fe20000000f00 */
        /* <DEDUP_REMOVED lines=159> */
.L_x_2776:
        /* <DEDUP_REMOVED lines=257> */
.L_x_2781:
[----:B------:R-:W2:Y:S04]  /*1fbe0*/  S2R R11, SR_CTAID.Z ;  /* 0x00000000000b7919 */ /* 0x000ea80000002700 */
[----:B-1----:R-:W2:Y:S02]  /*1fbf0*/  S2R R4, SR_CTAID.Y ;  /* 0x0000000000047919 */ /* 0x002ea40000002600 */
[----:B--2---:R-:W-:-:S04]  /*1fc00*/  IMAD R8, R4, c[0x0][0x1c0], R11 ;  /* 0x0000700004087a24 */ /* 0x004fc800078e020b */
[----:B------:R-:W-:Y:S02]  /*1fc10*/  IMAD R8, R8, c[0x0][0x214], RZ ;  /* 0x0000850008087a24 */ /* 0x000fe400078e02ff */
.L_x_2782:
[----:B------:R-:W-:Y:S01]  /*1fc20*/  BAR.SYNC.DEFER_BLOCKING 0x0 ;  /* 0x0000000000007b1d */ /* 0x000fe20000010000 */
[----:B------:R-:W-:Y:S01]  /*1fc30*/  LOP3.LUT R10, R9, 0xffffffe0, RZ, 0xc0, !PT ;  /* 0xffffffe0090a7812 */ /* 0x000fe200078ec0ff */
[C---:B------:R-:W-:Y:S01]  /*1fc40*/  IMAD.WIDE.U32 R64, R202.reuse, c[0x0][0x1e8], RZ ;  /* 0x00007a00ca407a25 */ /* 0x040fe200078e00ff */
[----:B------:R-:W-:Y:S02]  /*1fc50*/  SHF.R.S32.HI R62, RZ, 0x1f, R7 ;  /* 0x0000001fff3e7819 */ /* 0x000fe40000011407 */
[----:B------:R-:W-:Y:S01]  /*1fc60*/  SHF.R.S32.HI R60, RZ, 0x1f, R4 ;  /* 0x0000001fff3c7819 */ /* 0x000fe20000011404 */
[----:B------:R-:W1:Y:S01]  /*1fc70*/  S2R R0, SR_TID.X ;  /* 0x0000000000007919 */ /* 0x000e620000002100 */
[----:B------:R-:W-:Y:S01]  /*1fc80*/  IMAD.IADD R9, R5, 0x1, -R10 ;  /* 0x0000000105097824 */ /* 0x000fe200078e0a0a */
[----:B------:R-:W-:Y:S01]  /*1fc90*/  ISETP.NE.AND P0, PT, R202, -0x1, PT ;  /* 0xffffffffca00780c */ /* 0x000fe20003f05270 */
[----:B------:R-:W-:Y:S01]  /*1fca0*/  IMAD.WIDE.U32 R66, R4, c[0x0][0x1e0], RZ ;  /* 0x0000780004427a25 */ /* 0x000fe200078e00ff */
[----:B------:R-:W-:Y:S01]  /*1fcb0*/  LEA.HI R62, R62, R7, RZ, 0x2 ;  /* 0x000000073e3e7211 */ /* 0x000fe200078f10ff */
[----:B------:R-:W-:Y:S01]  /*1fcc0*/  ULDC.64 UR4, c[0x0][0x118] ;  /* 0x0000460000047ab9 */ /* 0x000fe20000000a00 */
[----:B------:R-:W-:Y:S01]  /*1fcd0*/  LOP3.LUT P1, RZ, R9, 0x3, RZ, 0xc0, !PT ;  /* 0x0000000309ff7812 */ /* 0x000fe2000782c0ff */
[----:B------:R-:W-:Y:S01]  /*1fce0*/  BSSY B0, `(.L_x_2783) ;  /* 0x000002a000007945 */ /* 0x000fe20003800000 */
[----:B------:R-:W-:Y:S01]  /*1fcf0*/  LOP3.LUT R62, R62, 0xffffffc, RZ, 0xc0, !PT ;  /* 0x0ffffffc3e3e7812 */ /* 0x000fe200078ec0ff */
[----:B------:R-:W-:-:S04]  /*1fd00*/  IMAD R202, R202, c[0x0][0x1ec], R65 ;  /* 0x00007b00caca7a24 */ /* 0x000fc800078e0241 */
        /* <DEDUP_REMOVED lines=11> */
[----:B------:R-:W-:-:S03]  /*1fdc0*/  IMAD R63, R60, c[0x0][0x1e0], RZ ;  /* 0x000078003c3f7a24 */ /* 0x000fc600078e02ff */
[----:B------:R2:W1:Y:S01]  /*1fdd0*/  LDS.128 R28, [R203+0x3000] ;  /* 0x00300000cb1c7984 */ /* 0x0004620000000c00 */
[----:B------:R-:W-:Y:S01]  /*1fde0*/  SHF.R.S32.HI R9, RZ, 0x1f, R10 ;  /* 0x0000001fff097819 */ /* 0x000fe2000001140a */
[----:B------:R-:W-:Y:S01]  /*1fdf0*/  IMAD R63, R4, c[0x0][0x1e4], R63 ;  /* 0x00007900043f7a24 */ /* 0x000fe200078e023f */
[----:B------:R-:W-:Y:S01]  /*1fe00*/  SEL R4, R66, R64, !P0 ;  /* 0x0000004042047207 */ /* 0x000fe20004000000 */
[----:B------:R2:W1:Y:S01]  /*1fe10*/  LDS.128 R24, [R203+0x3800] ;  /* 0x00380000cb187984 */ /* 0x0004620000000c00 */
[----:B------:R-:W-:Y:S01]  /*1fe20*/  LEA.HI R9, R9, R10, RZ, 0x2 ;  /* 0x0000000a09097211 */ /* 0x000fe200078f10ff */
[----:B------:R-:W-:Y:S02]  /*1fe30*/  @!P0 IMAD.IADD R202, R67, 0x1, R63 ;  /* 0x0000000143ca8824 */ /* 0x000fe400078e023f */
[----:B------:R2:W1:Y:S01]  /*1fe40*/  LDS.128 R20, [R203+0x4000] ;  /* 0x00400000cb147984 */ /* 0x0004620000000c00 */
[----:B------:R-:W-:-:S03]  /*1fe50*/  SHF.R.S32.HI R10, RZ, 0x2, R9 ;  /* 0x00000002ff0a7819 */ /* 0x000fc60000011409 */
[----:B------:R2:W1:Y:S02]  /*1fe60*/  LDS.128 R16, [R203+0x4800] ;  /* 0x00480000cb107984 */ /* 0x0004640000000c00 */
[----:B------:R-:W-:Y:S02]  /*1fe70*/  IMAD R7, R7, 0x10, R10 ;  /* 0x0000001007077824 */ /* 0x000fe400078e020a */
[----:B------:R2:W1:Y:S04]  /*1fe80*/  LDS.128 R12, [R203+0x5000] ;  /* 0x00500000cb0c7984 */ /* 0x0004680000000c00 */
[----:B------:R2:W1:Y:S01]  /*1fe90*/  LDS.128 R56, [R203+0x5800] ;  /* 0x00580000cb387984 */ /* 0x0004620000000c00 */
[----:B------:R-:W-:Y:S05]  /*1fea0*/  @P1 BRA `(.L_x_2784) ;  /* 0x000000d000001947 */ /* 0x000fea0003800000 */
[----:B---34-:R-:W3:Y:S01]  /*1feb0*/  S2R R9, SR_CTAID.X ;  /* 0x0000000000097919 */ /* 0x018ee20000002500 */
[----:B------:R-:W-:Y:S01]  /*1fec0*/  IADD3 R63, R7, 0x8, RZ ;  /* 0x00000008073f7810 */ /* 0x000fe20007ffe0ff */
[----:B---3--:R-:W-:-:S02]  /*1fed0*/  IMAD R60, R9, 0x40, R8 ;  /* 0x00000040093c7824 */ /* 0x008fc400078e0208 */
        /* <DEDUP_REMOVED lines=10> */
.L_x_2784:
[----:B---34-:R-:W-:Y:S05]  /*1ff80*/  BSYNC B0 ;  /* 0x0000000000007941 */ /* 0x018fea0003800000 */
.L_x_2783:
[----:B------:R-:W3:Y:S01]  /*1ff90*/  S2R R2, SR_CTAID.X ;  /* 0x0000000000027919 */ /* 0x000ee20000002500 */
[----:B------:R-:W-:Y:S01]  /*1ffa0*/  LEA.HI R6, R6, R5, RZ, 0x3 ;  /* 0x0000000506067211 */ /* 0x000fe200078f18ff */
[----:B------:R-:W-:Y:S01]  /*1ffb0*/  BSSY B0, `(.L_x_2785) ;  /* 0x0000029000007945 */ /* 0x000fe20003800000 */
[----:B------:R-:W-:Y:S02]  /*1ffc0*/  LEA.HI R61, R61, R0, RZ, 0x3 ;  /* 0x000000003d3d7211 */ /* 0x000fe400078f18ff */
[----:B------:R-:W-:Y:S02]  /*1ffd0*/  LOP3.LUT R6, R6, 0xfffffff8, RZ, 0xc0, !PT ;  /* 0xfffffff806067812 */ /* 0x000fe400078ec0ff */
[----:B------:R-:W-:-:S02]  /*1ffe0*/  LOP3.LUT R3, R61, 0xfffffff8, RZ, 0xc0, !PT ;  /* 0xfffffff83d037812 */ /* 0x000fc400078ec0ff */
[----:B------:R-:W-:Y:S01]  /*1fff0*/  SHF.R.S32.HI R61, RZ, 0x3, R61 ;  /* 0x00000003ff3d7819 */ /* 0x000fe2000001143d */
[----:B------:R-:W-:Y:S01]  /*20000*/  IMAD.IADD R5, R5, 0x1, -R6 ;  /* 0x0000000105057824 */ /* 0x000fe200078e0a06 */
[----:B------:R-:W-:Y:S01]  /*20010*/  SHF.R.S32.HI R6, RZ, 0x1f, R11 ;  /* 0x0000001fff067819 */ /* 0x000fe2000001140b */
[----:B------:R-:W-:Y:S01]  /*20020*/  IMAD.IADD R3, R0, 0x1, -R3 ;  /* 0x0000000100037824 */ /* 0x000fe200078e0a03 */
[----:B------:R-:W-:Y:S01]  /*20030*/  SHF.R.S32.HI R0, RZ, 0x1f, R61 ;  /* 0x0000001fff007819 */ /* 0x000fe2000001143d */
[----:B------:R-:W-:Y:S02]  /*20040*/  IMAD.SHL.U32 R8, R5, 0x8, RZ ;  /* 0x0000000805087824 */ /* 0x000fe400078e00ff */
[----:B------:R-:W-:Y:S02]  /*20050*/  IMAD R6, R6, c[0x0][0x1f0], RZ ;  /* 0x00007c0006067a24 */ /* 0x000fe400078e02ff */
[----:B------:R-:W-:Y:S01]  /*20060*/  IMAD.SHL.U32 R3, R3, 0x8, RZ ;  /* 0x0000000803037824 */ /* 0x000fe200078e00ff */
[----:B------:R-:W-:Y:S01]  /*20070*/  SHF.R.S32.HI R9, RZ, 0x1f, R8 ;  /* 0x0000001fff097819 */ /* 0x000fe20000011408 */
[----:B------:R-:W-:-:S02]  /*20080*/  IMAD R6, R11, c[0x0][0x1f4], R6 ;  /* 0x00007d000b067a24 */ /* 0x000fc400078e0206 */
[----:B---3--:R-:W-:-:S04]  /*20090*/  IMAD.SHL.U32 R2, R2, 0x40, RZ ;  /* 0x0000004002027824 */ /* 0x008fc800078e00ff */
[----:B------:R-:W-:Y:S01]  /*200a0*/  IMAD.WIDE.U32 R62, R2, c[0x0][0x1e8], R8 ;  /* 0x00007a00023e7a25 */ /* 0x000fe200078e0008 */
[----:B------:R-:W-:-:S04]  /*200b0*/  SHF.R.S32.HI R5, RZ, 0x1f, R2 ;  /* 0x0000001fff057819 */ /* 0x000fc80000011402 */
[----:B------:R-:W-:Y:S01]  /*200c0*/  IADD3 R4, P0, R4, R62, RZ ;  /* 0x0000003e04047210 */ /* 0x000fe20007f1e0ff */
[----:B------:R-:W-:-:S04]  /*200d0*/  IMAD R5, R5, c[0x0][0x1e8], RZ ;  /* 0x00007a0005057a24 */ /* 0x000fc800078e02ff */
[----:B------:R-:W-:Y:S02]  /*200e0*/  IMAD R5, R2, c[0x0][0x1ec], R5 ;  /* 0x00007b0002057a24 */ /* 0x000fe400078e0205 */
[----:B------:R-:W-:-:S03]  /*200f0*/  IMAD.IADD R2, R201, 0x1, -R2 ;  /* 0x00000001c9027824 */ /* 0x000fc600078e0a02 */
[----:B------:R-:W-:Y:S02]  /*20100*/  IADD3.X R5, R202, R63, R5, P0, !PT ;  /* 0x0000003fca057210 */ /* 0x000fe400007fe405 */
[----:B------:R-:W-:-:S03]  /*20110*/  ISETP.GE.AND P0, PT, R61, R2, PT ;  /* 0x000000023d00720c */ /* 0x000fc60003f06270 */
[----:B------:R-:W-:Y:S01]  /*20120*/  IMAD.WIDE.U32 R10, R11, c[0x0][0x1f0], R4 ;  /* 0x00007c000b0a7a25 */ /* 0x000fe200078e0004 */
[C---:B------:R-:W-:Y:S02]  /*20130*/  IADD3 R4, R3.reuse, 0x80, RZ ;  /* 0x0000008003047810 */ /* 0x040fe40007ffe0ff */
        /* <DEDUP_REMOVED lines=16> */
.L_x_2786:
[----:B------:R-:W-:Y:S05]  /*20240*/  BSYNC B0 ;  /* 0x0000000000007941 */ /* 0x000fea0003800000 */
.L_x_2785:
[----:B------:R-:W-:Y:S01]  /*20250*/  IADD3 R5, R61, 0x10, RZ ;  /* 0x000000103d057810 */ /* 0x000fe20007ffe0ff */
[----:B------:R-:W-:Y:S03]  /*20260*/  BSSY B0, `(.L_x_2787) ;  /* 0x0000013000007945 */ /* 0x000fe60003800000 */
[----:B------:R-:W-:-:S13]  /*20270*/  ISETP.GE.AND P0, PT, R5, R2, PT ;  /* 0x000000020500720c */ /* 0x000fda0003f06270 */
[----:B------:R-:W-:Y:S05]  /*20280*/  @P0 BRA `(.L_x_2788) ;  /* 0x0000010000000947 */ /* 0x000fea0003800000 */
[----:B---3--:R-:W-:Y:S01]  /*20290*/  IADD3 R6, P0, R61, 0x10, RZ ;  /* 0x000000103d067810 */ /* 0x008fe20007f1e0ff */
        /* <DEDUP_REMOVED lines=15> */
.L_x_2788:
[----:B------:R-:W-:Y:S05]  /*20390*/  BSYNC B0 ;  /* 0x0000000000007941 */ /* 0x000fea0003800000 */
.L_x_2787:
[----:B------:R-:W-:Y:S01]  /*203a0*/  IADD3 R5, R61, 0x20, RZ ;  /* 0x000000203d057810 */ /* 0x000fe20007ffe0ff */
[----:B------:R-:W-:Y:S03]  /*203b0*/  BSSY B0, `(.L_x_2789) ;  /* 0x0000013000007945 */ /* 0x000fe60003800000 */
[----:B------:R-:W-:-:S13]  /*203c0*/  ISETP.GE.AND P0, PT, R5, R2, PT ;  /* 0x000000020500720c */ /* 0x000fda0003f06270 */
[----:B------:R-:W-:Y:S05]  /*203d0*/  @P0 BRA `(.L_x_2790) ;  /* 0x0000010000000947 */ /* 0x000fea0003800000 */
[----:B-1-3--:R-:W-:Y:S01]  /*203e0*/  IADD3 R6, P0, R61, 0x20, RZ ;  /* 0x000000203d067810 */ /* 0x00afe20007f1e0ff */
        /* <DEDUP_REMOVED lines=15> */
.L_x_2790:
[----:B------:R-:W-:Y:S05]  /*204e0*/  BSYNC B0 ;  /* 0x0000000000007941 */ /* 0x000fea0003800000 */
.L_x_2789:
[----:B------:R-:W-:-:S04]  /*204f0*/  IADD3 R5, R61, 0x30, RZ ;  /* 0x000000303d057810 */ /* 0x000fc80007ffe0ff */
[----:B------:R-:W-:-:S13]  /*20500*/  ISETP.GE.AND P0, PT, R5, R2, PT ;  /* 0x000000020500720c */ /* 0x000fda0003f06270 */
[----:B------:R-:W-:Y:S05]  /*20510*/  @P0 EXIT ;  /* 0x000000000000094d */ /* 0x000fea0003800000 */
[----:B------:R-:W-:Y:S01]  /*20520*/  IADD3 R61, P0, R61, 0x30, RZ ;  /* 0x000000303d3d7810 */ /* 0x000fe20007f1e0ff */
[----:B-1-3--:R-:W-:Y:S01]  /*20530*/  IMAD.MOV.U32 R6, RZ, RZ, R10 ;  /* 0x000000ffff067224 */ /* 0x00afe200078e000a */
        /* <DEDUP_REMOVED lines=16> */
.L_x_2791:
        /* <DEDUP_REMOVED lines=12> */
.L_x_4112:


//--------------------- .text._ZN5flash24flash_fwd_splitkv_kernelI23Flash_fwd_kernel_traitsILi192ELi64ELi64ELi4ELb0ELb0EN7cutlass6half_tE19Flash_kernel_traitsILi192ELi64ELi64ELi4ES3_EELb1ELb0ELb1ELb0ELb0ELb1ELb0ELb1EEEvNS_16Flash_fwd_paramsE --------------------------
	.section	.text._ZN5flash24flash_fwd_splitkv_kernelI23Flash_fwd_kernel_traitsILi192ELi64ELi64ELi4ELb0ELb0EN7cutlass6half_tE19Flash_kernel_traitsILi192ELi64ELi64ELi4ES3_EELb1ELb0ELb1ELb0ELb0ELb1ELb0ELb1EEEvNS_16Flash_fwd_paramsE,"ax",@progbits
	.sectioninfo	@"SHI_REGISTERS=242"
	.align	128
        .global         _ZN5flash24flash_fwd_splitkv_kernelI23Flash_fwd_kernel_traitsILi192ELi64ELi64ELi4ELb0ELb0EN7cutlass6half_tE19Flash_kernel_traitsILi192ELi64ELi64ELi4ES3_EELb1ELb0ELb1ELb0ELb0ELb1ELb0ELb1EEEvNS_16Flash_fwd_paramsE
        .type           _ZN5flash24flash_fwd_splitkv_kernelI23Flash_fwd_kernel_traitsILi192ELi64ELi64ELi4ELb0ELb0EN7cutlass6half_tE19Flash_kernel_traitsILi192ELi64ELi64ELi4ES3_EELb1ELb0ELb1ELb0ELb0ELb1ELb0ELb1EEEvNS_16Flash_fwd_paramsE,@function
        .size           _ZN5flash24flash_fwd_splitkv_kernelI23Flash_fwd_kernel_traitsILi192ELi64ELi64ELi4ELb0ELb0EN7cutlass6half_tE19Flash_kernel_traitsILi192ELi64ELi64ELi4ES3_EELb1ELb0ELb1ELb0ELb0ELb1ELb0ELb1EEEvNS_16Flash_fwd_paramsE,(.L_x_4113 - _ZN5flash24flash_fwd_splitkv_kernelI23Flash_fwd_kernel_traitsILi192ELi64ELi64ELi4ELb0ELb0EN7cutlass6half_tE19Flash_kernel_traitsILi192ELi64ELi64ELi4ES3_EELb1ELb0ELb1ELb0ELb0ELb1ELb0ELb1EEEvNS_16Flash_fwd_paramsE)
        .other          _ZN5flash24flash_fwd_splitkv_kernelI23Flash_fwd_kernel_traitsILi192ELi64ELi64ELi4ELb0ELb0EN7cutlass6half_tE19Flash_kernel_traitsILi192ELi64ELi64ELi4ES3_EELb1ELb0ELb1ELb0ELb0ELb1ELb0ELb1EEEvNS_16Flash_fwd_paramsE,@"STO_CUDA_ENTRY STV_DEFAULT"
_ZN5flash24flash_fwd_splitkv_kernelI23Flash_fwd_kernel_traitsILi192ELi64ELi64ELi4ELb0ELb0EN7cutlass6half_tE19Flash_kernel_traitsILi192ELi64ELi64ELi4ES3_EELb1ELb0ELb1ELb0ELb0ELb1ELb0ELb1EEEvNS_16Flash_fwd_paramsE:
.text._ZN5flash24flash_fwd_splitkv_kernelI23Flash_fwd_kernel_traitsILi192ELi64ELi64ELi4ELb0ELb0EN7cutlass6half_tE19Flash_kernel_traitsILi192ELi64ELi64ELi4ES3_EELb1ELb0ELb1ELb0ELb0ELb1ELb0ELb1EEEvNS_16Flash_fwd_paramsE:
        /* <DEDUP_REMOVED lines=36> */
.L_x_2792:
[----:B-1-34-:R-:W-:Y:S02]  /*0240*/  MOV R71, c[0x0][0x218] ;  /* 0x0000860000477a02 */ /* 0x01afe40000000f00 */
.L_x_2793:
        /* <DEDUP_REMOVED lines=80> */
.L_x_2796:
[----:B------:R-:W-:Y:S05]  /*0750*/  BSYNC B0 ;  /* 0x0000000000007941 */ /* 0x000fea0003800000 */
.L_x_2795:
        /* <DEDUP_REMOVED lines=20> */
.L_x_2798:
[----:B------:R-:W-:Y:S05]  /*08a0*/  BSYNC B0 ;  /* 0x0000000000007941 */ /* 0x000fea0003800000 */
.L_x_2797:
        /* <DEDUP_REMOVED lines=20> */
.L_x_2800:
[----:B------:R-:W-:Y:S05]  /*09f0*/  BSYNC B0 ;  /* 0x0000000000007941 */ /* 0x000fea0003800000 */
.L_x_2799:
        /* <DEDUP_REMOVED lines=19> */
.L_x_2802:
[----:B------:R-:W-:Y:S05]  /*0b30*/  BSYNC B0 ;  /* 0x0000000000007941 */ /* 0x000fea0003800000 */
.L_x_2801:
        /* <DEDUP_REMOVED lines=19> */
.L_x_2794:
        /* <DEDUP_REMOVED lines=89> */
.L_x_2803:
        /* <DEDUP_REMOVED lines=16> */
.L_x_2805:
        /* <DEDUP_REMOVED lines=50> */
.L_x_2804:
        /* <DEDUP_REMOVED lines=262> */
.L_x_2899:
        /* <DEDUP_REMOVED lines=18> */
.L_x_2808:
[----:B------:R-:W-:Y:S05]  /*27a0*/  BSYNC B0 ;  /* 0x0000000000007941 */ /* 0x000fea0003800000 */
.L_x_2807:
        /* <DEDUP_REMOVED lines=18> */
.L_x_2810:
[----:B------:R-:W-:Y:S05]  /*28d0*/  BSYNC B0 ;  /* 0x0000000000007941 */ /* 0x000fea0003800000 */
.L_x_2809:
        /* <DEDUP_REMOVED lines=18> */
.L_x_2812:
[----:B------:R-:W-:Y:S05]  /*2a00*/  BSYNC B0 ;  /* 0x0000000000007941 */ /* 0x000fea0003800000 */
.L_x_2811:
        /* <DEDUP_REMOVED lines=18> */
.L_x_2814:
[----:B------:R-:W-:Y:S05]  /*2b30*/  BSYNC B0 ;  /* 0x0000000000007941 */ /* 0x000fea0003800000 */
.L_x_2813:
        /* <DEDUP_REMOVED lines=65> */
.L_x_2820:
[----:B------:R-:W-:Y:S05]  /*2f50*/  BSYNC B0 ;  /* 0x0000000000007941 */ /* 0x000fea0003800000 */
.L_x_2819:
        /* <DEDUP_REMOVED lines=54> */
.L_x_2822:
[----:B------:R-:W-:Y:S05]  /*32c0*/  BSYNC B0 ;  /* 0x0000000000007941 */ /* 0x000fea0003800000 */
.L_x_2821:
        /* <DEDUP_REMOVED lines=53> */
.L_x_2818:
[----:B------:R-:W-:Y:S05]  /*3620*/  BSYNC B1 ;  /* 0x0000000000017941 */ /* 0x000fea0003800000 */
.L_x_2817:
        /* <DEDUP_REMOVED lines=64> */
.L_x_2826:
[----:B------:R-:W-:Y:S05]  /*3a30*/  BSYNC B0 ;  /* 0x0000000000007941 */ /* 0x000fea0003800000 */
.L_x_2825:
        /* <DEDUP_REMOVED lines=57> */
.L_x_2828:
[----:B------:R-:W-:Y:S05]  /*3dd0*/  BSYNC B0 ;  /* 0x0000000000007941 */ /* 0x000fea0003800000 */
.L_x_2827:
        /* <DEDUP_REMOVED lines=56> */
.L_x_2824:
[----:B------:R-:W-:Y:S05]  /*4160*/  BSYNC B1 ;  /* 0x0000000000017941 */ /* 0x000fea0003800000 */
.L_x_2823:
        /* <DEDUP_REMOVED lines=64> */
.L_x_2832:
[----:B------:R-:W-:Y:S05]  /*4570*/  BSYNC B0 ;  /* 0x0000000000007941 */ /* 0x000fea0003800000 */
.L_x_2831:
        /* <DEDUP_REMOVED lines=57> */
.L_x_2834:
[----:B------:R-:W-:Y:S05]  /*4910*/  BSYNC B0 ;  /* 0x0000000000007941 */ /* 0x000fea0003800000 */
.L_x_2833:
        /* <DEDUP_REMOVED lines=56> */
.L_x_2830:
[----:B------:R-:W-:Y:S05]  /*4ca0*/  BSYNC B1 ;  /* 0x0000000000017941 */ /* 0x000fea0003800000 */
.L_x_2829:
        /* <DEDUP_REMOVED lines=67> */
.L_x_2838:
[----:B------:R-:W-:Y:S05]  /*50e0*/  BSYNC B0 ;  /* 0x0000000000007941 */ /* 0x000fea0003800000 */
.L_x_2837:
        /* <DEDUP_REMOVED lines=57> */
.L_x_2840:
[----:B------:R-:W-:Y:S05]  /*5480*/  BSYNC B0 ;  /* 0x0000000000007941 */ /* 0x000fea0003800000 */
.L_x_2839:
        /* <DEDUP_REMOVED lines=56> */
.L_x_2836:
[----:B------:R-:W-:Y:S05]  /*5810*/  BSYNC B1 ;  /* 0x0000000000017941 */ /* 0x000fea0003800000 */
.L_x_2835:
        /* <DEDUP_REMOVED lines=8> */
.L_x_2816:
        /* <DEDUP_REMOVED lines=95> */
.L_x_2847:
[----:B------:R-:W-:Y:S05]  /*5e90*/  BSYNC B0 ;  /* 0x0000000000007941 */ /* 0x000fea0003800000 */
.L_x_2846:
[----:B-----5:R2:W-:Y:S02]  /*5ea0*/  STG.E.128 [R110.64], R52 ;  /* 0x000000346e007986 */ /* 0x0205e4000c101d06 */
.L_x_2845:
[----:B------:R-:W-:Y:S05]  /*5eb0*/  BSYNC B1 ;  /* 0x0000000000017941 */ /* 0x000fea0003800000 */
.L_x_2844:
        /* <DEDUP_REMOVED lines=94> */
.L_x_2851:
[----:B------:R-:W-:Y:S05]  /*64a0*/  BSYNC B0 ;  /* 0x0000000000007941 */ /* 0x000fea0003800000 */
.L_x_2850:
[----:B-----5:R3:W-:Y:S02]  /*64b0*/  STG.E.128 [R110.64+0x80], R52 ;  /* 0x000080346e007986 */ /* 0x0207e4000c101d06 */
.L_x_2849:
[----:B------:R-:W-:Y:S05]  /*64c0*/  BSYNC B1 ;  /* 0x0000000000017941 */ /* 0x000fea0003800000 */
.L_x_2848:
        /* <DEDUP_REMOVED lines=93> */
.L_x_2853:
[----:B------:R-:W-:Y:S05]  /*6aa0*/  BSYNC B0 ;  /* 0x0000000000007941 */ /* 0x000fea0003800000 */
.L_x_2852:
[----:B-----5:R3:W-:Y:S02]  /*6ab0*/  STG.E.128 [R110.64+0x100], R52 ;  /* 0x000100346e007986 */ /* 0x0207e4000c101d06 */
.L_x_2843:
[----:B------:R-:W-:Y:S05]  /*6ac0*/  BSYNC B2 ;  /* 0x0000000000027941 */ /* 0x000fea0003800000 */
.L_x_2842:
        /* <DEDUP_REMOVED lines=98> */
.L_x_2859:
[----:B------:R-:W-:Y:S05]  /*70f0*/  BSYNC B0 ;  /* 0x0000000000007941 */ /* 0x000fea0003800000 */
.L_x_2858:
[C---:B------:R-:W-:Y:S04]  /*7100*/  LEA R2, P0, R60.reuse, R110, 0x1 ;  /* 0x0000006e3c027211 */ /* 0x040fe800078008ff */
[----:B------:R-:W-:Y:S05]  /*7110*/  LEA.HI.X R3, R60, R111, R207, 0x1, P0 ;  /* 0x0000006f3c037211 */ /* 0x000fea00000f0ccf */
[----:B-----5:R1:W-:Y:S04]  /*7120*/  STG.E.128 [R2.64], R56 ;  /* 0x0000003802007986 */ /* 0x0203e8000c101d06 */
.L_x_2857:
[----:B------:R-:W-:Y:S05]  /*7130*/  BSYNC B1 ;  /* 0x0000000000017941 */ /* 0x000fea0003800000 */
.L_x_2856:
        /* <DEDUP_REMOVED lines=96> */
.L_x_2863:
[----:B------:R-:W-:Y:S05]  /*7740*/  BSYNC B0 ;  /* 0x0000000000007941 */ /* 0x000fea0003800000 */
.L_x_2862:
[C---:B------:R-:W-:Y:S04]  /*7750*/  LEA R2, P0, R83.reuse, R110, 0x1 ;  /* 0x0000006e53027211 */ /* 0x040fe800078008ff */
[----:B------:R-:W-:Y:S05]  /*7760*/  LEA.HI.X R3, R83, R111, R84, 0x1, P0 ;  /* 0x0000006f53037211 */ /* 0x000fea00000f0c54 */
[----:B-----5:R4:W-:Y:S04]  /*7770*/  STG.E.128 [R2.64], R56 ;  /* 0x0000003802007986 */ /* 0x0209e8000c101d06 */
.L_x_2861:
[----:B------:R-:W-:Y:S05]  /*7780*/  BSYNC B1 ;  /* 0x0000000000017941 */ /* 0x000fea0003800000 */
.L_x_2860:
        /* <DEDUP_REMOVED lines=95> */
.L_x_2865:
[----:B------:R-:W-:Y:S05]  /*7d80*/  BSYNC B0 ;  /* 0x0000000000007941 */ /* 0x000fea0003800000 */
.L_x_2864:
[C---:B------:R-:W-:Y:S04]  /*7d90*/  LEA R2, P0, R91.reuse, R110, 0x1 ;  /* 0x0000006e5b027211 */ /* 0x040fe800078008ff */
[----:B------:R-:W-:Y:S05]  /*7da0*/  LEA.HI.X R3, R91, R111, R92, 0x1, P0 ;  /* 0x0000006f5b037211 */ /* 0x000fea00000f0c5c */
[----:B-----5:R4:W-:Y:S04]  /*7db0*/  STG.E.128 [R2.64], R56 ;  /* 0x0000003802007986 */ /* 0x0209e8000c101d06 */
.L_x_2855:
[----:B------:R-:W-:Y:S05]  /*7dc0*/  BSYNC B2 ;  /* 0x0000000000027941 */ /* 0x000fea0003800000 */
.L_x_2854:
        /* <DEDUP_REMOVED lines=98> */
.L_x_2871:
[----:B------:R-:W-:Y:S05]  /*83f0*/  BSYNC B0 ;  /* 0x0000000000007941 */ /* 0x000fea0003800000 */
.L_x_2870:
[C---:B------:R-:W-:Y:S04]  /*8400*/  LEA R2, P0, R172.reuse, R110, 0x1 ;  /* 0x0000006eac027211 */ /* 0x040fe800078008ff */
[----:B------:R-:W-:Y:S05]  /*8410*/  LEA.HI.X R3, R172, R111, R78, 0x1, P0 ;  /* 0x0000006fac037211 */ /* 0x000fea00000f0c4e */
[----:B-----5:R4:W-:Y:S04]  /*8420*/  STG.E.128 [R2.64], R56 ;  /* 0x0000003802007986 */ /* 0x0209e8000c101d06 */
.L_x_2869:
[----:B------:R-:W-:Y:S05]  /*8430*/  BSYNC B1 ;  /* 0x0000000000017941 */ /* 0x000fea0003800000 */
.L_x_2868:
        /* <DEDUP_REMOVED lines=96> */
.L_x_2875:
[----:B------:R-:W-:Y:S05]  /*8a40*/  BSYNC B0 ;  /* 0x0000000000007941 */ /* 0x000fea0003800000 */
.L_x_2874:
[C---:B------:R-:W-:Y:S04]  /*8a50*/  LEA R2, P0, R85.reuse, R110, 0x1 ;  /* 0x0000006e55027211 */ /* 0x040fe800078008ff */
[----:B------:R-:W-:Y:S05]  /*8a60*/  LEA.HI.X R3, R85, R111, R86, 0x1, P0 ;  /* 0x0000006f55037211 */ /* 0x000fea00000f0c56 */
[----:B-----5:R4:W-:Y:S04]  /*8a70*/  STG.E.128 [R2.64], R56 ;  /* 0x0000003802007986 */ /* 0x0209e8000c101d06 */
.L_x_2873:
[----:B------:R-:W-:Y:S05]  /*8a80*/  BSYNC B1 ;  /* 0x0000000000017941 */ /* 0x000fea0003800000 */
.L_x_2872:
        /* <DEDUP_REMOVED lines=95> */
.L_x_2877:
[----:B------:R-:W-:Y:S05]  /*9080*/  BSYNC B0 ;  /* 0x0000000000007941 */ /* 0x000fea0003800000 */
.L_x_2876:
[C---:B------:R-:W-:Y:S04]  /*9090*/  LEA R2, P0, R93.reuse, R110, 0x1 ;  /* 0x0000006e5d027211 */ /* 0x040fe800078008ff */
[----:B------:R-:W-:Y:S05]  /*90a0*/  LEA.HI.X R3, R93, R111, R94, 0x1, P0 ;  /* 0x0000006f5d037211 */ /* 0x000fea00000f0c5e */
[----:B-----5:R4:W-:Y:S04]  /*90b0*/  STG.E.128 [R2.64], R56 ;  /* 0x0000003802007986 */ /* 0x0209e8000c101d06 */
.L_x_2867:
[----:B------:R-:W-:Y:S05]  /*90c0*/  BSYNC B2 ;  /* 0x0000000000027941 */ /* 0x000fea0003800000 */
.L_x_2866:
        /* <DEDUP_REMOVED lines=100> */
.L_x_2883:
[----:B------:R-:W-:Y:S05]  /*9710*/  BSYNC B0 ;  /* 0x0000000000007941 */ /* 0x000fea0003800000 */
.L_x_2882:
[C---:B------:R-:W-:Y:S02]  /*9720*/  IMAD R0, R175.reuse, c[0x0][0x19c], RZ ;  /* 0x00006700af007a24 */ /* 0x040fe400078e02ff */
[----:B------:R-:W-:Y:S05]  /*9730*/  IMAD.WIDE.U32 R2, R175, c[0x0][0x198], R110 ;  /* 0x00006600af027a25 */ /* 0x000fea00078e006e */
[----:B------:R-:W-:Y:S05]  /*9740*/  IADD3 R3, R3, R0, RZ ;  /* 0x0000000003037210 */ /* 0x000fea0007ffe0ff */
[----:B-----5:R4:W-:Y:S02]  /*9750*/  STG.E.128 [R2.64], R56 ;  /* 0x0000003802007986 */ /* 0x0209e4000c101d06 */
.L_x_2881:
[----:B------:R-:W-:Y:S05]  /*9760*/  BSYNC B1 ;  /* 0x0000000000017941 */ /* 0x000fea0003800000 */
.L_x_2880:
        /* <DEDUP_REMOVED lines=96> */
.L_x_2887:
[----:B------:R-:W-:Y:S05]  /*9d70*/  BSYNC B0 ;  /* 0x0000000000007941 */ /* 0x000fea0003800000 */
.L_x_2886:
[C---:B------:R-:W-:Y:S04]  /*9d80*/  LEA R2, P0, R98.reuse, R110, 0x1 ;  /* 0x0000006e62027211 */ /* 0x040fe800078008ff */
[----:B------:R-:W-:Y:S05]  /*9d90*/  LEA.HI.X R3, R98, R111, R97, 0x1, P0 ;  /* 0x0000006f62037211 */ /* 0x000fea00000f0c61 */
[----:B-----5:R4:W-:Y:S04]  /*9da0*/  STG.E.128 [R2.64], R56 ;  /* 0x0000003802007986 */ /* 0x0209e8000c101d06 */
.L_x_2885:
[----:B------:R-:W-:Y:S05]  /*9db0*/  BSYNC B1 ;  /* 0x0000000000017941 */ /* 0x000fea0003800000 */
.L_x_2884:
        /* <DEDUP_REMOVED lines=95> */
.L_x_2889:
[----:B------:R-:W-:Y:S05]  /*a3b0*/  BSYNC B0 ;  /* 0x0000000000007941 */ /* 0x000fea0003800000 */
.L_x_2888:
[C---:B------:R-:W-:Y:S04]  /*a3c0*/  LEA R2, P0, R102.reuse, R110, 0x1 ;  /* 0x0000006e66027211 */ /* 0x040fe800078008ff */
[----:B------:R-:W-:Y:S05]  /*a3d0*/  LEA.HI.X R3, R102, R111, R101, 0x1, P0 ;  /* 0x0000006f66037211 */ /* 0x000fea00000f0c65 */
[----:B-----5:R4:W-:Y:S04]  /*a3e0*/  STG.E.128 [R2.64], R56 ;  /* 0x0000003802007986 */ /* 0x0209e8000c101d06 */
.L_x_2879:
[----:B------:R-:W-:Y:S05]  /*a3f0*/  BSYNC B2 ;  /* 0x0000000000027941 */ /* 0x000fea0003800000 */
.L_x_2878:
        /* <DEDUP_REMOVED lines=8> */
.L_x_2815:
        /* <DEDUP_REMOVED lines=11> */
.L_x_2891:
[----:B------:R-:W-:Y:S05]  /*a530*/  BSYNC B0 ;  /* 0x0000000000007941 */ /* 0x000fea0003800000 */
.L_x_2890:
        /* <DEDUP_REMOVED lines=24> */
.L_x_2893:
[----:B------:R-:W-:Y:S05]  /*a6c0*/  BSYNC B0 ;  /* 0x0000000000007941 */ /* 0x000fea0003800000 */
.L_x_2892:
        /* <DEDUP_REMOVED lines=24> */
.L_x_2895:
[----:B------:R-:W-:Y:S05]  /*a850*/  BSYNC B0 ;  /* 0x0000000000007941 */ /* 0x000fea0003800000 */
.L_x_2894:
        /* <DEDUP_REMOVED lines=27> */
.L_x_2896:
[----:B------:R-:W-:Y:S05]  /*aa10*/  BSYNC B0 ;  /* 0x0000000000007941 */ /* 0x000fea0003800000 */
.L_x_2841:
        /* <DEDUP_REMOVED lines=80> */
.L_x_2897:
        /* <DEDUP_REMOVED lines=8> */
.L_x_2898:
[----:B------:R-:W-:Y:S04]  /*afa0*/  IADD3 R11, R11, -0x1, RZ ;  /* 0xffffffff0b0b7810 */ /* 0x000fe80007ffe0ff */
[----:B------:R-:W-:Y:S11]  /*afb0*/  ISETP.GT.AND P0, PT, R11, R70, PT ;  /* 0x000000460b00720c */ /* 0x000ff60003f04270 */
[----:B------:R-:W-:Y:S02]  /*afc0*/  @!UPT UIADD3 URZ, URZ, URZ, URZ ;  /* 0x0000003f3f3ff290 */ /* 0x000fe4000fffe03f */
[----:B------:R-:W-:-:S05]  /*afd0*/  @P0 BRA `(.L_x_2899) ;  /* 0xffff76a000000947 */ /* 0x000fca000383ffff */
.L_x_2806:
        /* <DEDUP_REMOVED lines=100> */
.L_x_2908:
[----:B------:R-:W-:Y:S05]  /*b620*/  BSYNC B0 ;  /* 0x0000000000007941 */ /* 0x000fea0003800000 */
.L_x_2907:
[----:B-----5:R4:W-:Y:S02]  /*b630*/  STS.128 [R211], R16 ;  /* 0x00000010d3007388 */ /* 0x0209e40000000c00 */
.L_x_2906:
[----:B------:R-:W-:Y:S05]  /*b640*/  BSYNC B1 ;  /* 0x0000000000017941 */ /* 0x000fea0003800000 */
.L_x_2905:
        /* <DEDUP_REMOVED lines=46> */
.L_x_2912:
[----:B------:R-:W-:Y:S05]  /*b930*/  BSYNC B0 ;  /* 0x0000000000007941 */ /* 0x000fea0003800000 */
.L_x_2911:
[----:B-----5:R1:W-:Y:S02]  /*b940*/  STS.128 [R211+0x2000], R16 ;  /* 0x00200010d3007388 */ /* 0x0203e40000000c00 */
.L_x_2910:
[----:B------:R-:W-:Y:S05]  /*b950*/  BSYNC B1 ;  /* 0x0000000000017941 */ /* 0x000fea0003800000 */
.L_x_2909:
        /* <DEDUP_REMOVED lines=45> */
.L_x_2914:
[----:B------:R-:W-:Y:S05]  /*bc30*/  BSYNC B0 ;  /* 0x0000000000007941 */ /* 0x000fea0003800000 */
.L_x_2913:
[----:B-----5:R4:W-:Y:S02]  /*bc40*/  STS.128 [R211+0x4000], R16 ;  /* 0x00400010d3007388 */ /* 0x0209e40000000c00 */
.L_x_2904:
[----:B------:R-:W-:Y:S05]  /*bc50*/  BSYNC B2 ;  /* 0x0000000000027941 */ /* 0x000fea0003800000 */
.L_x_2903:
        /* <DEDUP_REMOVED lines=60> */
.L_x_2920:
[----:B------:R-:W-:Y:S05]  /*c020*/  BSYNC B0 ;  /* 0x0000000000007941 */ /* 0x000fea0003800000 */
.L_x_2919:
[----:B-----5:R4:W-:Y:S02]  /*c030*/  STS.128 [R211+0x800], R16 ;  /* 0x00080010d3007388 */ /* 0x0209e40000000c00 */
.L_x_2918:
[----:B------:R-:W-:Y:S05]  /*c040*/  BSYNC B1 ;  /* 0x0000000000017941 */ /* 0x000fea0003800000 */
.L_x_2917:
        /* <DEDUP_REMOVED lines=46> */
.L_x_2924:
[----:B------:R-:W-:Y:S05]  /*c330*/  BSYNC B0 ;  /* 0x0000000000007941 */ /* 0x000fea0003800000 */
.L_x_2923:
[----:B-----5:R1:W-:Y:S02]  /*c340*/  STS.128 [R211+0x2800], R16 ;  /* 0x00280010d3007388 */ /* 0x0203e40000000c00 */
.L_x_2922:
[----:B------:R-:W-:Y:S05]  /*c350*/  BSYNC B1 ;  /* 0x0000000000017941 */ /* 0x000fea0003800000 */
.L_x_2921:
        /* <DEDUP_REMOVED lines=44> */
.L_x_2926:
[----:B------:R-:W-:Y:S05]  /*c620*/  BSYNC B0 ;  /* 0x0000000000007941 */ /* 0x000fea0003800000 */
.L_x_2925:
[----:B-----5:R2:W-:Y:S02]  /*c630*/  STS.128 [R211+0x4800], R32 ;  /* 0x00480020d3007388 */ /* 0x0205e40000000c00 */
.L_x_2916:
[----:B------:R-:W-:Y:S05]  /*c640*/  BSYNC B2 ;  /* 0x0000000000027941 */ /* 0x000fea0003800000 */
.L_x_2915:
        /* <DEDUP_REMOVED lines=61> */
.L_x_2932:
[----:B------:R-:W-:Y:S05]  /*ca20*/  BSYNC B0 ;  /* 0x0000000000007941 */ /* 0x000fea0003800000 */
.L_x_2931:
[----:B-----5:R4:W-:Y:S02]  /*ca30*/  STS.128 [R211+0x1000], R16 ;  /* 0x00100010d3007388 */ /* 0x0209e40000000c00 */
.L_x_2930:
[----:B------:R-:W-:Y:S05]  /*ca40*/  BSYNC B1 ;  /* 0x0000000000017941 */ /* 0x000fea0003800000 */
.L_x_2929:
        /* <DEDUP_REMOVED lines=46> */
.L_x_2936:
[----:B------:R-:W-:Y:S05]  /*cd30*/  BSYNC B0 ;  /* 0x0000000000007941 */ /* 0x000fea0003800000 */
.L_x_2935:
[----:B-----5:R4:W-:Y:S02]  /*cd40*/  STS.128 [R211+0x3000], R16 ;  /* 0x00300010d3007388 */ /* 0x0209e40000000c00 */
.L_x_2934:
[----:B------:R-:W-:Y:S05]  /*cd50*/  BSYNC B1 ;  /* 0x0000000000017941 */ /* 0x000fea0003800000 */
.L_x_2933:
        /* <DEDUP_REMOVED lines=46> */
.L_x_2938:
[----:B------:R-:W-:Y:S05]  /*d040*/  BSYNC B0 ;  /* 0x0000000000007941 */ /* 0x000fea0003800000 */
.L_x_2937:
[----:B-----5:R4:W-:Y:S02]  /*d050*/  STS.128 [R211+0x5000], R16 ;  /* 0x00500010d3007388 */ /* 0x0209e40000000c00 */
.L_x_2928:
[----:B------:R-:W-:Y:S05]  /*d060*/  BSYNC B2 ;  /* 0x0000000000027941 */ /* 0x000fea0003800000 */
.L_x_2927:
        /* <DEDUP_REMOVED lines=60> */
.L_x_2943:
[----:B------:R-:W-:Y:S05]  /*d430*/  BSYNC B0 ;  /* 0x0000000000007941 */ /* 0x000fea0003800000 */
.L_x_2942:
[----:B-----5:R4:W-:Y:S02]  /*d440*/  STS.128 [R211+0x1800], R16 ;  /* 0x00180010d3007388 */ /* 0x0209e40000000c00 */
.L_x_2941:
[----:B------:R-:W-:Y:S05]  /*d450*/  BSYNC B1 ;  /* 0x0000000000017941 */ /* 0x000fea0003800000 */
.L_x_2940:
        /* <DEDUP_REMOVED lines=47> */
.L_x_2947:
[----:B------:R-:W-:Y:S05]  /*d750*/  BSYNC B0 ;  /* 0x0000000000007941 */ /* 0x000fea0003800000 */
.L_x_2946:
[----:B-----5:R1:W-:Y:S02]  /*d760*/  STS.128 [R211+0x3800], R12 ;  /* 0x0038000cd3007388 */ /* 0x0203e40000000c00 */
.L_x_2945:
[----:B------:R-:W-:Y:S05]  /*d770*/  BSYNC B1 ;  /* 0x0000000000017941 */ /* 0x000fea0003800000 */
.L_x_2944:
        /* <DEDUP_REMOVED lines=45> */
.L_x_2949:
[----:B------:R-:W-:Y:S05]  /*da50*/  BSYNC B0 ;  /* 0x0000000000007941 */ /* 0x000fea0003800000 */
.L_x_2948:
[----:B-----5:R1:W-:Y:S01]  /*da60*/  STS.128 [R211+0x5800], R12 ;  /* 0x0058000cd3007388 */ /* 0x0203e20000000c00 */
[----:B------:R-:W-:Y:S05]  /*da70*/  BRA `(.L_x_2939) ;  /* 0x00004e1000007947 */ /* 0x000fea0003800000 */
.L_x_2902:
        /* <DEDUP_REMOVED lines=90> */
.L_x_2955:
[----:B------:R-:W-:Y:S05]  /*e020*/  BSYNC B0 ;  /* 0x0000000000007941 */ /* 0x000fea0003800000 */
.L_x_2954:
[----:B-----5:R4:W-:Y:S02]  /*e030*/  STS.128 [R211], R28 ;  /* 0x0000001cd3007388 */ /* 0x0209e40000000c00 */
.L_x_2953:
[----:B------:R-:W-:Y:S05]  /*e040*/  BSYNC B1 ;  /* 0x0000000000017941 */ /* 0x000fea0003800000 */
.L_x_2952:
        /* <DEDUP_REMOVED lines=87> */
.L_x_2959:
[----:B------:R-:W-:Y:S05]  /*e5c0*/  BSYNC B0 ;  /* 0x0000000000007941 */ /* 0x000fea0003800000 */
.L_x_2958:
[----:B-----5:R1:W-:Y:S02]  /*e5d0*/  STS.128 [R211+0x2000], R28 ;  /* 0x0020001cd3007388 */ /* 0x0203e40000000c00 */
.L_x_2957:
[----:B------:R-:W-:Y:S05]  /*e5e0*/  BSYNC B1 ;  /* 0x0000000000017941 */ /* 0x000fea0003800000 */
.L_x_2956:
        /* <DEDUP_REMOVED lines=86> */
.L_x_2961:
[----:B------:R-:W-:Y:S05]  /*eb50*/  BSYNC B0 ;  /* 0x0000000000007941 */ /* 0x000fea0003800000 */
.L_x_2960:
[----:B-----5:R4:W-:Y:S02]  /*eb60*/  STS.128 [R211+0x4000], R28 ;  /* 0x0040001cd3007388 */ /* 0x0209e40000000c00 */
.L_x_2951:
[----:B------:R-:W-:Y:S05]  /*eb70*/  BSYNC B2 ;  /* 0x0000000000027941 */ /* 0x000fea0003800000 */
.L_x_2950:
        /* <DEDUP_REMOVED lines=95> */
.L_x_2967:
[----:B------:R-:W-:Y:S05]  /*f170*/  BSYNC B0 ;  /* 0x0000000000007941 */ /* 0x000fea0003800000 */
.L_x_2966:
[----:B-----5:R4:W-:Y:S02]  /*f180*/  STS.128 [R211+0x800], R28 ;  /* 0x0008001cd3007388 */ /* 0x0209e40000000c00 */
.L_x_2965:
[----:B------:R-:W-:Y:S05]  /*f190*/  BSYNC B1 ;  /* 0x0000000000017941 */ /* 0x000fea0003800000 */
.L_x_2964:
        /* <DEDUP_REMOVED lines=90> */
.L_x_2971:
[----:B------:R-:W-:Y:S05]  /*f740*/  BSYNC B0 ;  /* 0x0000000000007941 */ /* 0x000fea0003800000 */
.L_x_2970:
[----:B-----5:R1:W-:Y:S02]  /*f750*/  STS.128 [R211+0x2800], R28 ;  /* 0x0028001cd3007388 */ /* 0x0203e40000000c00 */
.L_x_2969:
[----:B------:R-:W-:Y:S05]  /*f760*/  BSYNC B1 ;  /* 0x0000000000017941 */ /* 0x000fea0003800000 */
.L_x_2968:
        /* <DEDUP_REMOVED lines=89> */
.L_x_2973:
[----:B------:R-:W-:Y:S05]  /*fd00*/  BSYNC B0 ;  /* 0x0000000000007941 */ /* 0x000fea0003800000 */
.L_x_2972:
[----:B-----5:R1:W-:Y:S02]  /*fd10*/  STS.128 [R211+0x4800], R24 ;  /* 0x00480018d3007388 */ /* 0x0203e40000000c00 */
.L_x_2963:
[----:B------:R-:W-:Y:S05]  /*fd20*/  BSYNC B2 ;  /* 0x0000000000027941 */ /* 0x000fea0003800000 */
.L_x_2962:
        /* <DEDUP_REMOVED lines=96> */
.L_x_2979:
[----:B------:R-:W-:Y:S05]  /*10330*/  BSYNC B0 ;  /* 0x0000000000007941 */ /* 0x000fea0003800000 */
.L_x_2978:
[----:B-----5:R4:W-:Y:S02]  /*10340*/  STS.128 [R211+0x1000], R32 ;  /* 0x00100020d3007388 */ /* 0x0209e40000000c00 */
.L_x_2977:
[----:B------:R-:W-:Y:S05]  /*10350*/  BSYNC B1 ;  /* 0x0000000000017941 */ /* 0x000fea0003800000 */
.L_x_2976:
        /* <DEDUP_REMOVED lines=90> */
.L_x_2983:
[----:B------:R-:W-:Y:S05]  /*10900*/  BSYNC B0 ;  /* 0x0000000000007941 */ /* 0x000fea0003800000 */
.L_x_2982:
[----:B-----5:R4:W-:Y:S02]  /*10910*/  STS.128 [R211+0x3000], R32 ;  /* 0x00300020d3007388 */ /* 0x0209e40000000c00 */
.L_x_2981:
[----:B------:R-:W-:Y:S05]  /*10920*/  BSYNC B1 ;  /* 0x0000000000017941 */ /* 0x000fea0003800000 */
.L_x_2980:
        /* <DEDUP_REMOVED lines=89> */
.L_x_2985:
[----:B------:R-:W-:Y:S05]  /*10ec0*/  BSYNC B0 ;  /* 0x0000000000007941 */ /* 0x000fea0003800000 */
.L_x_2984:
[----:B-----5:R1:W-:Y:S02]  /*10ed0*/  STS.128 [R211+0x5000], R28 ;  /* 0x0050001cd3007388 */ /* 0x0203e40000000c00 */
.L_x_2975:
[----:B------:R-:W-:Y:S05]  /*10ee0*/  BSYNC B2 ;  /* 0x0000000000027941 */ /* 0x000fea0003800000 */
.L_x_2974:
        /* <DEDUP_REMOVED lines=95> */
.L_x_2989:
[----:B------:R-:W-:Y:S05]  /*114e0*/  BSYNC B0 ;  /* 0x0000000000007941 */ /* 0x000fea0003800000 */
.L_x_2988:
[----:B-----5:R1:W-:Y:S02]  /*114f0*/  STS.128 [R211+0x1800], R16 ;  /* 0x00180010d3007388 */ /* 0x0203e40000000c00 */
.L_x_2987:
[----:B------:R-:W-:Y:S05]  /*11500*/  BSYNC B1 ;  /* 0x0000000000017941 */ /* 0x000fea0003800000 */
.L_x_2986:
        /* <DEDUP_REMOVED lines=91> */
.L_x_2993:
[----:B------:R-:W-:Y:S05]  /*11ac0*/  BSYNC B0 ;  /* 0x0000000000007941 */ /* 0x000fea0003800000 */
.L_x_2992:
[----:B-----5:R1:W-:Y:S02]  /*11ad0*/  STS.128 [R211+0x3800], R16 ;  /* 0x00380010d3007388 */ /* 0x0203e40000000c00 */
.L_x_2991:
[----:B------:R-:W-:Y:S05]  /*11ae0*/  BSYNC B1 ;  /* 0x0000000000017941 */ /* 0x000fea0003800000 */
.L_x_2990:
        /* <DEDUP_REMOVED lines=94> */
.L_x_2995:
[----:B------:R-:W-:Y:S05]  /*120d0*/  BSYNC B0 ;  /* 0x0000000000007941 */ /* 0x000fea0003800000 */
.L_x_2994:
[----:B-----5:R4:W-:Y:S01]  /*120e0*/  STS.128 [R211+0x5800], R12 ;  /* 0x0058000cd3007388 */ /* 0x0209e20000000c00 */
[----:B------:R-:W-:Y:S05]  /*120f0*/  BRA `(.L_x_2939) ;  /* 0x0000079000007947 */ /* 0x000fea0003800000 */
.L_x_2901:
        /* <DEDUP_REMOVED lines=27> */
.L_x_2997:
[----:B------:R-:W-:Y:S05]  /*122b0*/  BSYNC B0 ;  /* 0x0000000000007941 */ /* 0x000fea0003800000 */
.L_x_2996:
        /* <DEDUP_REMOVED lines=29> */
.L_x_2999:
[----:B------:R-:W-:Y:S05]  /*12490*/  BSYNC B0 ;  /* 0x0000000000007941 */ /* 0x000fea0003800000 */
.L_x_2998:
        /* <DEDUP_REMOVED lines=30> */
.L_x_3001:
[----:B------:R-:W-:Y:S05]  /*12680*/  BSYNC B0 ;  /* 0x0000000000007941 */ /* 0x000fea0003800000 */
.L_x_3000:
        /* <DEDUP_REMOVED lines=32> */
.L_x_2939:
[----:B------:R-:W-:Y:S05]  /*12890*/  BSYNC B3 ;  /* 0x0000000000037941 */ /* 0x000fea0003800000 */
.L_x_2900:
        /* <DEDUP_REMOVED lines=35> */
.L_x_3004:
[----:B------:R2:W-:Y:S02]  /*12ad0*/  STS.128 [R211+0xa000], RZ ;  /* 0x00a000ffd3007388 */ /* 0x0005e40000000c00 */
.L_x_3003:
[----:B------:R-:W-:Y:S05]  /*12ae0*/  BSYNC B0 ;  /* 0x0000000000007941 */ /* 0x000fea0003800000 */
.L_x_3002:
        /* <DEDUP_REMOVED lines=31> */
.L_x_3007:
[----:B------:R1:W-:Y:S02]  /*12ce0*/  STS.128 [R211+0xa800], RZ ;  /* 0x00a800ffd3007388 */ /* 0x0003e40000000c00 */
.L_x_3006:
[----:B------:R-:W-:Y:S05]  /*12cf0*/  BSYNC B0 ;  /* 0x0000000000007941 */ /* 0x000fea0003800000 */
.L_x_3005:
        /* <DEDUP_REMOVED lines=35> */
.L_x_3010:
[----:B------:R1:W-:Y:S02]  /*12f30*/  STS.128 [R211+0xb000], RZ ;  /* 0x00b000ffd3007388 */ /* 0x0003e40000000c00 */
.L_x_3009:
[----:B------:R-:W-:Y:S05]  /*12f40*/  BSYNC B0 ;  /* 0x0000000000007941 */ /* 0x000fea0003800000 */
.L_x_3008:
        /* <DEDUP_REMOVED lines=37> */
.L_x_3012:
[----:B------:R-:W-:Y:S05]  /*131a0*/  BSYNC B0 ;  /* 0x0000000000007941 */ /* 0x000fea0003800000 */
.L_x_3011:
        /* <DEDUP_REMOVED lines=46> */
.L_x_3015:
[----:B------:R1:W-:Y:S02]  /*13490*/  STS.128 [R211+0x10000], RZ ;  /* 0x010000ffd3007388 */ /* 0x0003e40000000c00 */
.L_x_3014:
[----:B-1----:R-:W-:Y:S05]  /*134a0*/  BSYNC B0 ;  /* 0x0000000000007941 */ /* 0x002fea0003800000 */
.L_x_3013:
        /* <DEDUP_REMOVED lines=32> */
.L_x_3018:
[----:B------:R1:W-:Y:S02]  /*136b0*/  STS.128 [R211+0x10800], RZ ;  /* 0x010800ffd3007388 */ /* 0x0003e40000000c00 */
.L_x_3017:
[----:B------:R-:W-:Y:S05]  /*136c0*/  BSYNC B0 ;  /* 0x0000000000007941 */ /* 0x000fea0003800000 */
.L_x_3016:
        /* <DEDUP_REMOVED lines=36> */
.L_x_3021:
[----:B------:R1:W-:Y:S02]  /*13910*/  STS.128 [R211+0x11000], RZ ;  /* 0x011000ffd3007388 */ /* 0x0003e40000000c00 */
.L_x_3020:
[----:B------:R-:W-:Y:S05]  /*13920*/  BSYNC B0 ;  /* 0x0000000000007941 */ /* 0x000fea0003800000 */
.L_x_3019:
        /* <DEDUP_REMOVED lines=41> */
.L_x_3024:
[----:B------:R1:W-:Y:S02]  /*13bc0*/  STS.128 [R211+0x11800], RZ ;  /* 0x011800ffd3007388 */ /* 0x0003e40000000c00 */
.L_x_3023:
[----:B------:R-:W-:Y:S05]  /*13bd0*/  BSYNC B0 ;  /* 0x0000000000007941 */ /* 0x000fea0003800000 */
.L_x_3022:
[C---:B------:R-:W-:Y:S01]  /*13be0*/  IMAD.SHL.U32 R2, R64.reuse, 0x40, RZ ;  /* 0x0000004040027824 */ /* 0x040fe200078e00ff */
[----:B------:R-:W-:Y:S01]  /*13bf0*/  R2P PR, R64, 0x6 ;  /* 0x0000000640007804 */ /* 0x000fe20000000000 */
[----:B------:R-:W-:Y:S01]  /*13c00*/  IMAD.SHL.U32 R160, R160, 0x8, RZ ;  /* 0x00000008a0a07824 */ /* 0x000fe200078e00ff */
[----:B------:R-:W0:Y:S01]  /*13c10*/  LDGDEPBAR ;  /* 0x00000000000079af */ /* 0x000e220000000000 */
[----:B------:R-:W-:Y:S01]  /*13c20*/  IMAD R206, R61, 0x400, R46 ;  /* 0x000004003dce7824 */ /* 0x000fe200078e022e */
[----:B-1----:R-:W-:Y:S01]  /*13c30*/  LOP3.LUT R5, R2, 0x1c0, RZ, 0xc0, !PT ;  /* 0x000001c002057812 */ /* 0x002fe200078ec0ff */
[----:B------:R-:W-:Y:S02]  /*13c40*/  IMAD.IADD R86, R44, 0x1, R218 ;  /* 0x000000012c567824 */ /* 0x000fe400078e02da */
[----:B------:R-:W-:Y:S01]  /*13c50*/  IMAD.SHL.U32 R206, R206, 0x2, RZ ;  /* 0x00000002cece7824 */ /* 0x000fe200078e00ff */
[----:B------:R-:W-:Y:S01]  /*13c60*/  LOP3.LUT R2, R5, 0x8, R160, 0xf8, !PT ;  /* 0x0000000805027812 */ /* 0x000fe200078ef8a0 */
[----:B------:R-:W-:Y:S01]  /*13c70*/  IMAD R62, R61, 0x10, R62 ;  /* 0x000000103d3e7824 */ /* 0x000fe200078e023e */
[----:B------:R-:W-:Y:S01]  /*13c80*/  SHF.R.U32.HI R5, RZ, 0x3, R5 ;  /* 0x00000003ff057819 */ /* 0x000fe20000011605 */
[--C-:B------:R-:W-:Y:S01]  /*13c90*/  IMAD R204, R47, 0x2, R206.reuse ;  /* 0x000000022fcc7824 */ /* 0x100fe200078e02ce */
[----:B------:R-:W-:Y:S01]  /*13ca0*/  LDSM.16.M88.4 R48, [R206] ;  /* 0x00000000ce30783b */ /* 0x000fe20000000200 */
[C---:B------:R-:W-:Y:S01]  /*13cb0*/  IMAD R202, R45.reuse, 0x2, R206 ;  /* 0x000000022dca7824 */ /* 0x040fe200078e02ce */
[----:B------:R-:W-:Y:S01]  /*13cc0*/  LOP3.LUT R2, R2, R5, RZ, 0x3c, !PT ;  /* 0x0000000502027212 */ /* 0x000fe200078e3cff */
[----:B------:R-:W-:Y:S01]  /*13cd0*/  IMAD R201, R45, 0x2, R204 ;  /* 0x000000022dc97824 */ /* 0x000fe200078e02cc */
[C---:B------:R-:W-:Y:S01]  /*13ce0*/  IADD3 R96, R86.reuse, 0x9, RZ ;  /* 0x0000000956607810 */ /* 0x040fe20007ffe0ff */
[----:B------:R-:W-:Y:S01]  /*13cf0*/  I2F R85, R86 ;  /* 0x0000005600557306 */ /* 0x000fe20000201400 */
[----:B------:R-:W-:Y:S01]  /*13d00*/  LDSM.16.M88.4 R40, [R202] ;  /* 0x00000000ca28783b */ /* 0x000fe20000000200 */
[----:B------:R-:W-:Y:S01]  /*13d10*/  IMAD R205, R65, 0x200, R2 ;  /* 0x0000020041cd7824 */ /* 0x000fe200078e0202 */
[----:B------:R-:W-:-:S02]  /*13d20*/  IADD3 R94, R86, 0x8, RZ ;  /* 0x00000008565e7810 */ /* 0x000fc40007ffe0ff */
[----:B------:R-:W-:Y:S01]  /*13d30*/  LDSM.16.M88.4 R64, [R204] ;  /* 0x00000000cc40783b */ /* 0x000fe20000000200 */
[----:B------:R-:W-:Y:S01]  /*13d40*/  IMAD.SHL.U32 R205, R205, 0x2, RZ ;  /* 0x00000002cdcd7824 */ /* 0x000fe200078e00ff */
[C---:B------:R-:W-:Y:S01]  /*13d50*/  IADD3 R102, R86.reuse, 0x18, RZ ;  /* 0x0000001856667810 */ /* 0x040fe20007ffe0ff */
[----:B------:R-:W-:Y:S01]  /*13d60*/  I2F R95, R96 ;  /* 0x00000060005f7306 */ /* 0x000fe20000201400 */
[----:B------:R-:W-:Y:S01]  /*13d70*/  LDSM.16.M88.4 R76, [R201] ;  /* 0x00000000c94c783b */ /* 0x000fe20000000200 */
[----:B------:R-:W-:Y:S02]  /*13d80*/  IADD3 R100, R86, 0x11, RZ ;  /* 0x0000001156647810 */ /* 0x000fe40007ffe0ff */
[C---:B------:R-:W-:Y:S01]  /*13d90*/  IADD3 R2, R205.reuse, 0x6000, RZ ;  /* 0x00006000cd027810 */ /* 0x040fe20007ffe0ff */
[----:B----4-:R-:W1:Y:S01]  /*13da0*/  LDSM.16.M88.4 R16, [R205+0x6000] ;  /* 0x00600000cd10783b */ /* 0x010e620000000200 */
[----:B------:R-:W-:Y:S02]  /*13db0*/  IADD3 R203, R205, 0x6020, RZ ;  /* 0x00006020cdcb7810 */ /* 0x000fe40007ffe0ff */
[----:B------:R-:W-:Y:S01]  /*13dc0*/  @P1 IADD3 R203, R2, -0x20, RZ ;  /* 0xffffffe002cb1810 */ /* 0x000fe20007ffe0ff */
[----:B------:R-:W4:Y:S01]  /*13dd0*/  LDSM.16.M88.4 R8, [R205+0x6800] ;  /* 0x00680000cd08783b */ /* 0x000f220000000200 */
[----:B------:R-:W-:Y:S01]  /*13de0*/  IMAD.MOV.U32 R2, RZ, RZ, 0x40 ;  /* 0x00000040ff027424 */ /* 0x000fe200078e00ff */
[----:B------:R-:W-:Y:S01]  /*13df0*/  I2F R93, R94 ;  /* 0x0000005e005d7306 */ /* 0x000fe20000201400 */
[C---:B------:R-:W-:Y:S01]  /*13e00*/  IADD3 R108, R86.reuse, 0x21, RZ ;  /* 0x00000021566c7810 */ /* 0x040fe20007ffe0ff */
[----:B------:R-:W5:Y:S01]  /*13e10*/  LDSM.16.M88.4 R80, [R205+0x7000] ;  /* 0x00700000cd50783b */ /* 0x000f620000000200 */
[----:B------:R-:W-:-:S02]  /*13e20*/  IADD3 R104, R86, 0x19, RZ ;  /* 0x0000001956687810 */ /* 0x000fc40007ffe0ff */
[----:B------:R-:W-:Y:S01]  /*13e30*/  SEL R2, R2, 0xffffffc0, !P2 ;  /* 0xffffffc002027807 */ /* 0x000fe20005000000 */
[----:B------:R-:W2:Y:S01]  /*13e40*/  LDSM.16.M88.4 R32, [R205+0x7800] ;  /* 0x00780000cd20783b */ /* 0x000ea20000000200 */
[C---:B------:R-:W-:Y:S01]  /*13e50*/  IADD3 R106, R86.reuse, 0x20, RZ ;  /* 0x00000020566a7810 */ /* 0x040fe20007ffe0ff */
[----:B------:R-:W-:Y:S01]  /*13e60*/  I2F R101, R102 ;  /* 0x0000006600657306 */ /* 0x000fe20000201400 */
[C---:B------:R-:W-:Y:S01]  /*13e70*/  IADD3 R92, R86.reuse, 0x1, RZ ;  /* 0x00000001565c7810 */ /* 0x040fe20007ffe0ff */
[----:B------:R-:W3:Y:S01]  /*13e80*/  LDSM.16.M88.4 R28, [R203] ;  /* 0x00000000cb1c783b */ /* 0x000ee20000000200 */
[----:B------:R-:W-:Y:S01]  /*13e90*/  IMAD.IADD R199, R205, 0x1, R2 ;  /* 0x00000001cdc77824 */ /* 0x000fe200078e0202 */
[----:B------:R-:W-:Y:S01]  /*13ea0*/  IADD3 R112, R86, 0x29, RZ ;  /* 0x0000002956707810 */ /* 0x000fe20007ffe0ff */
[----:B------:R-:W-:Y:S01]  /*13eb0*/  IMAD.IADD R192, R2, 0x1, R203 ;  /* 0x0000000102c07824 */ /* 0x000fe200078e02cb */
[----:B------:R-:W2:Y:S01]  /*13ec0*/  LDSM.16.M88.4 R24, [R203+0x800] ;  /* 0x00080000cb18783b */ /* 0x000ea20000000200 */
[C---:B------:R-:W-:Y:S01]  /*13ed0*/  IADD3 R98, R86.reuse, 0x10, RZ ;  /* 0x0000001056627810 */ /* 0x040fe20007ffe0ff */
[----:B------:R-:W-:Y:S01]  /*13ee0*/  I2F R99, R100 ;  /* 0x0000006400637306 */ /* 0x000fe20000201400 */
[C---:B------:R-:W-:Y:S01]  /*13ef0*/  IADD3 R118, R86.reuse, 0x38, RZ ;  /* 0x0000003856767810 */ /* 0x040fe20007ffe0ff */
[----:B------:R-:W2:Y:S01]  /*13f00*/  LDSM.16.M88.4 R68, [R203+0x1000] ;  /* 0x00100000cb44783b */ /* 0x000ea20000000200 */
[----:B---3--:R-:W-:-:S02]  /*13f10*/  IADD3 R110, R86, 0x28, RZ ;  /* 0x00000028566e7810 */ /* 0x008fc40007ffe0ff */
[C---:B------:R-:W-:Y:S01]  /*13f20*/  IADD3 R114, R86.reuse, 0x30, RZ ;  /* 0x0000003056727810 */ /* 0x040fe20007ffe0ff */
[----:B------:R-:W3:Y:S01]  /*13f30*/  LDSM.16.M88.4 R56, [R203+0x1800] ;  /* 0x00180000cb38783b */ /* 0x000ee20000000200 */
[----:B------:R-:W-:Y:S01]  /*13f40*/  IADD3 R116, R86, 0x31, RZ ;  /* 0x0000003156747810 */ /* 0x000fe20007ffe0ff */
[----:B------:R-:W-:Y:S01]  /*13f50*/  I2F R107, R108 ;  /* 0x0000006c006b7306 */ /* 0x000fe20000201400 */
[C---:B------:R-:W-:Y:S01]  /*13f60*/  IADD3 R195, R203.reuse, 0x800, RZ ;  /* 0x00000800cbc37810 */ /* 0x040fe20007ffe0ff */
[----:B------:R-:W2:Y:S01]  /*13f70*/  LDSM.16.M88.4 R36, [R199+0x6000] ;  /* 0x00600000c724783b */ /* 0x000ea20000000200 */
[C---:B------:R-:W-:Y:S02]  /*13f80*/  IADD3 R194, R203.reuse, 0x1000, RZ ;  /* 0x00001000cbc27810 */ /* 0x040fe40007ffe0ff */
[C---:B------:R-:W-:Y:S01]  /*13f90*/  IADD3 R193, R203.reuse, 0x1800, RZ ;  /* 0x00001800cbc17810 */ /* 0x040fe20007ffe0ff */
[----:B------:R-:W-:Y:S01]  /*13fa0*/  LDSM.16.M88.4 R72, [R192] ;  /* 0x00000000c048783b */ /* 0x000fe20000000200 */
[C---:B------:R-:W-:Y:S01]  /*13fb0*/  IADD3 R191, R203.reuse, 0x2000, RZ ;  /* 0x00002000cbbf7810 */ /* 0x040fe20007ffe0ff */
[----:B------:R-:W-:Y:S01]  /*13fc0*/  I2F R103, R104 ;  /* 0x0000006800677306 */ /* 0x000fe20000201400 */
[C---:B------:R-:W-:Y:S01]  /*13fd0*/  IADD3 R190, R203.reuse, 0x2800, RZ ;  /* 0x00002800cbbe7810 */ /* 0x040fe20007ffe0ff */
[----:B-1----:R-:W-:Y:S01]  /*13fe0*/  HMMA.16816.F32 R20, R48, R16, RZ ;  /* 0x000000103014723c */ /* 0x002fe200000018ff */
[----:B------:R-:W-:Y:S01]  /*13ff0*/  LDSM.16.M88.4 R88, [R205+0xb000] ;  /* 0x00b00000cd58783b */ /* 0x000fe20000000200 */
[----:B------:R-:W-:-:S02]  /*14000*/  IADD3 R189, R203, 0x3000, RZ ;  /* 0x00003000cbbd7810 */ /* 0x000fc40007ffe0ff */
[C---:B------:R-:W-:Y:S02]  /*14010*/  IADD3 R188, R203.reuse, 0x3800, RZ ;  /* 0x00003800cbbc7810 */ /* 0x040fe40007ffe0ff */
[----:B------:R-:W-:Y:S01]  /*14020*/  I2F R105, R106 ;  /* 0x0000006a00697306 */ /* 0x000fe20000201400 */
[C---:B------:R-:W-:Y:S01]  /*14030*/  IADD3 R187, R203.reuse, 0x4000, RZ ;  /* 0x00004000cbbb7810 */ /* 0x040fe20007ffe0ff */
[C---:B------:R-:W-:Y:S01]  /*14040*/  HMMA.16816.F32 R16, R48.reuse, R18, RZ ;  /* 0x000000123010723c */ /* 0x040fe200000018ff */
[C---:B------:R-:W-:Y:S02]  /*14050*/  IADD3 R186, R203.reuse, 0x4800, RZ ;  /* 0x00004800cbba7810 */ /* 0x040fe40007ffe0ff */
[C---:B------:R-:W-:Y:S02]  /*14060*/  IADD3 R185, R203.reuse, 0x5000, RZ ;  /* 0x00005000cbb97810 */ /* 0x040fe40007ffe0ff */
[----:B------:R-:W-:Y:S01]  /*14070*/  IADD3 R184, R203, 0x5800, RZ ;  /* 0x00005800cbb87810 */ /* 0x000fe20007ffe0ff */
[----:B------:R-:W-:Y:S02]  /*14080*/  I2F R87, R92 ;  /* 0x0000005c00577306 */ /* 0x000fe40000201400 */
[C---:B----4-:R-:W-:Y:S06]  /*14090*/  HMMA.16816.F32 R12, R48.reuse, R8, RZ ;  /* 0x00000008300c723c */ /* 0x050fec00000018ff */
[----:B------:R-:W-:Y:S02]  /*140a0*/  I2F R111, R112 ;  /* 0x00000070006f7306 */ /* 0x000fe40000201400 */
[C---:B------:R-:W-:Y:S06]  /*140b0*/  HMMA.16816.F32 R8, R48.reuse, R10, RZ ;  /* 0x0000000a3008723c */ /* 0x040fec00000018ff */
[----:B------:R-:W-:Y:S02]  /*140c0*/  I2F R97, R98 ;  /* 0x0000006200617306 */ /* 0x000fe40000201400 */
[C---:B-----5:R-:W-:Y:S06]  /*140d0*/  HMMA.16816.F32 R4, R48.reuse, R80, RZ ;  /* 0x000000503004723c */ /* 0x060fec00000018ff */
[----:B------:R-:W-:Y:S02]  /*140e0*/  I2F R117, R118 ;  /* 0x0000007600757306 */ /* 0x000fe40000201400 */
[C---:B------:R-:W-:Y:S06]  /*140f0*/  HMMA.16816.F32 R80, R48.reuse, R82, RZ ;  /* 0x000000523050723c */ /* 0x040fec00000018ff */
[----:B------:R-:W-:Y:S02]  /*14100*/  I2F R109, R110 ;  /* 0x0000006e006d7306 */ /* 0x000fe40000201400 */
[C---:B--2---:R-:W-:Y:S06]  /*14110*/  HMMA.16816.F32 R52, R48.reuse, R32, RZ ;  /* 0x000000203034723c */ /* 0x044fec00000018ff */
[----:B------:R-:W-:Y:S02]  /*14120*/  I2F R113, R114 ;  /* 0x0000007200717306 */ /* 0x000fe40000201400 */
[----:B------:R-:W-:Y:S01]  /*14130*/  HMMA.16816.F32 R48, R48, R34, RZ ;  /* 0x000000223030723c */ /* 0x000fe200000018ff */
[----:B------:R-:W1:Y:S05]  /*14140*/  LDSM.16.M88.4 R32, [R199+0x6800] ;  /* 0x00680000c720783b */ /* 0x000e6a0000000200 */
[----:B------:R-:W-:Y:S02]  /*14150*/  I2F R115, R116 ;  /* 0x0000007400737306 */ /* 0x000fe40000201400 */
[C---:B------:R-:W-:Y:S08]  /*14160*/  HMMA.16816.F32 R20, R64.reuse, R28, R20 ;  /* 0x0000001c4014723c */ /* 0x040ff00000001814 */
[C---:B------:R-:W-:Y:S01]  /*14170*/  HMMA.16816.F32 R16, R64.reuse, R30, R16 ;  /* 0x0000001e4010723c */ /* 0x040fe20000001810 */
[----:B------:R-:W2:Y:S07]  /*14180*/  LDSM.16.M88.4 R28, [R199+0x7000] ;  /* 0x00700000c71c783b */ /* 0x000eae0000000200 */
[C---:B------:R-:W-:Y:S08]  /*14190*/  HMMA.16816.F32 R12, R64.reuse, R24, R12 ;  /* 0x00000018400c723c */ /* 0x040ff0000000180c */
[C---:B------:R-:W-:Y:S01]  /*141a0*/  HMMA.16816.F32 R8, R64.reuse, R26, R8 ;  /* 0x0000001a4008723c */ /* 0x040fe20000001808 */
[----:B------:R-:W4:Y:S07]  /*141b0*/  LDSM.16.M88.4 R24, [R199+0x7800] ;  /* 0x00780000c718783b */ /* 0x000f2e0000000200 */
[C---:B------:R-:W-:Y:S08]  /*141c0*/  HMMA.16816.F32 R4, R64.reuse, R68, R4 ;  /* 0x000000444004723c */ /* 0x040ff00000001804 */
[C---:B------:R-:W-:Y:S01]  /*141d0*/  HMMA.16816.F32 R80, R64.reuse, R70, R80 ;  /* 0x000000464050723c */ /* 0x040fe20000001850 */
[----:B------:R-:W5:Y:S07]  /*141e0*/  LDSM.16.M88.4 R68, [R192+0x800] ;  /* 0x00080000c044783b */ /* 0x000f6e0000000200 */
[C---:B---3--:R-:W-:Y:S08]  /*141f0*/  HMMA.16816.F32 R52, R64.reuse, R56, R52 ;  /* 0x000000384034723c */ /* 0x048ff00000001834 */
[----:B------:R-:W-:Y:S01]  /*14200*/  HMMA.16816.F32 R48, R64, R58, R48 ;  /* 0x0000003a4030723c */ /* 0x000fe20000001830 */
[----:B------:R-:W-:Y:S04]  /*14210*/  LDSM.16.M88.4 R56, [R206+0x2000] ;  /* 0x00200000ce38783b */ /* 0x000fe80000000200 */
[----:B------:R-:W-:Y:S03]  /*14220*/  LDSM.16.M88.4 R64, [R205+0x9800] ;  /* 0x00980000cd40783b */ /* 0x000fe60000000200 */
[C---:B------:R-:W-:Y:S08]  /*14230*/  HMMA.16816.F32 R20, R40.reuse, R36, R20 ;  /* 0x000000242814723c */ /* 0x040ff00000001814 */
[C---:B------:R-:W-:Y:S01]  /*14240*/  HMMA.16816.F32 R16, R40.reuse, R38, R16 ;  /* 0x000000262810723c */ /* 0x040fe20000001810 */
[----:B------:R-:W3:Y:S07]  /*14250*/  LDSM.16.M88.4 R36, [R192+0x1000] ;  /* 0x00100000c024783b */ /* 0x000eee0000000200 */
[C---:B-1----:R-:W-:Y:S08]  /*14260*/  HMMA.16816.F32 R12, R40.reuse, R32, R12 ;  /* 0x00000020280c723c */ /* 0x042ff0000000180c */
[C---:B------:R-:W-:Y:S01]  /*14270*/  HMMA.16816.F32 R8, R40.reuse, R34, R8 ;  /* 0x000000222808723c */ /* 0x040fe20000001808 */
[----:B------:R-:W1:Y:S07]  /*14280*/  LDSM.16.M88.4 R32, [R192+0x1800] ;  /* 0x00180000c020783b */ /* 0x000e6e0000000200 */
[C---:B--2---:R-:W-:Y:S08]  /*14290*/  HMMA.16816.F32 R4, R40.reuse, R28, R4 ;  /* 0x0000001c2804723c */ /* 0x044ff00000001804 */
[C---:B------:R-:W-:Y:S01]  /*142a0*/  HMMA.16816.F32 R80, R40.reuse, R30, R80 ;  /* 0x0000001e2850723c */ /* 0x040fe20000001850 */
[----:B------:R-:W2:Y:S07]  /*142b0*/  LDSM.16.M88.4 R28, [R205+0x8000] ;  /* 0x00800000cd1c783b */ /* 0x000eae0000000200 */
[C---:B----4-:R-:W-:Y:S08]  /*142c0*/  HMMA.16816.F32 R52, R40.reuse, R24, R52 ;  /* 0x000000182834723c */ /* 0x050ff00000001834 */
[----:B------:R-:W-:Y:S01]  /*142d0*/  HMMA.16816.F32 R48, R40, R26, R48 ;  /* 0x0000001a2830723c */ /* 0x000fe20000001830 */
[----:B------:R-:W4:Y:S04]  /*142e0*/  LDSM.16.M88.4 R40, [R205+0x8800] ;  /* 0x00880000cd28783b */ /* 0x000f280000000200 */
[----:B------:R-:W1:Y:S03]  /*142f0*/  LDSM.16.M88.4 R24, [R205+0x9000] ;  /* 0x00900000cd18783b */ /* 0x000e660000000200 */
[C---:B------:R-:W-:Y:S08]  /*14300*/  HMMA.16816.F32 R20, R76.reuse, R72, R20 ;  /* 0x000000484c14723c */ /* 0x040ff00000001814 */
[C---:B------:R-:W-:Y:S01]  /*14310*/  HMMA.16816.F32 R16, R76.reuse, R74, R16 ;  /* 0x0000004a4c10723c */ /* 0x040fe20000001810 */
[----:B------:R-:W-:Y:S07]  /*14320*/  LDSM.16.M88.4 R72, [R199+0x9000] ;  /* 0x00900000c748783b */ /* 0x000fee0000000200 */
[C---:B-----5:R-:W-:Y:S08]  /*14330*/  HMMA.16816.F32 R12, R76.reuse, R68, R12 ;  /* 0x000000444c0c723c */ /* 0x060ff0000000180c */
[C---:B------:R-:W-:Y:S08]  /*14340*/  HMMA.16816.F32 R8, R76.reuse, R70, R8 ;  /* 0x000000464c08723c */ /* 0x040ff00000001808 */
[C---:B---3--:R-:W-:Y:S08]  /*14350*/  HMMA.16816.F32 R4, R76.reuse, R36, R4 ;  /* 0x000000244c04723c */ /* 0x048ff00000001804 */
[C---:B------:R-:W-:Y:S01]  /*14360*/  HMMA.16816.F32 R80, R76.reuse, R38, R80 ;  /* 0x000000264c50723c */ /* 0x040fe20000001850 */
[----:B------:R-:W-:Y:S07]  /*14370*/  LDSM.16.M88.4 R36, [R203+0x2000] ;  /* 0x00200000cb24783b */ /* 0x000fee0000000200 */
[C---:B-1----:R-:W-:Y:S01]  /*14380*/  HMMA.16816.F32 R68, R76.reuse, R32, R52 ;  /* 0x000000204c44723c */ /* 0x042fe20000001834 */
[----:B------:R-:W1:Y:S07]  /*14390*/  LDSM.16.M88.4 R52, [R204+0x2000] ;  /* 0x00200000cc34783b */ /* 0x000e6e0000000200 */
[----:B------:R-:W-:Y:S01]  /*143a0*/  HMMA.16816.F32 R48, R76, R34, R48 ;  /* 0x000000224c30723c */ /* 0x000fe20000001830 */
[----:B------:R-:W3:Y:S04]  /*143b0*/  LDSM.16.M88.4 R32, [R203+0x2800] ;  /* 0x00280000cb20783b */ /* 0x000ee80000000200 */
[----:B------:R-:W-:Y:S03]  /*143c0*/  LDSM.16.M88.4 R76, [R199+0x9800] ;  /* 0x00980000c74c783b */ /* 0x000fe60000000200 */
[C---:B--2---:R-:W-:Y:S08]  /*143d0*/  HMMA.16816.F32 R20, R56.reuse, R28, R20 ;  /* 0x0000001c3814723c */ /* 0x044ff00000001814 */
[C---:B------:R-:W-:Y:S01]  /*143e0*/  HMMA.16816.F32 R16, R56.reuse, R30, R16 ;  /* 0x0000001e3810723c */ /* 0x040fe20000001810 */
[----:B------:R-:W2:Y:S07]  /*143f0*/  LDSM.16.M88.4 R28, [R203+0x3000] ;  /* 0x00300000cb1c783b */ /* 0x000eae0000000200 */
        /* <DEDUP_REMOVED lines=8> */
[----:B------:R-:W4:Y:S04]  /*14480*/  LDSM.16.M88.4 R48, [R202+0x2000] ;  /* 0x00200000ca30783b */ /* 0x000f280000000200 */
[----:B------:R-:W5:Y:S03]  /*14490*/  LDSM.16.M88.4 R64, [R203+0x3800] ;  /* 0x00380000cb40783b */ /* 0x000f660000000200 */
[C---:B-1----:R-:W-:Y:S08]  /*144a0*/  HMMA.16816.F32 R20, R52.reuse, R36, R20 ;  /* 0x000000243414723c */ /* 0x042ff00000001814 */
[C---:B------:R-:W-:Y:S08]  /*144b0*/  HMMA.16816.F32 R16, R52.reuse, R38, R16 ;  /* 0x000000263410723c */ /* 0x040ff00000001810 */
[C---:B---3--:R-:W-:Y:S08]  /*144c0*/  HMMA.16816.F32 R12, R52.reuse, R32, R12 ;  /* 0x00000020340c723c */ /* 0x048ff0000000180c */
[C---:B------:R-:W-:Y:S01]  /*144d0*/  HMMA.16816.F32 R8, R52.reuse, R34, R8 ;  /* 0x000000223408723c */ /* 0x040fe20000001808 */
[----:B------:R-:W-:Y:S07]  /*144e0*/  LDSM.16.M88.4 R32, [R201+0x2000] ;  /* 0x00200000c920783b */ /* 0x000fee0000000200 */
[----:B--2---:R-:W-:Y:S01]  /*144f0*/  HMMA.16816.F32 R36, R52, R28, R4 ;  /* 0x0000001c3424723c */ /* 0x004fe20000001804 */
[----:B------:R-:W1:Y:S07]  /*14500*/  LDSM.16.M88.4 R4, [R192+0x2000] ;  /* 0x00200000c004783b */ /* 0x000e6e0000000200 */
[C---:B----4-:R-:W-:Y:S08]  /*14510*/  HMMA.16816.F32 R20, R48.reuse, R40, R20 ;  /* 0x000000283014723c */ /* 0x050ff00000001814 */
        /* <DEDUP_REMOVED lines=52> */
[C---:B------:R-:W-:Y:S08]  /*14860*/  HMMA.16816.F32 R64, R56.reuse, R4, R64 ;  /* 0x000000043840723c */ /* 0x040ff00000001840 */
[----:B------:R-:W-:Y:S01]  /*14870*/  HMMA.16816.F32 R80, R56, R6, R80 ;  /* 0x000000063850723c */ /* 0x000fe20000001850 */
[----:B------:R-:W2:Y:S01]  /*14880*/  LDSM.16.M88.4 R4, [R203+0x5800] ;  /* 0x00580000cb04783b */ /* 0x000ea20000000200 */
[----:B------:R-:W-:-:S02]  /*14890*/  FMUL.FTZ R16, R16, c[0x0][0x2ec] ;  /* 0x0000bb0010107a20 */ /* 0x000fc40000410000 */
[----:B------:R-:W-:Y:S02]  /*148a0*/  FMUL.FTZ R17, R17, c[0x0][0x2ec] ;  /* 0x0000bb0011117a20 */ /* 0x000fe40000410000 */
[----:B------:R-:W-:Y:S02]  /*148b0*/  FMUL.FTZ R18, R18, c[0x0][0x2ec] ;  /* 0x0000bb0012127a20 */ /* 0x000fe40000410000 */
[----:B------:R-:W-:Y:S01]  /*148c0*/  HMMA.16816.F32 R68, R32, R28, R68 ;  /* 0x0000001c2044723c */ /* 0x000fe20000001844 */
[----:B------:R-:W-:Y:S01]  /*148d0*/  FMUL.FTZ R20, R20, c[0x0][0x2ec] ;  /* 0x0000bb0014147a20 */ /* 0x000fe20000410000 */
[----:B------:R-:W-:Y:S01]  /*148e0*/  MUFU.TANH R28, R17 ;  /* 0x00000011001c7308 */ /* 0x000fe20000002400 */
[----:B------:R-:W-:Y:S02]  /*148f0*/  FMUL.FTZ R21, R21, c[0x0][0x2ec] ;  /* 0x0000bb0015157a20 */ /* 0x000fe40000410000 */
[----:B------:R-:W-:-:S03]  /*14900*/  FMUL.FTZ R120, R22, c[0x0][0x2ec] ;  /* 0x0000bb0016787a20 */ /* 0x000fc60000410000 */
[----:B-1----:R-:W-:Y:S02]  /*14910*/  HMMA.16816.F32 R76, R36, R90, R76 ;  /* 0x0000005a244c723c */ /* 0x002fe4000000184c */
[----:B------:R-:W-:Y:S06]  /*14920*/  MUFU.TANH R29, R18 ;  /* 0x00000012001d7308 */ /* 0x000fec0000002400 */
[----:B------:R-:W-:Y:S02]  /*14930*/  HMMA.16816.F32 R12, R52, R40, R12 ;  /* 0x00000028340c723c */ /* 0x000fe4000000180c */
[----:B------:R1:W3:Y:S05]  /*14940*/  MUFU.TANH R40, R16 ;  /* 0x0000001000287308 */ /* 0x0002ea0000002400 */
[----:B------:R-:W-:Y:S01]  /*14950*/  FMUL.FTZ R41, R19, c[0x0][0x2ec] ;  /* 0x0000bb0013297a20 */ /* 0x000fe20000410000 */
[----:B------:R-:W-:Y:S02]  /*14960*/  HMMA.16816.F32 R8, R24, R50, R8 ;  /* 0x000000321808723c */ /* 0x000fe40000001808 */
[----:B------:R-:W-:Y:S05]  /*14970*/  MUFU.TANH R119, R20 ;  /* 0x0000001400777308 */ /* 0x000fea0000002400 */
[----:B------:R-:W-:Y:S01]  /*14980*/  FMUL.FTZ R50, R23, c[0x0][0x2ec] ;  /* 0x0000bb0017327a20 */ /* 0x000fe20000410000 */
[----:B------:R-:W-:Y:S01]  /*14990*/  HMMA.16816.F32 R68, R36, R88, R68 ;  /* 0x000000582444723c */ /* 0x000fe20000001844 */
[----:B-1----:R-:W1:Y:S01]  /*149a0*/  LDSM.16.M88.4 R16, [R199+0xb800] ;  /* 0x00b80000c710783b */ /* 0x002e620000000200 */
[----:B------:R4:W5:Y:S01]  /*149b0*/  MUFU.TANH R121, R21 ;  /* 0x0000001500797308 */ /* 0x0009620000002400 */
[----:B---3--:R-:W-:-:S05]  /*149c0*/  FFMA.FTZ R40, R0, R93, R40 ;  /* 0x0000005d00287223 */ /* 0x008fca0000010028 */
[----:B--2---:R-:W-:Y:S01]  /*149d0*/  HMMA.16816.F32 R76, R56, R6, R76 ;  /* 0x00000006384c723c */ /* 0x004fe2000000184c */
[----:B------:R-:W-:Y:S02]  /*149e0*/  FMUL.FTZ R12, R12, c[0x0][0x2ec] ;  /* 0x0000bb000c0c7a20 */ /* 0x000fe40000410000 */
[----:B------:R-:W-:Y:S01]  /*149f0*/  FMUL.FTZ R13, R13, c[0x0][0x2ec] ;  /* 0x0000bb000d0d7a20 */ /* 0x000fe20000410000 */
[----:B------:R-:W2:Y:S01]  /*14a00*/  MUFU.TANH R50, R50 ;  /* 0x0000003200327308 */ /* 0x000ea20000002400 */
[----:B------:R-:W-:Y:S02]  /*14a10*/  FMUL.FTZ R14, R14, c[0x0][0x2ec] ;  /* 0x0000bb000e0e7a20 */ /* 0x000fe40000410000 */
[----:B------:R-:W-:Y:S01]  /*14a20*/  FMUL.FTZ R31, R15, c[0x0][0x2ec] ;  /* 0x0000bb000f1f7a20 */ /* 0x000fe20000410000 */
[----:B------:R-:W-:Y:S01]  /*14a30*/  HMMA.16816.F32 R64, R24, R72, R64 ;  /* 0x000000481840723c */ /* 0x000fe20000001840 */
[----:B----4-:R-:W3:Y:S03]  /*14a40*/  LDSM.16.M88.4 R20, [R192+0x5000] ;  /* 0x00500000c014783b */ /* 0x010ee60000000200 */
[----:B------:R-:W-:Y:S01]  /*14a50*/  MUFU.TANH R30, R14 ;  /* 0x0000000e001e7308 */ /* 0x000fe20000002400 */
[----:B-----5:R-:W-:-:S03]  /*14a60*/  FFMA.FTZ R121, R0, R87, R121 ;  /* 0x0000005700797223 */ /* 0x020fc60000010079 */
[----:B------:R-:W-:Y:S04]  /*14a70*/  HMMA.16816.F32 R8, R52, R42, R8 ;  /* 0x0000002a3408723c */ /* 0x000fe80000001808 */
[----:B------:R-:W4:Y:S01]  /*14a80*/  MUFU.TANH R42, R12 ;  /* 0x0000000c002a7308 */ /* 0x000f220000002400 */
[----:B--2---:R-:W-:-:S03]  /*14a90*/  FFMA.FTZ R6, R0, R87, R50 ;  /* 0x0000005700067223 */ /* 0x004fc60000010032 */
[----:B------:R-:W-:Y:S04]  /*14aa0*/  HMMA.16816.F32 R68, R56, R4, R68 ;  /* 0x000000043844723c */ /* 0x000fe80000001844 */
[----:B------:R2:W-:Y:S04]  /*14ab0*/  MUFU.TANH R43, R13 ;  /* 0x0000000d002b7308 */ /* 0x0005e80000002400 */
[----:B------:R-:W-:Y:S04]  /*14ac0*/  HMMA.16816.F32 R80, R24, R74, R80 ;  /* 0x0000004a1850723c */ /* 0x000fe80000001850 */
[----:B------:R-:W-:Y:S01]  /*14ad0*/  MUFU.TANH R41, R41 ;  /* 0x0000002900297308 */ /* 0x000fe20000002400 */
[----:B----4-:R-:W-:-:S03]  /*14ae0*/  FFMA.FTZ R5, R0, R97, R42 ;  /* 0x0000006100057223 */ /* 0x010fc6000001002a */
[----:B-1----:R-:W-:Y:S01]  /*14af0*/  HMMA.16816.F32 R76, R24, R18, R76 ;  /* 0x00000012184c723c */ /* 0x002fe2000000184c */
[----:B------:R-:W-:Y:S02]  /*14b00*/  FMUL.FTZ R2, R9, c[0x0][0x2ec] ;  /* 0x0000bb0009027a20 */ /* 0x000fe40000410000 */
[----:B------:R-:W-:Y:S01]  /*14b10*/  FMUL.FTZ R8, R8, c[0x0][0x2ec] ;  /* 0x0000bb0008087a20 */ /* 0x000fe20000410000 */
[----:B--2---:R-:W1:Y:S01]  /*14b20*/  LDSM.16.M88.4 R12, [R192+0x5800] ;  /* 0x00580000c00c783b */ /* 0x004e620000000200 */
[----:B------:R2:W4:Y:S01]  /*14b30*/  MUFU.TANH R4, R2 ;  /* 0x0000000200047308 */ /* 0x0005220000002400 */
[----:B------:R-:W-:Y:S01]  /*14b40*/  FMUL.FTZ R9, R10, c[0x0][0x2ec] ;  /* 0x0000bb000a097a20 */ /* 0x000fe20000410000 */
[----:B------:R-:W-:-:S04]  /*14b50*/  DEPBAR.LE SB0, 0x0 ;  /* 0x000080000000791a */ /* 0x000fc80000000000 */
[----:B---3--:R-:W-:Y:S01]  /*14b60*/  HMMA.16816.F32 R64, R52, R20, R64 ;  /* 0x000000143440723c */ /* 0x008fe20000001840 */
[----:B------:R-:W-:Y:S01]  /*14b70*/  FMUL.FTZ R11, R11, c[0x0][0x2ec] ;  /* 0x0000bb000b0b7a20 */ /* 0x000fe20000410000 */
[----:B------:R-:W3:Y:S01]  /*14b80*/  MUFU.TANH R8, R8 ;  /* 0x0000000800087308 */ /* 0x000ee20000002400 */
[----:B------:R-:W-:-:S05]  /*14b90*/  FFMA.FTZ R18, R0, R93, R29 ;  /* 0x0000005d00127223 */ /* 0x000fca000001001d */
[----:B------:R-:W-:Y:S01]  /*14ba0*/  HMMA.16816.F32 R68, R24, R16, R68 ;  /* 0x000000101844723c */ /* 0x000fe20000001844 */
[----:B--2---:R-:W-:Y:S01]  /*14bb0*/  IADD3 R2, R62, 0x1, R3 ;  /* 0x000000013e027810 */ /* 0x004fe20007ffe003 */
[----:B------:R-:W2:Y:S01]  /*14bc0*/  MUFU.TANH R9, R9 ;  /* 0x0000000900097308 */ /* 0x000ea20000002400 */
[C---:B----4-:R-:W-:Y:S02]  /*14bd0*/  FFMA.FTZ R7, R0.reuse, R103, R4 ;  /* 0x0000006700077223 */ /* 0x050fe40000010004 */
[----:B------:R-:W-:Y:S02]  /*14be0*/  IADD3 R2, R63, R2, -R209 ;  /* 0x000000023f027210 */ /* 0x000fe40007ffe8d1 */
[CC--:B------:R-:W-:Y:S01]  /*14bf0*/  FFMA.FTZ R25, R0.reuse, R95.reuse, R28 ;  /* 0x0000005f00197223 */ /* 0x0c0fe2000001001c */
[----:B------:R-:W-:Y:S01]  /*14c00*/  HMMA.16816.F32 R80, R52, R22, R80 ;  /* 0x000000163450723c */ /* 0x000fe20000001850 */
[----:B------:R-:W-:Y:S01]  /*14c10*/  FFMA.FTZ R16, R0, R95, R41 ;  /* 0x0000005f00107223 */ /* 0x000fe20000010029 */
[----:B------:R-:W-:Y:S01]  /*14c20*/  IADD3 R2, R2, c[0x0][0x2e8], RZ ;  /* 0x0000ba0002027a10 */ /* 0x000fe20007ffe0ff */
[----:B------:R4:W5:Y:S01]  /*14c30*/  MUFU.TANH R20, R11 ;  /* 0x0000000b00147308 */ /* 0x0009620000002400 */
[----:B---3--:R-:W-:-:S02]  /*14c40*/  FFMA.FTZ R8, R0, R101, R8 ;  /* 0x0000006500087223 */ /* 0x008fc40000010008 */
[C---:B------:R-:W-:Y:S02]  /*14c50*/  IADD3 R10, R2.reuse, 0x8, RZ ;  /* 0x00000008020a7810 */ /* 0x040fe40007ffe0ff */
[----:B------:R-:W-:Y:S01]  /*14c60*/  FMUL.FTZ R17, R65, c[0x0][0x2ec] ;  /* 0x0000bb0041117a20 */ /* 0x000fe20000410000 */
[----:B------:R-:W-:Y:S01]  /*14c70*/  IMNMX R2, R2, R63, PT ;  /* 0x0000003f02027217 */ /* 0x000fe20003800200 */
[----:B------:R-:W-:Y:S01]  /*14c80*/  FMUL.FTZ R21, R64, c[0x0][0x2ec] ;  /* 0x0000bb0040157a20 */ /* 0x000fe20000410000 */
[----:B------:R-:W-:Y:S01]  /*14c90*/  MUFU.TANH R31, R31 ;  /* 0x0000001f001f7308 */ /* 0x000fe20000002400 */
[----:B------:R-:W-:Y:S01]  /*14ca0*/  FMUL.FTZ R23, R67, c[0x0][0x2ec] ;  /* 0x0000bb0043177a20 */ /* 0x000fe20000410000 */
[-C--:B------:R-:W-:Y:S01]  /*14cb0*/  ISETP.GE.AND P6, PT, R96, R2.reuse, PT ;  /* 0x000000026000720c */ /* 0x080fe20003fc6270 */
[----:B------:R-:W-:Y:S01]  /*14cc0*/  FMUL.FTZ R22, R66, c[0x0][0x2ec] ;  /* 0x0000bb0042167a20 */ /* 0x000fe20000410000 */
[----:B------:R-:W-:Y:S01]  /*14cd0*/  ISETP.GE.AND P4, PT, R94, R2, PT ;  /* 0x000000025e00720c */ /* 0x000fe20003f86270 */
[----:B-1----:R-:W-:Y:S01]  /*14ce0*/  HMMA.16816.F32 R76, R52, R14, R76 ;  /* 0x0000000e344c723c */ /* 0x002fe2000000184c */
[----:B------:R-:W-:-:S02]  /*14cf0*/  FSEL R25, R25, -INF , !P6 ;  /* 0xff80000019197808 */ /* 0x000fc40007000000 */
[----:B------:R-:W1:Y:S01]  /*14d00*/  MUFU.TANH R17, R17 ;  /* 0x0000001100117308 */ /* 0x000e620000002400 */
[----:B------:R-:W-:Y:S01]  /*14d10*/  FSEL R19, R40, -INF , !P4 ;  /* 0xff80000028137808 */ /* 0x000fe20006000000 */
[----:B----4-:R-:W-:Y:S01]  /*14d20*/  FFMA.FTZ R11, R0, R99, R43 ;  /* 0x00000063000b7223 */ /* 0x010fe2000001002b */
[-C--:B------:R-:W-:Y:S02]  /*14d30*/  ISETP.GE.AND P6, PT, R102, R2.reuse, PT ;  /* 0x000000026600720c */ /* 0x080fe40003fc6270 */
[----:B------:R-:W-:Y:S01]  /*14d40*/  FMUL.FTZ R81, R81, c[0x0][0x2ec] ;  /* 0x0000bb0051517a20 */ /* 0x000fe20000410000 */
[----:B------:R-:W-:Y:S01]  /*14d50*/  HMMA.16816.F32 R68, R52, R12, R68 ;  /* 0x0000000c3444723c */ /* 0x000fe20000001844 */
[----:B------:R-:W-:Y:S01]  /*14d60*/  FMUL.FTZ R32, R80, c[0x0][0x2ec] ;  /* 0x0000bb0050207a20 */ /* 0x000fe20000410000 */
[----:B------:R-:W3:Y:S01]  /*14d70*/  MUFU.TANH R21, R21 ;  /* 0x0000001500157308 */ /* 0x000ee20000002400 */
[-C--:B------:R-:W-:Y:S01]  /*14d80*/  ISETP.GE.AND P4, PT, R100, R2.reuse, PT ;  /* 0x000000026400720c */ /* 0x080fe20003f86270 */
[----:B------:R-:W-:Y:S01]  /*14d90*/  FMUL.FTZ R26, R82, c[0x0][0x2ec] ;  /* 0x0000bb00521a7a20 */ /* 0x000fe20000410000 */
[----:B------:R-:W-:Y:S01]  /*14da0*/  IMNMX R3, R10, R63, PT ;  /* 0x0000003f0a037217 */ /* 0x000fe20003800200 */
[----:B--2---:R-:W-:Y:S01]  /*14db0*/  FFMA.FTZ R10, R0, R101, R9 ;  /* 0x00000065000a7223 */ /* 0x004fe20000010009 */
[----:B------:R-:W-:Y:S01]  /*14dc0*/  FSEL R9, R8, -INF , !P6 ;  /* 0xff80000008097808 */ /* 0x000fe20007000000 */
[C---:B-----5:R-:W-:Y:S01]  /*14dd0*/  FFMA.FTZ R8, R0.reuse, R103, R20 ;  /* 0x0000006700087223 */ /* 0x060fe20000010014 */
[----:B------:R-:W-:Y:S01]  /*14de0*/  FSEL R11, R11, -INF , !P4 ;  /* 0xff8000000b0b7808 */ /* 0x000fe20006000000 */
[----:B------:R-:W2:Y:S01]  /*14df0*/  MUFU.TANH R24, R81 ;  /* 0x0000005100187308 */ /* 0x000ea20000002400 */
[----:B-1----:R-:W-:Y:S01]  /*14e00*/  FFMA.FTZ R165, R0, R107, R17 ;  /* 0x0000006b00a57223 */ /* 0x002fe20000010011 */
[-C--:B------:R-:W-:Y:S01]  /*14e10*/  ISETP.GE.AND P4, PT, R106, R2.reuse, PT ;  /* 0x000000026a00720c */ /* 0x080fe20003f86270 */
[----:B------:R-:W-:Y:S01]  /*14e20*/  FMUL.FTZ R27, R83, c[0x0][0x2ec] ;  /* 0x0000bb00531b7a20 */ /* 0x000fe20000410000 */
[-C--:B------:R-:W-:Y:S01]  /*14e30*/  ISETP.GE.AND P5, PT, R92, R2.reuse, PT ;  /* 0x000000025c00720c */ /* 0x080fe20003fa6270 */
[----:B------:R-:W-:Y:S01]  /*14e40*/  FFMA.FTZ R12, R0, R97, R30 ;  /* 0x00000061000c7223 */ /* 0x000fe2000001001e */
[----:B------:R-:W-:Y:S01]  /*14e50*/  ISETP.GE.AND P0, PT, R92, R3, PT ;  /* 0x000000035c00720c */ /* 0x000fe20003f06270 */
[----:B------:R-:W-:Y:S01]  /*14e60*/  FMUL.FTZ R76, R76, c[0x0][0x2ec] ;  /* 0x0000bb004c4c7a20 */ /* 0x000fe20000410000 */
[----:B------:R-:W1:Y:S01]  /*14e70*/  MUFU.TANH R23, R23 ;  /* 0x0000001700177308 */ /* 0x000e620000002400 */
[----:B---3--:R-:W-:Y:S01]  /*14e80*/  FFMA.FTZ R21, R0, R105, R21 ;  /* 0x0000006900157223 */ /* 0x008fe20000010015 */
[-C--:B------:R-:W-:Y:S01]  /*14e90*/  ISETP.GE.AND P2, PT, R96, R3.reuse, PT ;  /* 0x000000036000720c */ /* 0x080fe20003f46270 */
[----:B------:R-:W-:Y:S01]  /*14ea0*/  FMUL.FTZ R78, R78, c[0x0][0x2ec] ;  /* 0x0000bb004e4e7a20 */ /* 0x000fe20000410000 */
[----:B------:R-:W-:Y:S01]  /*14eb0*/  FSEL R13, R121, -INF , !P5 ;  /* 0xff800000790d7808 */ /* 0x000fe20006800000 */
[----:B------:R-:W-:Y:S01]  /*14ec0*/  FMUL.FTZ R79, R79, c[0x0][0x2ec] ;  /* 0x0000bb004f4f7a20 */ /* 0x000fe20000410000 */
[----:B------:R-:W-:Y:S01]  /*14ed0*/  FSEL R173, R21, -INF , !P4 ;  /* 0xff80000015ad7808 */ /* 0x000fe20006000000 */
[----:B------:R-:W-:Y:S01]  /*14ee0*/  FMUL.FTZ R28, R69, c[0x0][0x2ec] ;  /* 0x0000bb00451c7a20 */ /* 0x000fe20000410000 */
[----:B------:R-:W3:Y:S01]  /*14ef0*/  MUFU.TANH R17, R76 ;  /* 0x0000004c00117308 */ /* 0x000ee20000002400 */
[----:B------:R-:W-:Y:S01]  /*14f00*/  FMUL.FTZ R20, R71, c[0x0][0x2ec] ;  /* 0x0000bb0047147a20 */ /* 0x000fe20000410000 */
[----:B------:R-:W-:Y:S01]  /*14f10*/  FSEL R6, R6, -INF , !P0 ;  /* 0xff80000006067808 */ /* 0x000fe20004000000 */
[----:B------:R-:W-:Y:S01]  /*14f20*/  FMUL.FTZ R68, R68, c[0x0][0x2ec] ;  /* 0x0000bb0044447a20 */ /* 0x000fe20000410000 */
[-C--:B------:R-:W-:Y:S01]  /*14f30*/  ISETP.GE.AND P4, PT, R112, R2.reuse, PT ;  /* 0x000000027000720c */ /* 0x080fe20003f86270 */
[----:B------:R-:W-:Y:S01]  /*14f40*/  FMUL.FTZ R70, R70, c[0x0][0x2ec] ;  /* 0x0000bb0046467a20 */ /* 0x000fe20000410000 */
[----:B------:R-:W-:Y:S01]  /*14f50*/  ISETP.GE.AND P1, PT, R94, R3, PT ;  /* 0x000000035e00720c */ /* 0x000fe20003f26270 */
[----:B------:R-:W-:Y:S01]  /*14f60*/  FMUL.FTZ R21, R77, c[0x0][0x2ec] ;  /* 0x0000bb004d157a20 */ /* 0x000fe20000410000 */
[----:B------:R-:W4:Y:S01]  /*14f70*/  MUFU.TANH R22, R22 ;  /* 0x0000001600167308 */ /* 0x000f220000002400 */
[----:B--2---:R-:W-:Y:S01]  /*14f80*/  FFMA.FTZ R24, R0, R111, R24 ;  /* 0x0000006f00187223 */ /* 0x004fe20000010018 */
[----:B------:R-:W-:Y:S01]  /*14f90*/  ISETP.GE.AND P5, PT, R98, R2, PT ;  /* 0x000000026200720c */ /* 0x000fe20003fa6270 */
[----:B------:R-:W-:Y:S01]  /*14fa0*/  FFMA.FTZ R14, R0, R99, R31 ;  /* 0x00000063000e7223 */ /* 0x000fe2000001001f */
[----:B------:R-:W-:Y:S01]  /*14fb0*/  ISETP.GE.AND P0, PT, R98, R3, PT ;  /* 0x000000036200720c */ /* 0x000fe20003f06270 */
[----:B-1----:R-:W-:Y:S01]  /*14fc0*/  FFMA.FTZ R23, R0, R107, R23 ;  /* 0x0000006b00177223 */ /* 0x002fe20000010017 */
[----:B------:R-:W-:-:S02]  /*14fd0*/  FSEL R16, R16, -INF , !P2 ;  /* 0xff80000010107808 */ /* 0x000fc40005000000 */
[----:B------:R-:W1:Y:S01]  /*14fe0*/  MUFU.TANH R32, R32 ;  /* 0x0000002000207308 */ /* 0x000e620000002400 */
[----:B------:R-:W-:Y:S01]  /*14ff0*/  FSEL R171, R24, -INF , !P4 ;  /* 0xff80000018ab7808 */ /* 0x000fe20006000000 */
[----:B---3--:R-:W-:Y:S01]  /*15000*/  FFMA.FTZ R17, R0, R117, R17 ;  /* 0x0000007500117223 */ /* 0x008fe20000010011 */
[----:B------:R-:W-:Y:S02]  /*15010*/  FSEL R18, R18, -INF , !P1 ;  /* 0xff80000012127808 */ /* 0x000fe40004800000 */
[----:B------:R-:W-:Y:S02]  /*15020*/  ISETP.GE.AND P2, PT, R102, R3, PT ;  /* 0x000000036600720c */ /* 0x000fe40003f46270 */
[----:B------:R-:W-:Y:S01]  /*15030*/  FSEL R5, R5, -INF , !P5 ;  /* 0xff80000005057808 */ /* 0x000fe20006800000 */
[----:B------:R-:W2:Y:S01]  /*15040*/  MUFU.TANH R26, R26 ;  /* 0x0000001a001a7308 */ /* 0x000ea20000002400 */
[----:B------:R-:W-:Y:S01]  /*15050*/  FSEL R12, R12, -INF , !P0 ;  /* 0xff8000000c0c7808 */ /* 0x000fe20004000000 */
[----:B----4-:R-:W-:Y:S01]  /*15060*/  FFMA.FTZ R22, R0, R105, R22 ;  /* 0x0000006900167223 */ /* 0x010fe20000010016 */
[----:B------:R-:W-:-:S02]  /*15070*/  ISETP.GE.AND P4, PT, R118, R2, PT ;  /* 0x000000027600720c */ /* 0x000fc40003f86270 */
[-C--:B------:R-:W-:Y:S02]  /*15080*/  ISETP.GE.AND P1, PT, R100, R3.reuse, PT ;  /* 0x000000036400720c */ /* 0x080fe40003f26270 */
[CC--:B------:R-:W-:Y:S01]  /*15090*/  ISETP.GE.AND P5, PT, R104.reuse, R2.reuse, PT ;  /* 0x000000026800720c */ /* 0x0c0fe20003fa6270 */
[----:B------:R-:W3:Y:S01]  /*150a0*/  MUFU.TANH R15, R68 ;  /* 0x00000044000f7308 */ /* 0x000ee20000002400 */
[----:B------:R-:W-:Y:S01]  /*150b0*/  ISETP.GE.AND P0, PT, R104, R3, PT ;  /* 0x000000036800720c */ /* 0x000fe20003f06270 */
[-C--:B-1----:R-:W-:Y:S01]  /*150c0*/  FFMA.FTZ R32, R0, R109.reuse, R32 ;  /* 0x0000006d00207223 */ /* 0x082fe20000010020 */
[----:B------:R-:W-:Y:S02]  /*150d0*/  FSEL R10, R10, -INF , !P2 ;  /* 0xff8000000a0a7808 */ /* 0x000fe40005000000 */
[----:B------:R-:W-:Y:S02]  /*150e0*/  FSEL R147, R17, -INF , !P4 ;  /* 0xff80000011937808 */ /* 0x000fe40006000000 */
[----:B------:R-:W-:Y:S01]  /*150f0*/  FSEL R14, R14, -INF , !P1 ;  /* 0xff8000000e0e7808 */ /* 0x000fe20004800000 */
[----:B------:R-:W1:Y:S01]  /*15100*/  MUFU.TANH R4, R70 ;  /* 0x0000004600047308 */ /* 0x000e620000002400 */
[----:B------:R-:W-:Y:S01]  /*15110*/  ISETP.GE.AND P6, PT, R108, R2, PT ;  /* 0x000000026c00720c */ /* 0x000fe20003fc6270 */
[----:B--2---:R-:W-:Y:S01]  /*15120*/  FFMA.FTZ R26, R0, R109, R26 ;  /* 0x0000006d001a7223 */ /* 0x004fe2000001001a */
[----:B------:R-:W-:-:S02]  /*15130*/  ISETP.GE.AND P2, PT, R108, R3, PT ;  /* 0x000000036c00720c */ /* 0x000fc40003f46270 */
[----:B------:R-:W-:Y:S02]  /*15140*/  FSEL R7, R7, -INF , !P5 ;  /* 0xff80000007077808 */ /* 0x000fe40006800000 */
[----:B------:R-:W-:Y:S01]  /*15150*/  FSEL R8, R8, -INF , !P0 ;  /* 0xff80000008087808 */ /* 0x000fe20004000000 */
[----:B------:R-:W2:Y:S01]  /*15160*/  MUFU.TANH R27, R27 ;  /* 0x0000001b001b7308 */ /* 0x000ea20000002400 */
[----:B------:R-:W-:Y:S01]  /*15170*/  ISETP.GE.AND P4, PT, R135, 0x2, PT ;  /* 0x000000028700780c */ /* 0x000fe20003f86270 */
[----:B---3--:R-:W-:Y:S01]  /*15180*/  FFMA.FTZ R15, R0, R113, R15 ;  /* 0x00000071000f7223 */ /* 0x008fe2000001000f */
[-C--:B------:R-:W-:Y:S02]  /*15190*/  ISETP.GE.AND P1, PT, R106, R3.reuse, PT ;  /* 0x000000036a00720c */ /* 0x080fe40003f26270 */
[C---:B------:R-:W-:Y:S02]  /*151a0*/  ISETP.GE.AND P5, PT, R110.reuse, R2, PT ;  /* 0x000000026e00720c */ /* 0x040fe40003fa6270 */
[----:B------:R-:W-:Y:S01]  /*151b0*/  ISETP.GE.AND P0, PT, R110, R3, PT ;  /* 0x000000036e00720c */ /* 0x000fe20003f06270 */
[----:B------:R-:W3:Y:S01]  /*151c0*/  MUFU.TANH R28, R28 ;  /* 0x0000001c001c7308 */ /* 0x000ee20000002400 */
[----:B------:R-:W-:Y:S01]  /*151d0*/  FSEL R165, R165, -INF , !P6 ;  /* 0xff800000a5a57808 */ /* 0x000fe20007000000 */
[----:B-1----:R-:W-:Y:S01]  /*151e0*/  FFMA.FTZ R4, R0, R113, R4 ;  /* 0x0000007100047223 */ /* 0x002fe20000010004 */
[----:B------:R-:W-:-:S02]  /*151f0*/  FSEL R180, R23, -INF , !P2 ;  /* 0xff80000017b47808 */ /* 0x000fc40005000000 */
[----:B------:R-:W-:Y:S02]  /*15200*/  FSEL R170, R22, -INF , !P1 ;  /* 0xff80000016aa7808 */ /* 0x000fe40004800000 */
[CC--:B------:R-:W-:Y:S01]  /*15210*/  ISETP.GE.AND P6, PT, R114.reuse, R2.reuse, PT ;  /* 0x000000027200720c */ /* 0x0c0fe20003fc6270 */
[----:B------:R-:W1:Y:S01]  /*15220*/  MUFU.TANH R20, R20 ;  /* 0x0000001400147308 */ /* 0x000e620000002400 */
[----:B------:R-:W-:Y:S01]  /*15230*/  ISETP.GE.AND P2, PT, R114, R3, PT ;  /* 0x000000037200720c */ /* 0x000fe20003f46270 */
[----:B--2---:R-:W-:Y:S01]  /*15240*/  FFMA.FTZ R27, R0, R111, R27 ;  /* 0x0000006f001b7223 */ /* 0x004fe2000001001b */
[----:B------:R-:W-:Y:S02]  /*15250*/  FSEL R163, R32, -INF , !P5 ;  /* 0xff80000020a37808 */ /* 0x000fe40006800000 */
[----:B------:R-:W-:Y:S02]  /*15260*/  FSEL R178, R26, -INF , !P0 ;  /* 0xff8000001ab27808 */ /* 0x000fe40004000000 */
[----:B------:R-:W-:Y:S01]  /*15270*/  ISETP.GE.AND P1, PT, R112, R3, PT ;  /* 0x000000037000720c */ /* 0x000fe20003f26270 */
[----:B------:R-:W2:Y:S01]  /*15280*/  MUFU.TANH R120, R120 ;  /* 0x0000007800787308 */ /* 0x000ea20000002400 */
[----:B---3--:R-:W-:Y:S01]  /*15290*/  FFMA.FTZ R28, R0, R115, R28 ;  /* 0x00000073001c7223 */ /* 0x008fe2000001001c */
[----:B------:R-:W-:-:S02]  /*152a0*/  ISETP.GE.AND P5, PT, R116, R2, PT ;  /* 0x000000027400720c */ /* 0x000fc40003fa6270 */
[----:B------:R-:W-:Y:S02]  /*152b0*/  ISETP.GE.AND P0, PT, R116, R3, PT ;  /* 0x000000037400720c */ /* 0x000fe40003f06270 */
[----:B------:R-:W-:Y:S01]  /*152c0*/  FSEL R177, R15, -INF , !P6 ;  /* 0xff8000000fb17808 */ /* 0x000fe20007000000 */
[C---:B------:R-:W-:Y:S01]  /*152d0*/  FFMA.FTZ R15, R0.reuse, R85, R119 ;  /* 0x00000055000f7223 */ /* 0x040fe20000010077 */
[----:B------:R-:W3:Y:S01]  /*152e0*/  MUFU.TANH R21, R21 ;  /* 0x0000001500157308 */ /* 0x000ee20000002400 */
[----:B-1----:R-:W-:Y:S01]  /*152f0*/  FFMA.FTZ R20, R0, R115, R20 ;  /* 0x0000007300147223 */ /* 0x002fe20000010014 */
[----:B------:R-:W-:Y:S02]  /*15300*/  FSEL R172, R4, -INF , !P2 ;  /* 0xff80000004ac7808 */ /* 0x000fe40005000000 */
[----:B------:R-:W-:Y:S02]  /*15310*/  FSEL R174, R27, -INF , !P1 ;  /* 0xff8000001bae7808 */ /* 0x000fe40004800000 */
[----:B------:R-:W-:-:S02]  /*15320*/  FSEL R175, R28, -INF , !P5 ;  /* 0xff8000001caf7808 */ /* 0x000fc40006800000 */
[----:B------:R-:W1:Y:S01]  /*15330*/  MUFU.TANH R144, R78 ;  /* 0x0000004e00907308 */ /* 0x000e620000002400 */
[----:B------:R-:W-:Y:S01]  /*15340*/  FSEL R146, R20, -INF , !P0 ;  /* 0xff80000014927808 */ /* 0x000fe20004000000 */
[----:B--2---:R-:W-:Y:S01]  /*15350*/  FFMA.FTZ R4, R0, R85, R120 ;  /* 0x0000005500047223 */ /* 0x004fe20000010078 */
[-C--:B------:R-:W-:Y:S01]  /*15360*/  ISETP.GE.AND P1, PT, R118, R3.reuse, PT ;  /* 0x000000037600720c */ /* 0x080fe20003f26270 */
[----:B------:R-:W-:Y:S01]  /*15370*/  BAR.SYNC.DEFER_BLOCKING 0x0 ;  /* 0x0000000000007b1d */ /* 0x000fe20000010000 */
[CC--:B------:R-:W-:Y:S02]  /*15380*/  ISETP.GE.AND P6, PT, R86.reuse, R2.reuse, PT ;  /* 0x000000025600720c */ /* 0x0c0fe40003fc6270 */
[----:B------:R-:W-:Y:S01]  /*15390*/  ISETP.GE.AND P2, PT, R86, R3, PT ;  /* 0x000000035600720c */ /* 0x000fe20003f46270 */
[----:B---3--:R-:W-:Y:S01]  /*153a0*/  FFMA.FTZ R21, R0, R49, R21 ;  /* 0x0000003100157223 */ /* 0x008fe20000010015 */
[C---:B------:R-:W-:Y:S01]  /*153b0*/  ISETP.GE.AND P5, PT, R48.reuse, R2, PT ;  /* 0x000000023000720c */ /* 0x040fe20003fa6270 */
[----:B------:R-:W2:Y:S01]  /*153c0*/  MUFU.TANH R166, R79 ;  /* 0x0000004f00a67308 */ /* 0x000ea20000002400 */
[----:B------:R-:W-:-:S02]  /*153d0*/  ISETP.GE.AND P0, PT, R48, R3, PT ;  /* 0x000000033000720c */ /* 0x000fc40003f06270 */
[----:B------:R-:W-:Y:S02]  /*153e0*/  FSEL R15, R15, -INF , !P6 ;  /* 0xff8000000f0f7808 */ /* 0x000fe40007000000 */
[----:B------:R-:W-:Y:S01]  /*153f0*/  FSEL R4, R4, -INF , !P2 ;  /* 0xff80000004047808 */ /* 0x000fe20005000000 */
[----:B-1----:R-:W-:Y:S01]  /*15400*/  FFMA.FTZ R144, R0, R117, R144 ;  /* 0x0000007500907223 */ /* 0x002fe20000010090 */
[----:B------:R-:W-:-:S04]  /*15410*/  FSEL R145, R21, -INF , !P5 ;  /* 0xff80000015917808 */ /* 0x000fc80006800000 */
[----:B------:R-:W-:Y:S01]  /*15420*/  FSEL R144, R144, -INF , !P1 ;  /* 0xff80000090907808 */ /* 0x000fe20004800000 */
[----:B--2---:R-:W-:-:S05]  /*15430*/  FFMA.FTZ R166, R0, R49, R166 ;  /* 0x0000003100a67223 */ /* 0x004fca00000100a6 */
[----:B------:R-:W-:Y:S01]  /*15440*/  FSEL R166, R166, -INF , !P0 ;  /* 0xff800000a6a67808 */ /* 0x000fe20004000000 */
        /* <DEDUP_REMOVED lines=60> */
.L_x_3026:
[----:B------:R-:W-:-:S05]  /*15810*/  IMAD.MOV.U32 R21, RZ, RZ, c[0x0][0x198] ;  /* 0x00006600ff157624 */ /* 0x000fca00078e00ff */
[----:B------:R-:W-:-:S04]  /*15820*/  LEA R21, -R21, RZ, 0x6 ;  /* 0x000000ff15157211 */ /* 0x000fc800078e31ff */
[----:B------:R-:W-:Y:S02]  /*15830*/  SHF.R.S32.HI R17, RZ, 0x1f, R21 ;  /* 0x0000001fff117819 */ /* 0x000fe40000011415 */
.L_x_3027:
        /* <DEDUP_REMOVED lines=112> */
.L_x_3025:
        /* <DEDUP_REMOVED lines=367> */
.L_x_3029:
[----:B------:R-:W-:-:S05]  /*17630*/  IMAD.MOV.U32 R9, RZ, RZ, c[0x0][0x1a0] ;  /* 0x00006800ff097624 */ /* 0x000fca00078e00ff */
[----:B------:R-:W-:-:S04]  /*17640*/  LEA R9, -R9, RZ, 0x6 ;  /* 0x000000ff09097211 */ /* 0x000fc800078e31ff */
[----:B------:R-:W-:Y:S02]  /*17650*/  SHF.R.S32.HI R7, RZ, 0x1f, R9 ;  /* 0x0000001fff077819 */ /* 0x000fe40000011409 */
.L_x_3030:
        /* <DEDUP_REMOVED lines=87> */
[----:B------:R-:W-:-:S02]  /*17bd0*/  ISETP.GE.AND P0, PT, R135, 0x3, PT ;  /* 0x000000038700780c */ /* 0x000fc40003f06270 */
[C---:B------:R-:W-:Y:S01]  /*17be0*/  IADD3 R222, R134.reuse, 0x11, RZ ;  /* 0x0000001186de7810 */ /* 0x040fe20007ffe0ff */
[----:B------:R-:W-:Y:S01]  /*17bf0*/  @!P5 STS.128 [R211+0xd000], RZ ;  /* 0x00d000ffd300d388 */ /* 0x000fe20000000c00 */
[C---:B------:R-:W-:Y:S02]  /*17c00*/  IADD3 R226, R134.reuse, 0x18, RZ ;  /* 0x0000001886e27810 */ /* 0x040fe40007ffe0ff */
[----:B------:R-:W-:Y:S01]  /*17c10*/  I2F R229, R222 ;  /* 0x000000de00e57306 */ /* 0x000fe20000201400 */
[----:B------:R-:W-:Y:S01]  /*17c20*/  @!PT LDS RZ, [RZ] ;  /* 0x00000000fffff984 */ /* 0x000fe20000000800 */
[----:B------:R-:W-:Y:S01]  /*17c30*/  @!PT LDS RZ, [RZ] ;  /* 0x00000000fffff984 */ /* 0x000fe20000000800 */
[----:B------:R-:W-:Y:S01]  /*17c40*/  @!PT LDS RZ, [RZ] ;  /* 0x00000000fffff984 */ /* 0x000fe20000000800 */
[----:B------:R5:W-:Y:S01]  /*17c50*/  @P4 LDGSTS.E.BYPASS.LTC128B.128 [R211+0xf000], [R10.64+0x80] ;  /* 0x0f0000800ad34fae */ /* 0x000be2000b901d46 */
[C---:B------:R-:W-:Y:S02]  /*17c60*/  IADD3 R221, R134.reuse, 0x10, RZ ;  /* 0x0000001086dd7810 */ /* 0x040fe40007ffe0ff */
[C---:B------:R-:W-:Y:S01]  /*17c70*/  IADD3 R228, R134.reuse, 0x19, RZ ;  /* 0x0000001986e47810 */ /* 0x040fe20007ffe0ff */
[----:B------:R-:W-:Y:S01]  /*17c80*/  @!P4 STS.128 [R211+0xf000], RZ ;  /* 0x00f000ffd300c388 */ /* 0x000fe20000000c00 */
[----:B------:R-:W-:-:S02]  /*17c90*/  IADD3 R230, R134, 0x21, RZ ;  /* 0x0000002186e67810 */ /* 0x000fc40007ffe0ff */
        /* <DEDUP_REMOVED lines=8> */
[C---:B------:R-:W-:Y:S02]  /*17d20*/  IADD3 R234, R134.reuse, 0x31, RZ ;  /* 0x0000003186ea7810 */ /* 0x040fe40007ffe0ff */
[----:B------:R-:W-:Y:S01]  /*17d30*/  I2F R235, R230 ;  /* 0x000000e600eb7306 */ /* 0x000fe20000201400 */
[----:B------:R-:W-:Y:S01]  /*17d40*/  @!PT LDS RZ, [RZ] ;  /* 0x00000000fffff984 */ /* 0x000fe20000000800 */
[----:B------:R-:W-:Y:S01]  /*17d50*/  @!PT LDS RZ, [RZ] ;  /* 0x00000000fffff984 */ /* 0x000fe20000000800 */
[----:B------:R-:W-:Y:S01]  /*17d60*/  @!PT LDS RZ, [RZ] ;  /* 0x00000000fffff984 */ /* 0x000fe20000000800 */
[----:B------:R1:W-:Y:S01]  /*17d70*/  @P5 LDGSTS.E.BYPASS.LTC128B.128 [R211+0xd800], [R28.64] ;  /* 0x0d8000001cd35fae */ /* 0x0003e2000b901d46 */
[----:B------:R-:W-:-:S03]  /*17d80*/  ISETP.GE.AND P6, PT, R134, R2, PT ;  /* 0x000000028600720c */ /* 0x000fc60003fc6270 */
[----:B------:R-:W-:Y:S03]  /*17d90*/  @!P5 STS.128 [R211+0xd800], RZ ;  /* 0x00d800ffd300d388 */ /* 0x000fe60000000c00 */
[----:B------:R-:W-:Y:S01]  /*17da0*/  I2F R237, R232 ;  /* 0x000000e800ed7306 */ /* 0x000fe20000201400 */
[----:B------:R-:W-:Y:S01]  /*17db0*/  @!PT LDS RZ, [RZ] ;  /* 0x00000000fffff984 */ /* 0x000fe20000000800 */
[----:B------:R-:W-:Y:S01]  /*17dc0*/  @!PT LDS RZ, [RZ] ;  /* 0x00000000fffff984 */ /* 0x000fe20000000800 */
[----:B------:R-:W-:Y:S01]  /*17dd0*/  @!PT LDS RZ, [RZ] ;  /* 0x00000000fffff984 */ /* 0x000fe20000000800 */
[----:B------:R1:W-:Y:S04]  /*17de0*/  @P4 LDGSTS.E.BYPASS.LTC128B.128 [R211+0xf800], [R32.64+0x80] ;  /* 0x0f80008020d34fae */ /* 0x0003e8000b901d46 */
[----:B------:R-:W-:Y:S01]  /*17df0*/  @!P4 STS.128 [R211+0xf800], RZ ;  /* 0x00f800ffd300c388 */ /* 0x000fe20000000c00 */
[C---:B------:R-:W-:Y:S02]  /*17e00*/  ISETP.GE.AND P4, PT, R134.reuse, R3, PT ;  /* 0x000000038600720c */ /* 0x040fe40003f86270 */
[----:B------:R-:W-:Y:S01]  /*17e10*/  I2F R239, R236 ;  /* 0x000000ec00ef7306 */ /* 0x000fe20000201400 */
[----:B------:R-:W-:Y:S01]  /*17e20*/  @!PT LDS RZ, [RZ] ;  /* 0x00000000fffff984 */ /* 0x000fe20000000800 */
[----:B------:R-:W-:Y:S01]  /*17e30*/  @!PT LDS RZ, [RZ] ;  /* 0x00000000fffff984 */ /* 0x000fe20000000800 */
[----:B------:R-:W-:Y:S01]  /*17e40*/  @!PT LDS RZ, [RZ] ;  /* 0x00000000fffff984 */ /* 0x000fe20000000800 */
[----:B------:R1:W-:Y:S04]  /*17e50*/  @P2 LDGSTS.E.BYPASS.LTC128B.128 [R211+0x11800], [R4.64+0x100] ;  /* 0x1180010004d32fae */ /* 0x0003e8000b901d46 */
[----:B------:R-:W-:Y:S04]  /*17e60*/  @!P2 STS.128 [R211+0x11800], RZ ;  /* 0x011800ffd300a388 */ /* 0x000fe80000000c00 */
[----:B------:R-:W-:Y:S04]  /*17e70*/  LDSM.16.M88.4 R152, [R206] ;  /* 0x00000000ce98783b */ /* 0x000fe80000000200 */
[----:B------:R-:W2:Y:S04]  /*17e80*/  LDSM.16.M88.4 R24, [R205+0x6000] ;  /* 0x00600000cd18783b */ /* 0x000ea80000000200 */
[----:B----4-:R-:W4:Y:S04]  /*17e90*/  LDSM.16.M88.4 R16, [R205+0x6800] ;  /* 0x00680000cd10783b */ /* 0x010f280000000200 */
[----:B------:R-:W4:Y:S04]  /*17ea0*/  LDSM.16.M88.4 R160, [R205+0x7000] ;  /* 0x00700000cda0783b */ /* 0x000f280000000200 */
[----:B------:R-:W4:Y:S04]  /*17eb0*/  LDSM.16.M88.4 R144, [R205+0x7800] ;  /* 0x00780000cd90783b */ /* 0x000f280000000200 */
[----:B-----5:R-:W-:Y:S04]  /*17ec0*/  LDSM.16.M88.4 R8, [R204] ;  /* 0x00000000cc08783b */ /* 0x020fe80000000200 */
[----:B------:R-:W5:Y:S04]  /*17ed0*/  LDSM.16.M88.4 R140, [R203] ;  /* 0x00000000cb8c783b */ /* 0x000f680000000200 */
[----:B------:R-:W5:Y:S04]  /*17ee0*/  LDSM.16.M88.4 R136, [R195] ;  /* 0x00000000c388783b */ /* 0x000f680000000200 */
[----:B-1----:R-:W1:Y:S04]  /*17ef0*/  LDSM.16.M88.4 R32, [R194] ;  /* 0x00000000c220783b */ /* 0x002e680000000200 */
[----:B---3--:R-:W3:Y:S04]  /*17f00*/  LDSM.16.M88.4 R12, [R193] ;  /* 0x00000000c10c783b */ /* 0x008ee80000000200 */
[----:B------:R-:W-:Y:S01]  /*17f10*/  LDSM.16.M88.4 R176, [R202] ;  /* 0x00000000cab0783b */ /* 0x000fe20000000200 */
[C---:B--2---:R-:W-:Y:S03]  /*17f20*/  HMMA.16816.F32 R28, R152.reuse, R24, RZ ;  /* 0x00000018981c723c */ /* 0x044fe600000018ff */
[----:B------:R-:W2:Y:S04]  /*17f30*/  LDSM.16.M88.4 R4, [R199+0x6000] ;  /* 0x00600000c704783b */ /* 0x000ea80000000200 */
[----:B------:R-:W1:Y:S01]  /*17f40*/  LDSM.16.M88.4 R180, [R199+0x6800] ;  /* 0x00680000c7b4783b */ /* 0x000e620000000200 */
[C---:B------:R-:W-:Y:S03]  /*17f50*/  HMMA.16816.F32 R24, R152.reuse, R26, RZ ;  /* 0x0000001a9818723c */ /* 0x040fe600000018ff */
[----:B------:R-:W1:Y:S04]  /*17f60*/  LDSM.16.M88.4 R172, [R199+0x7000] ;  /* 0x00700000c7ac783b */ /* 0x000e680000000200 */
[----:B------:R-:W1:Y:S01]  /*17f70*/  LDSM.16.M88.4 R168, [R199+0x7800] ;  /* 0x00780000c7a8783b */ /* 0x000e620000000200 */
[C---:B----4-:R-:W-:Y:S03]  /*17f80*/  HMMA.16816.F32 R20, R152.reuse, R16, RZ ;  /* 0x000000109814723c */ /* 0x050fe600000018ff */
[----:B------:R-:W-:Y:S04]  /*17f90*/  LDSM.16.M88.4 R148, [R201] ;  /* 0x00000000c994783b */ /* 0x000fe80000000200 */
[----:B------:R-:W0:Y:S01]  /*17fa0*/  LDGDEPBAR ;  /* 0x00000000000079af */ /* 0x000e220000000000 */
[C---:B------:R-:W-:Y:S08]  /*17fb0*/  HMMA.16816.F32 R164, R152.reuse, R160, RZ ;  /* 0x000000a098a4723c */ /* 0x040ff000000018ff */
[C---:B------:R-:W-:Y:S08]  /*17fc0*/  HMMA.16816.F32 R16, R152.reuse, R18, RZ ;  /* 0x000000129810723c */ /* 0x040ff000000018ff */
[C---:B------:R-:W-:Y:S08]  /*17fd0*/  HMMA.16816.F32 R160, R152.reuse, R162, RZ ;  /* 0x000000a298a0723c */ /* 0x040ff000000018ff */
[C---:B------:R-:W-:Y:S08]  /*17fe0*/  HMMA.16816.F32 R156, R152.reuse, R144, RZ ;  /* 0x00000090989c723c */ /* 0x040ff000000018ff */
[----:B------:R-:W-:Y:S01]  /*17ff0*/  HMMA.16816.F32 R152, R152, R146, RZ ;  /* 0x000000929898723c */ /* 0x000fe200000018ff */
[----:B------:R-:W4:Y:S07]  /*18000*/  LDSM.16.M88.4 R144, [R192] ;  /* 0x00000000c090783b */ /* 0x000f2e0000000200 */
[C---:B-----5:R-:W-:Y:S08]  /*18010*/  HMMA.16816.F32 R28, R8.reuse, R140, R28 ;  /* 0x0000008c081c723c */ /* 0x060ff0000000181c */
[C---:B------:R-:W-:Y:S01]  /*18020*/  HMMA.16816.F32 R24, R8.reuse, R142, R24 ;  /* 0x0000008e0818723c */ /* 0x040fe20000001818 */
[----:B------:R-:W5:Y:S07]  /*18030*/  LDSM.16.M88.4 R140, [R192+0x800] ;  /* 0x00080000c08c783b */ /* 0x000f6e0000000200 */
[C---:B------:R-:W-:Y:S08]  /*18040*/  HMMA.16816.F32 R20, R8.reuse, R136, R20 ;  /* 0x000000880814723c */ /* 0x040ff00000001814 */
[C---:B------:R-:W-:Y:S01]  /*18050*/  HMMA.16816.F32 R16, R8.reuse, R138, R16 ;  /* 0x0000008a0810723c */ /* 0x040fe20000001810 */
[----:B------:R-:W4:Y:S07]  /*18060*/  LDSM.16.M88.4 R136, [R192+0x1000] ;  /* 0x00100000c088783b */ /* 0x000f2e0000000200 */
[C---:B-1----:R-:W-:Y:S08]  /*18070*/  HMMA.16816.F32 R164, R8.reuse, R32, R164 ;  /* 0x0000002008a4723c */ /* 0x042ff000000018a4 */
[C---:B------:R-:W-:Y:S01]  /*18080*/  HMMA.16816.F32 R160, R8.reuse, R34, R160 ;  /* 0x0000002208a0723c */ /* 0x040fe200000018a0 */
[----:B------:R-:W1:Y:S07]  /*18090*/  LDSM.16.M88.4 R32, [R192+0x1800] ;  /* 0x00180000c020783b */ /* 0x000e6e0000000200 */
[C---:B---3--:R-:W-:Y:S08]  /*180a0*/  HMMA.16816.F32 R156, R8.reuse, R12, R156 ;  /* 0x0000000c089c723c */ /* 0x048ff0000000189c */
[----:B------:R-:W-:Y:S01]  /*180b0*/  HMMA.16816.F32 R152, R8, R14, R152 ;  /* 0x0000000e0898723c */ /* 0x000fe20000001898 */
[----:B------:R-:W-:Y:S04]  /*180c0*/  LDSM.16.M88.4 R12, [R206+0x2000] ;  /* 0x00200000ce0c783b */ /* 0x000fe80000000200 */
[----:B------:R-:W3:Y:S03]  /*180d0*/  LDSM.16.M88.4 R8, [R205+0x8000] ;  /* 0x00800000cd08783b */ /* 0x000ee60000000200 */
[C---:B--2---:R-:W-:Y:S08]  /*180e0*/  HMMA.16816.F32 R28, R176.reuse, R4, R28 ;  /* 0x00000004b01c723c */ /* 0x044ff0000000181c */
[C---:B------:R-:W-:Y:S01]  /*180f0*/  HMMA.16816.F32 R24, R176.reuse, R6, R24 ;  /* 0x00000006b018723c */ /* 0x040fe20000001818 */
[----:B------:R-:W2:Y:S07]  /*18100*/  LDSM.16.M88.4 R4, [R205+0x8800] ;  /* 0x00880000cd04783b */ /* 0x000eae0000000200 */
[C---:B------:R-:W-:Y:S07]  /*18110*/  HMMA.16816.F32 R20, R176.reuse, R180, R20 ;  /* 0x000000b4b014723c */ /* 0x040fee0000001814 */
[C---:B------:R-:W-:Y:S01]  /*18120*/  IADD3 R180, R134.reuse, 0x9, RZ ;  /* 0x0000000986b47810 */ /* 0x040fe20007ffe0ff */
[C---:B------:R-:W-:Y:S01]  /*18130*/  HMMA.16816.F32 R16, R176.reuse, R182, R16 ;  /* 0x000000b6b010723c */ /* 0x040fe20000001810 */
[----:B------:R-:W-:Y:S06]  /*18140*/  I2F R183, R221 ;  /* 0x000000dd00b77306 */ /* 0x000fec0000201400 */
[----:B------:R-:W-:Y:S01]  /*18150*/  IADD3 R182, R134, 0x8, RZ ;  /* 0x0000000886b67810 */ /* 0x000fe20007ffe0ff */
[----:B------:R-:W-:Y:S01]  /*18160*/  HMMA.16816.F32 R164, R176, R172, R164 ;  /* 0x000000acb0a4723c */ /* 0x000fe200000018a4 */
[----:B------:R-:W-:Y:S02]  /*18170*/  I2F R227, R180 ;  /* 0x000000b400e37306 */ /* 0x000fe40000201400 */
[----:B------:R-:W-:-:S05]  /*18180*/  ISETP.GE.AND P1, PT, R182, R2, PT ;  /* 0x00000002b600720c */ /* 0x000fca0003f26270 */
[C---:B------:R-:W-:Y:S01]  /*18190*/  HMMA.16816.F32 R160, R176.reuse, R174, R160 ;  /* 0x000000aeb0a0723c */ /* 0x040fe200000018a0 */
[----:B------:R-:W-:Y:S01]  /*181a0*/  LDSM.16.M88.4 R172, [R201+0x4000] ;  /* 0x00400000c9ac783b */ /* 0x000fe20000000200 */
[----:B------:R-:W-:Y:S06]  /*181b0*/  I2F R219, R182 ;  /* 0x000000b600db7306 */ /* 0x000fec0000201400 */
[C---:B------:R-:W-:Y:S08]  /*181c0*/  HMMA.16816.F32 R156, R176.reuse, R168, R156 ;  /* 0x000000a8b09c723c */ /* 0x040ff0000000189c */
[----:B------:R-:W-:Y:S01]  /*181d0*/  HMMA.16816.F32 R152, R176, R170, R152 ;  /* 0x000000aab098723c */ /* 0x000fe20000001898 */
[----:B------:R-:W1:Y:S07]  /*181e0*/  LDSM.16.M88.4 R168, [R205+0x9000] ;  /* 0x00900000cda8783b */ /* 0x000e6e0000000200 */
[C---:B----4-:R-:W-:Y:S08]  /*181f0*/  HMMA.16816.F32 R28, R148.reuse, R144, R28 ;  /* 0x00000090941c723c */ /* 0x050ff0000000181c */
[C---:B------:R-:W-:Y:S01]  /*18200*/  HMMA.16816.F32 R24, R148.reuse, R146, R24 ;  /* 0x000000929418723c */ /* 0x040fe20000001818 */
[----:B------:R-:W4:Y:S07]  /*18210*/  LDSM.16.M88.4 R144, [R205+0x9800] ;  /* 0x00980000cd90783b */ /* 0x000f2e0000000200 */
[C---:B-----5:R-:W-:Y:S08]  /*18220*/  HMMA.16816.F32 R20, R148.reuse, R140, R20 ;  /* 0x0000008c9414723c */ /* 0x060ff00000001814 */
[C---:B------:R-:W-:Y:S01]  /*18230*/  HMMA.16816.F32 R16, R148.reuse, R142, R16 ;  /* 0x0000008e9410723c */ /* 0x040fe20000001810 */
[----:B------:R-:W-:Y:S07]  /*18240*/  LDSM.16.M88.4 R140, [R199+0x8000] ;  /* 0x00800000c78c783b */ /* 0x000fee0000000200 */
[C---:B------:R-:W-:Y:S08]  /*18250*/  HMMA.16816.F32 R164, R148.reuse, R136, R164 ;  /* 0x0000008894a4723c */ /* 0x040ff000000018a4 */
[C---:B------:R-:W-:Y:S01]  /*18260*/  HMMA.16816.F32 R160, R148.reuse, R138, R160 ;  /* 0x0000008a94a0723c */ /* 0x040fe200000018a0 */
[----:B------:R-:W-:Y:S07]  /*18270*/  LDSM.16.M88.4 R136, [R189] ;  /* 0x00000000bd88783b */ /* 0x000fee0000000200 */
[C---:B-1----:R-:W-:Y:S08]  /*18280*/  HMMA.16816.F32 R156, R148.reuse, R32, R156 ;  /* 0x00000020949c723c */ /* 0x042ff0000000189c */
[----:B------:R-:W-:Y:S01]  /*18290*/  HMMA.16816.F32 R152, R148, R34, R152 ;  /* 0x000000229498723c */ /* 0x000fe20000001898 */
[----:B------:R-:W-:Y:S04]  /*182a0*/  LDSM.16.M88.4 R32, [R204+0x2000] ;  /* 0x00200000cc20783b */ /* 0x000fe80000000200 */
[----:B------:R-:W-:Y:S03]  /*182b0*/  LDSM.16.M88.4 R148, [R202+0x2000] ;  /* 0x00200000ca94783b */ /* 0x000fe60000000200 */
[C---:B---3--:R-:W-:Y:S08]  /*182c0*/  HMMA.16816.F32 R28, R12.reuse, R8, R28 ;  /* 0x000000080c1c723c */ /* 0x048ff0000000181c */
[C---:B------:R-:W-:Y:S01]  /*182d0*/  HMMA.16816.F32 R24, R12.reuse, R10, R24 ;  /* 0x0000000a0c18723c */ /* 0x040fe20000001818 */
[----:B------:R-:W1:Y:S07]  /*182e0*/  LDSM.16.M88.4 R8, [R191] ;  /* 0x00000000bf08783b */ /* 0x000e6e0000000200 */
[C---:B--2---:R-:W-:Y:S08]  /*182f0*/  HMMA.16816.F32 R20, R12.reuse, R4, R20 ;  /* 0x000000040c14723c */ /* 0x044ff00000001814 */
[C---:B------:R-:W-:Y:S01]  /*18300*/  HMMA.16816.F32 R16, R12.reuse, R6, R16 ;  /* 0x000000060c10723c */ /* 0x040fe20000001810 */
[----:B------:R-:W2:Y:S07]  /*18310*/  LDSM.16.M88.4 R4, [R190] ;  /* 0x00000000be04783b */ /* 0x000eae0000000200 */
[C---:B------:R-:W-:Y:S08]  /*18320*/  HMMA.16816.F32 R164, R12.reuse, R168, R164 ;  /* 0x000000a80ca4723c */ /* 0x040ff000000018a4 */
[C---:B------:R-:W-:Y:S01]  /*18330*/  HMMA.16816.F32 R160, R12.reuse, R170, R160 ;  /* 0x000000aa0ca0723c */ /* 0x040fe200000018a0 */
[----:B------:R-:W3:Y:S07]  /*18340*/  LDSM.16.M88.4 R168, [R188] ;  /* 0x00000000bca8783b */ /* 0x000eee0000000200 */
[C---:B----4-:R-:W-:Y:S08]  /*18350*/  HMMA.16816.F32 R156, R12.reuse, R144, R156 ;  /* 0x000000900c9c723c */ /* 0x050ff0000000189c */
[----:B------:R-:W-:Y:S01]  /*18360*/  HMMA.16816.F32 R152, R12, R146, R152 ;  /* 0x000000920c98723c */ /* 0x000fe20000001898 */
[----:B------:R-:W4:Y:S04]  /*18370*/  LDSM.16.M88.4 R12, [R199+0x8800] ;  /* 0x00880000c70c783b */ /* 0x000f280000000200 */
[----:B------:R-:W-:Y:S03]  /*18380*/  LDSM.16.M88.4 R144, [R199+0x9800] ;  /* 0x00980000c790783b */ /* 0x000fe60000000200 */
[C---:B-1----:R-:W-:Y:S08]  /*18390*/  HMMA.16816.F32 R28, R32.reuse, R8, R28 ;  /* 0x00000008201c723c */ /* 0x042ff0000000181c */
[C---:B------:R-:W-:Y:S01]  /*183a0*/  HMMA.16816.F32 R24, R32.reuse, R10, R24 ;  /* 0x0000000a2018723c */ /* 0x040fe20000001818 */
[----:B------:R-:W1:Y:S07]  /*183b0*/  LDSM.16.M88.4 R8, [R199+0x9000] ;  /* 0x00900000c708783b */ /* 0x000e6e0000000200 */
[C---:B--2---:R-:W-:Y:S08]  /*183c0*/  HMMA.16816.F32 R20, R32.reuse, R4, R20 ;  /* 0x000000042014723c */ /* 0x044ff00000001814 */
[C---:B------:R-:W-:Y:S01]  /*183d0*/  HMMA.16816.F32 R16, R32.reuse, R6, R16 ;  /* 0x000000062010723c */ /* 0x040fe20000001810 */
[----:B------:R-:W-:Y:S07]  /*183e0*/  LDSM.16.M88.4 R4, [R192+0x2000] ;  /* 0x00200000c004783b */ /* 0x000fee0000000200 */
[C---:B------:R-:W-:Y:S08]  /*183f0*/  HMMA.16816.F32 R164, R32.reuse, R136, R164 ;  /* 0x0000008820a4723c */ /* 0x040ff000000018a4 */
[C---:B------:R-:W-:Y:S01]  /*18400*/  HMMA.16816.F32 R160, R32.reuse, R138, R160 ;  /* 0x0000008a20a0723c */ /* 0x040fe200000018a0 */
[----:B------:R-:W-:Y:S07]  /*18410*/  LDSM.16.M88.4 R136, [R192+0x2800] ;  /* 0x00280000c088783b */ /* 0x000fee0000000200 */
[C---:B---3--:R-:W-:Y:S08]  /*18420*/  HMMA.16816.F32 R156, R32.reuse, R168, R156 ;  /* 0x000000a8209c723c */ /* 0x048ff0000000189c */
[----:B------:R-:W-:Y:S01]  /*18430*/  HMMA.16816.F32 R152, R32, R170, R152 ;  /* 0x000000aa2098723c */ /* 0x000fe20000001898 */
[----:B------:R-:W2:Y:S07]  /*18440*/  LDSM.16.M88.4 R32, [R201+0x2000] ;  /* 0x00200000c920783b */ /* 0x000eae0000000200 */
[C---:B------:R-:W-:Y:S08]  /*18450*/  HMMA.16816.F32 R28, R148.reuse, R140, R28 ;  /* 0x0000008c941c723c */ /* 0x040ff0000000181c */
[C---:B------:R-:W-:Y:S01]  /*18460*/  HMMA.16816.F32 R24, R148.reuse, R142, R24 ;  /* 0x0000008e9418723c */ /* 0x040fe20000001818 */
[----:B------:R-:W-:Y:S07]  /*18470*/  LDSM.16.M88.4 R140, [R206+0x4000] ;  /* 0x00400000ce8c783b */ /* 0x000fee0000000200 */
[C---:B----4-:R-:W-:Y:S08]  /*18480*/  HMMA.16816.F32 R20, R148.reuse, R12, R20 ;  /* 0x0000000c9414723c */ /* 0x050ff00000001814 */
[C---:B------:R-:W-:Y:S01]  /*18490*/  HMMA.16816.F32 R16, R148.reuse, R14, R16 ;  /* 0x0000000e9410723c */ /* 0x040fe20000001810 */
[----:B------:R-:W3:Y:S07]  /*184a0*/  LDSM.16.M88.4 R12, [R205+0xa000] ;  /* 0x00a00000cd0c783b */ /* 0x000eee0000000200 */
[C---:B-1----:R-:W-:Y:S08]  /*184b0*/  HMMA.16816.F32 R164, R148.reuse, R8, R164 ;  /* 0x0000000894a4723c */ /* 0x042ff000000018a4 */
[C---:B------:R-:W-:Y:S01]  /*184c0*/  HMMA.16816.F32 R160, R148.reuse, R10, R160 ;  /* 0x0000000a94a0723c */ /* 0x040fe200000018a0 */
[----:B------:R-:W1:Y:S07]  /*184d0*/  LDSM.16.M88.4 R8, [R192+0x3000] ;  /* 0x00300000c008783b */ /* 0x000e6e0000000200 */
[C---:B------:R-:W-:Y:S08]  /*184e0*/  HMMA.16816.F32 R156, R148.reuse, R144, R156 ;  /* 0x00000090949c723c */ /* 0x040ff0000000189c */
[----:B------:R-:W-:Y:S01]  /*184f0*/  HMMA.16816.F32 R152, R148, R146, R152 ;  /* 0x000000929498723c */ /* 0x000fe20000001898 */
[----:B------:R-:W4:Y:S07]  /*18500*/  LDSM.16.M88.4 R144, [R192+0x3800] ;  /* 0x00380000c090783b */ /* 0x000f2e0000000200 */
[C---:B--2---:R-:W-:Y:S08]  /*18510*/  HMMA.16816.F32 R28, R32.reuse, R4, R28 ;  /* 0x00000004201c723c */ /* 0x044ff0000000181c */
[C---:B------:R-:W-:Y:S01]  /*18520*/  HMMA.16816.F32 R24, R32.reuse, R6, R24 ;  /* 0x000000062018723c */ /* 0x040fe20000001818 */
[----:B------:R-:W-:Y:S07]  /*18530*/  LDSM.16.M88.4 R4, [R187] ;  /* 0x00000000bb04783b */ /* 0x000fee0000000200 */
[C---:B------:R-:W-:Y:S01]  /*18540*/  HMMA.16816.F32 R148, R32.reuse, R136, R20 ;  /* 0x000000882094723c */ /* 0x040fe20000001814 */
[----:B------:R-:W2:Y:S07]  /*18550*/  LDSM.16.M88.4 R20, [R204+0x4000] ;  /* 0x00400000cc14783b */ /* 0x000eae0000000200 */
[----:B------:R-:W-:Y:S01]  /*18560*/  HMMA.16816.F32 R16, R32, R138, R16 ;  /* 0x0000008a2010723c */ /* 0x000fe20000001810 */
[----:B------:R-:W5:Y:S07]  /*18570*/  LDSM.16.M88.4 R136, [R205+0xa800] ;  /* 0x00a80000cd88783b */ /* 0x000f6e0000000200 */
[C---:B---3--:R-:W-:Y:S08]  /*18580*/  HMMA.16816.F32 R28, R140.reuse, R12, R28 ;  /* 0x0000000c8c1c723c */ /* 0x048ff0000000181c */
[----:B------:R-:W-:Y:S01]  /*18590*/  HMMA.16816.F32 R24, R140, R14, R24 ;  /* 0x0000000e8c18723c */ /* 0x000fe20000001818 */
[----:B------:R-:W-:Y:S07]  /*185a0*/  LDSM.16.M88.4 R12, [R186] ;  /* 0x00000000ba0c783b */ /* 0x000fee0000000200 */
[C---:B-1----:R-:W-:Y:S08]  /*185b0*/  HMMA.16816.F32 R164, R32.reuse, R8, R164 ;  /* 0x0000000820a4723c */ /* 0x042ff000000018a4 */
[C---:B------:R-:W-:Y:S01]  /*185c0*/  HMMA.16816.F32 R160, R32.reuse, R10, R160 ;  /* 0x0000000a20a0723c */ /* 0x040fe200000018a0 */
[----:B------:R-:W-:Y:S07]  /*185d0*/  LDSM.16.M88.4 R8, [R199+0xa000] ;  /* 0x00a00000c708783b */ /* 0x000fee0000000200 */
[----:B----4-:R-:W-:Y:S01]  /*185e0*/  HMMA.16816.F32 R168, R32, R144, R156 ;  /* 0x0000009020a8723c */ /* 0x010fe2000000189c */
[----:B------:R-:W1:Y:S01]  /*185f0*/  LDSM.16.M88.4 R156, [R202+0x4000] ;  /* 0x00400000ca9c783b */ /* 0x000e620000000200 */
[----:B------:R-:W-:Y:S05]  /*18600*/  I2F R145, R134 ;  /* 0x0000008600917306 */ /* 0x000fea0000201400 */
[----:B------:R-:W-:Y:S01]  /*18610*/  IADD3 R144, R134, 0x1, RZ ;  /* 0x0000000186907810 */ /* 0x000fe20007ffe0ff */
[----:B--2---:R-:W-:Y:S03]  /*18620*/  HMMA.16816.F32 R28, R20, R4, R28 ;  /* 0x00000004141c723c */ /* 0x004fe6000000181c */
[----:B------:R-:W-:Y:S01]  /*18630*/  I2F R181, R144 ;  /* 0x0000009000b57306 */ /* 0x000fe20000201400 */
[----:B------:R-:W-:-:S02]  /*18640*/  ISETP.GE.AND P5, PT, R144, R3, PT ;  /* 0x000000039000720c */ /* 0x000fc40003fa6270 */
[----:B------:R-:W-:Y:S02]  /*18650*/  ISETP.GE.AND P2, PT, R144, R2, PT ;  /* 0x000000029000720c */ /* 0x000fe40003f46270 */
[----:B------:R-:W-:Y:S01]  /*18660*/  HMMA.16816.F32 R24, R20, R6, R24 ;  /* 0x000000061418723c */ /* 0x000fe20000001818 */
[----:B------:R-:W-:Y:S07]  /*18670*/  LDSM.16.M88.4 R4, [R199+0xa800] ;  /* 0x00a80000c704783b */ /* 0x000fee0000000200 */
[C---:B-----5:R-:W-:Y:S01]  /*18680*/  HMMA.16816.F32 R176, R140.reuse, R136, R148 ;  /* 0x000000888cb0723c */ /* 0x060fe20000001894 */
[----:B------:R-:W2:Y:S07]  /*18690*/  LDSM.16.M88.4 R148, [R192+0x4000] ;  /* 0x00400000c094783b */ /* 0x000eae0000000200 */
[----:B------:R-:W-:Y:S01]  /*186a0*/  HMMA.16816.F32 R136, R140, R138, R16 ;  /* 0x0000008a8c88723c */ /* 0x000fe20000001810 */
[----:B------:R-:W-:Y:S07]  /*186b0*/  LDSM.16.M88.4 R16, [R192+0x4800] ;  /* 0x00480000c010783b */ /* 0x000fee0000000200 */
[----:B------:R-:W-:Y:S01]  /*186c0*/  HMMA.16816.F32 R152, R32, R146, R152 ;  /* 0x000000922098723c */ /* 0x000fe20000001898 */
[----:B------:R-:W-:Y:S01]  /*186d0*/  LDSM.16.M88.4 R32, [R185] ;  /* 0x00000000b920783b */ /* 0x000fe20000000200 */
[----:B------:R-:W-:Y:S05]  /*186e0*/  I2F R147, R228 ;  /* 0x000000e400937306 */ /* 0x000fea0000201400 */
[----:B------:R-:W-:Y:S01]  /*186f0*/  IADD3 R146, R134, 0x20, RZ ;  /* 0x0000002086927810 */ /* 0x000fe20007ffe0ff */
[C---:B-1----:R-:W-:Y:S03]  /*18700*/  HMMA.16816.F32 R28, R156.reuse, R8, R28 ;  /* 0x000000089c1c723c */ /* 0x042fe6000000181c */
[----:B------:R-:W-:Y:S05]  /*18710*/  I2F R233, R146 ;  /* 0x0000009200e97306 */ /* 0x000fea0000201400 */
[----:B------:R-:W-:Y:S01]  /*18720*/  HMMA.16816.F32 R24, R156, R10, R24 ;  /* 0x0000000a9c18723c */ /* 0x000fe20000001818 */
[----:B------:R-:W1:Y:S07]  /*18730*/  LDSM.16.M88.4 R8, [R205+0xb000] ;  /* 0x00b00000cd08783b */ /* 0x000e6e0000000200 */
[C---:B------:R-:W-:Y:S08]  /*18740*/  HMMA.16816.F32 R176, R20.reuse, R12, R176 ;  /* 0x0000000c14b0723c */ /* 0x040ff000000018b0 */
[----:B------:R-:W-:Y:S01]  /*18750*/  HMMA.16816.F32 R136, R20, R14, R136 ;  /* 0x0000000e1488723c */ /* 0x000fe20000001888 */
[----:B------:R-:W-:Y:S07]  /*18760*/  LDSM.16.M88.4 R12, [R192+0x5000] ;  /* 0x00500000c00c783b */ /* 0x000fee0000000200 */
[----:B--2---:R-:W-:Y:S01]  /*18770*/  HMMA.16816.F32 R24, R172, R150, R24 ;  /* 0x00000096ac18723c */ /* 0x004fe20000001818 */
[----:B------:R-:W-:Y:S07]  /*18780*/  I2F R151, R234 ;  /* 0x000000ea00977306 */ /* 0x000fee0000201400 */
[C---:B------:R-:W-:Y:S08]  /*18790*/  HMMA.16816.F32 R176, R156.reuse, R4, R176 ;  /* 0x000000049cb0723c */ /* 0x040ff000000018b0 */
[----:B------:R-:W-:Y:S01]  /*187a0*/  HMMA.16816.F32 R136, R156, R6, R136 ;  /* 0x000000069c88723c */ /* 0x000fe20000001888 */
[----:B------:R-:W2:Y:S07]  /*187b0*/  LDSM.16.M88.4 R4, [R205+0xb800] ;  /* 0x00b80000cd04783b */ /* 0x000eae0000000200 */
[----:B-1----:R-:W-:Y:S01]  /*187c0*/  HMMA.16816.F32 R164, R140, R8, R164 ;  /* 0x000000088ca4723c */ /* 0x002fe200000018a4 */
[----:B------:R-:W-:-:S02]  /*187d0*/  FMUL.FTZ R24, R24, c[0x0][0x2ec] ;  /* 0x0000bb0018187a20 */ /* 0x000fc40000410000 */
[----:B------:R-:W-:-:S04]  /*187e0*/  FMUL.FTZ R25, R25, c[0x0][0x2ec] ;  /* 0x0000bb0019197a20 */ /* 0x000fc80000410000 */
[----:B------:R-:W-:Y:S01]  /*187f0*/  MUFU.TANH R24, R24 ;  /* 0x0000001800187308 */ /* 0x000fe20000002400 */
[----:B------:R-:W-:Y:S01]  /*18800*/  HMMA.16816.F32 R160, R140, R10, R160 ;  /* 0x0000000a8ca0723c */ /* 0x000fe200000018a0 */
[----:B------:R-:W1:Y:S06]  /*18810*/  LDSM.16.M88.4 R8, [R199+0xb000] ;  /* 0x00b00000c708783b */ /* 0x000e6c0000000200 */
[----:B------:R-:W-:Y:S01]  /*18820*/  MUFU.TANH R25, R25 ;  /* 0x0000001900197308 */ /* 0x000fe20000002400 */
[----:B------:R-:W-:Y:S08]  /*18830*/  HMMA.16816.F32 R176, R172, R16, R176 ;  /* 0x00000010acb0723c */ /* 0x000ff000000018b0 */
[C---:B------:R-:W-:Y:S07]  /*18840*/  HMMA.16816.F32 R164, R20.reuse, R32, R164 ;  /* 0x0000002014a4723c */ /* 0x040fee00000018a4 */
[----:B------:R-:W-:Y:S01]  /*18850*/  FMUL.FTZ R33, R26, c[0x0][0x2ec] ;  /* 0x0000bb001a217a20 */ /* 0x000fe20000410000 */
[----:B------:R-:W-:Y:S01]  /*18860*/  HMMA.16816.F32 R160, R20, R34, R160 ;  /* 0x0000002214a0723c */ /* 0x000fe200000018a0 */
[----:B------:R-:W-:Y:S01]  /*18870*/  FMUL.FTZ R26, R27, c[0x0][0x2ec] ;  /* 0x0000bb001b1a7a20 */ /* 0x000fe20000410000 */
[----:B------:R-:W-:-:S03]  /*18880*/  IADD3 R32, R134, 0x38, RZ ;  /* 0x0000003886207810 */ /* 0x000fc60007ffe0ff */
[----:B------:R-:W-:Y:S02]  /*18890*/  MUFU.TANH R33, R33 ;  /* 0x0000002100217308 */ /* 0x000fe40000002400 */
[----:B------:R-:W-:Y:S01]  /*188a0*/  IADD3 R34, R134, 0x39, RZ ;  /* 0x0000003986227810 */ /* 0x000fe20007ffe0ff */
[----:B------:R-:W-:Y:S01]  /*188b0*/  HMMA.16816.F32 R136, R172, R18, R136 ;  /* 0x00000012ac88723c */ /* 0x000fe20000001888 */
[----:B------:R-:W3:Y:S01]  /*188c0*/  LDSM.16.M88.4 R16, [R184] ;  /* 0x00000000b810783b */ /* 0x000ee20000000200 */
[----:B------:R-:W-:Y:S02]  /*188d0*/  FMUL.FTZ R27, R176, c[0x0][0x2ec] ;  /* 0x0000bb00b01b7a20 */ /* 0x000fe40000410000 */
[----:B------:R-:W-:Y:S01]  /*188e0*/  FMUL.FTZ R176, R177, c[0x0][0x2ec] ;  /* 0x0000bb00b1b07a20 */ /* 0x000fe20000410000 */
[----:B------:R-:W4:Y:S01]  /*188f0*/  MUFU.TANH R26, R26 ;  /* 0x0000001a001a7308 */ /* 0x000f220000002400 */
[----:B------:R-:W-:Y:S02]  /*18900*/  FMUL.FTZ R177, R178, c[0x0][0x2ec] ;  /* 0x0000bb00b2b17a20 */ /* 0x000fe40000410000 */
[----:B--2---:R-:W-:Y:S01]  /*18910*/  HMMA.16816.F32 R168, R140, R4, R168 ;  /* 0x000000048ca8723c */ /* 0x004fe200000018a8 */
[----:B------:R-:W-:-:S04]  /*18920*/  FMUL.FTZ R178, R179, c[0x0][0x2ec] ;  /* 0x0000bb00b3b27a20 */ /* 0x000fc80000410000 */
[----:B------:R-:W-:Y:S03]  /*18930*/  MUFU.TANH R176, R176 ;  /* 0x000000b000b07308 */ /* 0x000fe60000002400 */
[----:B------:R-:W-:Y:S01]  /*18940*/  HMMA.16816.F32 R152, R140, R6, R152 ;  /* 0x000000068c98723c */ /* 0x000fe20000001898 */
[----:B------:R-:W-:Y:S04]  /*18950*/  LDSM.16.M88.4 R4, [R192+0x5800] ;  /* 0x00580000c004783b */ /* 0x000fe80000000200 */
[----:B------:R-:W2:Y:S01]  /*18960*/  MUFU.TANH R177, R177 ;  /* 0x000000b100b17308 */ /* 0x000ea20000002400 */
[----:B----4-:R-:W-:Y:S02]  /*18970*/  FFMA.FTZ R26, R0, R227, R26 ;  /* 0x000000e3001a7223 */ /* 0x010fe4000001001a */
[C---:B-1----:R-:W-:Y:S05]  /*18980*/  HMMA.16816.F32 R164, R156.reuse, R8, R164 ;  /* 0x000000089ca4723c */ /* 0x042fea00000018a4 */
[----:B------:R-:W1:Y:S03]  /*18990*/  MUFU.TANH R27, R27 ;  /* 0x0000001b001b7308 */ /* 0x000e660000002400 */
[----:B------:R-:W-:Y:S01]  /*189a0*/  HMMA.16816.F32 R160, R156, R10, R160 ;  /* 0x0000000a9ca0723c */ /* 0x000fe200000018a0 */
[----:B------:R-:W4:Y:S01]  /*189b0*/  LDSM.16.M88.4 R8, [R199+0xb800] ;  /* 0x00b80000c708783b */ /* 0x000f220000000200 */
[----:B------:R-:W-:-:S04]  /*189c0*/  DEPBAR.LE SB0, 0x0 ;  /* 0x000080000000791a */ /* 0x000fc80000000000 */
[----:B------:R-:W-:Y:S01]  /*189d0*/  MUFU.TANH R178, R178 ;  /* 0x000000b200b27308 */ /* 0x000fe20000002400 */
[CC--:B--2---:R-:W-:Y:S01]  /*189e0*/  FFMA.FTZ R177, R0.reuse, R183.reuse, R177 ;  /* 0x000000b700b17223 */ /* 0x0c4fe200000100b1 */
[----:B------:R-:W-:Y:S01]  /*189f0*/  HMMA.16816.F32 R28, R172, R148, R28 ;  /* 0x00000094ac1c723c */ /* 0x000fe2000000181c */
[----:B-1----:R-:W-:-:S05]  /*18a00*/  FFMA.FTZ R27, R0, R183, R27 ;  /* 0x000000b7001b7223 */ /* 0x002fca000001001b */
[----:B------:R-:W-:Y:S01]  /*18a10*/  I2F R35, R34 ;  /* 0x0000002200237306 */ /* 0x000fe20000201400 */
[----:B------:R-:W-:Y:S01]  /*18a20*/  IADD3 R148, R134, 0x28, RZ ;  /* 0x0000002886947810 */ /* 0x000fe20007ffe0ff */
[C---:B---3--:R-:W-:Y:S06]  /*18a30*/  HMMA.16816.F32 R168, R20.reuse, R16, R168 ;  /* 0x0000001014a8723c */ /* 0x048fec00000018a8 */
[----:B------:R-:W-:Y:S01]  /*18a40*/  I2F R149, R148 ;  /* 0x0000009400957306 */ /* 0x000fe20000201400 */
[----:B------:R-:W-:Y:S01]  /*18a50*/  FMUL.FTZ R16, R138, c[0x0][0x2ec] ;  /* 0x0000bb008a107a20 */ /* 0x000fe20000410000 */
[----:B------:R-:W-:Y:S06]  /*18a60*/  HMMA.16816.F32 R152, R20, R18, R152 ;  /* 0x000000121498723c */ /* 0x000fec0000001898 */
[----:B------:R-:W-:Y:S01]  /*18a70*/  MUFU.TANH R16, R16 ;  /* 0x0000001000107308 */ /* 0x000fe20000002400 */
[----:B------:R-:W-:Y:S01]  /*18a80*/  FFMA.FTZ R19, R0, R227, R25 ;  /* 0x000000e300137223 */ /* 0x000fe20000010019 */
[----:B------:R-:W-:Y:S01]  /*18a90*/  HMMA.16816.F32 R164, R172, R12, R164 ;  /* 0x0000000caca4723c */ /* 0x000fe200000018a4 */
[----:B------:R-:W-:-:S02]  /*18aa0*/  FMUL.FTZ R150, R29, c[0x0][0x2ec] ;  /* 0x0000bb001d967a20 */ /* 0x000fc40000410000 */
[----:B------:R-:W-:Y:S02]  /*18ab0*/  FMUL.FTZ R29, R30, c[0x0][0x2ec] ;  /* 0x0000bb001e1d7a20 */ /* 0x000fe40000410000 */
[----:B------:R-:W-:Y:S02]  /*18ac0*/  FMUL.FTZ R30, R31, c[0x0][0x2ec] ;  /* 0x0000bb001f1e7a20 */ /* 0x000fe40000410000 */
[----:B------:R-:W1:Y:S01]  /*18ad0*/  MUFU.TANH R150, R150 ;  /* 0x0000009600967308 */ /* 0x000e620000002400 */
[----:B------:R-:W-:Y:S01]  /*18ae0*/  HMMA.16816.F32 R160, R172, R14, R160 ;  /* 0x0000000eaca0723c */ /* 0x000fe200000018a0 */
[----:B------:R-:W-:Y:S02]  /*18af0*/  FMUL.FTZ R13, R136, c[0x0][0x2ec] ;  /* 0x0000bb00880d7a20 */ /* 0x000fe40000410000 */
[----:B------:R-:W-:Y:S02]  /*18b00*/  FMUL.FTZ R12, R137, c[0x0][0x2ec] ;  /* 0x0000bb00890c7a20 */ /* 0x000fe40000410000 */
[----:B------:R-:W-:-:S02]  /*18b10*/  FMUL.FTZ R136, R139, c[0x0][0x2ec] ;  /* 0x0000bb008b887a20 */ /* 0x000fc40000410000 */
[----:B------:R-:W2:Y:S01]  /*18b20*/  MUFU.TANH R30, R30 ;  /* 0x0000001e001e7308 */ /* 0x000ea20000002400 */
[C---:B----4-:R-:W-:Y:S01]  /*18b30*/  HMMA.16816.F32 R168, R156.reuse, R8, R168 ;  /* 0x000000089ca8723c */ /* 0x050fe200000018a8 */
[C---:B------:R-:W-:Y:S02]  /*18b40*/  FFMA.FTZ R15, R0.reuse, R219, R24 ;  /* 0x000000db000f7223 */ /* 0x040fe40000010018 */
[C---:B------:R-:W-:Y:S02]  /*18b50*/  FFMA.FTZ R25, R0.reuse, R229, R176 ;  /* 0x000000e500197223 */ /* 0x040fe400000100b0 */
[----:B------:R-:W-:Y:S01]  /*18b60*/  FFMA.FTZ R18, R0, R219, R33 ;  /* 0x000000db00127223 */ /* 0x000fe20000010021 */
[----:B------:R-:W-:Y:S01]  /*18b70*/  FSEL R15, R15, -INF , !P1 ;  /* 0xff8000000f0f7808 */ /* 0x000fe20004800000 */
[----:B------:R-:W3:Y:S01]  /*18b80*/  MUFU.TANH R13, R13 ;  /* 0x0000000d000d7308 */ /* 0x000ee20000002400 */
[----:B------:R-:W-:Y:S01]  /*18b90*/  HMMA.16816.F32 R152, R156, R10, R152 ;  /* 0x0000000a9c98723c */ /* 0x000fe20000001898 */
[----:B------:R-:W-:Y:S01]  /*18ba0*/  FMUL.FTZ R17, R164, c[0x0][0x2ec] ;  /* 0x0000bb00a4117a20 */ /* 0x000fe20000410000 */
[----:B------:R-:W-:Y:S01]  /*18bb0*/  ISETP.GE.AND P1, PT, R180, R3, PT ;  /* 0x00000003b400720c */ /* 0x000fe20003f26270 */
[----:B-1----:R-:W-:-:S02]  /*18bc0*/  FFMA.FTZ R9, R0, R181, R150 ;  /* 0x000000b500097223 */ /* 0x002fc40000010096 */
[----:B------:R-:W-:Y:S02]  /*18bd0*/  FMUL.FTZ R14, R165, c[0x0][0x2ec] ;  /* 0x0000bb00a50e7a20 */ /* 0x000fe40000410000 */
[----:B------:R-:W1:Y:S01]  /*18be0*/  MUFU.TANH R17, R17 ;  /* 0x0000001100117308 */ /* 0x000e620000002400 */
[----:B--2---:R-:W-:Y:S01]  /*18bf0*/  FFMA.FTZ R8, R0, R181, R30 ;  /* 0x000000b500087223 */ /* 0x004fe2000001001e */
[----:B------:R-:W-:Y:S01]  /*18c00*/  FSEL R10, R26, -INF , !P1 ;  /* 0xff8000001a0a7808 */ /* 0x000fe20004800000 */
[----:B------:R-:W-:Y:S01]  /*18c10*/  FMUL.FTZ R166, R166, c[0x0][0x2ec] ;  /* 0x0000bb00a6a67a20 */ /* 0x000fe20000410000 */
[-C--:B------:R-:W-:Y:S01]  /*18c20*/  ISETP.GE.AND P1, PT, R222, R2.reuse, PT ;  /* 0x00000002de00720c */ /* 0x080fe20003f26270 */
[----:B------:R-:W-:Y:S01]  /*18c30*/  FMUL.FTZ R167, R167, c[0x0][0x2ec] ;  /* 0x0000bb00a7a77a20 */ /* 0x000fe20000410000 */
[----:B------:R-:W-:Y:S01]  /*18c40*/  FSEL R8, R8, -INF , !P5 ;  /* 0xff80000008087808 */ /* 0x000fe20006800000 */
[----:B------:R-:W-:Y:S01]  /*18c50*/  FFMA.FTZ R16, R0, R231, R16 ;  /* 0x000000e700107223 */ /* 0x000fe20000010010 */
[----:B------:R-:W2:Y:S01]  /*18c60*/  MUFU.TANH R12, R12 ;  /* 0x0000000c000c7308 */ /* 0x000ea20000002400 */
[C---:B------:R-:W-:Y:S01]  /*18c70*/  HMMA.16816.F32 R168, R172.reuse, R4, R168 ;  /* 0x00000004aca8723c */ /* 0x040fe200000018a8 */
[-C--:B------:R-:W-:Y:S01]  /*18c80*/  ISETP.GE.AND P5, PT, R180, R2.reuse, PT ;  /* 0x00000002b400720c */ /* 0x080fe20003fa6270 */
[----:B------:R-:W-:Y:S01]  /*18c90*/  FMUL.FTZ R135, R161, c[0x0][0x2ec] ;  /* 0x0000bb00a1877a20 */ /* 0x000fe20000410000 */
[----:B------:R-:W-:Y:S01]  /*18ca0*/  FSEL R9, R9, -INF , !P2 ;  /* 0xff80000009097808 */ /* 0x000fe20005000000 */
[----:B------:R-:W-:Y:S01]  /*18cb0*/  FMUL.FTZ R11, R162, c[0x0][0x2ec] ;  /* 0x0000bb00a20b7a20 */ /* 0x000fe20000410000 */
[----:B------:R-:W-:Y:S01]  /*18cc0*/  ISETP.GE.AND P2, PT, R182, R3, PT ;  /* 0x00000003b600720c */ /* 0x000fe20003f46270 */
[----:B------:R-:W-:Y:S01]  /*18cd0*/  FMUL.FTZ R160, R160, c[0x0][0x2ec] ;  /* 0x0000bb00a0a07a20 */ /* 0x000fe20000410000 */
[----:B------:R-:W4:Y:S01]  /*18ce0*/  MUFU.TANH R136, R136 ;  /* 0x0000008800887308 */ /* 0x000f220000002400 */
[----:B------:R-:W-:Y:S01]  /*18cf0*/  HMMA.16816.F32 R4, R172, R6, R152 ;  /* 0x00000006ac04723c */ /* 0x000fe20000001898 */
[----:B------:R-:W-:Y:S01]  /*18d00*/  FSEL R25, R25, -INF , !P1 ;  /* 0xff80000019197808 */ /* 0x000fe20004800000 */
[----:B------:R-:W-:Y:S01]  /*18d10*/  FMUL.FTZ R137, R163, c[0x0][0x2ec] ;  /* 0x0000bb00a3897a20 */ /* 0x000fe20000410000 */
[----:B------:R-:W-:Y:S01]  /*18d20*/  FSEL R19, R19, -INF , !P5 ;  /* 0xff80000013137808 */ /* 0x000fe20006800000 */
[----:B---3--:R-:W-:Y:S01]  /*18d30*/  FFMA.FTZ R13, R0, R231, R13 ;  /* 0x000000e7000d7223 */ /* 0x008fe2000001000d */
[----:B------:R-:W-:Y:S01]  /*18d40*/  ISETP.GE.AND P1, PT, R226, R3, PT ;  /* 0x00000003e200720c */ /* 0x000fe20003f26270 */
[C---:B-1----:R-:W-:Y:S01]  /*18d50*/  FFMA.FTZ R17, R0.reuse, R233, R17 ;  /* 0x000000e900117223 */ /* 0x042fe20000010011 */
[----:B------:R-:W1:Y:S01]  /*18d60*/  MUFU.TANH R14, R14 ;  /* 0x0000000e000e7308 */ /* 0x000e620000002400 */
[C---:B------:R-:W-:Y:S01]  /*18d70*/  ISETP.GE.AND P5, PT, R221.reuse, R3, PT ;  /* 0x00000003dd00720c */ /* 0x040fe20003fa6270 */
[----:B------:R-:W-:Y:S01]  /*18d80*/  FFMA.FTZ R24, R0, R229, R178 ;  /* 0x000000e500187223 */ /* 0x000fe200000100b2 */
[----:B------:R-:W-:Y:S01]  /*18d90*/  FSEL R18, R18, -INF , !P2 ;  /* 0xff80000012127808 */ /* 0x000fe20005000000 */
[----:B--2---:R-:W-:Y:S01]  /*18da0*/  FFMA.FTZ R21, R0, R147, R12 ;  /* 0x0000009300157223 */ /* 0x004fe2000001000c */
[-C--:B------:R-:W-:Y:S01]  /*18db0*/  ISETP.GE.AND P2, PT, R221, R2.reuse, PT ;  /* 0x00000002dd00720c */ /* 0x080fe20003f46270 */
[----:B------:R-:W-:Y:S01]  /*18dc0*/  FMUL.FTZ R28, R28, c[0x0][0x2ec] ;  /* 0x0000bb001c1c7a20 */ /* 0x000fe20000410000 */
[----:B------:R-:W-:Y:S01]  /*18dd0*/  FSEL R22, R16, -INF , !P1 ;  /* 0xff80000010167808 */ /* 0x000fe20004800000 */
[----:B------:R-:W2:Y:S01]  /*18de0*/  MUFU.TANH R134, R166 ;  /* 0x000000a600867308 */ /* 0x000ea20000002400 */
[----:B------:R-:W-:Y:S01]  /*18df0*/  FSEL R26, R177, -INF , !P5 ;  /* 0xff800000b11a7808 */ /* 0x000fe20006800000 */
[----:B------:R-:W-:Y:S01]  /*18e00*/  FMUL.FTZ R16, R170, c[0x0][0x2ec] ;  /* 0x0000bb00aa107a20 */ /* 0x000fe20000410000 */
[-C--:B------:R-:W-:Y:S01]  /*18e10*/  ISETP.GE.AND P5, PT, R226, R2.reuse, PT ;  /* 0x00000002e200720c */ /* 0x080fe20003fa6270 */
[----:B------:R-:W-:Y:S01]  /*18e20*/  FMUL.FTZ R168, R168, c[0x0][0x2ec] ;  /* 0x0000bb00a8a87a20 */ /* 0x000fe20000410000 */
[----:B------:R-:W-:Y:S01]  /*18e30*/  FSEL R27, R27, -INF , !P2 ;  /* 0xff8000001b1b7808 */ /* 0x000fe20005000000 */
[----:B------:R-:W-:Y:S01]  /*18e40*/  FMUL.FTZ R169, R169, c[0x0][0x2ec] ;  /* 0x0000bb00a9a97a20 */ /* 0x000fe20000410000 */
[-C--:B------:R-:W-:Y:S01]  /*18e50*/  ISETP.GE.AND P1, PT, R146, R2.reuse, PT ;  /* 0x000000029200720c */ /* 0x080fe20003f26270 */
[----:B------:R-:W3:Y:S01]  /*18e60*/  MUFU.TANH R30, R167 ;  /* 0x000000a7001e7308 */ /* 0x000ee20000002400 */
[----:B------:R-:W-:Y:S01]  /*18e70*/  ISETP.GE.AND P2, PT, R222, R3, PT ;  /* 0x00000003de00720c */ /* 0x000fe20003f46270 */
[----:B------:R-:W-:Y:S01]  /*18e80*/  FMUL.FTZ R4, R4, c[0x0][0x2ec] ;  /* 0x0000bb0004047a20 */ /* 0x000fe20000410000 */
[----:B------:R-:W-:Y:S01]  /*18e90*/  FSEL R23, R13, -INF , !P5 ;  /* 0xff8000000d177808 */ /* 0x000fe20006800000 */
[----:B----4-:R-:W-:Y:S01]  /*18ea0*/  FFMA.FTZ R20, R0, R147, R136 ;  /* 0x0000009300147223 */ /* 0x010fe20000010088 */
[----:B------:R-:W-:Y:S01]  /*18eb0*/  FSEL R173, R17, -INF , !P1 ;  /* 0xff80000011ad7808 */ /* 0x000fe20004800000 */
[----:B------:R-:W-:Y:S01]  /*18ec0*/  FMUL.FTZ R17, R171, c[0x0][0x2ec] ;  /* 0x0000bb00ab117a20 */ /* 0x000fe20000410000 */
[----:B------:R-:W-:Y:S01]  /*18ed0*/  FSEL R24, R24, -INF , !P2 ;  /* 0xff80000018187808 */ /* 0x000fe20005000000 */
[----:B------:R-:W4:Y:S01]  /*18ee0*/  MUFU.TANH R33, R160 ;  /* 0x000000a000217308 */ /* 0x000f220000002400 */
[-C--:B------:R-:W-:Y:S01]  /*18ef0*/  ISETP.GE.AND P2, PT, R228, R2.reuse, PT ;  /* 0x00000002e400720c */ /* 0x080fe20003f46270 */
[----:B-1----:R-:W-:Y:S01]  /*18f00*/  FFMA.FTZ R171, R0, R235, R14 ;  /* 0x000000eb00ab7223 */ /* 0x002fe2000001000e */
[----:B------:R-:W-:Y:S01]  /*18f10*/  ISETP.GE.AND P5, PT, R228, R3, PT ;  /* 0x00000003e400720c */ /* 0x000fe20003fa6270 */
[----:B--2---:R-:W-:Y:S01]  /*18f20*/  FFMA.FTZ R134, R0, R233, R134 ;  /* 0x000000e900867223 */ /* 0x004fe20000010086 */
[----:B------:R-:W-:Y:S01]  /*18f30*/  FSEL R21, R21, -INF , !P2 ;  /* 0xff80000015157808 */ /* 0x000fe20005000000 */
[----:B------:R-:W-:Y:S01]  /*18f40*/  FMUL.FTZ R5, R5, c[0x0][0x2ec] ;  /* 0x0000bb0005057a20 */ /* 0x000fe20000410000 */
[----:B------:R-:W-:Y:S01]  /*18f50*/  FSEL R20, R20, -INF , !P5 ;  /* 0xff80000014147808 */ /* 0x000fe20006800000 */
[----:B------:R-:W1:Y:S01]  /*18f60*/  MUFU.TANH R135, R135 ;  /* 0x0000008700877308 */ /* 0x000e620000002400 */
[----:B---3--:R-:W-:Y:S01]  /*18f70*/  FFMA.FTZ R30, R0, R235, R30 ;  /* 0x000000eb001e7223 */ /* 0x008fe2000001001e */
[-C--:B------:R-:W-:Y:S01]  /*18f80*/  ISETP.GE.AND P2, PT, R146, R3.reuse, PT ;  /* 0x000000039200720c */ /* 0x080fe20003f46270 */
[----:B------:R-:W-:Y:S01]  /*18f90*/  FMUL.FTZ R6, R6, c[0x0][0x2ec] ;  /* 0x0000bb0006067a20 */ /* 0x000fe20000410000 */
[C---:B------:R-:W-:Y:S01]  /*18fa0*/  ISETP.GE.AND P5, PT, R230.reuse, R2, PT ;  /* 0x00000002e600720c */ /* 0x040fe20003fa6270 */
[----:B------:R-:W-:Y:S01]  /*18fb0*/  FMUL.FTZ R7, R7, c[0x0][0x2ec] ;  /* 0x0000bb0007077a20 */ /* 0x000fe20000410000 */
[----:B------:R-:W-:-:S02]  /*18fc0*/  ISETP.GE.AND P1, PT, R230, R3, PT ;  /* 0x00000003e600720c */ /* 0x000fc40003f26270 */
[----:B------:R-:W2:Y:S01]  /*18fd0*/  MUFU.TANH R11, R11 ;  /* 0x0000000b000b7308 */ /* 0x000ea20000002400 */
[----:B------:R-:W-:Y:S01]  /*18fe0*/  FSEL R172, R134, -INF , !P2 ;  /* 0xff80000086ac7808 */ /* 0x000fe20005000000 */
[----:B----4-:R-:W-:Y:S01]  /*18ff0*/  FFMA.FTZ R33, R0, R149, R33 ;  /* 0x0000009500217223 */ /* 0x010fe20000010021 */
[----:B------:R-:W-:Y:S02]  /*19000*/  FSEL R171, R171, -INF , !P5 ;  /* 0xff800000abab7808 */ /* 0x000fe40006800000 */
[----:B------:R-:W-:Y:S02]  /*19010*/  FSEL R170, R30, -INF , !P1 ;  /* 0xff8000001eaa7808 */ /* 0x000fe40004800000 */
[----:B------:R-:W-:Y:S01]  /*19020*/  ISETP.GE.AND P2, PT, R148, R2, PT ;  /* 0x000000029400720c */ /* 0x000fe20003f46270 */
[----:B------:R-:W3:Y:S01]  /*19030*/  MUFU.TANH R137, R137 ;  /* 0x0000008900897308 */ /* 0x000ee20000002400 */
[----:B-1----:R-:W-:Y:S01]  /*19040*/  FFMA.FTZ R135, R0, R237, R135 ;  /* 0x000000ed00877223 */ /* 0x002fe20000010087 */
[----:B------:R-:W-:-:S02]  /*19050*/  ISETP.GE.AND P5, PT, R148, R3, PT ;  /* 0x000000039400720c */ /* 0x000fc40003fa6270 */
[----:B------:R-:W-:Y:S02]  /*19060*/  ISETP.GE.AND P1, PT, R232, R2, PT ;  /* 0x00000002e800720c */ /* 0x000fe40003f26270 */
[----:B------:R-:W-:Y:S02]  /*19070*/  FSEL R167, R33, -INF , !P2 ;  /* 0xff80000021a77808 */ /* 0x000fe40005000000 */
[----:B------:R-:W1:Y:S01]  /*19080*/  MUFU.TANH R13, R168 ;  /* 0x000000a8000d7308 */ /* 0x000e620000002400 */
[----:B--2---:R-:W-:Y:S01]  /*19090*/  FFMA.FTZ R11, R0, R149, R11 ;  /* 0x00000095000b7223 */ /* 0x004fe2000001000b */
[----:B------:R-:W-:Y:S02]  /*190a0*/  FSEL R165, R135, -INF , !P1 ;  /* 0xff80000087a57808 */ /* 0x000fe40004800000 */
[----:B------:R-:W-:Y:S02]  /*190b0*/  ISETP.GE.AND P2, PT, R232, R3, PT ;  /* 0x00000003e800720c */ /* 0x000fe40003f46270 */
[----:B------:R-:W-:-:S02]  /*190c0*/  FSEL R166, R11, -INF , !P5 ;  /* 0xff8000000ba67808 */ /* 0x000fc40006800000 */
[----:B------:R-:W2:Y:S01]  /*190d0*/  MUFU.TANH R16, R16 ;  /* 0x0000001000107308 */ /* 0x000ea20000002400 */
[----:B---3--:R-:W-:Y:S01]  /*190e0*/  FFMA.FTZ R137, R0, R237, R137 ;  /* 0x000000ed00897223 */ /* 0x008fe20000010089 */
[CC--:B------:R-:W-:Y:S02]  /*190f0*/  ISETP.GE.AND P5, PT, R236.reuse, R2.reuse, PT ;  /* 0x00000002ec00720c */ /* 0x0c0fe40003fa6270 */
[----:B------:R-:W-:Y:S02]  /*19100*/  ISETP.GE.AND P1, PT, R236, R3, PT ;  /* 0x00000003ec00720c */ /* 0x000fe40003f26270 */
[----:B------:R-:W-:Y:S02]  /*19110*/  FSEL R164, R137, -INF , !P2 ;  /* 0xff80000089a47808 */ /* 0x000fe40005000000 */
[----:B------:R-:W-:Y:S01]  /*19120*/  I2F R31, R32 ;  /* 0x00000020001f7306 */ /* 0x000fe20000201400 */
[----:B-1----:R-:W-:Y:S01]  /*19130*/  FFMA.FTZ R13, R0, R239, R13 ;  /* 0x000000ef000d7223 */ /* 0x002fe2000001000d */
[----:B------:R-:W-:Y:S01]  /*19140*/  ISETP.GE.AND P2, PT, R234, R2, PT ;  /* 0x00000002ea00720c */ /* 0x000fe20003f46270 */
[----:B------:R-:W-:-:S03]  /*19150*/  IMAD.MOV.U32 R168, RZ, RZ, R224 ;  /* 0x000000ffffa87224 */ /* 0x000fc600078e00e0 */
[----:B------:R-:W-:Y:S02]  /*19160*/  FSEL R155, R13, -INF , !P5 ;  /* 0xff8000000d9b7808 */ /* 0x000fe40006800000 */
[----:B------:R-:W1:Y:S01]  /*19170*/  MUFU.TANH R12, R169 ;  /* 0x000000a9000c7308 */ /* 0x000e620000002400 */
[----:B--2---:R-:W-:Y:S01]  /*19180*/  FFMA.FTZ R16, R0, R239, R16 ;  /* 0x000000ef00107223 */ /* 0x004fe20000010010 */
[----:B------:R-:W-:-:S04]  /*19190*/  ISETP.GE.AND P5, PT, R234, R3, PT ;  /* 0x00000003ea00720c */ /* 0x000fc80003fa6270 */
[----:B------:R-:W-:Y:S02]  /*191a0*/  FSEL R152, R16, -INF , !P1 ;  /* 0xff80000010987808 */ /* 0x000fe40004800000 */
[----:B------:R-:W2:Y:S01]  /*191b0*/  MUFU.TANH R14, R17 ;  /* 0x00000011000e7308 */ /* 0x000ea20000002400 */
[----:B------:R-:W-:-:S07]  /*191c0*/  ISETP.GE.AND P1, PT, R32, R2, PT ;  /* 0x000000022000720c */ /* 0x000fce0003f26270 */
[----:B------:R-:W3:Y:S01]  /*191d0*/  MUFU.TANH R4, R4 ;  /* 0x0000000400047308 */ /* 0x000ee20000002400 */
[----:B-1----:R-:W-:Y:S02]  /*191e0*/  FFMA.FTZ R12, R0, R151, R12 ;  /* 0x00000097000c7223 */ /* 0x002fe4000001000c */
[----:B------:R-:W-:-:S03]  /*191f0*/  IMAD.MOV.U32 R169, RZ, RZ, R225 ;  /* 0x000000ffffa97224 */ /* 0x000fc600078e00e1 */
[----:B------:R-:W-:Y:S02]  /*19200*/  FSEL R153, R12, -INF , !P2 ;  /* 0xff8000000c997808 */ /* 0x000fe40005000000 */
[----:B------:R-:W1:Y:S01]  /*19210*/  MUFU.TANH R28, R28 ;  /* 0x0000001c001c7308 */ /* 0x000e620000002400 */
[----:B--2---:R-:W-:Y:S01]  /*19220*/  FFMA.FTZ R14, R0, R151, R14 ;  /* 0x00000097000e7223 */ /* 0x004fe2000001000e */
[----:B------:R-:W-:Y:S01]  /*19230*/  BAR.SYNC.DEFER_BLOCKING 0x0 ;  /* 0x0000000000007b1d */ /* 0x000fe20000010000 */
[----:B------:R-:W-:-:S03]  /*19240*/  ISETP.GE.AND P2, PT, R32, R3, PT ;  /* 0x000000032000720c */ /* 0x000fc60003f46270 */
[----:B------:R-:W-:Y:S02]  /*19250*/  FSEL R136, R14, -INF , !P5 ;  /* 0xff8000000e887808 */ /* 0x000fe40006800000 */
[----:B------:R-:W2:Y:S01]  /*19260*/  MUFU.TANH R29, R29 ;  /* 0x0000001d001d7308 */ /* 0x000ea20000002400 */
[----:B---3--:R-:W-:Y:S01]  /*19270*/  FFMA.FTZ R4, R0, R31, R4 ;  /* 0x0000001f00047223 */ /* 0x008fe20000010004 */
[----:B------:R-:W-:-:S04]  /*19280*/  ISETP.GE.AND P5, PT, R34, R2, PT ;  /* 0x000000022200720c */ /* 0x000fc80003fa6270 */
[----:B------:R-:W-:Y:S02]  /*19290*/  FSEL R139, R4, -INF , !P1 ;  /* 0xff800000048b7808 */ /* 0x000fe40004800000 */
[----:B------:R-:W3:Y:S01]  /*192a0*/  MUFU.TANH R5, R5 ;  /* 0x0000000500057308 */ /* 0x000ee20000002400 */
[----:B------:R-:W-:Y:S01]  /*192b0*/  ISETP.GE.AND P1, PT, R34, R3, PT ;  /* 0x000000032200720c */ /* 0x000fe20003f26270 */
[----:B-1----:R-:W-:-:S05]  /*192c0*/  FFMA.FTZ R3, R0, R145, R28 ;  /* 0x0000009100037223 */ /* 0x002fca000001001c */
[----:B------:R-:W-:Y:S01]  /*192d0*/  FSEL R3, R3, -INF , !P6 ;  /* 0xff80000003037808 */ /* 0x000fe20007000000 */
[----:B------:R-:W1:Y:S01]  /*192e0*/  MUFU.TANH R6, R6 ;  /* 0x0000000600067308 */ /* 0x000e620000002400 */
[----:B--2---:R-:W-:-:S05]  /*192f0*/  FFMA.FTZ R2, R0, R145, R29 ;  /* 0x0000009100027223 */ /* 0x004fca000001001d */
[----:B------:R-:W-:Y:S02]  /*19300*/  FSEL R2, R2, -INF , !P4 ;  /* 0xff80000002027808 */ /* 0x000fe40006000000 */
[----:B------:R-:W2:Y:S01]  /*19310*/  MUFU.TANH R7, R7 ;  /* 0x0000000700077308 */ /* 0x000ea20000002400 */
[----:B---3--:R-:W-:-:S05]  /*19320*/  FFMA.FTZ R5, R0, R35, R5 ;  /* 0x0000002300057223 */ /* 0x008fca0000010005 */
[----:B------:R-:W-:Y:S01]  /*19330*/  FSEL R137, R5, -INF , !P5 ;  /* 0xff80000005897808 */ /* 0x000fe20006800000 */
[----:B-1----:R-:W-:-:S05]  /*19340*/  FFMA.FTZ R6, R0, R31, R6 ;  /* 0x0000001f00067223 */ /* 0x002fca0000010006 */
[----:B------:R-:W-:Y:S01]  /*19350*/  FSEL R138, R6, -INF , !P2 ;  /* 0xff800000068a7808 */ /* 0x000fe20005000000 */
[----:B--2---:R-:W-:-:S05]  /*19360*/  FFMA.FTZ R7, R0, R35, R7 ;  /* 0x0000002300077223 */ /* 0x004fca0000010007 */
        /* <DEDUP_REMOVED lines=62> */
.L_x_3032:
[----:B------:R-:W-:-:S05]  /*19750*/  IMAD.MOV.U32 R11, RZ, RZ, c[0x0][0x198] ;  /* 0x00006600ff0b7624 */ /* 0x000fca00078e00ff */
[----:B------:R-:W-:-:S04]  /*19760*/  LEA R11, -R11, RZ, 0x6 ;  /* 0x000000ff0b0b7211 */ /* 0x000fc800078e31ff */
[----:B------:R-:W-:Y:S02]  /*19770*/  SHF.R.S32.HI R14, RZ, 0x1f, R11 ;  /* 0x0000001fff0e7819 */ /* 0x000fe4000001140b */
.L_x_3033:
        /* <DEDUP_REMOVED lines=108> */
.L_x_3031:
        /* <DEDUP_REMOVED lines=51> */
[----:B------:R-:W1:Y:S01]  /*1a170*/  LDSM.16.MT88.4 R12, [R198+0xc000] ;  /* 0x00c00000c60c783b */ /* 0x000e620000004200 */
[----:B------:R-:W-:Y:S01]  /*1a180*/  FSEL R151, R151, RZ, P0 ;  /* 0x000000ff97977208 */ /* 0x000fe20000000000 */
[----:B------:R-:W-:-:S02]  /*1a190*/  FFMA.FTZ R144, R3, c[0x0][0x23c], -R154 ;  /* 0x00008f0003907a23 */ /* 0x000fc4000001089a */
[----:B------:R-:W-:Y:S01]  /*1a1a0*/  FADD.FTZ R5, R132, -R5 ;  /* 0x8000000584057221 */ /* 0x000fe20000010000 */
[----:B------:R-:W-:Y:S01]  /*1a1b0*/  MUFU.EX2 R142, R142 ;  /* 0x0000008e008e7308 */ /* 0x000fe20000000800 */
[--C-:B------:R-:W-:Y:S01]  /*1a1c0*/  FFMA.FTZ R140, R2, c[0x0][0x23c], -R151.reuse ;  /* 0x00008f00028c7a23 */ /* 0x100fe20000010897 */
[----:B------:R-:W-:Y:S01]  /*1a1d0*/  LDSM.16.MT88.4 R132, [R198+0xc800] ;  /* 0x00c80000c684783b */ /* 0x000fe20000004200 */
[--C-:B------:R-:W-:Y:S02]  /*1a1e0*/  FFMA.FTZ R143, R9, c[0x0][0x23c], -R154.reuse ;  /* 0x00008f00098f7a23 */ /* 0x100fe4000001089a */
[----:B------:R-:W-:Y:S02]  /*1a1f0*/  FFMA.FTZ R141, R19, c[0x0][0x23c], -R154 ;  /* 0x00008f00138d7a23 */ /* 0x000fe4000001089a */
[--C-:B------:R-:W-:Y:S01]  /*1a200*/  FFMA.FTZ R3, R8, c[0x0][0x23c], -R151.reuse ;  /* 0x00008f0008037a23 */ /* 0x100fe20000010897 */
[----:B------:R-:W-:Y:S01]  /*1a210*/  MUFU.EX2 R144, R144 ;  /* 0x0000009000907308 */ /* 0x000fe20000000800 */
[----:B------:R-:W-:-:S02]  /*1a220*/  FFMA.FTZ R2, R18, c[0x0][0x23c], -R151 ;  /* 0x00008f0012027a23 */ /* 0x000fc40000010897 */
[----:B------:R-:W-:Y:S01]  /*1a230*/  FFMA.FTZ R147, R10, c[0x0][0x23c], -R151 ;  /* 0x00008f000a937a23 */ /* 0x000fe20000010897 */
[----:B------:R-:W2:Y:S01]  /*1a240*/  LDSM.16.MT88.4 R16, [R200+0xc000] ;  /* 0x00c00000c810783b */ /* 0x000ea20000004200 */
[----:B------:R-:W-:Y:S02]  /*1a250*/  FMUL.FTZ R149, R4, c[0x0][0x23c] ;  /* 0x00008f0004957a20 */ /* 0x000fe40000410000 */
[----:B------:R-:W-:Y:S01]  /*1a260*/  FMUL.FTZ R148, R5, c[0x0][0x23c] ;  /* 0x00008f0005947a20 */ /* 0x000fe20000410000 */
[----:B------:R-:W3:Y:S01]  /*1a270*/  MUFU.EX2 R143, R143 ;  /* 0x0000008f008f7308 */ /* 0x000ee20000000800 */
[----:B------:R-:W4:Y:S01]  /*1a280*/  LDSM.16.MT88.4 R8, [R197+0xc000] ;  /* 0x00c00000c508783b */ /* 0x000f220000004200 */
[--C-:B------:R-:W-:Y:S02]  /*1a290*/  FFMA.FTZ R156, R27, c[0x0][0x23c], -R154.reuse ;  /* 0x00008f001b9c7a23 */ /* 0x100fe4000001089a */
[--C-:B------:R-:W-:Y:S02]  /*1a2a0*/  FFMA.FTZ R157, R25, c[0x0][0x23c], -R154.reuse ;  /* 0x00008f00199d7a23 */ /* 0x100fe4000001089a */
[----:B------:R-:W-:-:S02]  /*1a2b0*/  FFMA.FTZ R158, R23, c[0x0][0x23c], -R154 ;  /* 0x00008f00179e7a23 */ /* 0x000fc4000001089a */
[----:B------:R-:W5:Y:S01]  /*1a2c0*/  MUFU.EX2 R141, R141 ;  /* 0x0000008d008d7308 */ /* 0x000f620000000800 */
[--C-:B------:R-:W-:Y:S02]  /*1a2d0*/  FFMA.FTZ R159, R21, c[0x0][0x23c], -R154.reuse ;  /* 0x00008f00159f7a23 */ /* 0x100fe4000001089a */
[--C-:B------:R-:W-:Y:S02]  /*1a2e0*/  FFMA.FTZ R160, R26, c[0x0][0x23c], -R151.reuse ;  /* 0x00008f001aa07a23 */ /* 0x100fe40000010897 */
[--C-:B------:R-:W-:Y:S02]  /*1a2f0*/  FFMA.FTZ R163, R24, c[0x0][0x23c], -R151.reuse ;  /* 0x00008f0018a37a23 */ /* 0x100fe40000010897 */
[--C-:B------:R-:W-:Y:S01]  /*1a300*/  FFMA.FTZ R161, R22, c[0x0][0x23c], -R151.reuse ;  /* 0x00008f0016a17a23 */ /* 0x100fe20000010897 */
[----:B------:R-:W-:Y:S01]  /*1a310*/  MUFU.EX2 R140, R140 ;  /* 0x0000008c008c7308 */ /* 0x000fe20000000800 */
[----:B---3--:R-:W-:Y:S01]  /*1a320*/  F2FP.PACK_AB R4, R143, R144 ;  /* 0x000000908f04723e */ /* 0x008fe200000000ff */
[----:B------:R-:W-:Y:S01]  /*1a330*/  FFMA.FTZ R162, R20, c[0x0][0x23c], -R151 ;  /* 0x00008f0014a27a23 */ /* 0x000fe20000010897 */
[----:B------:R-:W-:Y:S01]  /*1a340*/  LDSM.16.MT88.4 R24, [R200+0xe800] ;  /* 0x00e80000c818783b */ /* 0x000fe20000004200 */
[----:B------:R-:W-:-:S02]  /*1a350*/  FFMA.FTZ R174, R171, c[0x0][0x23c], -R154 ;  /* 0x00008f00abae7a23 */ /* 0x000fc4000001089a */
[--C-:B------:R-:W-:Y:S01]  /*1a360*/  FFMA.FTZ R176, R165, c[0x0][0x23c], -R154.reuse ;  /* 0x00008f00a5b07a23 */ /* 0x100fe2000001089a */
[----:B------:R-:W-:Y:S01]  /*1a370*/  LDSM.16.MT88.4 R20, [R198+0xe800] ;  /* 0x00e80000c614783b */ /* 0x000fe20000004200 */
[----:B------:R-:W3:Y:S01]  /*1a380*/  MUFU.EX2 R3, R3 ;  /* 0x0000000300037308 */ /* 0x000ee20000000800 */
[----:B-----5:R-:W-:Y:S01]  /*1a390*/  F2FP.PACK_AB R6, R141, R142 ;  /* 0x0000008e8d06723e */ /* 0x020fe200000000ff */
        /* <DEDUP_REMOVED lines=8> */
[----:B------:R-:W5:Y:S01]  /*1a420*/  MUFU.EX2 R147, R147 ;  /* 0x0000009300937308 */ /* 0x000f620000000800 */
[----:B---3--:R-:W-:Y:S01]  /*1a430*/  F2FP.PACK_AB R5, R3, R140 ;  /* 0x0000008c0305723e */ /* 0x008fe200000000ff */
[--C-:B------:R-:W-:Y:S02]  /*1a440*/  FFMA.FTZ R155, R155, c[0x0][0x23c], -R154.reuse ;  /* 0x00008f009b9b7a23 */ /* 0x100fe4000001089a */
[----:B------:R-:W-:Y:S02]  /*1a450*/  FFMA.FTZ R153, R139, c[0x0][0x23c], -R154 ;  /* 0x00008f008b997a23 */ /* 0x000fe4000001089a */
[----:B------:R-:W-:-:S02]  /*1a460*/  FFMA.FTZ R152, R152, c[0x0][0x23c], -R151 ;  /* 0x00008f0098987a23 */ /* 0x000fc40000010897 */
[----:B------:R-:W3:Y:S01]  /*1a470*/  MUFU.EX2 R149, R149 ;  /* 0x0000009500957308 */ /* 0x000ee20000000800 */
[--C-:B------:R-:W-:Y:S02]  /*1a480*/  FFMA.FTZ R175, R136, c[0x0][0x23c], -R151.reuse ;  /* 0x00008f0088af7a23 */ /* 0x100fe40000010897 */
[--C-:B------:R-:W-:Y:S02]  /*1a490*/  FFMA.FTZ R172, R138, c[0x0][0x23c], -R151.reuse ;  /* 0x00008f008aac7a23 */ /* 0x100fe40000010897 */
[----:B------:R-:W-:Y:S02]  /*1a4a0*/  FFMA.FTZ R154, R137, c[0x0][0x23c], -R154 ;  /* 0x00008f00899a7a23 */ /* 0x000fe4000001089a */
[----:B------:R-:W-:Y:S01]  /*1a4b0*/  FFMA.FTZ R151, R150, c[0x0][0x23c], -R151 ;  /* 0x00008f0096977a23 */ /* 0x000fe20000010897 */
[----:B------:R-:W1:Y:S01]  /*1a4c0*/  MUFU.EX2 R148, R148 ;  /* 0x0000009400947308 */ /* 0x000e620000000800 */
[----:B-----5:R-:W-:Y:S01]  /*1a4d0*/  F2FP.PACK_AB R7, R147, R2 ;  /* 0x000000029307723e */ /* 0x020fe200000000ff */
[----:B------:R-:W-:Y:S01]  /*1a4e0*/  LDSM.16.MT88.4 R136, [R198+0xd800] ;  /* 0x00d80000c688783b */ /* 0x000fe20000004200 */
[----:B---3--:R-:W-:-:S05]  /*1a4f0*/  FMUL.FTZ R120, R120, R149 ;  /* 0x0000009578787220 */ /* 0x008fca0000410000 */
[----:B------:R-:W-:Y:S01]  /*1a500*/  MUFU.EX2 R156, R156 ;  /* 0x0000009c009c7308 */ /* 0x000fe20000000800 */
[-C--:B------:R-:W-:Y:S02]  /*1a510*/  FMUL.FTZ R121, R121, R149.reuse ;  /* 0x0000009579797220 */ /* 0x080fe40000410000 */
[-C--:B------:R-:W-:Y:S02]  /*1a520*/  FMUL.FTZ R116, R116, R149.reuse ;  /* 0x0000009574747220 */ /* 0x080fe40000410000 */
[----:B------:R-:W-:Y:S02]  /*1a530*/  FMUL.FTZ R117, R117, R149 ;  /* 0x0000009575757220 */ /* 0x000fe40000410000 */
[-C--:B-1----:R-:W-:Y:S01]  /*1a540*/  FMUL.FTZ R122, R122, R148.reuse ;  /* 0x000000947a7a7220 */ /* 0x082fe20000410000 */
        /* <DEDUP_REMOVED lines=31> */
[C---:B----4-:R-:W-:Y:S01]  /*1a740*/  HMMA.16816.F32 R112, R4.reuse, R8, R112 ;  /* 0x000000080470723c */ /* 0x050fe20000001870 */
[-C--:B------:R-:W-:Y:S02]  /*1a750*/  FMUL.FTZ R37, R37, R149.reuse ;  /* 0x0000009525257220 */ /* 0x080fe40000410000 */
[-C--:B------:R-:W-:Y:S01]  /*1a760*/  FMUL.FTZ R38, R38, R148.reuse ;  /* 0x0000009426267220 */ /* 0x080fe20000410000 */
[----:B------:R-:W-:Y:S01]  /*1a770*/  MUFU.EX2 R161, R161 ;  /* 0x000000a100a17308 */ /* 0x000fe20000000800 */
[----:B------:R-:W-:Y:S02]  /*1a780*/  FMUL.FTZ R39, R39, R148 ;  /* 0x0000009427277220 */ /* 0x000fe40000410000 */
[-C--:B------:R-:W-:Y:S01]  /*1a790*/  FMUL.FTZ R40, R40, R149.reuse ;  /* 0x0000009528287220 */ /* 0x080fe20000410000 */
[----:B------:R-:W-:Y:S01]  /*1a7a0*/  HMMA.16816.F32 R108, R4, R10, R108 ;  /* 0x0000000a046c723c */ /* 0x000fe2000000186c */
[----:B------:R-:W4:Y:S01]  /*1a7b0*/  LDSM.16.MT88.4 R8, [R198+0xe000] ;  /* 0x00e00000c608783b */ /* 0x000f220000004200 */
        /* <DEDUP_REMOVED lines=31> */
[----:B----4-:R-:W-:Y:S01]  /*1a9b0*/  HMMA.16816.F32 R44, R4, R8, R44 ;  /* 0x00000008042c723c */ /* 0x010fe2000000182c */
[----:B------:R-:W-:-:S02]  /*1a9c0*/  FMUL.FTZ R61, R61, R149 ;  /* 0x000000953d3d7220 */ /* 0x000fc40000410000 */
[-C--:B------:R-:W-:Y:S01]  /*1a9d0*/  FMUL.FTZ R62, R62, R148.reuse ;  /* 0x000000943e3e7220 */ /* 0x080fe20000410000 */
[----:B------:R-:W4:Y:S01]  /*1a9e0*/  MUFU.EX2 R165, R165 ;  /* 0x000000a500a57308 */ /* 0x000f220000000800 */
        /* <DEDUP_REMOVED lines=97> */
[----:B----4-:R-:W-:Y:S01]  /*1b000*/  FADD.FTZ R3, R165, R162 ;  /* 0x000000a2a5037221 */ /* 0x010fe20000010000 */
        /* <DEDUP_REMOVED lines=123> */
.L_x_3028:
        /* <DEDUP_REMOVED lines=14> */
.L_x_3038:
        /* <DEDUP_REMOVED lines=64> */
.L_x_3035:
[----:B------:R-:W-:Y:S02]  /*1bca0*/  LOP3.LUT P6, RZ, R216, 0x1, RZ, 0xc0, !PT ;  /* 0x00000001d8ff7812 */ /* 0x000fe400078cc0ff */
[-C--:B------:R-:W-:Y:S02]  /*1bcb0*/  LEA R138, P1, R6, R168.reuse, 0x1 ;  /* 0x000000a8068a7211 */ /* 0x080fe400078208ff */
[----:B------:R-:W-:Y:S02]  /*1bcc0*/  LOP3.LUT P5, RZ, R216, 0x2, RZ, 0xc0, !PT ;  /* 0x00000002d8ff7812 */ /* 0x000fe400078ac0ff */
[-C--:B------:R-:W-:Y:S02]  /*1bcd0*/  LEA.HI.X R139, R6, R169.reuse, R2, 0x1, P1 ;  /* 0x000000a9068b7211 */ /* 0x080fe400008f0c02 */
[----:B------:R-:W-:Y:S02]  /*1bce0*/  LOP3.LUT P4, RZ, R216, 0x4, RZ, 0xc0, !PT ;  /* 0x00000004d8ff7812 */ /* 0x000fe4000788c0ff */
[----:B------:R-:W-:Y:S03]  /*1bcf0*/  IADD3 R7, P0, R6, UR7, RZ ;  /* 0x0000000706077c10 */ /* 0x000fe6000ff1e0ff */
[----:B------:R-:W-:Y:S01]  /*1bd00*/  @!PT LDS RZ, [RZ] ;  /* 0x00000000fffff984 */ /* 0x000fe20000000800 */
[----:B------:R-:W-:Y:S01]  /*1bd10*/  @!PT LDS RZ, [RZ] ;  /* 0x00000000fffff984 */ /* 0x000fe20000000800 */
[----:B------:R-:W-:Y:S01]  /*1bd20*/  @!PT LDS RZ, [RZ] ;  /* 0x00000000fffff984 */ /* 0x000fe20000000800 */
[----:B------:R1:W-:Y:S01]  /*1bd30*/  @P6 LDGSTS.E.BYPASS.LTC128B.128 [R211+0xc000], [R138.64] ;  /* 0x0c0000008ad36fae */ /* 0x0003e2000b901d48 */
[C---:B------:R-:W-:Y:S02]  /*1bd40*/  @P6 LEA R12, P2, R7.reuse, R168, 0x1 ;  /* 0x000000a8070c6211 */ /* 0x040fe400078408ff */
[C---:B------:R-:W-:Y:S02]  /*1bd50*/  IADD3.X R4, R208.reuse, R2, RZ, P0, !PT ;  /* 0x00000002d0047210 */ /* 0x040fe400007fe4ff */
[C---:B------:R-:W-:Y:S01]  /*1bd60*/  @P5 LEA R8, P1, R7.reuse, R168, 0x1 ;  /* 0x000000a807085211 */ /* 0x040fe200078208ff */
[----:B------:R-:W-:Y:S01]  /*1bd70*/  @!P6 STS.128 [R211+0xc000], RZ ;  /* 0x00c000ffd300e388 */ /* 0x000fe20000000c00 */
[CCC-:B------:R-:W-:Y:S02]  /*1bd80*/  @P6 LEA.HI.X R13, R7.reuse, R169.reuse, R4.reuse, 0x1, P2 ;  /* 0x000000a9070d6211 */ /* 0x1c0fe400010f0c04 */
[CCC-:B------:R-:W-:Y:S02]  /*1bd90*/  @P5 LEA.HI.X R9, R7.reuse, R169.reuse, R4.reuse, 0x1, P1 ;  /* 0x000000a907095211 */ /* 0x1c0fe400008f0c04 */
[C---:B------:R-:W-:Y:S01]  /*1bda0*/  IADD3 R5, P0, R7.reuse, UR7, RZ ;  /* 0x0000000707057c10 */ /* 0x040fe2000ff1e0ff */
[----:B------:R-:W-:Y:S01]  /*1bdb0*/  @!PT LDS RZ, [RZ] ;  /* 0x00000000fffff984 */ /* 0x000fe20000000800 */
[----:B------:R-:W-:Y:S01]  /*1bdc0*/  @!PT LDS RZ, [RZ] ;  /* 0x00000000fffff984 */ /* 0x000fe20000000800 */
[----:B------:R-:W-:Y:S01]  /*1bdd0*/  @!PT LDS RZ, [RZ] ;  /* 0x00000000fffff984 */ /* 0x000fe20000000800 */
[----:B------:R1:W-:Y:S03]  /*1bde0*/  @P5 LDGSTS.E.BYPASS.LTC128B.128 [R211+0xe000], [R138.64+0x80] ;  /* 0x0e0000808ad35fae */ /* 0x0003e6000b901d48 */
[C---:B------:R-:W-:Y:S02]  /*1bdf0*/  IADD3.X R2, R208.reuse, R4, RZ, P0, !PT ;  /* 0x00000004d0027210 */ /* 0x040fe400007fe4ff */
[-C--:B------:R-:W-:Y:S01]  /*1be00*/  @P4 LEA R6, P0, R7, R168.reuse, 0x1 ;  /* 0x000000a807064211 */ /* 0x080fe200078008ff */
[----:B------:R-:W-:Y:S01]  /*1be10*/  @!P5 STS.128 [R211+0xe000], RZ ;  /* 0x00e000ffd300d388 */ /* 0x000fe20000000c00 */
[-C--:B------:R-:W-:Y:S02]  /*1be20*/  @P6 LEA R10, P2, R5, R168.reuse, 0x1 ;  /* 0x000000a8050a6211 */ /* 0x080fe400078408ff */
[-C--:B------:R-:W-:Y:S02]  /*1be30*/  @P4 LEA.HI.X R7, R7, R169.reuse, R4, 0x1, P0 ;  /* 0x000000a907074211 */ /* 0x080fe400000f0c04 */
[CCC-:B------:R-:W-:Y:S01]  /*1be40*/  @P6 LEA.HI.X R11, R5.reuse, R169.reuse, R2.reuse, 0x1, P2 ;  /* 0x000000a9050b6211 */ /* 0x1c0fe200010f0c02 */
[----:B------:R-:W-:Y:S01]  /*1be50*/  @!PT LDS RZ, [RZ] ;  /* 0x00000000fffff984 */ /* 0x000fe20000000800 */
[----:B------:R-:W-:Y:S01]  /*1be60*/  @!PT LDS RZ, [RZ] ;  /* 0x00000000fffff984 */ /* 0x000fe20000000800 */
[----:B------:R-:W-:Y:S01]  /*1be70*/  @!PT LDS RZ, [RZ] ;  /* 0x00000000fffff984 */ /* 0x000fe20000000800 */
[----:B------:R1:W-:Y:S01]  /*1be80*/  @P4 LDGSTS.E.BYPASS.LTC128B.128 [R211+0x10000], [R138.64+0x100] ;  /* 0x100001008ad34fae */ /* 0x0003e2000b901d48 */
[CC--:B------:R-:W-:Y:S02]  /*1be90*/  @P5 LEA R16, P1, R5.reuse, R168.reuse, 0x1 ;  /* 0x000000a805105211 */ /* 0x0c0fe400078208ff */
[C---:B------:R-:W-:Y:S02]  /*1bea0*/  @P4 LEA R14, P0, R5.reuse, R168, 0x1 ;  /* 0x000000a8050e4211 */ /* 0x040fe400078008ff */
[CCC-:B------:R-:W-:Y:S01]  /*1beb0*/  @P5 LEA.HI.X R17, R5.reuse, R169.reuse, R2.reuse, 0x1, P1 ;  /* 0x000000a905115211 */ /* 0x1c0fe200008f0c02 */
[----:B------:R-:W-:Y:S01]  /*1bec0*/  @!P4 STS.128 [R211+0x10000], RZ ;  /* 0x010000ffd300c388 */ /* 0x000fe20000000c00 */
[CC--:B------:R-:W-:Y:S02]  /*1bed0*/  @P4 LEA.HI.X R15, R5.reuse, R169.reuse, R2, 0x1, P0 ;  /* 0x000000a9050f4211 */ /* 0x0c0fe400000f0c02 */
[----:B------:R-:W-:Y:S03]  /*1bee0*/  IADD3 R4, P2, R5, UR7, RZ ;  /* 0x0000000705047c10 */ /* 0x000fe6000ff5e0ff */
[----:B------:R-:W-:Y:S01]  /*1bef0*/  @!PT LDS RZ, [RZ] ;  /* 0x00000000fffff984 */ /* 0x000fe20000000800 */
[----:B------:R-:W-:Y:S01]  /*1bf00*/  @!PT LDS RZ, [RZ] ;  /* 0x00000000fffff984 */ /* 0x000fe20000000800 */
[----:B------:R-:W-:Y:S01]  /*1bf10*/  @!PT LDS RZ, [RZ] ;  /* 0x00000000fffff984 */ /* 0x000fe20000000800 */
[----:B------:R2:W-:Y:S01]  /*1bf20*/  @P6 LDGSTS.E.BYPASS.LTC128B.128 [R211+0xc800], [R12.64] ;  /* 0x0c8000000cd36fae */ /* 0x0005e2000b901d48 */
[----:B------:R-:W-:Y:S02]  /*1bf30*/  IADD3.X R2, R208, R2, RZ, P2, !PT ;  /* 0x00000002d0027210 */ /* 0x000fe400017fe4ff */
[CC--:B------:R-:W-:Y:S02]  /*1bf40*/  @P6 LEA R22, P2, R4.reuse, R168.reuse, 0x1 ;  /* 0x000000a804166211 */ /* 0x0c0fe400078408ff */
[CC--:B------:R-:W-:Y:S01]  /*1bf50*/  @P5 LEA R20, P1, R4.reuse, R168.reuse, 0x1 ;  /* 0x000000a804145211 */ /* 0x0c0fe200078208ff */
[----:B------:R-:W-:Y:S01]  /*1bf60*/  @!P6 STS.128 [R211+0xc800], RZ ;  /* 0x00c800ffd300e388 */ /* 0x000fe20000000c00 */
[CCC-:B------:R-:W-:Y:S02]  /*1bf70*/  @P6 LEA.HI.X R23, R4.reuse, R169.reuse, R2.reuse, 0x1, P2 ;  /* 0x000000a904176211 */ /* 0x1c0fe400010f0c02 */
[CCC-:B------:R-:W-:Y:S02]  /*1bf80*/  @P5 LEA.HI.X R21, R4.reuse, R169.reuse, R2.reuse, 0x1, P1 ;  /* 0x000000a904155211 */ /* 0x1c0fe400008f0c02 */
[C---:B------:R-:W-:Y:S01]  /*1bf90*/  @P4 LEA R28, P0, R4.reuse, R168, 0x1 ;  /* 0x000000a8041c4211 */ /* 0x040fe200078008ff */
[----:B------:R-:W-:Y:S01]  /*1bfa0*/  @!PT LDS RZ, [RZ] ;  /* 0x00000000fffff984 */ /* 0x000fe20000000800 */
[----:B------:R-:W-:Y:S01]  /*1bfb0*/  @!PT LDS RZ, [RZ] ;  /* 0x00000000fffff984 */ /* 0x000fe20000000800 */
[----:B------:R-:W-:Y:S01]  /*1bfc0*/  @!PT LDS RZ, [RZ] ;  /* 0x00000000fffff984 */ /* 0x000fe20000000800 */
[----:B------:R3:W-:Y:S03]  /*1bfd0*/  @P5 LDGSTS.E.BYPASS.LTC128B.128 [R211+0xe800], [R8.64+0x80] ;  /* 0x0e80008008d35fae */ /* 0x0007e6000b901d48 */
[----:B------:R-:W-:Y:S02]  /*1bfe0*/  @P4 LEA.HI.X R29, R4, R169, R2, 0x1, P0 ;  /* 0x000000a9041d4211 */ /* 0x000fe400000f0c02 */
[----:B------:R-:W-:Y:S01]  /*1bff0*/  ISETP.GE.AND P0, PT, R215, 0x2, PT ;  /* 0x00000002d700780c */ /* 0x000fe20003f06270 */
        /* <DEDUP_REMOVED lines=37> */
[----:B------:R-:W4:Y:S06]  /*1c250*/  LDSM.16.M88.4 R144, [R205+0x6000] ;  /* 0x00600000cd90783b */ /* 0x000f2c0000000200 */
[----:B-----5:R-:W2:Y:S06]  /*1c260*/  LDSM.16.M88.4 R16, [R205+0x6800] ;  /* 0x00680000cd10783b */ /* 0x020eac0000000200 */
[----:B------:R-:W1:Y:S06]  /*1c270*/  LDSM.16.M88.4 R24, [R205+0x7000] ;  /* 0x00700000cd18783b */ /* 0x000e6c0000000200 */
[----:B------:R-:W0:Y:S06]  /*1c280*/  LDGDEPBAR ;  /* 0x00000000000079af */ /* 0x000e2c0000000000 */
[----:B------:R-:W5:Y:S06]  /*1c290*/  LDSM.16.M88.4 R32, [R205+0x7800] ;  /* 0x00780000cd20783b */ /* 0x000f6c0000000200 */
[----:B------:R-:W-:Y:S06]  /*1c2a0*/  LDSM.16.M88.4 R132, [R204] ;  /* 0x00000000cc84783b */ /* 0x000fec0000000200 */
[----:B------:R-:W5:Y:S01]  /*1c2b0*/  LDSM.16.M88.4 R148, [R203] ;  /* 0x00000000cb94783b */ /* 0x000f620000000200 */
[C---:B----4-:R-:W-:Y:S05]  /*1c2c0*/  HMMA.16816.F32 R4, R140.reuse, R144, RZ ;  /* 0x000000908c04723c */ /* 0x050fea00000018ff */
[----:B------:R-:W4:Y:S03]  /*1c2d0*/  LDSM.16.M88.4 R152, [R195] ;  /* 0x00000000c398783b */ /* 0x000f260000000200 */
[C---:B---3--:R-:W-:Y:S03]  /*1c2e0*/  HMMA.16816.F32 R8, R140.reuse, R146, RZ ;  /* 0x000000928c08723c */ /* 0x048fe600000018ff */
[----:B------:R-:W3:Y:S06]  /*1c2f0*/  LDSM.16.M88.4 R156, [R194] ;  /* 0x00000000c29c783b */ /* 0x000eec0000000200 */
[----:B------:R-:W3:Y:S01]  /*1c300*/  LDSM.16.M88.4 R160, [R193] ;  /* 0x00000000c1a0783b */ /* 0x000ee20000000200 */
[C---:B--2---:R-:W-:Y:S05]  /*1c310*/  HMMA.16816.F32 R12, R140.reuse, R16, RZ ;  /* 0x000000108c0c723c */ /* 0x044fea00000018ff */
[----:B------:R-:W-:Y:S03]  /*1c320*/  LDSM.16.M88.4 R164, [R202] ;  /* 0x00000000caa4783b */ /* 0x000fe60000000200 */
[C---:B------:R-:W-:Y:S03]  /*1c330*/  HMMA.16816.F32 R16, R140.reuse, R18, RZ ;  /* 0x000000128c10723c */ /* 0x040fe600000018ff */
[----:B------:R-:W2:Y:S05]  /*1c340*/  LDSM.16.M88.4 R168, [R199+0x6000] ;  /* 0x00600000c7a8783b */ /* 0x000eaa0000000200 */
[C---:B-1----:R-:W-:Y:S01]  /*1c350*/  HMMA.16816.F32 R20, R140.reuse, R24, RZ ;  /* 0x000000188c14723c */ /* 0x042fe200000018ff */
[----:B------:R-:W-:Y:S06]  /*1c360*/  LDSM.16.M88.4 R144, [R199+0x7000] ;  /* 0x00700000c790783b */ /* 0x000fec0000000200 */
[----:B------:R-:W-:Y:S01]  /*1c370*/  LDSM.16.M88.4 R172, [R199+0x7800] ;  /* 0x00780000c7ac783b */ /* 0x000fe20000000200 */
[C---:B------:R-:W-:Y:S05]  /*1c380*/  HMMA.16816.F32 R24, R140.reuse, R26, RZ ;  /* 0x0000001a8c18723c */ /* 0x040fea00000018ff */
[----:B------:R-:W-:Y:S03]  /*1c390*/  LDSM.16.M88.4 R176, [R201] ;  /* 0x00000000c9b0783b */ /* 0x000fe60000000200 */
[C---:B-----5:R-:W-:Y:S03]  /*1c3a0*/  HMMA.16816.F32 R28, R140.reuse, R32, RZ ;  /* 0x000000208c1c723c */ /* 0x060fe600000018ff */
[----:B------:R-:W-:Y:S05]  /*1c3b0*/  LDSM.16.M88.4 R180, [R192] ;  /* 0x00000000c0b4783b */ /* 0x000fea0000000200 */
[----:B------:R-:W-:Y:S01]  /*1c3c0*/  HMMA.16816.F32 R32, R140, R34, RZ ;  /* 0x000000228c20723c */ /* 0x000fe200000018ff */
[----:B------:R-:W1:Y:S07]  /*1c3d0*/  LDSM.16.M88.4 R140, [R199+0x6800] ;  /* 0x00680000c78c783b */ /* 0x000e6e0000000200 */
[C---:B------:R-:W-:Y:S08]  /*1c3e0*/  HMMA.16816.F32 R4, R132.reuse, R148, R4 ;  /* 0x000000948404723c */ /* 0x040ff00000001804 */
[C---:B------:R-:W-:Y:S01]  /*1c3f0*/  HMMA.16816.F32 R8, R132.reuse, R150, R8 ;  /* 0x000000968408723c */ /* 0x040fe20000001808 */
[----:B------:R-:W-:Y:S07]  /*1c400*/  LDSM.16.M88.4 R148, [R192+0x1000] ;  /* 0x00100000c094783b */ /* 0x000fee0000000200 */
        /* <DEDUP_REMOVED lines=9> */
[----:B------:R-:W4:Y:S01]  /*1c4a0*/  LDSM.16.M88.4 R160, [R205+0x8000] ;  /* 0x00800000cda0783b */ /* 0x000f220000000200 */
[C---:B--2---:R-:W-:Y:S08]  /*1c4b0*/  HMMA.16816.F32 R4, R164.reuse, R168, R4 ;  /* 0x000000a8a404723c */ /* 0x044ff00000001804 */
[C---:B------:R-:W-:Y:S01]  /*1c4c0*/  HMMA.16816.F32 R8, R164.reuse, R170, R8 ;  /* 0x000000aaa408723c */ /* 0x040fe20000001808 */
[----:B------:R-:W-:Y:S07]  /*1c4d0*/  LDSM.16.M88.4 R168, [R204+0x2000] ;  /* 0x00200000cca8783b */ /* 0x000fee0000000200 */
[C---:B-1----:R-:W-:Y:S08]  /*1c4e0*/  HMMA.16816.F32 R12, R164.reuse, R140, R12 ;  /* 0x0000008ca40c723c */ /* 0x042ff0000000180c */
[C---:B------:R-:W-:Y:S01]  /*1c4f0*/  HMMA.16816.F32 R16, R164.reuse, R142, R16 ;  /* 0x0000008ea410723c */ /* 0x040fe20000001810 */
[----:B------:R-:W1:Y:S07]  /*1c500*/  LDSM.16.M88.4 R140, [R205+0x8800] ;  /* 0x00880000cd8c783b */ /* 0x000e6e0000000200 */
[C---:B------:R-:W-:Y:S08]  /*1c510*/  HMMA.16816.F32 R20, R164.reuse, R144, R20 ;  /* 0x00000090a414723c */ /* 0x040ff00000001814 */
[C---:B------:R-:W-:Y:S01]  /*1c520*/  HMMA.16816.F32 R24, R164.reuse, R146, R24 ;  /* 0x00000092a418723c */ /* 0x040fe20000001818 */
[----:B------:R-:W2:Y:S07]  /*1c530*/  LDSM.16.M88.4 R144, [R205+0x9000] ;  /* 0x00900000cd90783b */ /* 0x000eae0000000200 */
[C---:B------:R-:W-:Y:S08]  /*1c540*/  HMMA.16816.F32 R28, R164.reuse, R172, R28 ;  /* 0x000000aca41c723c */ /* 0x040ff0000000181c */
[----:B------:R-:W-:Y:S01]  /*1c550*/  HMMA.16816.F32 R32, R164, R174, R32 ;  /* 0x000000aea420723c */ /* 0x000fe20000001820 */
[----:B------:R-:W5:Y:S06]  /*1c560*/  LDSM.16.M88.4 R164, [R205+0x9800] ;  /* 0x00980000cda4783b */ /* 0x000f6c0000000200 */
[----:B------:R-:W1:Y:S01]  /*1c570*/  LDSM.16.M88.4 R172, [R191] ;  /* 0x00000000bfac783b */ /* 0x000e620000000200 */
        /* <DEDUP_REMOVED lines=13> */
[C---:B----4-:R-:W-:Y:S08]  /*1c650*/  HMMA.16816.F32 R4, R156.reuse, R160, R4 ;  /* 0x000000a09c04723c */ /* 0x050ff00000001804 */
        /* <DEDUP_REMOVED lines=10> */
[----:B------:R-:W4:Y:S06]  /*1c700*/  LDSM.16.M88.4 R156, [R199+0x9800] ;  /* 0x00980000c79c783b */ /* 0x000f2c0000000200 */
[----:B------:R-:W5:Y:S01]  /*1c710*/  LDSM.16.M88.4 R164, [R192+0x2000] ;  /* 0x00200000c0a4783b */ /* 0x000f620000000200 */
        /* <DEDUP_REMOVED lines=24> */
[----:B------:R-:W4:Y:S06]  /*1c8a0*/  LDSM.16.M88.4 R156, [R205+0xb800] ;  /* 0x00b80000cd9c783b */ /* 0x000f2c0000000200 */
[----:B------:R-:W1:Y:S01]  /*1c8b0*/  LDSM.16.M88.4 R176, [R204+0x4000] ;  /* 0x00400000ccb0783b */ /* 0x000e620000000200 */
[C---:B-----5:R-:W-:Y:S08]  /*1c8c0*/  HMMA.16816.F32 R4, R160.reuse, R164, R4 ;  /* 0x000000a4a004723c */ /* 0x060ff00000001804 */
[C---:B------:R-:W-:Y:S01]  /*1c8d0*/  HMMA.16816.F32 R8, R160.reuse, R166, R8 ;  /* 0x000000a6a008723c */ /* 0x040fe20000001808 */
[----:B------:R-:W-:Y:S07]  /*1c8e0*/  LDSM.16.M88.4 R164, [R199+0xa000] ;  /* 0x00a00000c7a4783b */ /* 0x000fee0000000200 */
[C---:B---3--:R-:W-:Y:S08]  /*1c8f0*/  HMMA.16816.F32 R12, R160.reuse, R132, R12 ;  /* 0x00000084a00c723c */ /* 0x048ff0000000180c */
[C---:B------:R-:W-:Y:S01]  /*1c900*/  HMMA.16816.F32 R16, R160.reuse, R134, R16 ;  /* 0x00000086a010723c */ /* 0x040fe20000001810 */
[----:B------:R-:W3:Y:S07]  /*1c910*/  LDSM.16.M88.4 R132, [R186] ;  /* 0x00000000ba84783b */ /* 0x000eee0000000200 */
[C---:B------:R-:W-:Y:S08]  /*1c920*/  HMMA.16816.F32 R20, R160.reuse, R148, R20 ;  /* 0x00000094a014723c */ /* 0x040ff00000001814 */
[C---:B------:R-:W-:Y:S01]  /*1c930*/  HMMA.16816.F32 R24, R160.reuse, R150, R24 ;  /* 0x00000096a018723c */ /* 0x040fe20000001818 */
[----:B------:R-:W5:Y:S07]  /*1c940*/  LDSM.16.M88.4 R148, [R185] ;  /* 0x00000000b994783b */ /* 0x000f6e0000000200 */
        /* <DEDUP_REMOVED lines=17> */
[C---:B------:R-:W-:Y:S08]  /*1ca60*/  HMMA.16816.F32 R4, R176.reuse, R180, R4 ;  /* 0x000000b4b004723c */ /* 0x040ff00000001804 */
[C---:B------:R-:W-:Y:S08]  /*1ca70*/  HMMA.16816.F32 R8, R176.reuse, R182, R8 ;  /* 0x000000b6b008723c */ /* 0x040ff00000001808 */
[C---:B---3--:R-:W-:Y:S08]  /*1ca80*/  HMMA.16816.F32 R12, R176.reuse, R132, R12 ;  /* 0x00000084b00c723c */ /* 0x048ff0000000180c */
[C---:B------:R-:W-:Y:S01]  /*1ca90*/  HMMA.16816.F32 R16, R176.reuse, R134, R16 ;  /* 0x00000086b010723c */ /* 0x040fe20000001810 */
[----:B------:R-:W3:Y:S07]  /*1caa0*/  LDSM.16.M88.4 R132, [R192+0x4800] ;  /* 0x00480000c084783b */ /* 0x000eee0000000200 */
[C---:B-----5:R-:W-:Y:S08]  /*1cab0*/  HMMA.16816.F32 R20, R176.reuse, R148, R20 ;  /* 0x00000094b014723c */ /* 0x060ff00000001814 */
[C---:B------:R-:W-:Y:S08]  /*1cac0*/  HMMA.16816.F32 R24, R176.reuse, R150, R24 ;  /* 0x00000096b018723c */ /* 0x040ff00000001818 */
[C---:B------:R-:W-:Y:S08]  /*1cad0*/  HMMA.16816.F32 R28, R176.reuse, R152, R28 ;  /* 0x00000098b01c723c */ /* 0x040ff0000000181c */
[----:B------:R-:W-:Y:S08]  /*1cae0*/  HMMA.16816.F32 R32, R176, R154, R32 ;  /* 0x0000009ab020723c */ /* 0x000ff00000001820 */
[C---:B------:R-:W-:Y:S08]  /*1caf0*/  HMMA.16816.F32 R4, R160.reuse, R164, R4 ;  /* 0x000000a4a004723c */ /* 0x040ff00000001804 */
[C---:B------:R-:W-:Y:S08]  /*1cb00*/  HMMA.16816.F32 R8, R160.reuse, R166, R8 ;  /* 0x000000a6a008723c */ /* 0x040ff00000001808 */
[C---:B-1----:R-:W-:Y:S08]  /*1cb10*/  HMMA.16816.F32 R12, R160.reuse, R140, R12 ;  /* 0x0000008ca00c723c */ /* 0x042ff0000000180c */
[C---:B------:R-:W-:Y:S08]  /*1cb20*/  HMMA.16816.F32 R16, R160.reuse, R142, R16 ;  /* 0x0000008ea010723c */ /* 0x040ff00000001810 */
[C---:B--2---:R-:W-:Y:S08]  /*1cb30*/  HMMA.16816.F32 R20, R160.reuse, R144, R20 ;  /* 0x00000090a014723c */ /* 0x044ff00000001814 */
[C---:B------:R-:W-:Y:S08]  /*1cb40*/  HMMA.16816.F32 R24, R160.reuse, R146, R24 ;  /* 0x00000092a018723c */ /* 0x040ff00000001818 */
[C---:B----4-:R-:W-:Y:S08]  /*1cb50*/  HMMA.16816.F32 R28, R160.reuse, R156, R28 ;  /* 0x0000009ca01c723c */ /* 0x050ff0000000181c */
[----:B------:R-:W-:Y:S08]  /*1cb60*/  HMMA.16816.F32 R32, R160, R158, R32 ;  /* 0x0000009ea020723c */ /* 0x000ff00000001820 */
[C---:B------:R-:W-:Y:S08]  /*1cb70*/  HMMA.16816.F32 R4, R168.reuse, R172, R4 ;  /* 0x000000aca804723c */ /* 0x040ff00000001804 */
[C---:B------:R-:W-:Y:S08]  /*1cb80*/  HMMA.16816.F32 R8, R168.reuse, R174, R8 ;  /* 0x000000aea808723c */ /* 0x040ff00000001808 */
[C---:B---3--:R-:W-:Y:S08]  /*1cb90*/  HMMA.16816.F32 R12, R168.reuse, R132, R12 ;  /* 0x00000084a80c723c */ /* 0x048ff0000000180c */
        /* <DEDUP_REMOVED lines=18> */
[----:B------:R-:W-:Y:S03]  /*1ccc0*/  FMUL.FTZ R19, R19, c[0x0][0x2ec] ;  /* 0x0000bb0013137a20 */ /* 0x000fe60000410000 */
[----:B------:R5:W1:Y:S10]  /*1ccd0*/  MUFU.TANH R175, R11 ;  /* 0x0000000b00af7308 */ /* 0x000a740000002400 */
[----:B------:R1:W1:Y:S10]  /*1cce0*/  MUFU.TANH R142, R13 ;  /* 0x0000000d008e7308 */ /* 0x0002740000002400 */
[----:B------:R2:W2:Y:S01]  /*1ccf0*/  MUFU.TANH R140, R2 ;  /* 0x00000002008c7308 */ /* 0x0004a20000002400 */
[C---:B---3--:R-:W-:Y:S01]  /*1cd00*/  HMMA.16816.F32 R20, R168.reuse, R4, R20 ;  /* 0x00000004a814723c */ /* 0x048fe20000001814 */
[----:B-----5:R-:W3:Y:S01]  /*1cd10*/  LDSM.16.M88.4 R8, [R192+0x5800] ;  /* 0x00580000c008783b */ /* 0x020ee20000000200 */
[----:B------:R-:W-:Y:S07]  /*1cd20*/  DEPBAR.LE SB0, 0x0 ;  /* 0x000080000000791a */ /* 0x000fee0000000000 */
[----:B------:R-:W2:Y:S01]  /*1cd30*/  MUFU.TANH R161, R161 ;  /* 0x000000a100a17308 */ /* 0x000ea20000002400 */
[----:B------:R-:W-:Y:S01]  /*1cd40*/  BAR.SYNC.DEFER_BLOCKING 0x0 ;  /* 0x0000000000007b1d */ /* 0x000fe20000010000 */
[C---:B------:R-:W-:Y:S05]  /*1cd50*/  HMMA.16816.F32 R24, R168.reuse, R6, R24 ;  /* 0x00000006a818723c */ /* 0x040fea0000001818 */
[----:B------:R-:W-:Y:S02]  /*1cd60*/  FMUL.FTZ R5, R17, c[0x0][0x2ec] ;  /* 0x0000bb0011057a20 */ /* 0x000fe40000410000 */
[----:B-1----:R-:W-:Y:S01]  /*1cd70*/  FMUL.FTZ R13, R18, c[0x0][0x2ec] ;  /* 0x0000bb00120d7a20 */ /* 0x002fe20000410000 */
        /* <DEDUP_REMOVED lines=8> */
[----:B------:R-:W1:Y:S01]  /*1ce00*/  MUFU.TANH R167, R167 ;  /* 0x000000a700a77308 */ /* 0x000e620000002400 */
[----:B------:R-:W-:Y:S02]  /*1ce10*/  FMUL.FTZ R26, R26, c[0x0][0x2ec] ;  /* 0x0000bb001a1a7a20 */ /* 0x000fe40000410000 */
[----:B------:R-:W-:Y:S01]  /*1ce20*/  FMUL.FTZ R27, R27, c[0x0][0x2ec] ;  /* 0x0000bb001b1b7a20 */ /* 0x000fe20000410000 */
[C---:B---3--:R-:W-:Y:S06]  /*1ce30*/  HMMA.16816.F32 R28, R168.reuse, R8, R28 ;  /* 0x00000008a81c723c */ /* 0x048fec000000181c */
[----:B------:R-:W3:Y:S02]  /*1ce40*/  MUFU.TANH R162, R162 ;  /* 0x000000a200a27308 */ /* 0x000ee40000002400 */
[----:B------:R-:W-:Y:S07]  /*1ce50*/  HMMA.16816.F32 R32, R168, R10, R32 ;  /* 0x0000000aa820723c */ /* 0x000fee0000001820 */
[----:B------:R-:W-:Y:S01]  /*1ce60*/  MOV R168, R138 ;  /* 0x0000008a00a87202 */ /* 0x000fe20000000f00 */
[----:B------:R1:W1:Y:S01]  /*1ce70*/  MUFU.TANH R143, R14 ;  /* 0x0000000e008f7308 */ /* 0x0002620000002400 */
[----:B------:R-:W-:Y:S07]  /*1ce80*/  MOV R169, R139 ;  /* 0x0000008b00a97202 */ /* 0x000fee0000000f00 */
[----:B------:R-:W-:Y:S02]  /*1ce90*/  FMUL.FTZ R150, R28, c[0x0][0x2ec] ;  /* 0x0000bb001c967a20 */ /* 0x000fe40000410000 */
[----:B------:R1:W1:Y:S01]  /*1cea0*/  MUFU.TANH R141, R15 ;  /* 0x0000000f008d7308 */ /* 0x0002620000002400 */
[----:B------:R-:W-:Y:S02]  /*1ceb0*/  FMUL.FTZ R29, R29, c[0x0][0x2ec] ;  /* 0x0000bb001d1d7a20 */ /* 0x000fe40000410000 */
[----:B------:R-:W-:Y:S02]  /*1cec0*/  FMUL.FTZ R30, R30, c[0x0][0x2ec] ;  /* 0x0000bb001e1e7a20 */ /* 0x000fe40000410000 */
[----:B------:R-:W-:Y:S02]  /*1ced0*/  FMUL.FTZ R31, R31, c[0x0][0x2ec] ;  /* 0x0000bb001f1f7a20 */ /* 0x000fe40000410000 */
[----:B--2---:R-:W-:Y:S02]  /*1cee0*/  FMUL.FTZ R2, R32, c[0x0][0x2ec] ;  /* 0x0000bb0020027a20 */ /* 0x004fe40000410000 */
[----:B------:R-:W-:Y:S01]  /*1cef0*/  FMUL.FTZ R33, R33, c[0x0][0x2ec] ;  /* 0x0000bb0021217a20 */ /* 0x000fe20000410000 */
[----:B------:R-:W2:Y:S01]  /*1cf00*/  MUFU.TANH R5, R5 ;  /* 0x0000000500057308 */ /* 0x000ea20000002400 */
[----:B------:R-:W-:Y:S02]  /*1cf10*/  FMUL.FTZ R34, R34, c[0x0][0x2ec] ;  /* 0x0000bb0022227a20 */ /* 0x000fe40000410000 */
[----:B------:R-:W-:Y:S07]  /*1cf20*/  FMUL.FTZ R35, R35, c[0x0][0x2ec] ;  /* 0x0000bb0023237a20 */ /* 0x000fee0000410000 */
[----:B------:R-:W1:Y:S10]  /*1cf30*/  MUFU.TANH R13, R13 ;  /* 0x0000000d000d7308 */ /* 0x000e740000002400 */
        /* <DEDUP_REMOVED lines=13> */
[----:B------:R1:W1:Y:S10]  /*1d010*/  MUFU.TANH R146, R2 ;  /* 0x0000000200927308 */ /* 0x0002740000002400 */
[----:B------:R1:W1:Y:S10]  /*1d020*/  MUFU.TANH R144, R33 ;  /* 0x0000002100907308 */ /* 0x0002740000002400 */
[----:B------:R1:W1:Y:S10]  /*1d030*/  MUFU.TANH R135, R34 ;  /* 0x0000002200877308 */ /* 0x0002740000002400 */
[----:B------:R1:W1:Y:S01]  /*1d040*/  MUFU.TANH R134, R35 ;  /* 0x0000002300867308 */ /* 0x0002620000002400 */
[----:B------:R-:W-:-:S05]  /*1d050*/  @!P0 BRA `(.L_x_3036) ;  /* 0x000009b000008947 */ /* 0x000fca0003800000 */
[----:B--234-:R-:W-:Y:S02]  /*1d060*/  ULDC UR6, c[0x0][0x198] ;  /* 0x0000660000067ab9 */ /* 0x01cfe40000000800 */
[----:B------:R-:W-:Y:S04]  /*1d070*/  ULEA UR6, -UR6, URZ, 0x6 ;  /* 0x0000003f06067291 */ /* 0x000fe8000f8e313f */
[----:B------:R-:W-:Y:S02]  /*1d080*/  USHF.R.S32.HI UR5, URZ, 0x1f, UR6 ;  /* 0x0000001f3f057899 */ /* 0x000fe40008011406 */
[----:B------:R-:W-:Y:S04]  /*1d090*/  MOV R6, UR6 ;  /* 0x0000000600067c02 */ /* 0x000fe80008000f00 */
[----:B-1----:R-:W-:Y:S01]  /*1d0a0*/  MOV R2, UR5 ;  /* 0x0000000500027c02 */ /* 0x002fe20008000f00 */
[----:B------:R-:W-:-:S05]  /*1d0b0*/  @!P3 BRA `(.L_x_3037) ;  /* 0x000003c00000b947 */ /* 0x000fca0003800000 */
[----:B------:R-:W-:Y:S01]  /*1d0c0*/  IMAD.SHL.U32 R10, R215, 0x40, RZ ;  /* 0x00000040d70a7824 */ /* 0x000fe200078e00ff */
[----:B------:R-:W-:Y:S04]  /*1d0d0*/  IABS R4, c[0x0][0x2d0] ;  /* 0x0000b40000047a13 */ /* 0x000fe80000000000 */
[----:B------:R-:W1:Y:S01]  /*1d0e0*/  I2F.RP R11, R4 ;  /* 0x00000004000b7306 */ /* 0x000e620000209400 */
[C---:B------:R-:W-:Y:S02]  /*1d0f0*/  IADD3 R8, R10.reuse, -0x80, RZ ;  /* 0xffffff800a087810 */ /* 0x040fe40007ffe0ff */
[----:B------:R-:W-:Y:S07]  /*1d100*/  IADD3 R10, R10, -0x40, RZ ;  /* 0xffffffc00a0a7810 */ /* 0x000fee0007ffe0ff */
[----:B-1----:R-:W1:Y:S02]  /*1d110*/  MUFU.RCP R2, R11 ;  /* 0x0000000b00027308 */ /* 0x002e640000001000 */
[----:B-1----:R-:W-:Y:S02]  /*1d120*/  IADD3 R6, R2, 0xffffffe, RZ ;  /* 0x0ffffffe02067810 */ /* 0x002fe40007ffe0ff */
[----:B------:R-:W-:Y:S06]  /*1d130*/  IABS R11, R10 ;  /* 0x0000000a000b7213 */ /* 0x000fec0000000000 */
[----:B------:R-:W1:Y:S01]  /*1d140*/  F2I.FTZ.U32.TRUNC.NTZ R7, R6 ;  /* 0x0000000600077305 */ /* 0x000e62000021f000 */
[----:B------:R-:W-:Y:S01]  /*1d150*/  LOP3.LUT R10, R10, c[0x0][0x2d0], RZ, 0x3c, !PT ;  /* 0x0000b4000a0a7a12 */ /* 0x000fe200078e3cff */
[--C-:B-1----:R-:W-:Y:S02]  /*1d160*/  IMAD.MOV R9, RZ, RZ, -R7.reuse ;  /* 0x000000ffff097224 */ /* 0x102fe400078e0a07 */
[----:B------:R-:W-:Y:S02]  /*1d170*/  IMAD.MOV.U32 R6, RZ, RZ, RZ ;  /* 0x000000ffff067224 */ /* 0x000fe400078e00ff */
[----:B------:R-:W-:Y:S01]  /*1d180*/  IMAD R2, R9, R4, RZ ;  /* 0x0000000409027224 */ /* 0x000fe200078e02ff */
[----:B------:R-:W-:Y:S02]  /*1d190*/  IABS R9, R8 ;  /* 0x0000000800097213 */ /* 0x000fe40000000000 */
[----:B------:R-:W-:Y:S01]  /*1d1a0*/  LOP3.LUT R8, R8, c[0x0][0x2d0], RZ, 0x3c, !PT ;  /* 0x0000b40008087a12 */ /* 0x000fe200078e3cff */
        /* <DEDUP_REMOVED lines=29> */
[----:B------:R-:W-:Y:S01]  /*1d380*/  IMAD.MOV.U32 R9, RZ, RZ, 0x40 ;  /* 0x00000040ff097424 */ /* 0x000fe200078e00ff */
[----:B------:R-:W-:Y:S01]  /*1d390*/  LEA.HI.X.SX32 R15, R7, R213, 0x2, P0 ;  /* 0x000000d5070f7211 */ /* 0x000fe200000f16ff */
        /* <DEDUP_REMOVED lines=14> */
.L_x_3037:
        /* <DEDUP_REMOVED lines=32> */
[C---:B------:R-:W-:Y:S02]  /*1d680*/  IADD3 R4, P2, R7.reuse, UR4, RZ ;  /* 0x0000000407047c10 */ /* 0x040fe4000ff5e0ff */
[-CC-:B------:R-:W-:Y:S01]  /*1d690*/  @P4 LEA.HI.X R7, R7, R217.reuse, R2.reuse, 0x1, P0 ;  /* 0x000000d907074211 */ /* 0x180fe200000f0c02 */
[----:B------:R-:W-:Y:S01]  /*1d6a0*/  @!PT LDS RZ, [RZ] ;  /* 0x00000000fffff984 */ /* 0x000fe20000000800 */
[----:B------:R-:W-:Y:S01]  /*1d6b0*/  @!PT LDS RZ, [RZ] ;  /* 0x00000000fffff984 */ /* 0x000fe20000000800 */
[----:B------:R-:W-:Y:S01]  /*1d6c0*/  @!PT LDS RZ, [RZ] ;  /* 0x00000000fffff984 */ /* 0x000fe20000000800 */
[----:B------:R1:W-:Y:S01]  /*1d6d0*/  @P6 LDGSTS.E.BYPASS.LTC128B.128 [R211+0x6800], [R16.64] ;  /* 0x0680000010d36fae */ /* 0x0003e2000b901d48 */
[CC--:B------:R-:W-:Y:S01]  /*1d6e0*/  @P5 LEA R22, P1, R4.reuse, R214.reuse, 0x1 ;  /* 0x000000d604165211 */ /* 0x0c0fe200078208ff */
[----:B------:R-:W-:Y:S01]  /*1d6f0*/  IMAD.X R2, R207, 0x1, R2, P2 ;  /* 0x00000001cf027824 */ /* 0x000fe200010e0602 */
[CC--:B------:R-:W-:Y:S01]  /*1d700*/  @P6 LEA R24, P2, R4.reuse, R214.reuse, 0x1 ;  /* 0x000000d604186211 */ /* 0x0c0fe200078408ff */
[----:B------:R1:W-:Y:S01]  /*1d710*/  @!P6 STS.128 [R211+0x6800], RZ ;  /* 0x006800ffd300e388 */ /* 0x0003e20000000c00 */
[C---:B------:R-:W-:Y:S01]  /*1d720*/  @P4 LEA R26, P0, R4.reuse, R214, 0x1 ;  /* 0x000000d6041a4211 */ /* 0x040fe200078008ff */
[----:B------:R-:W-:Y:S01]  /*1d730*/  IMAD.MOV.U32 R214, RZ, RZ, R18 ;  /* 0x000000ffffd67224 */ /* 0x000fe200078e0012 */
[CCC-:B------:R-:W-:Y:S01]  /*1d740*/  @P6 LEA.HI.X R25, R4.reuse, R217.reuse, R2.reuse, 0x1, P2 ;  /* 0x000000d904196211 */ /* 0x1c0fe200010f0c02 */
[----:B------:R-:W-:Y:S01]  /*1d750*/  @!PT LDS RZ, [RZ] ;  /* 0x00000000fffff984 */ /* 0x000fe20000000800 */
[----:B------:R-:W-:Y:S01]  /*1d760*/  @!PT LDS RZ, [RZ] ;  /* 0x00000000fffff984 */ /* 0x000fe20000000800 */
[----:B------:R-:W-:Y:S01]  /*1d770*/  @!PT LDS RZ, [RZ] ;  /* 0x00000000fffff984 */ /* 0x000fe20000000800 */
[----:B------:R1:W-:Y:S01]  /*1d780*/  @P5 LDGSTS.E.BYPASS.LTC128B.128 [R211+0x8800], [R10.64+0x80] ;  /* 0x088000800ad35fae */ /* 0x0003e2000b901d48 */
[CCC-:B------:R-:W-:Y:S02]  /*1d790*/  @P5 LEA.HI.X R23, R4.reuse, R217.reuse, R2.reuse, 0x1, P1 ;  /* 0x000000d904175211 */ /* 0x1c0fe400008f0c02 */
[----:B------:R-:W-:Y:S01]  /*1d7a0*/  @P4 LEA.HI.X R27, R4, R217, R2, 0x1, P0 ;  /* 0x000000d9041b4211 */ /* 0x000fe200000f0c02 */
[----:B------:R1:W-:Y:S01]  /*1d7b0*/  @!P5 STS.128 [R211+0x8800], RZ ;  /* 0x008800ffd300d388 */ /* 0x0003e20000000c00 */
[----:B------:R-:W-:Y:S03]  /*1d7c0*/  IMAD.MOV.U32 R217, RZ, RZ, R19 ;  /* 0x000000ffffd97224 */ /* 0x000fe600078e0013 */
        /* <DEDUP_REMOVED lines=36> */
.L_x_3036:
[----:B-1234-:R-:W-:Y:S01]  /*1da10*/  IADD3 R7, R215, -0x1, RZ ;  /* 0xffffffffd7077810 */ /* 0x01efe20007ffe0ff */
[----:B------:R-:W-:Y:S03]  /*1da20*/  LDSM.16.MT88.4 R28, [R197+0xc000] ;  /* 0x00c00000c51c783b */ /* 0x000fe60000004200 */
[----:B------:R-:W-:Y:S04]  /*1da30*/  LEA R2, R7, R218, 0x6 ;  /* 0x000000da07027211 */ /* 0x000fe800078e30ff */
        /* <DEDUP_REMOVED lines=28> */
[C---:B------:R-:W-:Y:S02]  /*1dc00*/  FFMA.FTZ R165, R0.reuse, R8, R165 ;  /* 0x0000000800a57223 */ /* 0x040fe400000100a5 */
[C---:B------:R-:W-:Y:S01]  /*1dc10*/  FFMA.FTZ R167, R0.reuse, R4, R167 ;  /* 0x0000000400a77223 */ /* 0x040fe200000100a7 */
[----:B------:R-:W-:Y:S01]  /*1dc20*/  FMNMX.FTZ R10, R159, R136, !PT ;  /* 0x000000889f0a7209 */ /* 0x000fe20007810000 */
[C---:B------:R-:W-:Y:S01]  /*1dc30*/  FFMA.FTZ R173, R0.reuse, R4, R173 ;  /* 0x0000000400ad7223 */ /* 0x040fe200000100ad */
[----:B------:R-:W-:Y:S01]  /*1dc40*/  FMNMX.FTZ R4, R163, R3, !PT ;  /* 0x00000003a3047209 */ /* 0x000fe20007810000 */
[----:B------:R-:W-:Y:S01]  /*1dc50*/  FFMA.FTZ R161, R0, R8, R161 ;  /* 0x0000000800a17223 */ /* 0x000fe200000100a1 */
[----:B------:R-:W-:Y:S01]  /*1dc60*/  IADD3 R8, R2, 0x31, RZ ;  /* 0x0000003102087810 */ /* 0x000fe20007ffe0ff */
[C---:B------:R-:W-:Y:S01]  /*1dc70*/  FFMA.FTZ R175, R0.reuse, R6, R175 ;  /* 0x0000000600af7223 */ /* 0x040fe200000100af */
[----:B------:R-:W-:Y:S01]  /*1dc80*/  FMNMX.FTZ R4, R165, R4, !PT ;  /* 0x00000004a5047209 */ /* 0x000fe20007810000 */
[C---:B------:R-:W-:Y:S01]  /*1dc90*/  FFMA.FTZ R143, R0.reuse, R17, R143 ;  /* 0x00000011008f7223 */ /* 0x040fe2000001008f */
[----:B------:R-:W-:Y:S01]  /*1dca0*/  FMNMX.FTZ R12, R161, R10, !PT ;  /* 0x0000000aa10c7209 */ /* 0x000fe20007810000 */
[C---:B------:R-:W-:Y:S01]  /*1dcb0*/  FFMA.FTZ R6, R0.reuse, R6, R133 ;  /* 0x0000000600067223 */ /* 0x040fe20000010085 */
[----:B------:R-:W-:Y:S01]  /*1dcc0*/  FMNMX.FTZ R4, R173, R4, !PT ;  /* 0x00000004ad047209 */ /* 0x000fe20007810000 */
[-C--:B------:R-:W-:Y:S01]  /*1dcd0*/  FFMA.FTZ R141, R0, R23.reuse, R141 ;  /* 0x00000017008d7223 */ /* 0x080fe2000001008d */
[----:B------:R-:W-:Y:S01]  /*1dce0*/  IADD3 R10, R2, 0x38, RZ ;  /* 0x00000038020a7810 */ /* 0x000fe20007ffe0ff */
[C---:B------:R-:W-:Y:S01]  /*1dcf0*/  FFMA.FTZ R142, R0.reuse, R23, R142 ;  /* 0x00000017008e7223 */ /* 0x040fe2000001008e */
[----:B------:R-:W-:Y:S01]  /*1dd00*/  FMNMX.FTZ R23, R167, R12, !PT ;  /* 0x0000000ca7177209 */ /* 0x000fe20007810000 */
[C---:B------:R-:W-:Y:S01]  /*1dd10*/  FFMA.FTZ R162, R0.reuse, R17, R162 ;  /* 0x0000001100a27223 */ /* 0x040fe200000100a2 */
[----:B------:R-:W-:Y:S01]  /*1dd20*/  FMNMX.FTZ R4, R175, R4, !PT ;  /* 0x00000004af047209 */ /* 0x000fe20007810000 */
[----:B------:R-:W-:Y:S01]  /*1dd30*/  FFMA.FTZ R139, R0, R21, R13 ;  /* 0x00000015008b7223 */ /* 0x000fe2000001000d */
[----:B------:R-:W-:Y:S01]  /*1dd40*/  FMNMX.FTZ R23, R6, R23, !PT ;  /* 0x0000001706177209 */ /* 0x000fe20007810000 */
[C---:B------:R-:W-:Y:S01]  /*1dd50*/  FFMA.FTZ R140, R0.reuse, R21, R140 ;  /* 0x00000015008c7223 */ /* 0x040fe2000001008c */
[----:B------:R-:W-:Y:S01]  /*1dd60*/  FMNMX.FTZ R4, R143, R4, !PT ;  /* 0x000000048f047209 */ /* 0x000fe20007810000 */
[----:B------:R-:W-:Y:S01]  /*1dd70*/  FFMA.FTZ R137, R0, R138, R137 ;  /* 0x0000008a00897223 */ /* 0x000fe20000010089 */
[----:B------:R-:W-:Y:S01]  /*1dd80*/  FMNMX.FTZ R23, R162, R23, !PT ;  /* 0x00000017a2177209 */ /* 0x000fe20007810000 */
[----:B------:R-:W1:Y:S01]  /*1dd90*/  I2F R17, R8 ;  /* 0x0000000800117306 */ /* 0x000e620000201400 */
[----:B------:R-:W-:Y:S01]  /*1dda0*/  FMNMX.FTZ R4, R141, R4, !PT ;  /* 0x000000048d047209 */ /* 0x000fe20007810000 */
[----:B------:R-:W-:Y:S01]  /*1ddb0*/  FFMA.FTZ R138, R0, R138, R5 ;  /* 0x0000008a008a7223 */ /* 0x000fe20000010005 */
[----:B------:R-:W-:Y:S01]  /*1ddc0*/  FMNMX.FTZ R23, R142, R23, !PT ;  /* 0x000000178e177209 */ /* 0x000fe20007810000 */
[C---:B------:R-:W-:Y:S01]  /*1ddd0*/  FFMA.FTZ R157, R0.reuse, R19, R157 ;  /* 0x00000013009d7223 */ /* 0x040fe2000001009d */
[----:B------:R-:W-:Y:S01]  /*1dde0*/  FMNMX.FTZ R4, R139, R4, !PT ;  /* 0x000000048b047209 */ /* 0x000fe20007810000 */
[----:B------:R-:W-:Y:S01]  /*1ddf0*/  FFMA.FTZ R155, R0, R15, R155 ;  /* 0x0000000f009b7223 */ /* 0x000fe2000001009b */
[----:B------:R-:W-:Y:S01]  /*1de00*/  IADD3 R5, R2, 0x39, RZ ;  /* 0x0000003902057810 */ /* 0x000fe20007ffe0ff */
[----:B------:R-:W-:Y:S01]  /*1de10*/  FFMA.FTZ R160, R0, R19, R160 ;  /* 0x0000001300a07223 */ /* 0x000fe200000100a0 */
[----:B------:R-:W-:Y:S01]  /*1de20*/  FMNMX.FTZ R4, R137, R4, !PT ;  /* 0x0000000489047209 */ /* 0x000fe20007810000 */
[----:B------:R-:W2:Y:S01]  /*1de30*/  I2F R13, R10 ;  /* 0x0000000a000d7306 */ /* 0x000ea20000201400 */
        /* <DEDUP_REMOVED lines=9> */
[----:B------:R-:W3:Y:S01]  /*1ded0*/  I2F R5, R5 ;  /* 0x0000000500057306 */ /* 0x000ee20000201400 */
[----:B------:R-:W-:Y:S01]  /*1dee0*/  FMNMX.FTZ R4, R153, R4, !PT ;  /* 0x0000000499047209 */ /* 0x000fe20007810000 */
[----:B------:R-:W-:Y:S01]  /*1def0*/  FFMA.FTZ R154, R0, R7, R154 ;  /* 0x00000007009a7223 */ /* 0x000fe2000001009a */
[----:B------:R-:W-:Y:S01]  /*1df00*/  FMNMX.FTZ R23, R158, R23, !PT ;  /* 0x000000179e177209 */ /* 0x000fe20007810000 */
[C---:B-1----:R-:W-:Y:S01]  /*1df10*/  FFMA.FTZ R147, R0.reuse, R17, R147 ;  /* 0x0000001100937223 */ /* 0x042fe20000010093 */
[----:B------:R-:W-:Y:S01]  /*1df20*/  FMNMX.FTZ R4, R151, R4, !PT ;  /* 0x0000000497047209 */ /* 0x000fe20007810000 */
[----:B------:R-:W-:Y:S01]  /*1df30*/  FFMA.FTZ R150, R0, R9, R150 ;  /* 0x0000000900967223 */ /* 0x000fe20000010096 */
[----:B------:R-:W-:Y:S01]  /*1df40*/  FMNMX.FTZ R23, R156, R23, !PT ;  /* 0x000000179c177209 */ /* 0x000fe20007810000 */
[----:B------:R-:W-:Y:S01]  /*1df50*/  FFMA.FTZ R148, R0, R17, R148 ;  /* 0x0000001100947223 */ /* 0x000fe20000010094 */
[----:B------:R-:W-:Y:S02]  /*1df60*/  FMNMX.FTZ R2, R149, R4, !PT ;  /* 0x0000000495027209 */ /* 0x000fe40007810000 */
[----:B------:R-:W-:Y:S02]  /*1df70*/  FMNMX.FTZ R23, R154, R23, !PT ;  /* 0x000000179a177209 */ /* 0x000fe40007810000 */
[----:B------:R-:W-:Y:S01]  /*1df80*/  FMNMX.FTZ R2, R147, R2, !PT ;  /* 0x0000000293027209 */ /* 0x000fe20007810000 */
[----:B--2---:R-:W-:Y:S01]  /*1df90*/  FFMA.FTZ R135, R0, R13, R135 ;  /* 0x0000000d00877223 */ /* 0x004fe20000010087 */
[----:B------:R-:W-:Y:S01]  /*1dfa0*/  FMNMX.FTZ R23, R150, R23, !PT ;  /* 0x0000001796177209 */ /* 0x000fe20007810000 */
[----:B------:R-:W-:Y:S02]  /*1dfb0*/  FFMA.FTZ R146, R0, R13, R146 ;  /* 0x0000000d00927223 */ /* 0x000fe40000010092 */
[----:B------:R-:W-:Y:S01]  /*1dfc0*/  LDSM.16.MT88.4 R12, [R200+0xc000] ;  /* 0x00c00000c80c783b */ /* 0x000fe20000004200 */
        /* <DEDUP_REMOVED lines=32> */
[--C-:B------:R-:W-:Y:S01]  /*1e1d0*/  FFMA.FTZ R170, R175, c[0x0][0x23c], -R152.reuse ;  /* 0x00008f00afaa7a23 */ /* 0x100fe20000010898 */
[----:B------:R-:W-:Y:S01]  /*1e1e0*/  LDSM.16.MT88.4 R164, [R200+0x11800] ;  /* 0x01180000c8a4783b */ /* 0x000fe20000004200 */
        /* <DEDUP_REMOVED lines=208> */
[----:B------:R-:W-:Y:S01]  /*1eef0*/  FFMA.FTZ R177, R2, R223, R177 ;  /* 0x000000df02b17223 */ /* 0x000fe200000100b1 */
[----:B------:R-:W-:Y:S01]  /*1ef00*/  IADD3 R2, R215, -0x1, RZ ;  /* 0xffffffffd7027810 */ /* 0x000fe20007ffe0ff */
[----:B------:R-:W-:Y:S01]  /*1ef10*/  FFMA.FTZ R176, R3, R220, R176 ;  /* 0x000000dc03b07223 */ /* 0x000fe200000100b0 */
[----:B------:R-:W-:Y:S01]  /*1ef20*/  MOV R3, R132 ;  /* 0x0000008400037202 */ /* 0x000fe20000000f00 */
[----:B------:R-:W-:Y:S01]  /*1ef30*/  FADD.FTZ R172, R172, R177 ;  /* 0x000000b1acac7221 */ /* 0x000fe20000010000 */
[C---:B------:R-:W-:Y:S01]  /*1ef40*/  HMMA.16816.F32 R4, R100.reuse, R112, R4 ;  /* 0x000000706404723c */ /* 0x040fe20000001804 */
[----:B------:R-:W-:Y:S03]  /*1ef50*/  LDSM.16.MT88.4 R128, [R198+0xf000] ;  /* 0x00f00000c680783b */ /* 0x000fe60000004200 */
[----:B------:R-:W5:Y:S01]  /*1ef60*/  MUFU.EX2 R135, R135 ;  /* 0x0000008700877308 */ /* 0x000f620000000800 */
[----:B------:R-:W-:Y:S01]  /*1ef70*/  FADD.FTZ R175, R175, R176 ;  /* 0x000000b0afaf7221 */ /* 0x000fe20000010000 */
[----:B------:R-:W-:Y:S01]  /*1ef80*/  MOV R215, R2 ;  /* 0x0000000200d77202 */ /* 0x000fe20000000f00 */
        /* <DEDUP_REMOVED lines=131> */
.L_x_3034:
        /* <DEDUP_REMOVED lines=257> */
.L_x_3039:
[----:B------:R-:W2:Y:S04]  /*207d0*/  S2R R11, SR_CTAID.Z ;  /* 0x00000000000b7919 */ /* 0x000ea80000002700 */
[----:B-1----:R-:W2:Y:S02]  /*207e0*/  S2R R4, SR_CTAID.Y ;  /* 0x0000000000047919 */ /* 0x002ea40000002600 */
[----:B--2---:R-:W-:-:S04]  /*207f0*/  IMAD R8, R4, c[0x0][0x1c0], R11 ;  /* 0x0000700004087a24 */ /* 0x004fc800078e020b */
[----:B------:R-:W-:Y:S02]  /*20800*/  IMAD R8, R8, c[0x0][0x214], RZ ;  /* 0x0000850008087a24 */ /* 0x000fe400078e02ff */
.L_x_3040:
        /* <DEDUP_REMOVED lines=54> */
.L_x_3042:
[----:B---34-:R-:W-:Y:S05]  /*20b70*/  BSYNC B0 ;  /* 0x0000000000007941 */ /* 0x018fea0003800000 */
.L_x_3041:
        /* <DEDUP_REMOVED lines=43> */
.L_x_3044:
[----:B------:R-:W-:Y:S05]  /*20e30*/  BSYNC B0 ;  /* 0x0000000000007941 */ /* 0x000fea0003800000 */
.L_x_3043:
        /* <DEDUP_REMOVED lines=20> */
.L_x_3046:
[----:B------:R-:W-:Y:S05]  /*20f80*/  BSYNC B0 ;  /* 0x0000000000007941 */ /* 0x000fea0003800000 */
.L_x_3045:
        /* <DEDUP_REMOVED lines=20> */
.L_x_3048:
[----:B------:R-:W-:Y:S05]  /*210d0*/  BSYNC B0 ;  /* 0x0000000000007941 */ /* 0x000fea0003800000 */
.L_x_3047:
        /* <DEDUP_REMOVED lines=21> */
.L_x_3049:
        /* <DEDUP_REMOVED lines=13> */
.L_x_4113:


//--------------------- .text._ZN5flash24flash_fwd_splitkv_kernelI23Flash_fwd_kernel_traitsILi192ELi64ELi64ELi4ELb0ELb0EN7cutlass6half_tE19Flash_kernel_traitsILi192ELi64ELi64ELi4ES3_EELb1ELb0ELb0ELb0ELb1ELb0ELb1ELb0EEEvNS_16Flash_fwd_paramsE --------------------------
	.section	.text._ZN5flash24flash_fwd_splitkv_kernelI23Flash_fwd_kernel_traitsILi192ELi64ELi64ELi4ELb0ELb0EN7cutlass6half_tE19Flash_kernel_traitsILi192ELi64ELi64ELi4ES3_EELb1ELb0ELb0ELb0ELb1ELb0ELb1ELb0EEEvNS_16Flash_fwd_paramsE,"ax",@progbits
	.sectioninfo	@"SHI_REGISTERS=230"
	.align	128
        .global         _ZN5flash24flash_fwd_splitkv_kernelI23Flash_fwd_kernel_traitsILi192ELi64ELi64ELi4ELb0ELb0EN7cutlass6half_tE19Flash_kernel_traitsILi192ELi64ELi64ELi4ES3_EELb1ELb0ELb0ELb0ELb1ELb0ELb1ELb0EEEvNS_16Flash_fwd_paramsE
        .type           _ZN5flash24flash_fwd_splitkv_kernelI23Flash_fwd_kernel_traitsILi192ELi64ELi64ELi4ELb0ELb0EN7cutlass6half_tE19Flash_kernel_traitsILi192ELi64ELi64ELi4ES3_EELb1ELb0ELb0ELb0ELb1ELb0ELb1ELb0EEEvNS_16Flash_fwd_paramsE,@function
        .size           _ZN5flash24flash_fwd_splitkv_kernelI23Flash_fwd_kernel_traitsILi192ELi64ELi64ELi4ELb0ELb0EN7cutlass6half_tE19Flash_kernel_traitsILi192ELi64ELi64ELi4ES3_EELb1ELb0ELb0ELb0ELb1ELb0ELb1ELb0EEEvNS_16Flash_fwd_paramsE,(.L_x_4114 - _ZN5flash24flash_fwd_splitkv_kernelI23Flash_fwd_kernel_traitsILi192ELi64ELi64ELi4ELb0ELb0EN7cutlass6half_tE19Flash_kernel_traitsILi192ELi64ELi64ELi4ES3_EELb1ELb0ELb0ELb0ELb1ELb0ELb1ELb0EEEvNS_16Flash_fwd_paramsE)
        .other          _ZN5flash24flash_fwd_splitkv_kernelI23Flash_fwd_kernel_traitsILi192ELi64ELi64ELi4ELb0ELb0EN7cutlass6half_tE19Flash_kernel_traitsILi192ELi64ELi64ELi4ES3_EELb1ELb0ELb0ELb0ELb1ELb0ELb1ELb0EEEvNS_16Flash_fwd_paramsE,@"STO_CUDA_ENTRY STV_DEFAULT"
_ZN5flash24flash_fwd_splitkv_kernelI23Flash_fwd_kernel_traitsILi192ELi64ELi64ELi4ELb0ELb0EN7cutlass6half_tE19Flash_kernel_traitsILi192ELi64ELi64ELi4ES3_EELb1ELb0ELb0ELb0ELb1ELb0ELb1ELb0EEEvNS_16Flash_fwd_paramsE:
.text._ZN5flash24flash_fwd_splitkv_kernelI23Flash_fwd_kernel_traitsILi192ELi64ELi64ELi4ELb0ELb0EN7cutlass6half_tE19Flash_kernel_traitsILi192ELi64ELi64ELi4ES3_EELb1ELb0ELb0ELb0ELb1ELb0ELb1ELb0EEEvNS_16Flash_fwd_paramsE:
[----:B------:R-:W-:Y:S02]  /*0000*/  MOV R1, c[0x0][0x28] ;  /* 0x00000a0000017a02 */ /* 0x000fe40000000f00 */
[----:B------:R-:W1:Y:S01]  /*0010*/  I2F.U32.RP R6, c[0x0][0x1c0] ;  /* 0x0000700000067b06 */ /* 0x000e620000209000 */
[----:B------:R-:W2:Y:S01]  /*0020*/  S2R R0, SR_CTAID.Z ;  /* 0x0000000000007919 */ /* 0x000ea20000002700 */
[----:B------:R-:W-:Y:S01]  /*0030*/  ISETP.NE.U32.AND P1, PT, RZ, c[0x0][0x1c0], PT ;  /* 0x00007000ff007a0c */ /* 0x000fe20003f25070 */
[----:B------:R-:W-:Y:S01]  /*0040*/  IMAD.MOV.U32 R11, RZ, RZ, -0x1 ;  /* 0xffffffffff0b7424 */ /* 0x000fe200078e00ff */
[----:B------:R-:W-:-:S04]  /*0050*/  ULDC.64 UR4, c[0x0][0x118] ;  /* 0x0000460000047ab9 */ /* 0x000fc80000000a00 */
[----:B-1----:R-:W1:Y:S02]  /*0060*/  MUFU.RCP R4, R6 ;  /* 0x0000000600047308 */ /* 0x002e640000001000 */
[----:B-1----:R-:W-:-:S06]  /*0070*/  IADD3 R4, R4, 0xffffffe, RZ ;  /* 0x0ffffffe04047810 */ /* 0x002fcc0007ffe0ff */
[----:B------:R-:W1:Y:S02]  /*0080*/  F2I.FTZ.U32.TRUNC.NTZ R3, R4 ;  /* 0x0000000400037305 */ /* 0x000e64000021f000 */
[----:B-1----:R-:W-:-:S04]  /*0090*/  IMAD.MOV R2, RZ, RZ, -R3 ;  /* 0x000000ffff027224 */ /* 0x002fc800078e0a03 */
[----:B------:R-:W-:Y:S02]  /*00a0*/  IMAD R5, R2, c[0x0][0x1c0], RZ ;  /* 0x0000700002057a24 */ /* 0x000fe400078e02ff */
[----:B------:R-:W-:-:S04]  /*00b0*/  IMAD.MOV.U32 R2, RZ, RZ, RZ ;  /* 0x000000ffff027224 */ /* 0x000fc800078e00ff */
[----:B------:R-:W-:Y:S02]  /*00c0*/  IMAD.HI.U32 R5, R3, R5, R2 ;  /* 0x0000000503057227 */ /* 0x000fe400078e0002 */
[----:B------:R-:W1:Y:S04]  /*00d0*/  LDC.U8 R2, c[0x0][0x312] ;  /* 0x0000c480ff027b82 */ /* 0x000e680000000000 */
[----:B--2---:R-:W-:-:S04]  /*00e0*/  IMAD.HI.U32 R204, R5, R0, RZ ;  /* 0x0000000005cc7227 */ /* 0x004fc800078e00ff */
[----:B------:R-:W-:-:S04]  /*00f0*/  IMAD.MOV R3, RZ, RZ, -R204 ;  /* 0x000000ffff037224 */ /* 0x000fc800078e0acc */
[----:B------:R-:W-:-:S05]  /*0100*/  IMAD R3, R3, c[0x0][0x1c0], R0 ;  /* 0x0000700003037a24 */ /* 0x000fca00078e0200 */
[----:B------:R-:W-:Y:S02]  /*0110*/  ISETP.GE.U32.AND P2, PT, R3, c[0x0][0x1c0], PT ;  /* 0x0000700003007a0c */ /* 0x000fe40003f46070 */
[----:B-1----:R-:W-:-:S11]  /*0120*/  ISETP.NE.AND P3, PT, R2, RZ, PT ;  /* 0x000000ff0200720c */ /* 0x002fd60003f65270 */
        /* <DEDUP_REMOVED lines=23> */
[----:B------:R-:W4:Y:S04]  /*02a0*/  S2R R5, SR_CTAID.Y ;  /* 0x0000000000057919 */ /* 0x000f280000002600 */
[----:B------:R-:W1:Y:S01]  /*02b0*/  S2R R4, SR_TID.X ;  /* 0x0000000000047919 */ /* 0x000e620000002100 */
        /* <DEDUP_REMOVED lines=10> */
.L_x_3050:
[----:B-1-34-:R-:W-:Y:S02]  /*0360*/  MOV R0, c[0x0][0x218] ;  /* 0x0000860000007a02 */ /* 0x01afe40000000f00 */
.L_x_3051:
        /* <DEDUP_REMOVED lines=13> */
[----:B------:R-:W-:-:S03]  /*0440*/  IMAD.MOV.U32 R0, RZ, RZ, c[0x0][0x218] ;  /* 0x00008600ff007624 */ /* 0x000fc600078e00ff */
[----:B------:R-:W1:Y:S02]  /*0450*/  I2F.RP R6, R8 ;  /* 0x0000000800067306 */ /* 0x000e640000209400 */
[----:B------:R-:W-:-:S04]  /*0460*/  IADD3 R0, R0, 0x3f, RZ ;  /* 0x0000003f00007810 */ /* 0x000fc80007ffe0ff */
[----:B------:R-:W-:-:S04]  /*0470*/  SHF.R.S32.HI R9, RZ, 0x1f, R0 ;  /* 0x0000001fff097819 */ /* 0x000fc80000011400 */
[----:B------:R-:W-:-:S04]  /*0480*/  LEA.HI R9, R9, R0, RZ, 0x6 ;  /* 0x0000000009097211 */ /* 0x000fc800078f30ff */
[----:B------:R-:W-:Y:S01]  /*0490*/  LEA.HI.SX32 R9, R9, c[0x0][0x10], 0x1a ;  /* 0x0000040009097a11 */ /* 0x000fe200078fd2ff */
[----:B-1----:R-:W1:Y:S03]  /*04a0*/  MUFU.RCP R12, R6 ;  /* 0x00000006000c7308 */ /* 0x002e660000001000 */
[----:B------:R-:W-:-:S04]  /*04b0*/  IADD3 R9, R9, -0x1, RZ ;  /* 0xffffffff09097810 */ /* 0x000fc80007ffe0ff */
[----:B------:R-:W-:Y:S02]  /*04c0*/  IABS R0, R9 ;  /* 0x0000000900007213 */ /* 0x000fe40000000000 */
[----:B------:R-:W-:-:S04]  /*04d0*/  LOP3.LUT R9, R9, c[0x0][0x10], RZ, 0x3c, !PT ;  /* 0x0000040009097a12 */ /* 0x000fc800078e3cff */
[----:B------:R-:W-:Y:S02]  /*04e0*/  ISETP.GE.AND P0, PT, R9, RZ, PT ;  /* 0x000000ff0900720c */ /* 0x000fe40003f06270 */
[----:B------:R-:W-:Y:S02]  /*04f0*/  IADD3 R9, -R88, 0x7f, R89 ;  /* 0x0000007f58097810 */ /* 0x000fe40007ffe159 */
[----:B-1----:R-:W-:Y:S02]  /*0500*/  IADD3 R12, R12, 0xffffffe, RZ ;  /* 0x0ffffffe0c0c7810 */ /* 0x002fe40007ffe0ff */
[----:B------:R-:W-:Y:S02]  /*0510*/  IADD3 R9, R9, c[0x0][0x2e8], R84 ;  /* 0x0000ba0009097a10 */ /* 0x000fe40007ffe054 */
[----:B------:R-:W1:Y:S02]  /*0520*/  F2I.FTZ.U32.TRUNC.NTZ R13, R12 ;  /* 0x0000000c000d7305 */ /* 0x000e64000021f000 */
[----:B-1----:R-:W-:-:S02]  /*0530*/  IMAD.MOV R15, RZ, RZ, -R13 ;  /* 0x000000ffff0f7224 */ /* 0x002fc400078e0a0d */
[----:B------:R-:W-:Y:S02]  /*0540*/  IMAD.MOV.U32 R12, RZ, RZ, RZ ;  /* 0x000000ffff0c7224 */ /* 0x000fe400078e00ff */
[----:B------:R-:W-:-:S04]  /*0550*/  IMAD R6, R15, R8, RZ ;  /* 0x000000080f067224 */ /* 0x000fc800078e02ff */
[----:B------:R-:W-:-:S06]  /*0560*/  IMAD.HI.U32 R13, R13, R6, R12 ;  /* 0x000000060d0d7227 */ /* 0x000fcc00078e000c */
[----:B------:R-:W-:-:S04]  /*0570*/  IMAD.HI.U32 R6, R13, R0, RZ ;  /* 0x000000000d067227 */ /* 0x000fc800078e00ff */
[----:B------:R-:W-:-:S04]  /*0580*/  IMAD.MOV R13, RZ, RZ, -R6 ;  /* 0x000000ffff0d7224 */ /* 0x000fc800078e0a06 */
[----:B------:R-:W-:Y:S01]  /*0590*/  IMAD R13, R8, R13, R0 ;  /* 0x0000000d080d7224 */ /* 0x000fe200078e0200 */
[----:B------:R-:W-:-:S04]  /*05a0*/  SHF.R.S32.HI R0, RZ, 0x1f, R9 ;  /* 0x0000001fff007819 */ /* 0x000fc80000011409 */
[----:B------:R-:W-:Y:S02]  /*05b0*/  ISETP.GT.U32.AND P1, PT, R8, R13, PT ;  /* 0x0000000d0800720c */ /* 0x000fe40003f24070 */
[----:B------:R-:W-:-:S04]  /*05c0*/  LEA.HI R0, R0, R9, RZ, 0x6 ;  /* 0x0000000900007211 */ /* 0x000fc800078f30ff */
[----:B------:R-:W-:-:S07]  /*05d0*/  SHF.R.S32.HI R0, RZ, 0x6, R0 ;  /* 0x00000006ff007819 */ /* 0x000fce0000011400 */
[----:B------:R-:W-:Y:S01]  /*05e0*/  @!P1 IMAD.IADD R13, R13, 0x1, -R8 ;  /* 0x000000010d0d9824 */ /* 0x000fe200078e0a08 */
[----:B------:R-:W-:Y:S02]  /*05f0*/  @!P1 IADD3 R6, R6, 0x1, RZ ;  /* 0x0000000106069810 */ /* 0x000fe40007ffe0ff */
[----:B------:R-:W-:Y:S02]  /*0600*/  ISETP.NE.AND P1, PT, RZ, c[0x0][0x10], PT ;  /* 0x00000400ff007a0c */ /* 0x000fe40003f25270 */
[----:B------:R-:W-:Y:S02]  /*0610*/  ISETP.GE.U32.AND P2, PT, R13, R8, PT ;  /* 0x000000080d00720c */ /* 0x000fe40003f46070 */
[----:B------:R-:W-:-:S11]  /*0620*/  IADD3 R13, R84, 0x3f, RZ ;  /* 0x0000003f540d7810 */ /* 0x000fd60007ffe0ff */
[----:B------:R-:W-:-:S05]  /*0630*/  @P2 IADD3 R6, R6, 0x1, RZ ;  /* 0x0000000106062810 */ /* 0x000fca0007ffe0ff */
[----:B------:R-:W-:Y:S01]  /*0640*/  IMAD.MOV.U32 R8, RZ, RZ, R6 ;  /* 0x000000ffff087224 */ /* 0x000fe200078e0006 */
[----:B------:R-:W-:-:S03]  /*0650*/  SHF.R.S32.HI R6, RZ, 0x1f, R13 ;  /* 0x0000001fff067819 */ /* 0x000fc6000001140d */
[----:B------:R-:W-:Y:S01]  /*0660*/  @!P0 IMAD.MOV R8, RZ, RZ, -R8 ;  /* 0x000000ffff088224 */ /* 0x000fe200078e0a08 */
[----:B------:R-:W-:Y:S02]  /*0670*/  @!P1 LOP3.LUT R8, RZ, c[0x0][0x10], RZ, 0x33, !PT ;  /* 0x00000400ff089a12 */ /* 0x000fe400078e33ff */
[----:B------:R-:W-:-:S03]  /*0680*/  LEA.HI R6, R6, R13, RZ, 0x6 ;  /* 0x0000000d06067211 */ /* 0x000fc600078f30ff */
[----:B------:R-:W-:Y:S01]  /*0690*/  IMAD R200, R8, R5, RZ ;  /* 0x0000000508c87224 */ /* 0x000fe200078e02ff */
[----:B------:R-:W-:-:S03]  /*06a0*/  SHF.R.S32.HI R6, RZ, 0x6, R6 ;  /* 0x00000006ff067819 */ /* 0x000fc60000011406 */
[----:B------:R-:W-:-:S05]  /*06b0*/  IMAD.IADD R9, R8, 0x1, R200 ;  /* 0x0000000108097824 */ /* 0x000fca00078e02c8 */
[----:B------:R-:W-:-:S04]  /*06c0*/  IMNMX R9, R6, R9, PT ;  /* 0x0000000906097217 */ /* 0x000fc80003800200 */
[----:B------:R-:W-:-:S04]  /*06d0*/  IMNMX R145, R9, R0, PT ;  /* 0x0000000009917217 */ /* 0x000fc80003800200 */
[----:B------:R-:W-:-:S13]  /*06e0*/  ISETP.GE.AND P0, PT, R200, R145, PT ;  /* 0x00000091c800720c */ /* 0x000fda0003f06270 */
[----:B------:R-:W-:Y:S05]  /*06f0*/  @!P0 BRA `(.L_x_3052) ;  /* 0x0000058000008947 */ /* 0x000fea0003800000 */
[----:B------:R-:W-:Y:S01]  /*0700*/  SHF.R.S32.HI R3, RZ, 0x1f, R4 ;  /* 0x0000001fff037819 */ /* 0x000fe20000011404 */
[----:B------:R-:W-:Y:S01]  /*0710*/  IMAD R2, R5, c[0x0][0x210], R204 ;  /* 0x0000840005027a24 */ /* 0x000fe200078e02cc */
[----:B------:R-:W-:Y:S02]  /*0720*/  LOP3.LUT P6, RZ, R4, 0xf, RZ, 0xc0, !PT ;  /* 0x0000000f04ff7812 */ /* 0x000fe400078cc0ff */
[----:B------:R-:W-:Y:S01]  /*0730*/  LEA.HI R0, R3, R4, RZ, 0x4 ;  /* 0x0000000403007211 */ /* 0x000fe200078f20ff */
[----:B------:R-:W-:-:S03]  /*0740*/  IMAD R2, R2, c[0x0][0x1c0], R19 ;  /* 0x0000700002027a24 */ /* 0x000fc600078e0213 */
[----:B------:R-:W-:Y:S02]  /*0750*/  LOP3.LUT R3, R0, 0x3ffffff0, RZ, 0xc0, !PT ;  /* 0x3ffffff000037812 */ /* 0x000fe400078ec0ff */
[----:B------:R-:W-:-:S03]  /*0760*/  SHF.R.S32.HI R0, RZ, 0x4, R0 ;  /* 0x00000004ff007819 */ /* 0x000fc60000011400 */
[----:B------:R-:W-:Y:S01]  /*0770*/  IMAD.IADD R3, R4, 0x1, -R3 ;  /* 0x0000000104037824 */ /* 0x000fe200078e0a03 */
[C---:B------:R-:W-:Y:S02]  /*0780*/  IADD3 R8, R0.reuse, 0x18, RZ ;  /* 0x0000001800087810 */ /* 0x040fe40007ffe0ff */
[C---:B------:R-:W-:Y:S01]  /*0790*/  IADD3 R4, R0.reuse, 0x8, RZ ;  /* 0x0000000800047810 */ /* 0x040fe20007ffe0ff */
[----:B------:R-:W-:Y:S01]  /*07a0*/  IMAD.SHL.U32 R6, R3, 0x4, RZ ;  /* 0x0000000403067824 */ /* 0x000fe200078e00ff */
[----:B------:R-:W-:Y:S01]  /*07b0*/  IADD3 R10, R0, 0x38, RZ ;  /* 0x00000038000a7810 */ /* 0x000fe20007ffe0ff */
[--C-:B------:R-:W-:Y:S02]  /*07c0*/  IMAD R3, R2, c[0x0][0x214], R89.reuse ;  /* 0x0000850002037a24 */ /* 0x100fe400078e0259 */
[----:B------:R-:W-:Y:S01]  /*07d0*/  IMAD.IADD R89, R88, 0x1, -R89 ;  /* 0x0000000158597824 */ /* 0x000fe200078e0a59 */
[----:B------:R-:W-:Y:S01]  /*07e0*/  SHF.R.S32.HI R7, RZ, 0x1f, R6 ;  /* 0x0000001fff077819 */ /* 0x000fe20000011406 */
[----:B------:R-:W-:-:S03]  /*07f0*/  IMAD R5, R3, c[0x0][0x22c], RZ ;  /* 0x00008b0003057a24 */ /* 0x000fc600078e02ff */
[CC--:B------:R-:W-:Y:S01]  /*0800*/  ISETP.GE.AND P3, PT, R0.reuse, R89.reuse, PT ;  /* 0x000000590000720c */ /* 0x0c0fe20003f66270 */
[----:B------:R-:W-:Y:S01]  /*0810*/  IMAD.WIDE R6, R0, 0xc0, R6 ;  /* 0x000000c000067825 */ /* 0x000fe200078e0206 */
[CC--:B------:R-:W-:Y:S02]  /*0820*/  ISETP.GE.AND P2, PT, R4.reuse, R89.reuse, PT ;  /* 0x000000590400720c */ /* 0x0c0fe40003f46270 */
[----:B------:R-:W-:Y:S02]  /*0830*/  ISETP.GE.OR P5, PT, R4, R89, P6 ;  /* 0x000000590400720c */ /* 0x000fe400037a6670 */
[C---:B------:R-:W-:Y:S02]  /*0840*/  IADD3 R2, P0, R5.reuse, R6, RZ ;  /* 0x0000000605027210 */ /* 0x040fe40007f1e0ff */
[----:B------:R-:W-:Y:S02]  /*0850*/  IADD3 R6, R0, 0x10, RZ ;  /* 0x0000001000067810 */ /* 0x000fe40007ffe0ff */
[----:B------:R-:W-:-:S02]  /*0860*/  LEA.HI.X.SX32 R5, R5, R7, 0x1, P0 ;  /* 0x0000000705057211 */ /* 0x000fc400000f0eff */
[----:B------:R-:W-:Y:S02]  /*0870*/  LEA R12, P0, R2, c[0x0][0x1d8], 0x2 ;  /* 0x00007600020c7a11 */ /* 0x000fe400078010ff */
[-C--:B------:R-:W-:Y:S02]  /*0880*/  ISETP.GE.AND P1, PT, R6, R89.reuse, PT ;  /* 0x000000590600720c */ /* 0x080fe40003f26270 */
[----:B------:R-:W-:Y:S02]  /*0890*/  LEA.HI.X R13, R2, c[0x0][0x1dc], R5, 0x2, P0 ;  /* 0x00007700020d7a11 */ /* 0x000fe400000f1405 */
[-C--:B------:R-:W-:Y:S02]  /*08a0*/  ISETP.GE.OR P4, PT, R6, R89.reuse, P6 ;  /* 0x000000590600720c */ /* 0x080fe40003786670 */
[----:B------:R-:W-:Y:S01]  /*08b0*/  IADD3 R6, R0, 0x20, RZ ;  /* 0x0000002000067810 */ /* 0x000fe20007ffe0ff */
[----:B------:R-:W-:Y:S01]  /*08c0*/  @!P3 STG.E.128 [R12.64], RZ ;  /* 0x000000ff0c00b986 */ /* 0x000fe2000c101d04 */
[----:B------:R-:W-:-:S02]  /*08d0*/  ISETP.GE.AND P0, PT, R8, R89, PT ;  /* 0x000000590800720c */ /* 0x000fc40003f06270 */
[C---:B------:R-:W-:Y:S01]  /*08e0*/  IADD3 R4, R0.reuse, 0x28, RZ ;  /* 0x0000002800047810 */ /* 0x040fe20007ffe0ff */
[----:B------:R-:W-:Y:S01]  /*08f0*/  @!P3 STG.E.128 [R12.64+0x100], RZ ;  /* 0x000100ff0c00b986 */ /* 0x000fe2000c101d04 */
[----:B------:R-:W-:Y:S02]  /*0900*/  IADD3 R2, R0, 0x30, RZ ;  /* 0x0000003000027810 */ /* 0x000fe40007ffe0ff */
[----:B------:R-:W-:Y:S01]  /*0910*/  SHF.R.S32.HI R5, RZ, 0x1f, R3 ;  /* 0x0000001fff057819 */ /* 0x000fe20000011403 */
[----:B------:R-:W-:Y:S01]  /*0920*/  @!P3 STG.E.128 [R12.64+0x200], RZ ;  /* 0x000200ff0c00b986 */ /* 0x000fe2000c101d04 */
[----:B------:R-:W-:Y:S01]  /*0930*/  ISETP.GE.AND P3, PT, R6, R89, PT ;  /* 0x000000590600720c */ /* 0x000fe20003f66270 */
[----:B------:R-:W-:Y:S02]  /*0940*/  @!P4 IMAD.MOV.U32 R15, RZ, RZ, -0x800000 ;  /* 0xff800000ff0fc424 */ /* 0x000fe400078e00ff */
[----:B------:R-:W-:Y:S04]  /*0950*/  @!P2 STG.E.128 [R12.64+0x1800], RZ ;  /* 0x001800ff0c00a986 */ /* 0x000fe8000c101d04 */
[----:B------:R-:W-:Y:S04]  /*0960*/  @!P0 STG.E.128 [R12.64+0x4800], RZ ;  /* 0x004800ff0c008986 */ /* 0x000fe8000c101d04 */
[----:B------:R-:W-:Y:S04]  /*0970*/  @!P0 STG.E.128 [R12.64+0x4900], RZ ;  /* 0x004900ff0c008986 */ /* 0x000fe8000c101d04 */
[----:B------:R-:W-:Y:S01]  /*0980*/  @!P0 STG.E.128 [R12.64+0x4a00], RZ ;  /* 0x004a00ff0c008986 */ /* 0x000fe2000c101d04 */
[----:B------:R-:W-:-:S03]  /*0990*/  IADD3 R3, P0, R3, R0, RZ ;  /* 0x0000000003037210 */ /* 0x000fc60007f1e0ff */
[----:B------:R-:W-:Y:S01]  /*09a0*/  @!P2 STG.E.128 [R12.64+0x1900], RZ ;  /* 0x001900ff0c00a986 */ /* 0x000fe2000c101d04 */
[----:B------:R-:W-:Y:S02]  /*09b0*/  LEA.HI.X.SX32 R14, R0, R5, 0x1, P0 ;  /* 0x00000005000e7211 */ /* 0x000fe400000f0eff */
[C---:B------:R-:W-:Y:S01]  /*09c0*/  LEA R16, P0, R3.reuse, c[0x0][0x208], 0x2 ;  /* 0x0000820003107a11 */ /* 0x040fe200078010ff */
[----:B------:R-:W-:Y:S01]  /*09d0*/  @!P2 STG.E.128 [R12.64+0x1a00], RZ ;  /* 0x001a00ff0c00a986 */ /* 0x000fe2000c101d04 */
[-C--:B------:R-:W-:Y:S02]  /*09e0*/  ISETP.GE.AND P2, PT, R4, R89.reuse, PT ;  /* 0x000000590400720c */ /* 0x080fe40003f46270 */
[----:B------:R-:W-:Y:S01]  /*09f0*/  LEA.HI.X R17, R3, c[0x0][0x20c], R14, 0x2, P0 ;  /* 0x0000830003117a11 */ /* 0x000fe200000f140e */
[----:B------:R-:W-:Y:S01]  /*0a00*/  @!P1 STG.E.128 [R12.64+0x3000], RZ ;  /* 0x003000ff0c009986 */ /* 0x000fe2000c101d04 */
[----:B------:R-:W-:Y:S01]  /*0a10*/  @!P5 IMAD.MOV.U32 R3, RZ, RZ, -0x800000 ;  /* 0xff800000ff03d424 */ /* 0x000fe200078e00ff */
[----:B------:R-:W-:-:S02]  /*0a20*/  ISETP.GE.OR P0, PT, R2, R89, P6 ;  /* 0x000000590200720c */ /* 0x000fc40003706670 */
[----:B------:R-:W-:Y:S04]  /*0a30*/  @!P1 STG.E.128 [R12.64+0x3100], RZ ;  /* 0x003100ff0c009986 */ /* 0x000fe8000c101d04 */
[----:B------:R-:W-:Y:S01]  /*0a40*/  @!P1 STG.E.128 [R12.64+0x3200], RZ ;  /* 0x003200ff0c009986 */ /* 0x000fe2000c101d04 */
[----:B------:R-:W-:-:S03]  /*0a50*/  ISETP.GE.AND P1, PT, R2, R89, PT ;  /* 0x000000590200720c */ /* 0x000fc60003f26270 */
[----:B------:R-:W-:Y:S03]  /*0a60*/  @!P3 STG.E.128 [R12.64+0x6000], RZ ;  /* 0x006000ff0c00b986 */ /* 0x000fe6000c101d04 */
[----:B------:R-:W-:Y:S01]  /*0a70*/  @!P0 IMAD.MOV.U32 R5, RZ, RZ, -0x800000 ;  /* 0xff800000ff058424 */ /* 0x000fe200078e00ff */
[----:B------:R-:W-:Y:S04]  /*0a80*/  @!P3 STG.E.128 [R12.64+0x6100], RZ ;  /* 0x006100ff0c00b986 */ /* 0x000fe8000c101d04 */
[----:B------:R-:W-:Y:S01]  /*0a90*/  @!P3 STG.E.128 [R12.64+0x6200], RZ ;  /* 0x006200ff0c00b986 */ /* 0x000fe2000c101d04 */
[----:B------:R-:W-:-:S03]  /*0aa0*/  ISETP.GE.AND P3, PT, R10, R89, PT ;  /* 0x000000590a00720c */ /* 0x000fc60003f66270 */
[----:B------:R-:W-:Y:S04]  /*0ab0*/  @!P2 STG.E.128 [R12.64+0x7800], RZ ;  /* 0x007800ff0c00a986 */ /* 0x000fe8000c101d04 */
[----:B------:R-:W-:Y:S04]  /*0ac0*/  @!P2 STG.E.128 [R12.64+0x7900], RZ ;  /* 0x007900ff0c00a986 */ /* 0x000fe8000c101d04 */
[----:B------:R-:W-:Y:S01]  /*0ad0*/  @!P2 STG.E.128 [R12.64+0x7a00], RZ ;  /* 0x007a00ff0c00a986 */ /* 0x000fe2000c101d04 */
[----:B------:R-:W-:-:S03]  /*0ae0*/  ISETP.GE.OR P2, PT, R8, R89, P6 ;  /* 0x000000590800720c */ /* 0x000fc60003746670 */
[----:B------:R-:W-:Y:S04]  /*0af0*/  @!P1 STG.E.128 [R12.64+0x9000], RZ ;  /* 0x009000ff0c009986 */ /* 0x000fe8000c101d04 */
[----:B------:R-:W-:Y:S04]  /*0b00*/  @!P1 STG.E.128 [R12.64+0x9100], RZ ;  /* 0x009100ff0c009986 */ /* 0x000fe8000c101d04 */
[----:B------:R-:W-:Y:S01]  /*0b10*/  @!P1 STG.E.128 [R12.64+0x9200], RZ ;  /* 0x009200ff0c009986 */ /* 0x000fe2000c101d04 */
[----:B------:R-:W-:Y:S01]  /*0b20*/  ISETP.GE.OR P1, PT, R6, R89, P6 ;  /* 0x000000590600720c */ /* 0x000fe20003726670 */
[----:B------:R-:W-:-:S02]  /*0b30*/  @!P2 IMAD.MOV.U32 R11, RZ, RZ, -0x800000 ;  /* 0xff800000ff0ba424 */ /* 0x000fc400078e00ff */
[----:B------:R-:W-:Y:S04]  /*0b40*/  @!P3 STG.E.128 [R12.64+0xa800], RZ ;  /* 0x00a800ff0c00b986 */ /* 0x000fe8000c101d04 */
[----:B------:R-:W-:Y:S04]  /*0b50*/  @!P3 STG.E.128 [R12.64+0xa900], RZ ;  /* 0x00a900ff0c00b986 */ /* 0x000fe8000c101d04 */
[----:B------:R1:W-:Y:S01]  /*0b60*/  @!P3 STG.E.128 [R12.64+0xaa00], RZ ;  /* 0x00aa00ff0c00b986 */ /* 0x0003e2000c101d04 */
[----:B------:R-:W-:Y:S01]  /*0b70*/  ISETP.GE.OR P3, PT, R4, R89, P6 ;  /* 0x000000590400720c */ /* 0x000fe20003766670 */
[----:B------:R-:W-:-:S02]  /*0b80*/  @!P1 IMAD.MOV.U32 R9, RZ, RZ, -0x800000 ;  /* 0xff800000ff099424 */ /* 0x000fc400078e00ff */
[----:B------:R2:W-:Y:S01]  /*0b90*/  @!P5 STG.E [R16.64+0x20], R3 ;  /* 0x000020031000d986 */ /* 0x0005e2000c101904 */
[-C--:B------:R-:W-:Y:S02]  /*0ba0*/  ISETP.GE.OR P5, PT, R0, R89.reuse, P6 ;  /* 0x000000590000720c */ /* 0x080fe400037a6670 */
[----:B------:R-:W-:Y:S01]  /*0bb0*/  ISETP.GE.OR P6, PT, R10, R89, P6 ;  /* 0x000000590a00720c */ /* 0x000fe200037c6670 */
[----:B------:R2:W-:Y:S04]  /*0bc0*/  @!P4 STG.E [R16.64+0x40], R15 ;  /* 0x0000400f1000c986 */ /* 0x0005e8000c101904 */
[----:B------:R2:W-:Y:S02]  /*0bd0*/  @!P2 STG.E [R16.64+0x60], R11 ;  /* 0x0000600b1000a986 */ /* 0x0005e4000c101904 */
[----:B------:R-:W-:-:S02]  /*0be0*/  @!P3 IMAD.MOV.U32 R7, RZ, RZ, -0x800000 ;  /* 0xff800000ff07b424 */ /* 0x000fc400078e00ff */
[----:B------:R2:W-:Y:S04]  /*0bf0*/  @!P1 STG.E [R16.64+0x80], R9 ;  /* 0x0000800910009986 */ /* 0x0005e8000c101904 */
[----:B------:R2:W-:Y:S04]  /*0c00*/  @!P3 STG.E [R16.64+0xa0], R7 ;  /* 0x0000a0071000b986 */ /* 0x0005e8000c101904 */
[----:B------:R2:W-:Y:S01]  /*0c10*/  @!P0 STG.E [R16.64+0xc0], R5 ;  /* 0x0000c00510008986 */ /* 0x0005e2000c101904 */
[----:B-1----:R-:W-:-:S05]  /*0c20*/  @!P5 IMAD.MOV.U32 R13, RZ, RZ, -0x800000 ;  /* 0xff800000ff0dd424 */ /* 0x002fca00078e00ff */
[----:B------:R2:W-:Y:S01]  /*0c30*/  @!P5 STG.E [R16.64], R13 ;  /* 0x0000000d1000d986 */ /* 0x0005e2000c101904 */
[----:B------:R-:W-:Y:S05]  /*0c40*/  @P6 EXIT ;  /* 0x000000000000694d */ /* 0x000fea0003800000 */
[----:B--2---:R-:W-:-:S05]  /*0c50*/  MOV R3, 0xff800000 ;  /* 0xff80000000037802 */ /* 0x004fca0000000f00 */
[----:B------:R-:W-:Y:S01]  /*0c60*/  STG.E [R16.64+0xe0], R3 ;  /* 0x0000e00310007986 */ /* 0x000fe2000c101904 */
[----:B------:R-:W-:Y:S05]  /*0c70*/  EXIT ;  /* 0x000000000000794d */ /* 0x000fea0003800000 */
.L_x_3052:
[----:B------:R-:W-:Y:S01]  /*0c80*/  ISETP.NE.U32.AND P0, PT, RZ, c[0x0][0x2b8], PT ;  /* 0x0000ae00ff007a0c */ /* 0x000fe20003f05070 */
[----:B------:R-:W-:Y:S01]  /*0c90*/  IMAD.MOV.U32 R0, RZ, RZ, R204 ;  /* 0x000000ffff007224 */ /* 0x000fe200078e00cc */
[----:B------:R-:W-:Y:S02]  /*0ca0*/  ISETP.NE.U32.AND P1, PT, RZ, c[0x0][0x2c0], PT ;  /* 0x0000b000ff007a0c */ /* 0x000fe40003f25070 */
[----:B------:R-:W-:Y:S02]  /*0cb0*/  ISETP.NE.AND.EX P0, PT, RZ, c[0x0][0x2bc], PT, P0 ;  /* 0x0000af00ff007a0c */ /* 0x000fe40003f05300 */
[----:B------:R-:W-:-:S11]  /*0cc0*/  ISETP.NE.AND.EX P1, PT, RZ, c[0x0][0x2c4], PT, P1 ;  /* 0x0000b100ff007a0c */ /* 0x000fd60003f25310 */
[C---:B------:R-:W-:Y:S02]  /*0cd0*/  @P0 IMAD.WIDE R12, R204.reuse, R3, c[0x0][0x2b8] ;  /* 0x0000ae00cc0c0625 */ /* 0x040fe400078e0203 */
[----:B------:R-:W-:Y:S02]  /*0ce0*/  @P1 SHF.R.S32.HI R3, RZ, 0x1f, R204 ;  /* 0x0000001fff031819 */ /* 0x000fe400000114cc */
[----:B------:R-:W-:Y:S01]  /*0cf0*/  @P1 IMAD.WIDE.U32 R8, R204, c[0x0][0x2c8], RZ ;  /* 0x0000b200cc081a25 */ /* 0x000fe200078e00ff */
[----:B------:R-:W-:Y:S01]  /*0d00*/  CS2R R208, SRZ ;  /* 0x0000000000d07805 */ /* 0x000fe2000001ff00 */
[----:B------:R1:W5:Y:S01]  /*0d10*/  @P0 LDG.E R0, [R12.64] ;  /* 0x000000040c000981 */ /* 0x000362000c1e1900 */
[----:B------:R-:W-:Y:S01]  /*0d20*/  PLOP3.LUT P6, PT, PT, PT, PT, 0x8, 0x0 ;  /* 0x000000000000781c */ /* 0x000fe20003fce170 */
[----:B------:R-:W-:Y:S01]  /*0d30*/  @P1 IMAD R3, R3, c[0x0][0x2c8], RZ ;  /* 0x0000b20003031a24 */ /* 0x000fe200078e02ff */
[----:B------:R-:W-:Y:S02]  /*0d40*/  @P1 LEA R208, P0, R8, c[0x0][0x2c0], 0x2 ;  /* 0x0000b00008d01a11 */ /* 0x000fe400078010ff */
[----:B------:R-:W-:Y:S01]  /*0d50*/  IABS R133, c[0x0][0x2d0] ;  /* 0x0000b40000857a13 */ /* 0x000fe20000000000 */
[----:B------:R-:W-:-:S04]  /*0d60*/  @P1 IMAD R3, R204, c[0x0][0x2cc], R3 ;  /* 0x0000b300cc031a24 */ /* 0x000fc800078e0203 */
[----:B------:R-:W-:-:S05]  /*0d70*/  @P1 IMAD.IADD R3, R9, 0x1, R3 ;  /* 0x0000000109031824 */ /* 0x000fca00078e0203 */
        /* <DEDUP_REMOVED lines=14> */
[----:B------:R-:W-:Y:S01]  /*0e60*/  IMAD.HI.U32 R3, R7, R2, R6 ;  /* 0x0000000207037227 */ /* 0x000fe200078e0006 */
[----:B------:R-:W-:-:S05]  /*0e70*/  MOV R2, R0 ;  /* 0x0000000000027202 */ /* 0x000fca0000000f00 */
        /* <DEDUP_REMOVED lines=8> */
[----:B------:R-:W-:Y:S02]  /*0f00*/  ISETP.NE.AND P1, PT, RZ, c[0x0][0x2d0], PT ;  /* 0x0000b400ff007a0c */ /* 0x000fe40003f25270 */
[----:B------:R-:W-:-:S07]  /*0f10*/  ISETP.GE.AND P0, PT, R0, RZ, PT ;  /* 0x000000ff0000720c */ /* 0x000fce0003f06270 */
[----:B------:R-:W-:-:S06]  /*0f20*/  @P2 IADD3 R3, R3, 0x1, RZ ;  /* 0x0000000103032810 */ /* 0x000fcc0007ffe0ff */
[----:B------:R-:W-:Y:S01]  /*0f30*/  @!P0 IMAD.MOV R3, RZ, RZ, -R3 ;  /* 0x000000ffff038224 */ /* 0x000fe200078e0a03 */
        /* <DEDUP_REMOVED lines=29> */
[----:B------:R-:W-:-:S04]  /*1110*/  @!P1 LOP3.LUT R9, RZ, c[0x0][0x1c8], RZ, 0x33, !PT ;  /* 0x00007200ff099a12 */ /* 0x000fc800078e33ff */
[----:B------:R-:W-:Y:S02]  /*1120*/  SHF.R.S32.HI R8, RZ, 0x1f, R9 ;  /* 0x0000001fff087819 */ /* 0x000fe40000011409 */
[----:B--2---:R-:W-:Y:S01]  /*1130*/  SHF.R.S32.HI R5, RZ, 0x1f, R6 ;  /* 0x0000001fff057819 */ /* 0x004fe20000011406 */
[----:B------:R-:W-:-:S04]  /*1140*/  IMAD.WIDE.U32 R12, R6, c[0x0][0x180], RZ ;  /* 0x00006000060c7a25 */ /* 0x000fc800078e00ff */
[C---:B------:R-:W-:Y:S02]  /*1150*/  IMAD R7, R5.reuse, c[0x0][0x180], RZ ;  /* 0x0000600005077a24 */ /* 0x040fe400078e02ff */
[----:B------:R-:W-:Y:S02]  /*1160*/  IMAD R5, R5, c[0x0][0x188], RZ ;  /* 0x0000620005057a24 */ /* 0x000fe400078e02ff */
[----:B------:R-:W-:Y:S02]  /*1170*/  IMAD R2, R6, c[0x0][0x184], R7 ;  /* 0x0000610006027a24 */ /* 0x000fe400078e0207 */
[----:B------:R-:W-:Y:S02]  /*1180*/  IMAD R7, R15, c[0x0][0x19c], R0 ;  /* 0x000067000f077a24 */ /* 0x000fe400078e0200 */
[----:B------:R-:W-:Y:S01]  /*1190*/  IMAD R0, R8, c[0x0][0x1b0], RZ ;  /* 0x00006c0008007a24 */ /* 0x000fe200078e02ff */
[----:B------:R-:W-:Y:S01]  /*11a0*/  IADD3 R13, R13, R2, RZ ;  /* 0x000000020d0d7210 */ /* 0x000fe20007ffe0ff */
[----:B------:R-:W-:-:S02]  /*11b0*/  IMAD R10, R6, c[0x0][0x18c], R5 ;  /* 0x00006300060a7a24 */ /* 0x000fc400078e0205 */
[----:B------:R-:W-:Y:S02]  /*11c0*/  IMAD R5, R9, c[0x0][0x1b4], R0 ;  /* 0x00006d0009057a24 */ /* 0x000fe400078e0200 */
[----:B------:R-:W-:-:S04]  /*11d0*/  IMAD.WIDE.U32 R28, R15, c[0x0][0x198], R12 ;  /* 0x000066000f1c7a25 */ /* 0x000fc800078e000c */
[----:B------:R-:W-:Y:S02]  /*11e0*/  IMAD.IADD R29, R29, 0x1, R7 ;  /* 0x000000011d1d7824 */ /* 0x000fe400078e0207 */
[----:B------:R-:W-:-:S04]  /*11f0*/  IMAD.WIDE.U32 R6, R6, c[0x0][0x188], RZ ;  /* 0x0000620006067a25 */ /* 0x000fc800078e00ff */
[----:B------:R-:W-:Y:S01]  /*1200*/  IMAD.WIDE.U32 R28, R9, c[0x0][0x1b0], R28 ;  /* 0x00006c00091c7a25 */ /* 0x000fe200078e001c */
[----:B------:R-:W-:-:S03]  /*1210*/  MOV R18, R6 ;  /* 0x0000000600127202 */ /* 0x000fc60000000f00 */
[----:B------:R-:W-:Y:S01]  /*1220*/  IMAD.IADD R10, R7, 0x1, R10 ;  /* 0x00000001070a7824 */ /* 0x000fe200078e020a */
[----:B------:R-:W-:Y:S01]  /*1230*/  IADD3 R5, R29, R5, RZ ;  /* 0x000000051d057210 */ /* 0x000fe20007ffe0ff */
[----:B------:R-:W-:Y:S05]  /*1240*/  BRA `(.L_x_3054) ;  /* 0x0000044000007947 */ /* 0x000fea0003800000 */
.L_x_3053:
[----:B-1----:R-:W-:-:S13]  /*1250*/  ISETP.NE.AND P3, PT, R7, -0x1, PT ;  /* 0xffffffff0700780c */ /* 0x002fda0003f65270 */
        /* <DEDUP_REMOVED lines=13> */
[----:B------:R-:W-:-:S04]  /*1330*/  IADD3 R5, R9, R3, RZ ;  /* 0x0000000309057210 */ /* 0x000fc80007ffe0ff */
.L_x_3055:
[----:B------:R-:W-:Y:S01]  /*1340*/  IABS R9, c[0x0][0x1c8] ;  /* 0x0000720000097a13 */ /* 0x000fe20000000000 */
[----:B------:R-:W-:Y:S01]  /*1350*/  IMAD.MOV.U32 R17, RZ, RZ, R5 ;  /* 0x000000ffff117224 */ /* 0x000fe200078e0005 */
[----:B------:R-:W-:Y:S02]  /*1360*/  LEA R15, R145, 0xffffffc0, 0x6 ;  /* 0xffffffc0910f7811 */ /* 0x000fe400078e30ff */
[----:B------:R-:W1:Y:S01]  /*1370*/  I2F.RP R10, R9 ;  /* 0x00000009000a7306 */ /* 0x000e620000209400 */
[----:B------:R-:W-:-:S05]  /*1380*/  MOV R16, R8 ;  /* 0x0000000800107202 */ /* 0x000fca0000000f00 */
[----:B------:R-:W-:Y:S02]  /*1390*/  IMAD.WIDE.U32 R16, R15, c[0x0][0x198], R16 ;  /* 0x000066000f107a25 */ /* 0x000fe400078e0010 */
[----:B-1----:R-:W1:Y:S02]  /*13a0*/  MUFU.RCP R12, R10 ;  /* 0x0000000a000c7308 */ /* 0x002e640000001000 */
[----:B-1----:R-:W-:-:S06]  /*13b0*/  IADD3 R12, R12, 0xffffffe, RZ ;  /* 0x0ffffffe0c0c7810 */ /* 0x002fcc0007ffe0ff */
[----:B------:R-:W1:Y:S02]  /*13c0*/  F2I.FTZ.U32.TRUNC.NTZ R13, R12 ;  /* 0x0000000c000d7305 */ /* 0x000e64000021f000 */
        /* <DEDUP_REMOVED lines=10> */
[----:B------:R-:W-:Y:S02]  /*1470*/  ISETP.GE.AND P1, PT, R3, RZ, PT ;  /* 0x000000ff0300720c */ /* 0x000fe40003f26270 */
[----:B------:R-:W-:-:S09]  /*1480*/  SHF.R.S32.HI R3, RZ, 0x1f, R15 ;  /* 0x0000001fff037819 */ /* 0x000fd2000001140f */
[----:B------:R-:W-:Y:S01]  /*1490*/  @!P0 IMAD.IADD R10, R10, 0x1, -R9 ;  /* 0x000000010a0a8824 */ /* 0x000fe200078e0a09 */
[----:B------:R-:W-:Y:S02]  /*14a0*/  @!P0 IADD3 R6, R6, 0x1, RZ ;  /* 0x0000000106068810 */ /* 0x000fe40007ffe0ff */
[----:B------:R-:W-:Y:S02]  /*14b0*/  ISETP.NE.AND P0, PT, RZ, c[0x0][0x1c8], PT ;  /* 0x00007200ff007a0c */ /* 0x000fe40003f05270 */
[----:B------:R-:W-:Y:S02]  /*14c0*/  ISETP.GE.U32.AND P2, PT, R10, R9, PT ;  /* 0x000000090a00720c */ /* 0x000fe40003f46070 */
[----:B------:R-:W-:-:S05]  /*14d0*/  @P3 IADD3 R10, R2, R7, RZ ;  /* 0x00000007020a3210 */ /* 0x000fca0007ffe0ff */
[----:B------:R-:W-:-:S04]  /*14e0*/  @P3 IMAD.WIDE.U32 R12, R10, c[0x0][0x1a0], RZ ;  /* 0x000068000a0c3a25 */ /* 0x000fc800078e00ff */
[----:B------:R-:W-:Y:S01]  /*14f0*/  @P3 IMAD R10, R10, c[0x0][0x1a4], R13 ;  /* 0x000069000a0a3a24 */ /* 0x000fe200078e020d */
[----:B------:R-:W-:Y:S02]  /*1500*/  @P3 MOV R18, R12 ;  /* 0x0000000c00123202 */ /* 0x000fe40000000f00 */
[----:B------:R-:W-:-:S04]  /*1510*/  @P2 IADD3 R6, R6, 0x1, RZ ;  /* 0x0000000106062810 */ /* 0x000fc80007ffe0ff */
[----:B------:R-:W-:Y:S01]  /*1520*/  MOV R9, R6 ;  /* 0x0000000600097202 */ /* 0x000fe20000000f00 */
[----:B------:R-:W-:-:S04]  /*1530*/  IMAD R6, R3, c[0x0][0x198], RZ ;  /* 0x0000660003067a24 */ /* 0x000fc800078e02ff */
[----:B------:R-:W-:Y:S01]  /*1540*/  @!P1 IMAD.MOV R9, RZ, RZ, -R9 ;  /* 0x000000ffff099224 */ /* 0x000fe200078e0a09 */
[----:B------:R-:W-:Y:S01]  /*1550*/  @!P0 LOP3.LUT R9, RZ, c[0x0][0x1c8], RZ, 0x33, !PT ;  /* 0x00007200ff098a12 */ /* 0x000fe200078e33ff */
[----:B------:R-:W-:-:S03]  /*1560*/  IMAD R5, R15, c[0x0][0x19c], R6 ;  /* 0x000067000f057a24 */ /* 0x000fc600078e0206 */
[----:B------:R-:W-:Y:S01]  /*1570*/  SHF.R.S32.HI R8, RZ, 0x1f, R9 ;  /* 0x0000001fff087819 */ /* 0x000fe20000011409 */
[----:B------:R-:W-:-:S04]  /*1580*/  IMAD.IADD R17, R17, 0x1, R5 ;  /* 0x0000000111117824 */ /* 0x000fc800078e0205 */
[----:B------:R-:W-:Y:S02]  /*1590*/  IMAD R6, R8, c[0x0][0x1b0], RZ ;  /* 0x00006c0008067a24 */ /* 0x000fe400078e02ff */
[----:B------:R-:W-:-:S04]  /*15a0*/  IMAD.WIDE.U32 R28, R9, c[0x0][0x1b0], R16 ;  /* 0x00006c00091c7a25 */ /* 0x000fc800078e0010 */
        /* <DEDUP_REMOVED lines=14> */
.L_x_3054:
[----:B------:R-:W-:Y:S01]  /*1690*/  ISETP.NE.AND P0, PT, R11, -0x1, PT ;  /* 0xffffffff0b00780c */ /* 0x000fe20003f05270 */
[----:B------:R-:W-:Y:S01]  /*16a0*/  IMAD.IADD R199, R88, 0x1, -R89 ;  /* 0x0000000158c77824 */ /* 0x000fe200078e0a59 */
[----:B------:R-:W-:Y:S01]  /*16b0*/  SHF.R.S32.HI R87, RZ, 0x1f, R4 ;  /* 0x0000001fff577819 */ /* 0x000fe20000011404 */
[----:B------:R-:W-:Y:S01]  /*16c0*/  IMAD R8, R8, c[0x0][0x1b8], RZ ;  /* 0x00006e0008087a24 */ /* 0x000fe200078e02ff */
[----:B------:R-:W-:Y:S02]  /*16d0*/  SHF.R.S32.HI R2, RZ, 0x1f, R19 ;  /* 0x0000001fff027819 */ /* 0x000fe40000011413 */
[----:B------:R-:W-:Y:S01]  /*16e0*/  LEA.HI R13, R87, R4, RZ, 0x3 ;  /* 0x00000004570d7211 */ /* 0x000fe200078f18ff */
[----:B------:R-:W-:Y:S01]  /*16f0*/  IMAD R8, R9, c[0x0][0x1bc], R8 ;  /* 0x00006f0009087a24 */ /* 0x000fe200078e0208 */
[----:B------:R-:W-:Y:S01]  /*1700*/  IADD3 R205, R145, -0x1, RZ ;  /* 0xffffffff91cd7810 */ /* 0x000fe20007ffe0ff */
[----:B------:R-:W-:Y:S01]  /*1710*/  IMAD R2, R2, c[0x0][0x1a8], RZ ;  /* 0x00006a0002027a24 */ /* 0x000fe200078e02ff */
[----:B------:R-:W-:-:S02]  /*1720*/  SHF.R.S32.HI R6, RZ, 0x3, R13 ;  /* 0x00000003ff067819 */ /* 0x000fc4000001140d */
[----:B------:R-:W-:Y:S01]  /*1730*/  LOP3.LUT R13, R13, 0xfffffff8, RZ, 0xc0, !PT ;  /* 0xfffffff80d0d7812 */ /* 0x000fe200078ec0ff */
[----:B------:R-:W-:Y:S01]  /*1740*/  @P0 IMAD.WIDE.U32 R24, R11, c[0x0][0x190], RZ ;  /* 0x000064000b180a25 */ /* 0x000fe200078e00ff */
[----:B------:R-:W-:Y:S02]  /*1750*/  @!P0 SHF.R.S32.HI R7, RZ, 0x1f, R204 ;  /* 0x0000001fff078819 */ /* 0x000fe400000114cc */
[----:B------:R-:W-:Y:S01]  /*1760*/  IADD3 R14, R6, 0x20, RZ ;  /* 0x00000020060e7810 */ /* 0x000fe20007ffe0ff */
[----:B------:R-:W-:Y:S01]  /*1770*/  @!P0 IMAD.WIDE.U32 R16, R204, c[0x0][0x178], RZ ;  /* 0x00005e00cc108a25 */ /* 0x000fe200078e00ff */
[----:B------:R-:W-:Y:S02]  /*1780*/  IADD3 R12, R6, 0x30, RZ ;  /* 0x00000030060c7810 */ /* 0x000fe40007ffe0ff */
[-C--:B------:R-:W-:Y:S01]  /*1790*/  ISETP.GE.AND P5, PT, R14, R199.reuse, PT ;  /* 0x000000c70e00720c */ /* 0x080fe20003fa6270 */
[----:B------:R-:W-:Y:S01]  /*17a0*/  @!P0 IMAD R7, R7, c[0x0][0x178], RZ ;  /* 0x00005e0007078a24 */ /* 0x000fe200078e02ff */
[----:B------:R-:W-:Y:S01]  /*17b0*/  ISETP.GE.AND P3, PT, R6, R199, PT ;  /* 0x000000c70600720c */ /* 0x000fe20003f66270 */
[----:B------:R-:W-:-:S02]  /*17c0*/  @P0 IMAD R11, R11, c[0x0][0x194], R25 ;  /* 0x000065000b0b0a24 */ /* 0x000fc400078e0219 */
[----:B-----5:R-:W-:Y:S01]  /*17d0*/  @!P0 IMAD R0, R204, c[0x0][0x17c], R7 ;  /* 0x00005f00cc008a24 */ /* 0x020fe200078e0207 */
[----:B------:R-:W-:Y:S01]  /*17e0*/  SHF.R.S32.HI R7, RZ, 0x1f, R6 ;  /* 0x0000001fff077819 */ /* 0x000fe20000011406 */
[----:B------:R-:W-:Y:S01]  /*17f0*/  @!P0 IMAD.MOV.U32 R24, RZ, RZ, R16 ;  /* 0x000000ffff188224 */ /* 0x000fe200078e0010 */
[----:B------:R-:W-:Y:S01]  /*1800*/  IADD3 R16, R6, 0x10, RZ ;  /* 0x0000001006107810 */ /* 0x000fe20007ffe0ff */
[----:B------:R-:W-:Y:S01]  /*1810*/  @!P0 IMAD.IADD R11, R17, 0x1, R0 ;  /* 0x00000001110b8824 */ /* 0x000fe200078e0200 */
[----:B------:R-:W-:Y:S01]  /*1820*/  LEA.HI R17, R87, R4, RZ, 0x6 ;  /* 0x0000000457117211 */ /* 0x000fe200078f30ff */
[----:B------:R-:W-:Y:S01]  /*1830*/  IMAD.IADD R0, R4, 0x1, -R13 ;  /* 0x0000000104007824 */ /* 0x000fe200078e0a0d */
[----:B------:R-:W-:Y:S01]  /*1840*/  ISETP.GE.AND P0, PT, R16, R199, PT ;  /* 0x000000c71000720c */ /* 0x000fe20003f06270 */
[----:B------:R-:W-:Y:S02]  /*1850*/  IMAD.SHL.U32 R13, R6, 0x40, RZ ;  /* 0x00000040060d7824 */ /* 0x000fe400078e00ff */
[----:B------:R-:W-:-:S02]  /*1860*/  IMAD.SHL.U32 R22, R0, 0x8, RZ ;  /* 0x0000000800167824 */ /* 0x000fc400078e00ff */
[----:B------:R-:W-:Y:S01]  /*1870*/  IMAD.WIDE R36, R37, 0x40, R6 ;  /* 0x0000004025247825 */ /* 0x000fe200078e0206 */
[----:B------:R-:W-:Y:S02]  /*1880*/  LOP3.LUT R13, R13, 0x1c0, RZ, 0xc0, !PT ;  /* 0x000001c00d0d7812 */ /* 0x000fe400078ec0ff */
[C---:B------:R-:W-:Y:S01]  /*1890*/  IADD3 R24, P4, R22.reuse, R24, RZ ;  /* 0x0000001816187210 */ /* 0x040fe20007f9e0ff */
[----:B------:R-:W-:Y:S01]  /*18a0*/  IMAD R2, R19, c[0x0][0x1ac], R2 ;  /* 0x00006b0013027a24 */ /* 0x000fe200078e0202 */
[--C-:B------:R-:W-:Y:S01]  /*18b0*/  SHF.R.S32.HI R20, RZ, 0x1f, R22.reuse ;  /* 0x0000001fff147819 */ /* 0x100fe20000011416 */
[----:B------:R-:W-:Y:S01]  /*18c0*/  IMAD R135, R7, c[0x0][0x198], RZ ;  /* 0x0000660007877a24 */ /* 0x000fe200078e02ff */
[C---:B------:R-:W-:Y:S02]  /*18d0*/  IADD3 R18, P1, R22.reuse, R18, RZ ;  /* 0x0000001216127210 */ /* 0x040fe40007f3e0ff */
[----:B------:R-:W-:Y:S01]  /*18e0*/  IADD3 R28, P2, R22, R28, RZ ;  /* 0x0000001c161c7210 */ /* 0x000fe20007f5e0ff */
[----:B------:R-:W-:Y:S01]  /*18f0*/  IMAD.X R25, R20, 0x1, R11, P4 ;  /* 0x0000000114197824 */ /* 0x000fe200020e060b */
[----:B------:R-:W-:Y:S01]  /*1900*/  ISETP.GE.AND P4, PT, R12, R199, PT ;  /* 0x000000c70c00720c */ /* 0x000fe20003f86270 */
[----:B------:R-:W-:Y:S01]  /*1910*/  IMAD R135, R6, c[0x0][0x19c], R135 ;  /* 0x0000670006877a24 */ /* 0x000fe200078e0287 */
[----:B------:R-:W-:Y:S01]  /*1920*/  LOP3.LUT R22, R13, 0x38, R22, 0xf8, !PT ;  /* 0x000000380d167812 */ /* 0x000fe200078ef816 */
[----:B------:R-:W-:Y:S01]  /*1930*/  IMAD.WIDE.U32 R24, R19, c[0x0][0x1a8], R24 ;  /* 0x00006a0013187a25 */ /* 0x000fe200078e0018 */
[----:B------:R-:W-:-:S03]  /*1940*/  SHF.R.U32.HI R13, RZ, 0x3, R13 ;  /* 0x00000003ff0d7819 */ /* 0x000fc6000001160d */
[----:B------:R-:W-:Y:S01]  /*1950*/  IMAD.X R19, R20, 0x1, R10, P1 ;  /* 0x0000000114137824 */ /* 0x000fe200008e060a */
[----:B------:R-:W-:Y:S01]  /*1960*/  @!P0 IADD3 R32, P1, R36, 0x10, RZ ;  /* 0x0000001024208810 */ /* 0x000fe20007f3e0ff */
[----:B------:R-:W-:Y:S01]  /*1970*/  IMAD.X R29, R20, 0x1, R5, P2 ;  /* 0x00000001141d7824 */ /* 0x000fe200010e0605 */
[----:B------:R-:W-:Y:S01]  /*1980*/  @!P5 IADD3 R30, P2, R36, 0x20, RZ ;  /* 0x00000020241ed810 */ /* 0x000fe20007f5e0ff */
[----:B------:R-:W-:Y:S01]  /*1990*/  IMAD.IADD R21, R25, 0x1, R2 ;  /* 0x0000000119157824 */ /* 0x000fe200078e0202 */
[----:B------:R-:W-:Y:S01]  /*19a0*/  LOP3.LUT R13, R22, R13, RZ, 0x3c, !PT ;  /* 0x0000000d160d7212 */ /* 0x000fe200078e3cff */
[----:B------:R-:W-:Y:S02]  /*19b0*/  IMAD.SHL.U32 R22, R17, 0x8, RZ ;  /* 0x0000000811167824 */ /* 0x000fe400078e00ff */
[--C-:B------:R-:W-:Y:S01]  /*19c0*/  @!P0 IMAD.X R5, RZ, RZ, R37.reuse, P1 ;  /* 0x000000ffff058224 */ /* 0x100fe200008e0625 */
[----:B------:R-:W-:Y:S01]  /*19d0*/  @!P4 IADD3 R26, P1, R36, 0x30, RZ ;  /* 0x00000030241ac810 */ /* 0x000fe20007f3e0ff */
[----:B------:R-:W-:Y:S01]  /*19e0*/  @!P5 IMAD.X R11, RZ, RZ, R37, P2 ;  /* 0x000000ffff0bd224 */ /* 0x000fe200010e0625 */
[----:B------:R-:W-:Y:S01]  /*19f0*/  LOP3.LUT R207, R13, 0xfffffe00, R22, 0xf8, !PT ;  /* 0xfffffe000dcf7812 */ /* 0x000fe200078ef816 */
[----:B------:R-:W-:Y:S01]  /*1a00*/  @!P3 IMAD R10, R37, c[0x0][0x190], RZ ;  /* 0x00006400250aba24 */ /* 0x000fe200078e02ff */
[----:B------:R-:W-:Y:S01]  /*1a10*/  IADD3 R146, P2, R6, R15, RZ ;  /* 0x0000000f06927210 */ /* 0x000fe20007f5e0ff */
[----:B------:R-:W-:-:S02]  /*1a20*/  @!P3 IMAD.MOV.U32 R20, RZ, RZ, R24 ;  /* 0x000000ffff14b224 */ /* 0x000fc400078e0018 */
[--C-:B------:R-:W-:Y:S02]  /*1a30*/  @!P0 IMAD.MOV.U32 R35, RZ, RZ, R21.reuse ;  /* 0x000000ffff238224 */ /* 0x100fe400078e0015 */
[--C-:B------:R-:W-:Y:S02]  /*1a40*/  @!P5 IMAD.MOV.U32 R25, RZ, RZ, R21.reuse ;  /* 0x000000ffff19d224 */ /* 0x100fe400078e0015 */
[--C-:B------:R-:W-:Y:S02]  /*1a50*/  @!P4 IMAD.MOV.U32 R23, RZ, RZ, R21.reuse ;  /* 0x000000ffff17c224 */ /* 0x100fe400078e0015 */
[----:B------:R-:W-:Y:S02]  /*1a60*/  @!P5 IMAD R11, R11, c[0x0][0x190], RZ ;  /* 0x000064000b0bda24 */ /* 0x000fe400078e02ff */
[C---:B------:R-:W-:Y:S02]  /*1a70*/  @!P3 IMAD R10, R36.reuse, c[0x0][0x194], R10 ;  /* 0x00006500240aba24 */ /* 0x040fe400078e020a */
[----:B------:R-:W-:-:S04]  /*1a80*/  @!P3 IMAD.WIDE.U32 R20, R36, c[0x0][0x190], R20 ;  /* 0x000064002414ba25 */ /* 0x000fc800078e0014 */
[----:B------:R-:W-:Y:S02]  /*1a90*/  @!P0 IMAD R5, R5, c[0x0][0x190], RZ ;  /* 0x0000640005058a24 */ /* 0x000fe400078e02ff */
[----:B------:R-:W-:Y:S02]  /*1aa0*/  @!P4 IMAD.X R13, RZ, RZ, R37, P1 ;  /* 0x000000ffff0dc224 */ /* 0x000fe400008e0625 */
[--C-:B------:R-:W-:Y:S02]  /*1ab0*/  @!P0 IMAD.MOV.U32 R34, RZ, RZ, R24.reuse ;  /* 0x000000ffff228224 */ /* 0x100fe400078e0018 */
[C---:B------:R-:W-:Y:S02]  /*1ac0*/  @!P5 IMAD R11, R30.reuse, c[0x0][0x194], R11 ;  /* 0x000065001e0bda24 */ /* 0x040fe400078e020b */
[--C-:B------:R-:W-:Y:S02]  /*1ad0*/  @!P4 IMAD.MOV.U32 R22, RZ, RZ, R24.reuse ;  /* 0x000000ffff16c224 */ /* 0x100fe400078e0018 */
[----:B------:R-:W-:Y:S01]  /*1ae0*/  @!P5 IMAD.WIDE.U32 R30, R30, c[0x0][0x190], R24 ;  /* 0x000064001e1eda25 */ /* 0x000fe200078e0018 */
[----:B------:R-:W-:-:S03]  /*1af0*/  @!P3 LEA R24, P1, R20, c[0x0][0x160], 0x1 ;  /* 0x000058001418ba11 */ /* 0x000fc600078208ff */
[----:B------:R-:W-:Y:S02]  /*1b00*/  @!P3 IMAD.IADD R10, R21, 0x1, R10 ;  /* 0x00000001150ab824 */ /* 0x000fe400078e020a */
[----:B------:R-:W-:Y:S02]  /*1b10*/  @!P0 IMAD R5, R32, c[0x0][0x194], R5 ;  /* 0x0000650020058a24 */ /* 0x000fe400078e0205 */
[----:B------:R-:W-:Y:S01]  /*1b20*/  @!P4 IMAD R13, R13, c[0x0][0x190], RZ ;  /* 0x000064000d0dca24 */ /* 0x000fe200078e02ff */
[----:B------:R-:W-:Y:S01]  /*1b30*/  @!P3 LEA.HI.X R25, R20, c[0x0][0x164], R10, 0x1, P1 ;  /* 0x000059001419ba11 */ /* 0x000fe200008f0c0a */
[----:B------:R-:W-:Y:S01]  /*1b40*/  @!P0 IMAD.WIDE.U32 R32, R32, c[0x0][0x190], R34 ;  /* 0x0000640020208a25 */ /* 0x000fe200078e0022 */
[----:B------:R-:W-:-:S03]  /*1b50*/  @!P5 LEA R20, P1, R30, c[0x0][0x160], 0x1 ;  /* 0x000058001e14da11 */ /* 0x000fc600078208ff */
[C---:B------:R-:W-:Y:S01]  /*1b60*/  @!P4 IMAD R2, R26.reuse, c[0x0][0x194], R13 ;  /* 0x000065001a02ca24 */ /* 0x040fe200078e020d */
[CC--:B------:R-:W-:Y:S01]  /*1b70*/  LEA.HI R13, R87.reuse, R4.reuse, RZ, 0x4 ;  /* 0x00000004570d7211 */ /* 0x0c0fe200078f20ff */
[----:B------:R-:W-:Y:S01]  /*1b80*/  @!P4 IMAD.WIDE.U32 R26, R26, c[0x0][0x190], R22 ;  /* 0x000064001a1aca25 */ /* 0x000fe200078e0016 */
[----:B------:R-:W-:-:S03]  /*1b90*/  LEA.HI R87, R87, R4, RZ, 0x5 ;  /* 0x0000000457577211 */ /* 0x000fc600078f28ff */
[----:B------:R-:W-:Y:S01]  /*1ba0*/  IMAD.X R10, R7, 0x1, R3, P2 ;  /* 0x00000001070a7824 */ /* 0x000fe200010e0603 */
[C---:B------:R-:W-:Y:S01]  /*1bb0*/  @!P0 LEA R22, P2, R32.reuse, c[0x0][0x160], 0x1 ;  /* 0x0000580020168a11 */ /* 0x040fe200078408ff */
[----:B------:R-:W-:Y:S01]  /*1bc0*/  @!P0 IMAD.IADD R5, R33, 0x1, R5 ;  /* 0x0000000121058824 */ /* 0x000fe200078e0205 */
[----:B------:R-:W-:Y:S01]  /*1bd0*/  SHF.R.S32.HI R86, RZ, 0x5, R87 ;  /* 0x00000005ff567819 */ /* 0x000fe20000011457 */
[----:B------:R-:W-:Y:S01]  /*1be0*/  IMAD.SHL.U32 R3, R205, 0x40, RZ ;  /* 0x00000040cd037824 */ /* 0x000fe200078e00ff */
[----:B------:R-:W-:Y:S01]  /*1bf0*/  LOP3.LUT R87, R87, 0xffffffe0, RZ, 0xc0, !PT ;  /* 0xffffffe057577812 */ /* 0x000fe200078ec0ff */
[----:B------:R-:W-:Y:S01]  /*1c00*/  @!P5 IMAD.IADD R11, R31, 0x1, R11 ;  /* 0x000000011f0bd824 */ /* 0x000fe200078e020b */
[----:B------:R-:W-:Y:S01]  /*1c10*/  @!P0 LEA.HI.X R23, R32, c[0x0][0x164], R5, 0x1, P2 ;  /* 0x0000590020178a11 */ /* 0x000fe200010f0c05 */
[----:B------:R-:W-:Y:S02]  /*1c20*/  IMAD.IADD R5, R84, 0x1, -R3 ;  /* 0x0000000154057824 */ /* 0x000fe400078e0a03 */
[----:B------:R-:W-:Y:S01]  /*1c30*/  @!P4 IMAD.IADD R2, R27, 0x1, R2 ;  /* 0x000000011b02c824 */ /* 0x000fe200078e0202 */
[----:B------:R-:W-:Y:S01]  /*1c40*/  @!P5 LEA.HI.X R21, R30, c[0x0][0x164], R11, 0x1, P1 ;  /* 0x000059001e15da11 */ /* 0x000fe200008f0c0b */
[----:B------:R-:W-:Y:S01]  /*1c50*/  IMAD.WIDE.U32 R30, R6, c[0x0][0x198], R28 ;  /* 0x00006600061e7a25 */ /* 0x000fe200078e001c */
[----:B------:R-:W-:-:S02]  /*1c60*/  ISETP.GE.AND P1, PT, R16, R5, PT ;  /* 0x000000051000720c */ /* 0x000fc40003f26270 */
[C---:B------:R-:W-:Y:S01]  /*1c70*/  @!P4 LEA R28, P2, R26.reuse, c[0x0][0x160], 0x1 ;  /* 0x000058001a1cca11 */ /* 0x040fe200078408ff */
[----:B------:R-:W-:Y:S02]  /*1c80*/  IMAD.SHL.U32 R207, R207, 0x2, RZ ;  /* 0x00000002cfcf7824 */ /* 0x000fe400078e00ff */
[----:B------:R-:W-:Y:S01]  /*1c90*/  IMAD.MOV.U32 R134, RZ, RZ, R30 ;  /* 0x000000ffff867224 */ /* 0x000fe200078e001e */
[----:B------:R-:W-:Y:S01]  /*1ca0*/  @!P4 LEA.HI.X R29, R26, c[0x0][0x164], R2, 0x1, P2 ;  /* 0x000059001a1dca11 */ /* 0x000fe200010f0c02 */
[----:B------:R-:W-:Y:S01]  /*1cb0*/  IMAD.MOV.U32 R2, RZ, RZ, c[0x0][0x198] ;  /* 0x00006600ff027624 */ /* 0x000fe200078e00ff */
[----:B------:R-:W-:Y:S01]  /*1cc0*/  @!PT LDS RZ, [RZ] ;  /* 0x00000000fffff984 */ /* 0x000fe20000000800 */
[----:B------:R-:W-:Y:S01]  /*1cd0*/  @!PT LDS RZ, [RZ] ;  /* 0x00000000fffff984 */ /* 0x000fe20000000800 */
[----:B------:R-:W-:Y:S01]  /*1ce0*/  @!PT LDS RZ, [RZ] ;  /* 0x00000000fffff984 */ /* 0x000fe20000000800 */
[----:B------:R1:W-:Y:S01]  /*1cf0*/  @!P3 LDGSTS.E.BYPASS.LTC128B.128 [R207], [R24.64] ;  /* 0x0000000018cfbfae */ /* 0x0003e2000b901d44 */
[----:B------:R-:W-:Y:S02]  /*1d00*/  IMAD.IADD R135, R31, 0x1, R135 ;  /* 0x000000011f877824 */ /* 0x000fe400078e0287 */
[----:B------:R-:W-:Y:S01]  /*1d10*/  IMAD.MOV.U32 R7, RZ, RZ, c[0x0][0x19c] ;  /* 0x00006700ff077624 */ /* 0x000fe200078e00ff */
[----:B------:R1:W-:Y:S01]  /*1d20*/  @!P3 LDGSTS.E.BYPASS.LTC128B.128 [R207+0x2000], [R24.64+0x80] ;  /* 0x0200008018cfbfae */ /* 0x0003e2000b901d44 */
[----:B------:R-:W-:Y:S01]  /*1d30*/  @!P1 LEA R11, P2, R2, R134, 0x4 ;  /* 0x00000086020b9211 */ /* 0x000fe200078420ff */
[----:B------:R-:W-:-:S02]  /*1d40*/  IMAD.WIDE.U32 R18, R9, c[0x0][0x1b8], R18 ;  /* 0x00006e0009127a25 */ /* 0x000fc400078e0012 */
[----:B------:R1:W-:Y:S01]  /*1d50*/  @!P3 LDGSTS.E.BYPASS.LTC128B.128 [R207+0x4000], [R24.64+0x100] ;  /* 0x0400010018cfbfae */ /* 0x0003e2000b901d44 */
[----:B------:R-:W-:Y:S01]  /*1d60*/  @!P1 LEA.HI.X R26, R2, R135, R7, 0x4, P2 ;  /* 0x00000087021a9211 */ /* 0x000fe200010f2407 */
[----:B------:R-:W-:Y:S01]  /*1d70*/  IMAD R9, R10, c[0x0][0x1a0], RZ ;  /* 0x000068000a097a24 */ /* 0x000fe200078e02ff */
[----:B------:R-:W-:Y:S01]  /*1d80*/  @!P1 LEA R30, P2, R11, c[0x0][0x168], 0x1 ;  /* 0x00005a000b1e9a11 */ /* 0x000fe200078408ff */
[----:B------:R2:W-:Y:S01]  /*1d90*/  @!P0 LDGSTS.E.BYPASS.LTC128B.128 [R207+0x800], [R22.64] ;  /* 0x0080000016cf8fae */ /* 0x0005e2000b901d44 */
[----:B------:R-:W-:Y:S01]  /*1da0*/  ISETP.GE.AND P3, PT, R6, R5, PT ;  /* 0x000000050600720c */ /* 0x000fe20003f66270 */
[----:B------:R-:W-:Y:S01]  /*1db0*/  IMAD.IADD R19, R19, 0x1, R8 ;  /* 0x0000000113137824 */ /* 0x000fe200078e0208 */
[----:B------:R-:W-:Y:S01]  /*1dc0*/  @!P1 LEA.HI.X R31, R11, c[0x0][0x16c], R26, 0x1, P2 ;  /* 0x00005b000b1f9a11 */ /* 0x000fe200010f0c1a */
[----:B------:R2:W-:Y:S01]  /*1dd0*/  @!P0 LDGSTS.E.BYPASS.LTC128B.128 [R207+0x2800], [R22.64+0x80] ;  /* 0x0280008016cf8fae */ /* 0x0005e2000b901d44 */
[----:B------:R-:W-:-:S03]  /*1de0*/  IMAD.WIDE.U32 R26, R2, 0x20, RZ ;  /* 0x00000020021a7825 */ /* 0x000fc600078e00ff */
[----:B------:R2:W-:Y:S01]  /*1df0*/  @!P0 LDGSTS.E.BYPASS.LTC128B.128 [R207+0x4800], [R22.64+0x100] ;  /* 0x0480010016cf8fae */ /* 0x0005e2000b901d44 */
[----:B------:R-:W-:Y:S01]  /*1e00*/  ISETP.GE.AND P0, PT, R14, R5, PT ;  /* 0x000000050e00720c */ /* 0x000fe20003f06270 */
[C---:B------:R-:W-:Y:S02]  /*1e10*/  IMAD R9, R146.reuse, c[0x0][0x1a4], R9 ;  /* 0x0000690092097a24 */ /* 0x040fe400078e0209 */
[----:B------:R3:W-:Y:S01]  /*1e20*/  @!P5 LDGSTS.E.BYPASS.LTC128B.128 [R207+0x1000], [R20.64] ;  /* 0x0100000014cfdfae */ /* 0x0007e2000b901d44 */
[----:B------:R-:W-:-:S03]  /*1e30*/  IMAD.WIDE.U32 R146, R146, c[0x0][0x1a0], R18 ;  /* 0x0000680092927a25 */ /* 0x000fc600078e0012 */
[----:B------:R3:W-:Y:S01]  /*1e40*/  @!P5 LDGSTS.E.BYPASS.LTC128B.128 [R207+0x3000], [R20.64+0x80] ;  /* 0x0300008014cfdfae */ /* 0x0007e2000b901d44 */
[----:B------:R-:W-:Y:S02]  /*1e50*/  IMAD.IADD R144, R147, 0x1, R9 ;  /* 0x0000000193907824 */ /* 0x000fe400078e0209 */
[----:B------:R-:W-:Y:S01]  /*1e60*/  IMAD.SHL.U32 R8, R0, 0x40, RZ ;  /* 0x0000004000087824 */ /* 0x000fe200078e00ff */
[----:B------:R3:W-:Y:S02]  /*1e70*/  @!P5 LDGSTS.E.BYPASS.LTC128B.128 [R207+0x5000], [R20.64+0x100] ;  /* 0x0500010014cfdfae */ /* 0x0007e4000b901d44 */
[C---:B------:R-:W-:Y:S01]  /*1e80*/  @!P0 IADD3 R11, P2, R134.reuse, R26, RZ ;  /* 0x0000001a860b8210 */ /* 0x040fe20007f5e0ff */
[----:B-1----:R-:W-:Y:S01]  /*1e90*/  IMAD.SHL.U32 R24, R7, 0x20, RZ ;  /* 0x0000002007187824 */ /* 0x002fe200078e00ff */
[----:B------:R-:W-:Y:S01]  /*1ea0*/  @!P3 LEA R26, P5, R134, c[0x0][0x168], 0x1 ;  /* 0x00005a00861aba11 */ /* 0x000fe200078a08ff */
[----:B------:R1:W-:Y:S01]  /*1eb0*/  @!P4 LDGSTS.E.BYPASS.LTC128B.128 [R207+0x1800], [R28.64] ;  /* 0x018000001ccfcfae */ /* 0x0003e2000b901d44 */
[----:B------:R-:W-:-:S02]  /*1ec0*/  LOP3.LUT R8, R8, 0x1c0, RZ, 0xc0, !PT ;  /* 0x000001c008087812 */ /* 0x000fc400078ec0ff */
[----:B------:R-:W-:Y:S01]  /*1ed0*/  @!P0 IADD3.X R24, R135, R27, R24, P2, !PT ;  /* 0x0000001b87188210 */ /* 0x000fe200017fe418 */
[----:B------:R1:W-:Y:S01]  /*1ee0*/  @!P4 LDGSTS.E.BYPASS.LTC128B.128 [R207+0x3800], [R28.64+0x80] ;  /* 0x038000801ccfcfae */ /* 0x0003e2000b901d44 */
[----:B------:R-:W-:Y:S02]  /*1ef0*/  @!P3 LEA.HI.X R27, R134, c[0x0][0x16c], R135, 0x1, P5 ;  /* 0x00005b00861bba11 */ /* 0x000fe400028f0c87 */
[-C--:B------:R-:W-:Y:S01]  /*1f00*/  ISETP.GE.AND P5, PT, R16, R5.reuse, PT ;  /* 0x000000051000720c */ /* 0x080fe20003fa6270 */
[----:B------:R1:W-:Y:S01]  /*1f10*/  @!P4 LDGSTS.E.BYPASS.LTC128B.128 [R207+0x5800], [R28.64+0x100] ;  /* 0x058001001ccfcfae */ /* 0x0003e2000b901d44 */
[-C--:B------:R-:W-:Y:S02]  /*1f20*/  ISETP.GE.AND P4, PT, R14, R5.reuse, PT ;  /* 0x000000050e00720c */ /* 0x080fe40003f86270 */
[C---:B--2---:R-:W-:Y:S01]  /*1f30*/  @!P0 LEA R22, P2, R11.reuse, c[0x0][0x168], 0x1 ;  /* 0x00005a000b168a11 */ /* 0x044fe200078408ff */
[----:B------:R2:W-:Y:S03]  /*1f40*/  @!P3 LDGSTS.E.BYPASS.LTC128B.128 [R207+0x6000], [R26.64] ;  /* 0x060000001acfbfae */ /* 0x0005e6000b901d44 */
[----:B------:R-:W-:Y:S01]  /*1f50*/  @!P0 LEA.HI.X R23, R11, c[0x0][0x16c], R24, 0x1, P2 ;  /* 0x00005b000b178a11 */ /* 0x000fe200010f0c18 */
[----:B------:R2:W-:Y:S01]  /*1f60*/  @!P3 LDGSTS.E.BYPASS.LTC128B.128 [R207+0x8000], [R26.64+0x80] ;  /* 0x080000801acfbfae */ /* 0x0005e2000b901d44 */
[----:B------:R-:W-:-:S02]  /*1f70*/  ISETP.GE.AND P2, PT, R12, R5, PT ;  /* 0x000000050c00720c */ /* 0x000fc40003f46270 */
[----:B------:R-:W-:Y:S01]  /*1f80*/  SHF.R.S32.HI R11, RZ, 0x4, R13 ;  /* 0x00000004ff0b7819 */ /* 0x000fe2000001140d */
[----:B------:R2:W-:Y:S01]  /*1f90*/  @!P3 LDGSTS.E.BYPASS.LTC128B.128 [R207+0xa000], [R26.64+0x100] ;  /* 0x0a0001001acfbfae */ /* 0x0005e2000b901d44 */
[----:B------:R-:W-:-:S03]  /*1fa0*/  ISETP.GE.AND P3, PT, R12, R5, PT ;  /* 0x000000050c00720c */ /* 0x000fc60003f66270 */
[----:B------:R1:W-:Y:S04]  /*1fb0*/  @!P1 LDGSTS.E.BYPASS.LTC128B.128 [R207+0x6800], [R30.64] ;  /* 0x068000001ecf9fae */ /* 0x0003e8000b901d44 */
[----:B------:R1:W-:Y:S02]  /*1fc0*/  @!P1 LDGSTS.E.BYPASS.LTC128B.128 [R207+0x8800], [R30.64+0x80] ;  /* 0x088000801ecf9fae */ /* 0x0003e4000b901d44 */
[----:B------:R-:W-:Y:S02]  /*1fd0*/  @!P2 IMAD R7, R7, 0x30, RZ ;  /* 0x000000300707a824 */ /* 0x000fe400078e02ff */
[----:B------:R-:W-:Y:S01]  /*1fe0*/  @!P2 IMAD.WIDE.U32 R14, R2, 0x30, R134 ;  /* 0x00000030020ea825 */ /* 0x000fe200078e0086 */
[----:B------:R1:W-:Y:S01]  /*1ff0*/  @!P1 LDGSTS.E.BYPASS.LTC128B.128 [R207+0xa800], [R30.64+0x100] ;  /* 0x0a8001001ecf9fae */ /* 0x0003e2000b901d44 */
[----:B------:R-:W-:-:S02]  /*2000*/  ISETP.GE.AND P1, PT, R6, R5, PT ;  /* 0x000000050600720c */ /* 0x000fc40003f26270 */
[----:B------:R-:W-:Y:S01]  /*2010*/  @!P2 IMAD.IADD R7, R15, 0x1, R7 ;  /* 0x000000010f07a824 */ /* 0x000fe200078e0207 */
[----:B------:R3:W-:Y:S01]  /*2020*/  @!P0 LDGSTS.E.BYPASS.LTC128B.128 [R207+0x7000], [R22.64] ;  /* 0x0700000016cf8fae */ /* 0x0007e2000b901d44 */
[----:B------:R-:W-:Y:S01]  /*2030*/  LEA.HI R5, R11, R11, RZ, 0x1 ;  /* 0x0000000b0b057211 */ /* 0x000fe200078f08ff */
[----:B------:R-:W-:Y:S02]  /*2040*/  IMAD.SHL.U32 R15, R6, 0x8, RZ ;  /* 0x00000008060f7824 */ /* 0x000fe400078e00ff */
[----:B------:R3:W-:Y:S01]  /*2050*/  @!P0 LDGSTS.E.BYPASS.LTC128B.128 [R207+0x9000], [R22.64+0x80] ;  /* 0x0900008016cf8fae */ /* 0x0007e2000b901d44 */
[----:B------:R-:W-:Y:S01]  /*2060*/  LOP3.LUT R12, R5, 0xfffffffe, RZ, 0xc0, !PT ;  /* 0xfffffffe050c7812 */ /* 0x000fe200078ec0ff */
[----:B------:R-:W-:Y:S01]  /*2070*/  IMAD.MOV.U32 R5, RZ, RZ, 0x20 ;  /* 0x00000020ff057424 */ /* 0x000fe200078e00ff */
[----:B------:R-:W-:Y:S01]  /*2080*/  LOP3.LUT R9, R8, 0x8, R15, 0xf8, !PT ;  /* 0x0000000808097812 */ /* 0x000fe200078ef80f */
[----:B------:R3:W-:Y:S01]  /*2090*/  @!P0 LDGSTS.E.BYPASS.LTC128B.128 [R207+0xb000], [R22.64+0x100] ;  /* 0x0b00010016cf8fae */ /* 0x0007e2000b901d44 */
[C---:B------:R-:W-:Y:S01]  /*20a0*/  @!P2 LEA R16, P0, R14.reuse, c[0x0][0x168], 0x1 ;  /* 0x00005a000e10aa11 */ /* 0x040fe200078008ff */
[----:B------:R-:W-:Y:S01]  /*20b0*/  IMAD.IADD R11, R11, 0x1, -R12 ;  /* 0x000000010b0b7824 */ /* 0x000fe200078e0a0c */
[----:B------:R-:W-:Y:S01]  /*20c0*/  SHF.R.U32.HI R8, RZ, 0x3, R8 ;  /* 0x00000003ff087819 */ /* 0x000fe20000011608 */
[----:B------:R-:W-:Y:S01]  /*20d0*/  IMAD R10, R5, c[0x0][0x1a4], RZ ;  /* 0x00006900050a7a24 */ /* 0x000fe200078e02ff */
[----:B------:R-:W-:-:S02]  /*20e0*/  @!P2 LEA.HI.X R17, R14, c[0x0][0x16c], R7, 0x1, P0 ;  /* 0x00005b000e11aa11 */ /* 0x000fc400000f0c07 */
[----:B------:R-:W-:Y:S01]  /*20f0*/  LOP3.LUT R7, R13, 0xfffffff0, RZ, 0xc0, !PT ;  /* 0xfffffff00d077812 */ /* 0x000fe200078ec0ff */
[----:B------:R-:W-:Y:S01]  /*2100*/  IMAD.WIDE.U32 R12, R5, c[0x0][0x1a0], RZ ;  /* 0x00006800050c7a25 */ /* 0x000fe200078e00ff */
[----:B------:R-:W-:Y:S01]  /*2110*/  LEA R202, P0, R146, c[0x0][0x170], 0x1 ;  /* 0x00005c0092ca7a11 */ /* 0x000fe200078008ff */
[----:B------:R4:W-:Y:S01]  /*2120*/  @!P2 LDGSTS.E.BYPASS.LTC128B.128 [R207+0x7800], [R16.64] ;  /* 0x0780000010cfafae */ /* 0x0009e2000b901d44 */
[----:B------:R-:W-:Y:S01]  /*2130*/  LOP3.LUT R8, R9, R8, RZ, 0x3c, !PT ;  /* 0x0000000809087212 */ /* 0x000fe200078e3cff */
[----:B------:R-:W-:Y:S01]  /*2140*/  IMAD.IADD R7, R4, 0x1, -R7 ;  /* 0x0000000104077824 */ /* 0x000fe200078e0a07 */
[----:B------:R-:W-:Y:S01]  /*2150*/  LEA.HI.X R201, R146, c[0x0][0x174], R144, 0x1, P0 ;  /* 0x00005d0092c97a11 */ /* 0x000fe200000f0c90 */
[----:B------:R4:W-:Y:S01]  /*2160*/  @!P2 LDGSTS.E.BYPASS.LTC128B.128 [R207+0x9800], [R16.64+0x80] ;  /* 0x0980008010cfafae */ /* 0x0009e2000b901d44 */
[----:B------:R-:W-:Y:S01]  /*2170*/  @!P5 IADD3 R12, P0, R202, R12, RZ ;  /* 0x0000000cca0cd210 */ /* 0x000fe20007f1e0ff */
[----:B------:R-:W-:Y:S01]  /*2180*/  IMAD R197, R11, 0x200, R8 ;  /* 0x000002000bc57824 */ /* 0x000fe200078e0208 */
[----:B------:R-:W-:Y:S01]  /*2190*/  SHF.R.S32.HI R14, RZ, 0x1f, R7 ;  /* 0x0000001fff0e7819 */ /* 0x000fe20000011407 */
[----:B------:R4:W-:Y:S01]  /*21a0*/  @!P2 LDGSTS.E.BYPASS.LTC128B.128 [R207+0xb800], [R16.64+0x100] ;  /* 0x0b80010010cfafae */ /* 0x0009e2000b901d44 */
[----:B------:R-:W-:Y:S01]  /*21b0*/  @!P3 IMAD.MOV.U32 R203, RZ, RZ, R201 ;  /* 0x000000ffffcbb224 */ /* 0x000fe200078e00c9 */
[----:B------:R-:W-:Y:S01]  /*21c0*/  @!P5 IADD3.X R13, R201, R13, R10, P0, !PT ;  /* 0x0000000dc90dd210 */ /* 0x000fe200007fe40a */
[----:B------:R-:W-:Y:S01]  /*21d0*/  IMAD.SHL.U32 R11, R11, 0x8, RZ ;  /* 0x000000080b0b7824 */ /* 0x000fe200078e00ff */
[----:B------:R-:W0:Y:S01]  /*21e0*/  LDGDEPBAR ;  /* 0x00000000000079af */ /* 0x000e220000000000 */
[----:B------:R-:W-:Y:S01]  /*21f0*/  LEA.HI R85, R14, R7, RZ, 0x3 ;  /* 0x000000070e557211 */ /* 0x000fe200078f18ff */
[----:B------:R-:W-:-:S02]  /*2200*/  @!P3 IMAD.MOV.U32 R14, RZ, RZ, c[0x0][0x1a0] ;  /* 0x00006800ff0eb624 */ /* 0x000fc400078e00ff */
[----:B------:R-:W-:Y:S01]  /*2210*/  @!P4 IMAD.MOV.U32 R8, RZ, RZ, c[0x0][0x1a4] ;  /* 0x00006900ff08c624 */ /* 0x000fe200078e00ff */
[----:B------:R-:W-:Y:S01]  /*2220*/  LOP3.LUT R6, R85, 0xfffffff8, RZ, 0xc0, !PT ;  /* 0xfffffff855067812 */ /* 0x000fe200078ec0ff */
[----:B------:R-:W-:-:S04]  /*2230*/  @!P3 IMAD.WIDE.U32 R14, R14, 0x60, R202 ;  /* 0x000000600e0eb825 */ /* 0x000fc800078e00ca */
[----:B------:R-:W-:Y:S02]  /*2240*/  @!P1 IMAD.MOV.U32 R203, RZ, RZ, R201 ;  /* 0x000000ffffcb9224 */ /* 0x000fe400078e00c9 */
[----:B------:R-:W-:Y:S02]  /*2250*/  IMAD.IADD R6, R7, 0x1, -R6 ;  /* 0x0000000107067824 */ /* 0x000fe400078e0a06 */
[----:B------:R-:W-:Y:S02]  /*2260*/  @!P4 IMAD.MOV.U32 R7, RZ, RZ, c[0x0][0x1a0] ;  /* 0x00006800ff07c624 */ /* 0x000fe400078e00ff */
[----:B------:R-:W-:Y:S02]  /*2270*/  IMAD.SHL.U32 R85, R85, 0x40, RZ ;  /* 0x0000004055557824 */ /* 0x000fe400078e00ff */
[----:B------:R-:W-:Y:S02]  /*2280*/  @!P3 IMAD.MOV.U32 R9, RZ, RZ, c[0x0][0x1a4] ;  /* 0x00006900ff09b624 */ /* 0x000fe400078e00ff */
[----:B------:R-:W-:Y:S01]  /*2290*/  IMAD.SHL.U32 R197, R197, 0x2, RZ ;  /* 0x00000002c5c57824 */ /* 0x000fe200078e00ff */
[----:B------:R-:W-:Y:S01]  /*22a0*/  LOP3.LUT R85, R85, 0xfffffe00, RZ, 0xc0, !PT ;  /* 0xfffffe0055557812 */ /* 0x000fe200078ec0ff */
[----:B------:R-:W-:Y:S01]  /*22b0*/  @!P3 IMAD R9, R9, 0x60, RZ ;  /* 0x000000600909b824 */ /* 0x000fe200078e02ff */
[----:B------:R-:W-:-:S04]  /*22c0*/  DEPBAR.LE SB0, 0x0 ;  /* 0x000080000000791a */ /* 0x000fc80000000000 */
[----:B------:R-:W-:Y:S01]  /*22d0*/  BAR.SYNC.DEFER_BLOCKING 0x0 ;  /* 0x0000000000007b1d */ /* 0x000fe20000010000 */
[----:B------:R-:W-:Y:S01]  /*22e0*/  @!P3 IMAD.IADD R9, R15, 0x1, R9 ;  /* 0x000000010f09b824 */ /* 0x000fe200078e0209 */
[----:B------:R-:W-:-:S04]  /*22f0*/  IADD3 R195, R197, 0x6020, RZ ;  /* 0x00006020c5c37810 */ /* 0x000fc80007ffe0ff */
        /* <DEDUP_REMOVED lines=9> */
[C---:B------:R-:W-:Y:S01]  /*2390*/  R2P PR, R6.reuse, 0x6 ;  /* 0x0000000606007804 */ /* 0x040fe20000000000 */
[----:B------:R-:W-:Y:S01]  /*23a0*/  IMAD.SHL.U32 R6, R6, 0x40, RZ ;  /* 0x0000004006067824 */ /* 0x000fe200078e00ff */
[----:B------:R-:W-:Y:S01]  /*23b0*/  @!P4 LEA R10, P0, R7, R202, 0x6 ;  /* 0x000000ca070ac211 */ /* 0x000fe200078030ff */
[----:B------:R-:W-:Y:S02]  /*23c0*/  @P5 STS.128 [R207+0xc800], RZ ;  /* 0x00c800ffcf005388 */ /* 0x000fe40000000c00 */
[----:B------:R-:W-:-:S02]  /*23d0*/  SEL R5, R5, 0xffffffe0, !P2 ;  /* 0xffffffe005057807 */ /* 0x000fc40005000000 */
[----:B------:R-:W-:Y:S01]  /*23e0*/  LOP3.LUT R6, R6, 0x1c0, RZ, 0xc0, !PT ;  /* 0x000001c006067812 */ /* 0x000fe200078ec0ff */
[----:B------:R-:W-:Y:S03]  /*23f0*/  @P5 STS.128 [R207+0xe800], RZ ;  /* 0x00e800ffcf005388 */ /* 0x000fe60000000c00 */
[----:B------:R-:W-:Y:S01]  /*2400*/  LOP3.LUT R11, R6, 0x8, R11, 0xf8, !PT ;  /* 0x00000008060b7812 */ /* 0x000fe200078ef80b */
[----:B------:R-:W-:Y:S01]  /*2410*/  @P5 STS.128 [R207+0x10800], RZ ;  /* 0x010800ffcf005388 */ /* 0x000fe20000000c00 */
[----:B------:R-:W-:-:S03]  /*2420*/  SHF.R.U32.HI R6, RZ, 0x3, R6 ;  /* 0x00000003ff067819 */ /* 0x000fc60000011606 */
[----:B------:R-:W-:Y:S01]  /*2430*/  @!PT LDS RZ, [RZ] ;  /* 0x00000000fffff984 */ /* 0x000fe20000000800 */
[----:B------:R-:W-:Y:S01]  /*2440*/  @!PT LDS RZ, [RZ] ;  /* 0x00000000fffff984 */ /* 0x000fe20000000800 */
[----:B------:R-:W-:Y:S01]  /*2450*/  @!PT LDS RZ, [RZ] ;  /* 0x00000000fffff984 */ /* 0x000fe20000000800 */
[----:B------:R1:W-:Y:S01]  /*2460*/  @!P5 LDGSTS.E.BYPASS.LTC128B.128 [R207+0xc800], [R12.64] ;  /* 0x0c8000000ccfdfae */ /* 0x0003e2000b901d44 */
[----:B------:R-:W-:Y:S02]  /*2470*/  LOP3.LUT R6, R11, R6, RZ, 0x3c, !PT ;  /* 0x000000060b067212 */ /* 0x000fe400078e3cff */
[----:B------:R-:W-:Y:S01]  /*2480*/  @!P4 LEA.HI.X R11, R7, R201, R8, 0x6, P0 ;  /* 0x000000c9070bc211 */ /* 0x000fe200000f3408 */
[----:B------:R-:W-:Y:S01]  /*2490*/  IMAD R7, R86, 0x400, R85 ;  /* 0x0000040056077824 */ /* 0x000fe200078e0255 */
[----:B------:R1:W-:Y:S01]  /*24a0*/  @!P5 LDGSTS.E.BYPASS.LTC128B.128 [R207+0xe800], [R12.64+0x80] ;  /* 0x0e8000800ccfdfae */ /* 0x0003e2000b901d44 */
[----:B------:R-:W-:Y:S02]  /*24b0*/  @!P3 IMAD.MOV.U32 R8, RZ, RZ, R14 ;  /* 0x000000ffff08b224 */ /* 0x000fe400078e000e */
[----:B------:R-:W-:Y:S01]  /*24c0*/  IMAD.IADD R198, R6, 0x1, R7 ;  /* 0x0000000106c67824 */ /* 0x000fe200078e0207 */
[----:B------:R1:W-:Y:S01]  /*24d0*/  @!P5 LDGSTS.E.BYPASS.LTC128B.128 [R207+0x10800], [R12.64+0x100] ;  /* 0x108001000ccfdfae */ /* 0x0003e2000b901d44 */
[----:B------:R-:W-:-:S02]  /*24e0*/  IMAD.MOV.U32 R7, RZ, RZ, 0x10 ;  /* 0x00000010ff077424 */ /* 0x000fc400078e00ff */
[----:B------:R-:W-:Y:S01]  /*24f0*/  IMAD.SHL.U32 R198, R198, 0x2, RZ ;  /* 0x00000002c6c67824 */ /* 0x000fe200078e00ff */
[----:B------:R-:W-:Y:S01]  /*2500*/  @P4 STS.128 [R207+0xd000], RZ ;  /* 0x00d000ffcf004388 */ /* 0x000fe20000000c00 */
[----:B------:R-:W-:Y:S01]  /*2510*/  IMAD R86, R86, 0x10, R89 ;  /* 0x0000001056567824 */ /* 0x000fe200078e0259 */
[----:B------:R-:W-:Y:S01]  /*2520*/  SEL R7, R7, 0xfffffff0, !P1 ;  /* 0xfffffff007077807 */ /* 0x000fe20004800000 */
[--C-:B------:R-:W-:Y:S01]  /*2530*/  IMAD R194, R5, 0x2, R198.reuse ;  /* 0x0000000205c27824 */ /* 0x100fe200078e02c6 */
[----:B------:R-:W-:Y:S01]  /*2540*/  @P4 STS.128 [R207+0xf000], RZ ;  /* 0x00f000ffcf004388 */ /* 0x000fe20000000c00 */
[----:B------:R-:W-:Y:S02]  /*2550*/  R2P PR, R0, 0x6 ;  /* 0x0000000600007804 */ /* 0x000fe40000000000 */
[----:B------:R-:W-:Y:S01]  /*2560*/  IADD3 R0, R197, 0x6000, RZ ;  /* 0x00006000c5007810 */ /* 0x000fe20007ffe0ff */
[----:B------:R-:W-:Y:S01]  /*2570*/  @P4 STS.128 [R207+0x11000], RZ ;  /* 0x011000ffcf004388 */ /* 0x000fe20000000c00 */
[----:B------:R-:W-:-:S03]  /*2580*/  IMAD R196, R7, 0x2, R198 ;  /* 0x0000000207c47824 */ /* 0x000fc600078e02c6 */
[----:B------:R-:W-:Y:S01]  /*2590*/  @!PT LDS RZ, [RZ] ;  /* 0x00000000fffff984 */ /* 0x000fe20000000800 */
[----:B------:R-:W-:Y:S01]  /*25a0*/  @!PT LDS RZ, [RZ] ;  /* 0x00000000fffff984 */ /* 0x000fe20000000800 */
[----:B------:R-:W-:Y:S01]  /*25b0*/  @!PT LDS RZ, [RZ] ;  /* 0x00000000fffff984 */ /* 0x000fe20000000800 */
[----:B------:R1:W-:Y:S01]  /*25c0*/  @!P4 LDGSTS.E.BYPASS.LTC128B.128 [R207+0xd000], [R10.64] ;  /* 0x0d0000000acfcfae */ /* 0x0003e2000b901d44 */
[----:B------:R-:W-:-:S03]  /*25d0*/  IMAD R193, R5, 0x2, R196 ;  /* 0x0000000205c17824 */ /* 0x000fc600078e02c4 */
[----:B------:R1:W-:Y:S02]  /*25e0*/  @!P4 LDGSTS.E.BYPASS.LTC128B.128 [R207+0xf000], [R10.64+0x80] ;  /* 0x0f0000800acfcfae */ /* 0x0003e4000b901d44 */
[----:B------:R-:W-:Y:S01]  /*25f0*/  @P1 IADD3 R195, R0, -0x20, RZ ;  /* 0xffffffe000c31810 */ /* 0x000fe20007ffe0ff */
[----:B------:R-:W-:Y:S01]  /*2600*/  IMAD.MOV.U32 R0, RZ, RZ, 0x40 ;  /* 0x00000040ff007424 */ /* 0x000fe200078e00ff */
[----:B------:R1:W-:Y:S01]  /*2610*/  @!P4 LDGSTS.E.BYPASS.LTC128B.128 [R207+0x11000], [R10.64+0x100] ;  /* 0x110001000acfcfae */ /* 0x0003e2000b901d44 */
[----:B------:R-:W-:Y:S02]  /*2620*/  ISETP.GT.AND P1, PT, R205, R200, PT ;  /* 0x000000c8cd00720c */ /* 0x000fe40003f24270 */
[C---:B------:R-:W-:Y:S01]  /*2630*/  IADD3 R187, R195.reuse, 0x800, RZ ;  /* 0x00000800c3bb7810 */ /* 0x040fe20007ffe0ff */
[----:B------:R-:W-:Y:S01]  /*2640*/  @P3 STS.128 [R207+0xd800], RZ ;  /* 0x00d800ffcf003388 */ /* 0x000fe20000000c00 */
[----:B------:R-:W-:Y:S02]  /*2650*/  SEL R0, R0, 0xffffffc0, !P2 ;  /* 0xffffffc000007807 */ /* 0x000fe40005000000 */
[C---:B------:R-:W-:Y:S01]  /*2660*/  IADD3 R186, R195.reuse, 0x1000, RZ ;  /* 0x00001000c3ba7810 */ /* 0x040fe20007ffe0ff */
[----:B------:R-:W-:Y:S01]  /*2670*/  @P3 STS.128 [R207+0xf800], RZ ;  /* 0x00f800ffcf003388 */ /* 0x000fe20000000c00 */
[----:B------:R-:W-:Y:S01]  /*2680*/  IADD3 R185, R195, 0x1800, RZ ;  /* 0x00001800c3b97810 */ /* 0x000fe20007ffe0ff */
[----:B------:R-:W-:Y:S01]  /*2690*/  IMAD.IADD R191, R197, 0x1, R0 ;  /* 0x00000001c5bf7824 */ /* 0x000fe200078e0200 */
[C---:B------:R-:W-:Y:S01]  /*26a0*/  IADD3 R183, R195.reuse, 0x2000, RZ ;  /* 0x00002000c3b77810 */ /* 0x040fe20007ffe0ff */
[----:B------:R-:W-:Y:S01]  /*26b0*/  @P3 STS.128 [R207+0x11800], RZ ;  /* 0x011800ffcf003388 */ /* 0x000fe20000000c00 */
[----:B------:R-:W-:Y:S01]  /*26c0*/  IMAD.IADD R184, R0, 0x1, R195 ;  /* 0x0000000100b87824 */ /* 0x000fe200078e02c3 */
[----:B------:R-:W-:Y:S01]  /*26d0*/  @!P1 LEA R210, P0, R134, c[0x0][0x168], 0x1 ;  /* 0x00005a0086d29a11 */ /* 0x000fe200078008ff */
[----:B------:R-:W-:Y:S01]  /*26e0*/  IMAD.IADD R0, R4, 0x1, -R87 ;  /* 0x0000000104007824 */ /* 0x000fe200078e0a57 */
[----:B------:R-:W-:Y:S01]  /*26f0*/  @!PT LDS RZ, [RZ] ;  /* 0x00000000fffff984 */ /* 0x000fe20000000800 */
[----:B------:R-:W-:Y:S01]  /*2700*/  @!PT LDS RZ, [RZ] ;  /* 0x00000000fffff984 */ /* 0x000fe20000000800 */
[----:B------:R-:W-:Y:S01]  /*2710*/  @!PT LDS RZ, [RZ] ;  /* 0x00000000fffff984 */ /* 0x000fe20000000800 */
[----:B------:R1:W-:Y:S01]  /*2720*/  @!P3 LDGSTS.E.BYPASS.LTC128B.128 [R207+0xd800], [R8.64] ;  /* 0x0d80000008cfbfae */ /* 0x0003e2000b901d44 */
[----:B------:R-:W-:-:S02]  /*2730*/  IADD3 R182, R195, 0x2800, RZ ;  /* 0x00002800c3b67810 */ /* 0x000fc40007ffe0ff */
[----:B------:R-:W-:Y:S01]  /*2740*/  @!P1 LEA.HI.X R211, R134, c[0x0][0x16c], R135, 0x1, P0 ;  /* 0x00005b0086d39a11 */ /* 0x000fe200000f0c87 */
[----:B------:R1:W-:Y:S01]  /*2750*/  @!P3 LDGSTS.E.BYPASS.LTC128B.128 [R207+0xf800], [R8.64+0x80] ;  /* 0x0f80008008cfbfae */ /* 0x0003e2000b901d44 */
[C---:B------:R-:W-:Y:S02]  /*2760*/  IADD3 R181, R195.reuse, 0x3000, RZ ;  /* 0x00003000c3b57810 */ /* 0x040fe40007ffe0ff */
[C---:B------:R-:W-:Y:S01]  /*2770*/  IADD3 R180, R195.reuse, 0x3800, RZ ;  /* 0x00003800c3b47810 */ /* 0x040fe20007ffe0ff */
[----:B------:R3:W-:Y:S01]  /*2780*/  @!P3 LDGSTS.E.BYPASS.LTC128B.128 [R207+0x11800], [R8.64+0x100] ;  /* 0x1180010008cfbfae */ /* 0x0007e2000b901d44 */
[C---:B------:R-:W-:Y:S02]  /*2790*/  IADD3 R179, R195.reuse, 0x4000, RZ ;  /* 0x00004000c3b37810 */ /* 0x040fe40007ffe0ff */
[C---:B------:R-:W-:Y:S01]  /*27a0*/  IADD3 R178, R195.reuse, 0x4800, RZ ;  /* 0x00004800c3b27810 */ /* 0x040fe20007ffe0ff */
[----:B------:R-:W-:Y:S01]  /*27b0*/  LDSM.16.M88.4 R52, [R198] ;  /* 0x00000000c634783b */ /* 0x000fe20000000200 */
[----:B------:R-:W-:-:S02]  /*27c0*/  IADD3 R177, R195, 0x5000, RZ ;  /* 0x00005000c3b17810 */ /* 0x000fc40007ffe0ff */
[----:B------:R-:W-:Y:S01]  /*27d0*/  IADD3 R176, R195, 0x5800, RZ ;  /* 0x00005800c3b07810 */ /* 0x000fe20007ffe0ff */
[----:B--2---:R-:W2:Y:S04]  /*27e0*/  LDSM.16.M88.4 R24, [R197+0x6000] ;  /* 0x00600000c518783b */ /* 0x004ea80000000200 */
[----:B----4-:R-:W4:Y:S04]  /*27f0*/  LDSM.16.M88.4 R16, [R197+0x6800] ;  /* 0x00680000c510783b */ /* 0x010f280000000200 */
[----:B------:R-:W4:Y:S04]  /*2800*/  LDSM.16.M88.4 R60, [R197+0x7000] ;  /* 0x00700000c53c783b */ /* 0x000f280000000200 */
[----:B------:R-:W-:Y:S04]  /*2810*/  LDSM.16.M88.4 R40, [R196] ;  /* 0x00000000c428783b */ /* 0x000fe80000000200 */
[----:B-1----:R-:W1:Y:S04]  /*2820*/  LDSM.16.M88.4 R12, [R195] ;  /* 0x00000000c30c783b */ /* 0x002e680000000200 */
[----:B------:R-:W1:Y:S04]  /*2830*/  LDSM.16.M88.4 R36, [R197+0x7800] ;  /* 0x00780000c524783b */ /* 0x000e680000000200 */
[----:B------:R-:W1:Y:S04]  /*2840*/  LDSM.16.M88.4 R68, [R195+0x800] ;  /* 0x00080000c344783b */ /* 0x000e680000000200 */
[----:B------:R-:W1:Y:S04]  /*2850*/  LDSM.16.M88.4 R48, [R195+0x1000] ;  /* 0x00100000c330783b */ /* 0x000e680000000200 */
[----:B---3--:R-:W-:Y:S04]  /*2860*/  LDSM.16.M88.4 R8, [R194] ;  /* 0x00000000c208783b */ /* 0x008fe80000000200 */
[----:B------:R-:W3:Y:S01]  /*2870*/  LDSM.16.M88.4 R32, [R191+0x6000] ;  /* 0x00600000bf20783b */ /* 0x000ee20000000200 */
[C---:B--2---:R-:W-:Y:S03]  /*2880*/  HMMA.16816.F32 R28, R52.reuse, R24, RZ ;  /* 0x00000018341c723c */ /* 0x044fe600000018ff */
[----:B------:R-:W2:Y:S04]  /*2890*/  LDSM.16.M88.4 R44, [R195+0x1800] ;  /* 0x00180000c32c783b */ /* 0x000ea80000000200 */
        /* <DEDUP_REMOVED lines=8> */
[----:B------:R-:W-:Y:S08]  /*2920*/  HMMA.16816.F32 R60, R52, R62, RZ ;  /* 0x0000003e343c723c */ /* 0x000ff000000018ff */
[C---:B-1----:R-:W-:Y:S08]  /*2930*/  HMMA.16816.F32 R28, R40.reuse, R12, R28 ;  /* 0x0000000c281c723c */ /* 0x042ff0000000181c */
[----:B------:R-:W-:Y:S01]  /*2940*/  HMMA.16816.F32 R24, R40, R14, R24 ;  /* 0x0000000e2818723c */ /* 0x000fe20000001818 */
[----:B------:R-:W-:Y:S07]  /*2950*/  LDSM.16.M88.4 R12, [R191+0x7000] ;  /* 0x00700000bf0c783b */ /* 0x000fee0000000200 */
[C---:B------:R-:W-:Y:S08]  /*2960*/  HMMA.16816.F32 R56, R52.reuse, R36, RZ ;  /* 0x000000243438723c */ /* 0x040ff000000018ff */
[----:B------:R-:W-:Y:S01]  /*2970*/  HMMA.16816.F32 R52, R52, R38, RZ ;  /* 0x000000263434723c */ /* 0x000fe200000018ff */
[----:B------:R-:W1:Y:S07]  /*2980*/  LDSM.16.M88.4 R36, [R191+0x6800] ;  /* 0x00680000bf24783b */ /* 0x000e6e0000000200 */
[C---:B------:R-:W-:Y:S08]  /*2990*/  HMMA.16816.F32 R20, R40.reuse, R68, R20 ;  /* 0x000000442814723c */ /* 0x040ff00000001814 */
[C---:B------:R-:W-:Y:S01]  /*29a0*/  HMMA.16816.F32 R16, R40.reuse, R70, R16 ;  /* 0x000000462810723c */ /* 0x040fe20000001810 */
[----:B------:R-:W4:Y:S07]  /*29b0*/  LDSM.16.M88.4 R68, [R191+0x7800] ;  /* 0x00780000bf44783b */ /* 0x000f2e0000000200 */
[C---:B------:R-:W-:Y:S08]  /*29c0*/  HMMA.16816.F32 R64, R40.reuse, R48, R64 ;  /* 0x000000302840723c */ /* 0x040ff00000001840 */
[----:B------:R-:W-:Y:S01]  /*29d0*/  HMMA.16816.F32 R60, R40, R50, R60 ;  /* 0x00000032283c723c */ /* 0x000fe2000000183c */
[----:B------:R-:W-:Y:S07]  /*29e0*/  LDSM.16.M88.4 R48, [R184] ;  /* 0x00000000b830783b */ /* 0x000fee0000000200 */
[C---:B---3--:R-:W-:Y:S08]  /*29f0*/  HMMA.16816.F32 R28, R8.reuse, R32, R28 ;  /* 0x00000020081c723c */ /* 0x048ff0000000181c */
[----:B------:R-:W-:Y:S01]  /*2a00*/  HMMA.16816.F32 R24, R8, R34, R24 ;  /* 0x000000220818723c */ /* 0x000fe20000001818 */
[----:B------:R-:W3:Y:S07]  /*2a10*/  LDSM.16.M88.4 R32, [R193] ;  /* 0x00000000c120783b */ /* 0x000eee0000000200 */
[C---:B--2---:R-:W-:Y:S08]  /*2a20*/  HMMA.16816.F32 R56, R40.reuse, R44, R56 ;  /* 0x0000002c2838723c */ /* 0x044ff00000001838 */
[----:B------:R-:W-:Y:S01]  /*2a30*/  HMMA.16816.F32 R52, R40, R46, R52 ;  /* 0x0000002e2834723c */ /* 0x000fe20000001834 */
[----:B------:R-:W2:Y:S04]  /*2a40*/  LDSM.16.M88.4 R44, [R184+0x800] ;  /* 0x00080000b82c783b */ /* 0x000ea80000000200 */
[----:B------:R-:W2:Y:S03]  /*2a50*/  LDSM.16.M88.4 R40, [R184+0x1000] ;  /* 0x00100000b828783b */ /* 0x000ea60000000200 */
[C---:B-1----:R-:W-:Y:S08]  /*2a60*/  HMMA.16816.F32 R20, R8.reuse, R36, R20 ;  /* 0x000000240814723c */ /* 0x042ff00000001814 */
[C---:B------:R-:W-:Y:S01]  /*2a70*/  HMMA.16816.F32 R16, R8.reuse, R38, R16 ;  /* 0x000000260810723c */ /* 0x040fe20000001810 */
[----:B------:R-:W-:Y:S07]  /*2a80*/  LDSM.16.M88.4 R36, [R184+0x1800] ;  /* 0x00180000b824783b */ /* 0x000fee0000000200 */
[C---:B------:R-:W-:Y:S08]  /*2a90*/  HMMA.16816.F32 R64, R8.reuse, R12, R64 ;  /* 0x0000000c0840723c */ /* 0x040ff00000001840 */
[C---:B------:R-:W-:Y:S01]  /*2aa0*/  HMMA.16816.F32 R60, R8.reuse, R14, R60 ;  /* 0x0000000e083c723c */ /* 0x040fe2000000183c */
[----:B------:R-:W1:Y:S07]  /*2ab0*/  LDSM.16.M88.4 R12, [R197+0x8000] ;  /* 0x00800000c50c783b */ /* 0x000e6e0000000200 */
[C---:B----4-:R-:W-:Y:S08]  /*2ac0*/  HMMA.16816.F32 R56, R8.reuse, R68, R56 ;  /* 0x000000440838723c */ /* 0x050ff00000001838 */
[----:B------:R-:W-:Y:S01]  /*2ad0*/  HMMA.16816.F32 R52, R8, R70, R52 ;  /* 0x000000460834723c */ /* 0x000fe20000001834 */
[----:B------:R-:W4:Y:S04]  /*2ae0*/  LDSM.16.M88.4 R8, [R197+0x8800] ;  /* 0x00880000c508783b */ /* 0x000f280000000200 */
[----:B------:R-:W-:Y:S03]  /*2af0*/  LDSM.16.M88.4 R68, [R195+0x2000] ;  /* 0x00200000c344783b */ /* 0x000fe60000000200 */
[C---:B---3--:R-:W-:Y:S08]  /*2b00*/  HMMA.16816.F32 R28, R32.reuse, R48, R28 ;  /* 0x00000030201c723c */ /* 0x048ff0000000181c */
[C---:B------:R-:W-:Y:S01]  /*2b10*/  HMMA.16816.F32 R24, R32.reuse, R50, R24 ;  /* 0x000000322018723c */ /* 0x040fe20000001818 */
[----:B------:R-:W-:Y:S07]  /*2b20*/  LDSM.16.M88.4 R48, [R195+0x3800] ;  /* 0x00380000c330783b */ /* 0x000fee0000000200 */
[C---:B--2---:R-:W-:Y:S08]  /*2b30*/  HMMA.16816.F32 R20, R32.reuse, R44, R20 ;  /* 0x0000002c2014723c */ /* 0x044ff00000001814 */
[C---:B------:R-:W-:Y:S01]  /*2b40*/  HMMA.16816.F32 R16, R32.reuse, R46, R16 ;  /* 0x0000002e2010723c */ /* 0x040fe20000001810 */
[----:B------:R-:W2:Y:S07]  /*2b50*/  LDSM.16.M88.4 R44, [R196+0x2000] ;  /* 0x00200000c42c783b */ /* 0x000eae0000000200 */
        /* <DEDUP_REMOVED lines=8> */
[----:B------:R-:W1:Y:S04]  /*2be0*/  LDSM.16.M88.4 R36, [R195+0x3000] ;  /* 0x00300000c324783b */ /* 0x000e680000000200 */
[----:B------:R-:W1:Y:S03]  /*2bf0*/  LDSM.16.M88.4 R32, [R194+0x2000] ;  /* 0x00200000c220783b */ /* 0x000e660000000200 */
[C---:B----4-:R-:W-:Y:S08]  /*2c00*/  HMMA.16816.F32 R20, R72.reuse, R8, R20 ;  /* 0x000000084814723c */ /* 0x050ff00000001814 */
[C---:B------:R-:W-:Y:S01]  /*2c10*/  HMMA.16816.F32 R16, R72.reuse, R10, R16 ;  /* 0x0000000a4810723c */ /* 0x040fe20000001810 */
[----:B------:R-:W4:Y:S07]  /*2c20*/  LDSM.16.M88.4 R8, [R191+0x8800] ;  /* 0x00880000bf08783b */ /* 0x000f2e0000000200 */
[C---:B------:R-:W-:Y:S08]  /*2c30*/  HMMA.16816.F32 R64, R72.reuse, R80, R64 ;  /* 0x000000504840723c */ /* 0x040ff00000001840 */
[----:B------:R-:W-:Y:S08]  /*2c40*/  HMMA.16816.F32 R60, R72, R82, R60 ;  /* 0x00000052483c723c */ /* 0x000ff0000000183c */
[C---:B--2---:R-:W-:Y:S08]  /*2c50*/  HMMA.16816.F32 R28, R44.reuse, R68, R28 ;  /* 0x000000442c1c723c */ /* 0x044ff0000000181c */
[----:B------:R-:W-:Y:S01]  /*2c60*/  HMMA.16816.F32 R24, R44, R70, R24 ;  /* 0x000000462c18723c */ /* 0x000fe20000001818 */
[----:B------:R-:W-:Y:S07]  /*2c70*/  LDSM.16.M88.4 R68, [R184+0x3800] ;  /* 0x00380000b844783b */ /* 0x000fee0000000200 */
[C---:B------:R-:W-:Y:S08]  /*2c80*/  HMMA.16816.F32 R56, R72.reuse, R76, R56 ;  /* 0x0000004c4838723c */ /* 0x040ff00000001838 */
[----:B------:R-:W-:Y:S01]  /*2c90*/  HMMA.16816.F32 R52, R72, R78, R52 ;  /* 0x0000004e4834723c */ /* 0x000fe20000001834 */
[----:B------:R-:W-:Y:S04]  /*2ca0*/  LDSM.16.M88.4 R76, [R193+0x2000] ;  /* 0x00200000c14c783b */ /* 0x000fe80000000200 */
[----:B------:R-:W-:Y:S03]  /*2cb0*/  LDSM.16.M88.4 R72, [R184+0x3000] ;  /* 0x00300000b848783b */ /* 0x000fe60000000200 */
[C---:B---3--:R-:W-:Y:S08]  /*2cc0*/  HMMA.16816.F32 R20, R44.reuse, R40, R20 ;  /* 0x000000282c14723c */ /* 0x048ff00000001814 */
[C---:B------:R-:W-:Y:S01]  /*2cd0*/  HMMA.16816.F32 R16, R44.reuse, R42, R16 ;  /* 0x0000002a2c10723c */ /* 0x040fe20000001810 */
[----:B------:R-:W2:Y:S07]  /*2ce0*/  LDSM.16.M88.4 R40, [R191+0x9000] ;  /* 0x00900000bf28783b */ /* 0x000eae0000000200 */
[C---:B-1----:R-:W-:Y:S08]  /*2cf0*/  HMMA.16816.F32 R64, R44.reuse, R36, R64 ;  /* 0x000000242c40723c */ /* 0x042ff00000001840 */
[----:B------:R-:W-:Y:S01]  /*2d00*/  HMMA.16816.F32 R60, R44, R38, R60 ;  /* 0x000000262c3c723c */ /* 0x000fe2000000183c */
[----:B------:R-:W1:Y:S07]  /*2d10*/  LDSM.16.M88.4 R36, [R191+0x9800] ;  /* 0x00980000bf24783b */ /* 0x000e6e0000000200 */
[C---:B------:R-:W-:Y:S08]  /*2d20*/  HMMA.16816.F32 R28, R32.reuse, R12, R28 ;  /* 0x0000000c201c723c */ /* 0x040ff0000000181c */
[----:B------:R-:W-:Y:S01]  /*2d30*/  HMMA.16816.F32 R24, R32, R14, R24 ;  /* 0x0000000e2018723c */ /* 0x000fe20000001818 */
[----:B------:R-:W3:Y:S07]  /*2d40*/  LDSM.16.M88.4 R12, [R184+0x2000] ;  /* 0x00200000b80c783b */ /* 0x000eee0000000200 */
[C---:B------:R-:W-:Y:S08]  /*2d50*/  HMMA.16816.F32 R56, R44.reuse, R48, R56 ;  /* 0x000000302c38723c */ /* 0x040ff00000001838 */
[----:B------:R-:W-:Y:S01]  /*2d60*/  HMMA.16816.F32 R52, R44, R50, R52 ;  /* 0x000000322c34723c */ /* 0x000fe20000001834 */
[----:B------:R-:W-:Y:S04]  /*2d70*/  LDSM.16.M88.4 R48, [R198+0x4000] ;  /* 0x00400000c630783b */ /* 0x000fe80000000200 */
[----:B------:R-:W-:Y:S03]  /*2d80*/  LDSM.16.M88.4 R44, [R197+0xa000] ;  /* 0x00a00000c52c783b */ /* 0x000fe60000000200 */
[C---:B----4-:R-:W-:Y:S08]  /*2d90*/  HMMA.16816.F32 R20, R32.reuse, R8, R20 ;  /* 0x000000082014723c */ /* 0x050ff00000001814 */
[C---:B------:R-:W-:Y:S01]  /*2da0*/  HMMA.16816.F32 R16, R32.reuse, R10, R16 ;  /* 0x0000000a2010723c */ /* 0x040fe20000001810 */
[----:B------:R-:W4:Y:S07]  /*2db0*/  LDSM.16.M88.4 R8, [R184+0x2800] ;  /* 0x00280000b808783b */ /* 0x000f2e0000000200 */
[C---:B--2---:R-:W-:Y:S08]  /*2dc0*/  HMMA.16816.F32 R64, R32.reuse, R40, R64 ;  /* 0x000000282040723c */ /* 0x044ff00000001840 */
[C---:B------:R-:W-:Y:S01]  /*2dd0*/  HMMA.16816.F32 R60, R32.reuse, R42, R60 ;  /* 0x0000002a203c723c */ /* 0x040fe2000000183c */
[----:B------:R-:W2:Y:S07]  /*2de0*/  LDSM.16.M88.4 R40, [R197+0xa800] ;  /* 0x00a80000c528783b */ /* 0x000eae0000000200 */
[C---:B-1----:R-:W-:Y:S08]  /*2df0*/  HMMA.16816.F32 R56, R32.reuse, R36, R56 ;  /* 0x000000242038723c */ /* 0x042ff00000001838 */
[----:B------:R-:W-:Y:S01]  /*2e00*/  HMMA.16816.F32 R52, R32, R38, R52 ;  /* 0x000000262034723c */ /* 0x000fe20000001834 */
[----:B------:R-:W1:Y:S04]  /*2e10*/  LDSM.16.M88.4 R36, [R197+0xb000] ;  /* 0x00b00000c524783b */ /* 0x000e680000000200 */
[----:B------:R-:W1:Y:S03]  /*2e20*/  LDSM.16.M88.4 R32, [R197+0xb800] ;  /* 0x00b80000c520783b */ /* 0x000e660000000200 */
[C---:B---3--:R-:W-:Y:S08]  /*2e30*/  HMMA.16816.F32 R28, R76.reuse, R12, R28 ;  /* 0x0000000c4c1c723c */ /* 0x048ff0000000181c */
[C---:B------:R-:W-:Y:S01]  /*2e40*/  HMMA.16816.F32 R24, R76.reuse, R14, R24 ;  /* 0x0000000e4c18723c */ /* 0x040fe20000001818 */
[----:B------:R-:W-:Y:S07]  /*2e50*/  LDSM.16.M88.4 R12, [R196+0x4000] ;  /* 0x00400000c40c783b */ /* 0x000fee0000000200 */
[C---:B----4-:R-:W-:Y:S08]  /*2e60*/  HMMA.16816.F32 R20, R76.reuse, R8, R20 ;  /* 0x000000084c14723c */ /* 0x050ff00000001814 */
[C---:B------:R-:W-:Y:S01]  /*2e70*/  HMMA.16816.F32 R16, R76.reuse, R10, R16 ;  /* 0x0000000a4c10723c */ /* 0x040fe20000001810 */
[----:B------:R-:W3:Y:S07]  /*2e80*/  LDSM.16.M88.4 R8, [R195+0x4000] ;  /* 0x00400000c308783b */ /* 0x000eee0000000200 */
[C---:B------:R-:W-:Y:S08]  /*2e90*/  HMMA.16816.F32 R64, R76.reuse, R72, R64 ;  /* 0x000000484c40723c */ /* 0x040ff00000001840 */
[C---:B------:R-:W-:Y:S08]  /*2ea0*/  HMMA.16816.F32 R56, R76.reuse, R68, R56 ;  /* 0x000000444c38723c */ /* 0x040ff00000001838 */
[----:B------:R-:W-:Y:S01]  /*2eb0*/  HMMA.16816.F32 R52, R76, R70, R52 ;  /* 0x000000464c34723c */ /* 0x000fe20000001834 */
[----:B------:R-:W-:Y:S07]  /*2ec0*/  LDSM.16.M88.4 R68, [R195+0x5000] ;  /* 0x00500000c344783b */ /* 0x000fee0000000200 */
[C---:B------:R-:W-:Y:S08]  /*2ed0*/  HMMA.16816.F32 R28, R48.reuse, R44, R28 ;  /* 0x0000002c301c723c */ /* 0x040ff0000000181c */
[----:B------:R-:W-:Y:S01]  /*2ee0*/  HMMA.16816.F32 R24, R48, R46, R24 ;  /* 0x0000002e3018723c */ /* 0x000fe20000001818 */
[----:B------:R-:W4:Y:S07]  /*2ef0*/  LDSM.16.M88.4 R44, [R195+0x4800] ;  /* 0x00480000c32c783b */ /* 0x000f2e0000000200 */
[----:B------:R-:W-:Y:S01]  /*2f00*/  HMMA.16816.F32 R60, R76, R74, R60 ;  /* 0x0000004a4c3c723c */ /* 0x000fe2000000183c */
[----:B------:R-:W3:Y:S07]  /*2f10*/  LDSM.16.M88.4 R76, [R195+0x5800] ;  /* 0x00580000c34c783b */ /* 0x000eee0000000200 */
[C---:B--2---:R-:W-:Y:S08]  /*2f20*/  HMMA.16816.F32 R20, R48.reuse, R40, R20 ;  /* 0x000000283014723c */ /* 0x044ff00000001814 */
[C---:B------:R-:W-:Y:S01]  /*2f30*/  HMMA.16816.F32 R16, R48.reuse, R42, R16 ;  /* 0x0000002a3010723c */ /* 0x040fe20000001810 */
[----:B------:R-:W-:Y:S07]  /*2f40*/  LDSM.16.M88.4 R40, [R191+0xa000] ;  /* 0x00a00000bf28783b */ /* 0x000fee0000000200 */
[C---:B-1----:R-:W-:Y:S01]  /*2f50*/  HMMA.16816.F32 R72, R48.reuse, R36, R64 ;  /* 0x000000243048723c */ /* 0x042fe20000001840 */
[----:B------:R-:W1:Y:S07]  /*2f60*/  LDSM.16.M88.4 R64, [R194+0x4000] ;  /* 0x00400000c240783b */ /* 0x000e6e0000000200 */
[C---:B------:R-:W-:Y:S08]  /*2f70*/  HMMA.16816.F32 R56, R48.reuse, R32, R56 ;  /* 0x000000203038723c */ /* 0x040ff00000001838 */
[C---:B------:R-:W-:Y:S01]  /*2f80*/  HMMA.16816.F32 R52, R48.reuse, R34, R52 ;  /* 0x000000223034723c */ /* 0x040fe20000001834 */
[----:B------:R-:W2:Y:S07]  /*2f90*/  LDSM.16.M88.4 R32, [R191+0xa800] ;  /* 0x00a80000bf20783b */ /* 0x000eae0000000200 */
[----:B------:R-:W-:Y:S01]  /*2fa0*/  HMMA.16816.F32 R60, R48, R38, R60 ;  /* 0x00000026303c723c */ /* 0x000fe2000000183c */
[----:B------:R-:W-:Y:S04]  /*2fb0*/  LDSM.16.M88.4 R36, [R193+0x4000] ;  /* 0x00400000c124783b */ /* 0x000fe80000000200 */
[----:B------:R-:W-:Y:S03]  /*2fc0*/  LDSM.16.M88.4 R48, [R184+0x5000] ;  /* 0x00500000b830783b */ /* 0x000fe60000000200 */
[C---:B---3--:R-:W-:Y:S08]  /*2fd0*/  HMMA.16816.F32 R28, R12.reuse, R8, R28 ;  /* 0x000000080c1c723c */ /* 0x048ff0000000181c */
[C---:B------:R-:W-:Y:S01]  /*2fe0*/  HMMA.16816.F32 R24, R12.reuse, R10, R24 ;  /* 0x0000000a0c18723c */ /* 0x040fe20000001818 */
[----:B------:R-:W3:Y:S07]  /*2ff0*/  LDSM.16.M88.4 R8, [R191+0xb000] ;  /* 0x00b00000bf08783b */ /* 0x000eee0000000200 */
[C---:B----4-:R-:W-:Y:S08]  /*3000*/  HMMA.16816.F32 R20, R12.reuse, R44, R20 ;  /* 0x0000002c0c14723c */ /* 0x050ff00000001814 */
[C---:B------:R-:W-:Y:S01]  /*3010*/  HMMA.16816.F32 R16, R12.reuse, R46, R16 ;  /* 0x0000002e0c10723c */ /* 0x040fe20000001810 */
[----:B------:R-:W4:Y:S07]  /*3020*/  LDSM.16.M88.4 R44, [R191+0xb800] ;  /* 0x00b80000bf2c783b */ /* 0x000f2e0000000200 */
[C---:B------:R-:W-:Y:S08]  /*3030*/  HMMA.16816.F32 R72, R12.reuse, R68, R72 ;  /* 0x000000440c48723c */ /* 0x040ff00000001848 */
[C---:B------:R-:W-:Y:S08]  /*3040*/  HMMA.16816.F32 R60, R12.reuse, R70, R60 ;  /* 0x000000460c3c723c */ /* 0x040ff0000000183c */
[C---:B------:R-:W-:Y:S08]  /*3050*/  HMMA.16816.F32 R56, R12.reuse, R76, R56 ;  /* 0x0000004c0c38723c */ /* 0x040ff00000001838 */
[----:B------:R-:W-:Y:S01]  /*3060*/  HMMA.16816.F32 R52, R12, R78, R52 ;  /* 0x0000004e0c34723c */ /* 0x000fe20000001834 */
[----:B------:R-:W4:Y:S07]  /*3070*/  LDSM.16.M88.4 R12, [R184+0x4000] ;  /* 0x00400000b80c783b */ /* 0x000f2e0000000200 */
[C---:B-1----:R-:W-:Y:S08]  /*3080*/  HMMA.16816.F32 R28, R64.reuse, R40, R28 ;  /* 0x00000028401c723c */ /* 0x042ff0000000181c */
[C---:B------:R-:W-:Y:S01]  /*3090*/  HMMA.16816.F32 R24, R64.reuse, R42, R24 ;  /* 0x0000002a4018723c */ /* 0x040fe20000001818 */
[----:B------:R-:W1:Y:S07]  /*30a0*/  LDSM.16.M88.4 R40, [R184+0x4800] ;  /* 0x00480000b828783b */ /* 0x000e6e0000000200 */
[C---:B--2---:R-:W-:Y:S08]  /*30b0*/  HMMA.16816.F32 R20, R64.reuse, R32, R20 ;  /* 0x000000204014723c */ /* 0x044ff00000001814 */
[----:B------:R-:W-:Y:S01]  /*30c0*/  HMMA.16816.F32 R16, R64, R34, R16 ;  /* 0x000000224010723c */ /* 0x000fe20000001810 */
[----:B------:R-:W2:Y:S01]  /*30d0*/  LDSM.16.M88.4 R32, [R184+0x5800] ;  /* 0x00580000b820783b */ /* 0x000ea20000000200 */
[----:B------:R-:W-:-:S06]  /*30e0*/  DEPBAR.LE SB0, 0x0 ;  /* 0x000080000000791a */ /* 0x000fcc0000000000 */
[C---:B---3--:R-:W-:Y:S07]  /*30f0*/  HMMA.16816.F32 R72, R64.reuse, R8, R72 ;  /* 0x000000084048723c */ /* 0x048fee0000001848 */
[----:B------:R-:W-:Y:S01]  /*3100*/  SHF.R.S32.HI R9, RZ, 0x1f, R0 ;  /* 0x0000001fff097819 */ /* 0x000fe20000011400 */
[----:B------:R-:W-:Y:S03]  /*3110*/  HMMA.16816.F32 R60, R64, R10, R60 ;  /* 0x0000000a403c723c */ /* 0x000fe6000000183c */
[----:B------:R-:W-:-:S04]  /*3120*/  LEA.HI R0, R9, R0, RZ, 0x2 ;  /* 0x0000000009007211 */ /* 0x000fc800078f10ff */
[----:B------:R-:W-:Y:S01]  /*3130*/  SHF.R.S32.HI R9, RZ, 0x2, R0 ;  /* 0x00000002ff097819 */ /* 0x000fe20000011400 */
[----:B----4-:R-:W-:Y:S01]  /*3140*/  HMMA.16816.F32 R56, R64, R44, R56 ;  /* 0x0000002c4038723c */ /* 0x010fe20000001838 */
[----:B------:R-:W-:Y:S02]  /*3150*/  LOP3.LUT R0, R6, R85, RZ, 0xfc, !PT ;  /* 0x0000005506007212 */ /* 0x000fe400078efcff */
[----:B------:R-:W-:-:S04]  /*3160*/  IADD3 R9, R86, 0x1, R9 ;  /* 0x0000000156097810 */ /* 0x000fc80007ffe009 */
[----:B------:R-:W-:Y:S01]  /*3170*/  IADD3 R9, R84, R9, -R88 ;  /* 0x0000000954097210 */ /* 0x000fe20007ffe858 */
[----:B------:R-:W-:Y:S03]  /*3180*/  HMMA.16816.F32 R52, R64, R46, R52 ;  /* 0x0000002e4034723c */ /* 0x000fe60000001834 */
[----:B------:R-:W-:-:S04]  /*3190*/  IADD3 R9, R9, c[0x0][0x2e8], RZ ;  /* 0x0000ba0009097a10 */ /* 0x000fc80007ffe0ff */
[C---:B------:R-:W-:Y:S01]  /*31a0*/  IADD3 R203, R9.reuse, 0x8, RZ ;  /* 0x0000000809cb7810 */ /* 0x040fe20007ffe0ff */
[----:B------:R-:W-:Y:S01]  /*31b0*/  HMMA.16816.F32 R28, R36, R12, R28 ;  /* 0x0000000c241c723c */ /* 0x000fe2000000181c */
[-C--:B------:R-:W-:Y:S02]  /*31c0*/  IMNMX R206, R9, R84.reuse, PT ;  /* 0x0000005409ce7217 */ /* 0x080fe40003800200 */
[----:B------:R-:W-:-:S05]  /*31d0*/  IMNMX R203, R203, R84, PT ;  /* 0x00000054cbcb7217 */ /* 0x000fca0003800200 */
[C---:B------:R-:W-:Y:S08]  /*31e0*/  HMMA.16816.F32 R24, R36.reuse, R14, R24 ;  /* 0x0000000e2418723c */ /* 0x040ff00000001818 */
[C---:B-1----:R-:W-:Y:S08]  /*31f0*/  HMMA.16816.F32 R20, R36.reuse, R40, R20 ;  /* 0x000000282414723c */ /* 0x042ff00000001814 */
[C---:B------:R-:W-:Y:S08]  /*3200*/  HMMA.16816.F32 R16, R36.reuse, R42, R16 ;  /* 0x0000002a2410723c */ /* 0x040ff00000001810 */
[C---:B------:R-:W-:Y:S08]  /*3210*/  HMMA.16816.F32 R72, R36.reuse, R48, R72 ;  /* 0x000000302448723c */ /* 0x040ff00000001848 */
[C---:B------:R-:W-:Y:S08]  /*3220*/  HMMA.16816.F32 R60, R36.reuse, R50, R60 ;  /* 0x00000032243c723c */ /* 0x040ff0000000183c */
[C---:B--2---:R-:W-:Y:S08]  /*3230*/  HMMA.16816.F32 R56, R36.reuse, R32, R56 ;  /* 0x000000202438723c */ /* 0x044ff00000001838 */
        /* <DEDUP_REMOVED lines=9> */
[----:B------:R-:W-:-:S04]  /*32d0*/  LOP3.LUT R12, R12, c[0x0][0x2d0], RZ, 0x3c, !PT ;  /* 0x0000b4000c0c7a12 */ /* 0x000fc800078e3cff */
        /* <DEDUP_REMOVED lines=52> */
.L_x_3057:
[----:B------:R-:W-:-:S04]  /*3620*/  LEA R8, -R2, RZ, 0x6 ;  /* 0x000000ff02087211 */ /* 0x000fc800078e31ff */
[----:B------:R-:W-:Y:S02]  /*3630*/  SHF.R.S32.HI R6, RZ, 0x1f, R8 ;  /* 0x0000001fff067819 */ /* 0x000fe40000011408 */
.L_x_3058:
        /* <DEDUP_REMOVED lines=29> */
.L_x_3056:
[----:B------:R-:W-:Y:S02]  /*3810*/  IMAD.SHL.U32 R212, R4, 0x2, RZ ;  /* 0x0000000204d47824 */ /* 0x000fe400078e00ff */
[----:B------:R-:W-:-:S03]  /*3820*/  IMAD.SHL.U32 R192, R0, 0x2, RZ ;  /* 0x0000000200c07824 */ /* 0x000fc600078e00ff */
[----:B------:R-:W-:Y:S01]  /*3830*/  LOP3.LUT R212, R212, 0x6, RZ, 0xc0, !PT ;  /* 0x00000006d4d47812 */ /* 0x000fe200078ec0ff */
[--C-:B------:R-:W-:Y:S01]  /*3840*/  IMAD R189, R5, 0x2, R192.reuse ;  /* 0x0000000205bd7824 */ /* 0x100fe200078e02c0 */
[----:B------:R-:W-:Y:S01]  /*3850*/  LDSM.16.MT88.4 R68, [R192+0xe000] ;  /* 0x00e00000c044783b */ /* 0x000fe20000004200 */
[----:B------:R-:W-:Y:S02]  /*3860*/  IMAD R190, R7, 0x2, R192 ;  /* 0x0000000207be7824 */ /* 0x000fe400078e02c0 */
[----:B------:R-:W-:Y:S01]  /*3870*/  IMAD.IADD R3, R3, 0x1, R212 ;  /* 0x0000000103037824 */ /* 0x000fe200078e02d4 */
[----:B------:R-:W-:Y:S01]  /*3880*/  LDSM.16.MT88.4 R84, [R189+0xe000] ;  /* 0x00e00000bd54783b */ /* 0x000fe20000004200 */
[----:B------:R-:W-:-:S03]  /*3890*/  IMAD R188, R5, 0x2, R190 ;  /* 0x0000000205bc7824 */ /* 0x000fc600078e02be */
[C---:B------:R-:W-:Y:S01]  /*38a0*/  IADD3 R6, R3.reuse, 0x1, RZ ;  /* 0x0000000103067810 */ /* 0x040fe20007ffe0ff */
[----:B------:R-:W-:Y:S01]  /*38b0*/  LDSM.16.MT88.4 R44, [R190+0xc000] ;  /* 0x00c00000be2c783b */ /* 0x000fe20000004200 */
[----:B------:R-:W-:Y:S02]  /*38c0*/  IADD3 R4, R3, 0x8, RZ ;  /* 0x0000000803047810 */ /* 0x000fe40007ffe0ff */
[CC--:B------:R-:W-:Y:S01]  /*38d0*/  ISETP.GE.AND P1, PT, R6.reuse, R206.reuse, PT ;  /* 0x000000ce0600720c */ /* 0x0c0fe20003f26270 */
[----:B------:R-:W-:Y:S01]  /*38e0*/  LDSM.16.MT88.4 R76, [R190+0xe000] ;  /* 0x00e00000be4c783b */ /* 0x000fe20000004200 */
[-C--:B------:R-:W-:Y:S02]  /*38f0*/  ISETP.GE.AND P4, PT, R6, R203.reuse, PT ;  /* 0x000000cb0600720c */ /* 0x080fe40003f86270 */
[C---:B------:R-:W-:Y:S01]  /*3900*/  ISETP.GE.AND P0, PT, R4.reuse, R206, PT ;  /* 0x000000ce0400720c */ /* 0x040fe20003f06270 */
[----:B------:R-:W-:Y:S01]  /*3910*/  LDSM.16.MT88.4 R92, [R188+0xe000] ;  /* 0x00e00000bc5c783b */ /* 0x000fe20000004200 */
[----:B------:R-:W-:-:S02]  /*3920*/  ISETP.GE.AND P2, PT, R4, R203, PT ;  /* 0x000000cb0400720c */ /* 0x000fc40003f46270 */
[C---:B------:R-:W-:Y:S01]  /*3930*/  IADD3 R6, R3.reuse, 0x9, RZ ;  /* 0x0000000903067810 */ /* 0x040fe20007ffe0ff */
[----:B------:R-:W-:Y:S01]  /*3940*/  LDSM.16.MT88.4 R100, [R192+0x10000] ;  /* 0x01000000c064783b */ /* 0x000fe20000004200 */
[----:B------:R-:W-:Y:S02]  /*3950*/  IADD3 R4, R3, 0x10, RZ ;  /* 0x0000001003047810 */ /* 0x000fe40007ffe0ff */
[----:B------:R-:W-:Y:S01]  /*3960*/  FSEL R35, R24, -INF , !P0 ;  /* 0xff80000018237808 */ /* 0x000fe20004000000 */
[----:B------:R-:W-:Y:S01]  /*3970*/  LDSM.16.MT88.4 R124, [R190+0x10000] ;  /* 0x01000000be7c783b */ /* 0x000fe20000004200 */
[----:B------:R-:W-:Y:S02]  /*3980*/  FSEL R33, R26, -INF , !P2 ;  /* 0xff8000001a217808 */ /* 0x000fe40005000000 */
[C---:B------:R-:W-:Y:S01]  /*3990*/  ISETP.GE.AND P5, PT, R6.reuse, R206, PT ;  /* 0x000000ce0600720c */ /* 0x040fe20003fa6270 */
[----:B------:R-:W-:Y:S01]  /*39a0*/  LDSM.16.MT88.4 R112, [R189+0x10000] ;  /* 0x01000000bd70783b */ /* 0x000fe20000004200 */
[----:B------:R-:W-:-:S02]  /*39b0*/  ISETP.GE.AND P3, PT, R6, R203, PT ;  /* 0x000000cb0600720c */ /* 0x000fc40003f66270 */
[C---:B------:R-:W-:Y:S01]  /*39c0*/  ISETP.GE.AND P0, PT, R4.reuse, R206, PT ;  /* 0x000000ce0400720c */ /* 0x040fe20003f06270 */
[----:B------:R-:W-:Y:S01]  /*39d0*/  LDSM.16.MT88.4 R136, [R190+0xc800] ;  /* 0x00c80000be88783b */ /* 0x000fe20000004200 */
[----:B------:R-:W-:Y:S02]  /*39e0*/  ISETP.GE.AND P2, PT, R4, R203, PT ;  /* 0x000000cb0400720c */ /* 0x000fe40003f46270 */
[C---:B------:R-:W-:Y:S02]  /*39f0*/  IADD3 R6, R3.reuse, 0x11, RZ ;  /* 0x0000001103067810 */ /* 0x040fe40007ffe0ff */
[----:B------:R-:W-:Y:S02]  /*3a00*/  IADD3 R4, R3, 0x18, RZ ;  /* 0x0000001803047810 */ /* 0x000fe40007ffe0ff */
[----:B------:R-:W-:Y:S02]  /*3a10*/  FSEL R25, R25, -INF , !P5 ;  /* 0xff80000019197808 */ /* 0x000fe40006800000 */
[----:B------:R-:W-:-:S02]  /*3a20*/  FSEL R27, R27, -INF , !P3 ;  /* 0xff8000001b1b7808 */ /* 0x000fc40005800000 */
[----:B------:R-:W-:Y:S02]  /*3a30*/  FSEL R15, R20, -INF , !P0 ;  /* 0xff800000140f7808 */ /* 0x000fe40004000000 */
[----:B-1----:R-:W-:Y:S02]  /*3a40*/  FSEL R11, R22, -INF , !P2 ;  /* 0xff800000160b7808 */ /* 0x002fe40005000000 */
[CC--:B------:R-:W-:Y:S02]  /*3a50*/  ISETP.GE.AND P5, PT, R6.reuse, R206.reuse, PT ;  /* 0x000000ce0600720c */ /* 0x0c0fe40003fa6270 */
[-C--:B------:R-:W-:Y:S02]  /*3a60*/  ISETP.GE.AND P3, PT, R6, R203.reuse, PT ;  /* 0x000000cb0600720c */ /* 0x080fe40003f66270 */
[C---:B------:R-:W-:Y:S02]  /*3a70*/  ISETP.GE.AND P0, PT, R4.reuse, R206, PT ;  /* 0x000000ce0400720c */ /* 0x040fe40003f06270 */
[----:B------:R-:W-:-:S02]  /*3a80*/  ISETP.GE.AND P2, PT, R4, R203, PT ;  /* 0x000000cb0400720c */ /* 0x000fc40003f46270 */
[----:B------:R-:W-:Y:S02]  /*3a90*/  IADD3 R4, R3, 0x19, RZ ;  /* 0x0000001903047810 */ /* 0x000fe40007ffe0ff */
[----:B------:R-:W-:Y:S02]  /*3aa0*/  FSEL R21, R21, -INF , !P5 ;  /* 0xff80000015157808 */ /* 0x000fe40006800000 */
[----:B------:R-:W-:Y:S02]  /*3ab0*/  FSEL R23, R23, -INF , !P3 ;  /* 0xff80000017177808 */ /* 0x000fe40005800000 */
[C---:B------:R-:W-:Y:S02]  /*3ac0*/  ISETP.GE.AND P5, PT, R3.reuse, R206, PT ;  /* 0x000000ce0300720c */ /* 0x040fe40003fa6270 */
[----:B------:R-:W-:Y:S02]  /*3ad0*/  ISETP.GE.AND P3, PT, R4, R203, PT ;  /* 0x000000cb0400720c */ /* 0x000fe40003f66270 */
[----:B------:R-:W-:-:S02]  /*3ae0*/  IADD3 R6, R3, 0x20, RZ ;  /* 0x0000002003067810 */ /* 0x000fc40007ffe0ff */
[----:B------:R-:W-:Y:S02]  /*3af0*/  FSEL R29, R29, -INF , !P1 ;  /* 0xff8000001d1d7808 */ /* 0x000fe40004800000 */
        /* <DEDUP_REMOVED lines=11> */
[----:B------:R-:W-:Y:S02]  /*3bb0*/  FMNMX.FTZ R10, R30, R31, !PT ;  /* 0x0000001f1e0a7209 */ /* 0x000fe40007810000 */
[----:B------:R-:W-:Y:S02]  /*3bc0*/  FMNMX.FTZ R12, R25, R6, !PT ;  /* 0x00000006190c7209 */ /* 0x000fe40007810000 */
[----:B------:R-:W-:Y:S02]  /*3bd0*/  FMNMX.FTZ R10, R33, R10, !PT ;  /* 0x0000000a210a7209 */ /* 0x000fe40007810000 */
[----:B------:R-:W-:Y:S02]  /*3be0*/  FMNMX.FTZ R12, R15, R12, !PT ;  /* 0x0000000c0f0c7209 */ /* 0x000fe40007810000 */
        /* <DEDUP_REMOVED lines=19> */
[----:B------:R-:W-:-:S02]  /*3d20*/  FSEL R223, R74, -INF , !P2 ;  /* 0xff8000004adf7808 */ /* 0x000fc40005000000 */
        /* <DEDUP_REMOVED lines=21> */
[----:B------:R-:W-:Y:S01]  /*3e80*/  FMNMX.FTZ R10, R221, R10, !PT ;  /* 0x0000000add0a7209 */ /* 0x000fe20007810000 */
[----:B------:R-:W-:Y:S01]  /*3e90*/  LDSM.16.MT88.4 R60, [R188+0xc000] ;  /* 0x00c00000bc3c783b */ /* 0x000fe20000004200 */
        /* <DEDUP_REMOVED lines=20> */
[----:B------:R-:W1:Y:S01]  /*3fe0*/  SHFL.BFLY PT, R37, R8, 0x2, 0x1f ;  /* 0x0c401f0008257f89 */ /* 0x000e6200000e0000 */
[----:B------:R-:W-:-:S02]  /*3ff0*/  ISETP.GT.AND P3, PT, R205, R200, PT ;  /* 0x000000c8cd00720c */ /* 0x000fc40003f64270 */
[----:B------:R-:W-:Y:S01]  /*4000*/  FMNMX.FTZ R39, R169, R10, !PT ;  /* 0x0000000aa9277209 */ /* 0x000fe20007810000 */
[----:B------:R-:W-:Y:S04]  /*4010*/  LDSM.16.MT88.4 R52, [R189+0xc000] ;  /* 0x00c00000bd34783b */ /* 0x000fe80000004200 */
[----:B------:R-:W2:Y:S01]  /*4020*/  SHFL.BFLY PT, R4, R39, 0x2, 0x1f ;  /* 0x0c401f0027047f89 */ /* 0x000ea200000e0000 */
[----:B-1----:R-:W-:-:S05]  /*4030*/  FMNMX.FTZ R37, R8, R37, !PT ;  /* 0x0000002508257209 */ /* 0x002fca0007810000 */
[----:B------:R-:W1:Y:S01]  /*4040*/  SHFL.BFLY PT, R132, R37, 0x1, 0x1f ;  /* 0x0c201f0025847f89 */ /* 0x000e6200000e0000 */
[----:B--2---:R-:W-:-:S05]  /*4050*/  FMNMX.FTZ R4, R39, R4, !PT ;  /* 0x0000000427047209 */ /* 0x004fca0007810000 */
[----:B------:R-:W2:Y:S01]  /*4060*/  SHFL.BFLY PT, R3, R4, 0x1, 0x1f ;  /* 0x0c201f0004037f89 */ /* 0x000ea200000e0000 */
[----:B-1----:R-:W-:-:S03]  /*4070*/  FMNMX.FTZ R132, R37, R132, !PT ;  /* 0x0000008425847209 */ /* 0x002fc60007810000 */
[----:B------:R-:W1:Y:S01]  /*4080*/  LDSM.16.MT88.4 R36, [R192+0xc000] ;  /* 0x00c00000c024783b */ /* 0x000e620000004200 */
[C---:B------:R-:W-:Y:S01]  /*4090*/  FSETP.NEU.FTZ.AND P0, PT, R132.reuse, -INF , PT ;  /* 0xff8000008400780b */ /* 0x040fe20003f1d000 */
[----:B------:R-:W-:Y:S01]  /*40a0*/  FMUL.FTZ R140, R132, c[0x0][0x23c] ;  /* 0x00008f00848c7a20 */ /* 0x000fe20000410000 */
[----:B--2---:R-:W-:-:S04]  /*40b0*/  FMNMX.FTZ R3, R4, R3, !PT ;  /* 0x0000000304037209 */ /* 0x004fc80007810000 */
[----:B------:R-:W-:Y:S01]  /*40c0*/  FSEL R140, R140, RZ, P0 ;  /* 0x000000ff8c8c7208 */ /* 0x000fe20000000000 */
[----:B------:R-:W2:Y:S01]  /*40d0*/  LDSM.16.MT88.4 R4, [R188+0x10000] ;  /* 0x01000000bc04783b */ /* 0x000ea20000004200 */
        /* <DEDUP_REMOVED lines=8> */
[----:B------:R-:W-:-:S02]  /*4160*/  FFMA.FTZ R158, R30, c[0x0][0x23c], -R166 ;  /* 0x00008f001e9e7a23 */ /* 0x000fc400000108a6 */
[--C-:B------:R-:W-:Y:S02]  /*4170*/  FFMA.FTZ R163, R31, c[0x0][0x23c], -R166.reuse ;  /* 0x00008f001fa37a23 */ /* 0x100fe400000108a6 */
[--C-:B------:R-:W-:Y:S01]  /*4180*/  FFMA.FTZ R160, R33, c[0x0][0x23c], -R166.reuse ;  /* 0x00008f0021a07a23 */ /* 0x100fe200000108a6 */
[----:B------:R-:W-:Y:S01]  /*4190*/  LDSM.16.MT88.4 R28, [R188+0xc800] ;  /* 0x00c80000bc1c783b */ /* 0x000fe20000004200 */
[----:B------:R-:W-:Y:S01]  /*41a0*/  FFMA.FTZ R155, R27, c[0x0][0x23c], -R166 ;  /* 0x00008f001b9b7a23 */ /* 0x000fe200000108a6 */
[----:B------:R-:W3:Y:S01]  /*41b0*/  MUFU.EX2 R156, R156 ;  /* 0x0000009c009c7308 */ /* 0x000ee20000000800 */
[----:B------:R-:W-:Y:S01]  /*41c0*/  FFMA.FTZ R148, R17, c[0x0][0x23c], -R140 ;  /* 0x00008f0011947a23 */ /* 0x000fe2000001088c */
[----:B------:R-:W-:Y:S01]  /*41d0*/  LDSM.16.MT88.4 R32, [R189+0xc800] ;  /* 0x00c80000bd20783b */ /* 0x000fe20000004200 */
[--C-:B------:R-:W-:Y:S02]  /*41e0*/  FFMA.FTZ R154, R11, c[0x0][0x23c], -R166.reuse ;  /* 0x00008f000b9a7a23 */ /* 0x100fe400000108a6 */
[--C-:B------:R-:W-:Y:S01]  /*41f0*/  FFMA.FTZ R153, R9, c[0x0][0x23c], -R166.reuse ;  /* 0x00008f0009997a23 */ /* 0x100fe200000108a6 */
[----:B------:R-:W-:Y:S01]  /*4200*/  LDSM.16.MT88.4 R24, [R190+0xe800] ;  /* 0x00e80000be18783b */ /* 0x000fe20000004200 */
[----:B------:R-:W-:Y:S01]  /*4210*/  FFMA.FTZ R0, R19, c[0x0][0x23c], -R166 ;  /* 0x00008f0013007a23 */ /* 0x000fe200000108a6 */
[----:B------:R-:W-:Y:S01]  /*4220*/  MUFU.EX2 R159, R159 ;  /* 0x0000009f009f7308 */ /* 0x000fe20000000800 */
[--C-:B------:R-:W-:Y:S01]  /*4230*/  FFMA.FTZ R157, R15, c[0x0][0x23c], -R140.reuse ;  /* 0x00008f000f9d7a23 */ /* 0x100fe2000001088c */
[----:B------:R-:W4:Y:S01]  /*4240*/  LDSM.16.MT88.4 R8, [R192+0xe800] ;  /* 0x00e80000c008783b */ /* 0x000f220000004200 */
[----:B------:R-:W-:-:S02]  /*4250*/  FFMA.FTZ R150, R21, c[0x0][0x23c], -R140 ;  /* 0x00008f0015967a23 */ /* 0x000fc4000001088c */
[----:B------:R-:W-:Y:S01]  /*4260*/  FFMA.FTZ R151, R13, c[0x0][0x23c], -R140 ;  /* 0x00008f000d977a23 */ /* 0x000fe2000001088c */
[----:B------:R-:W5:Y:S01]  /*4270*/  LDSM.16.MT88.4 R16, [R189+0xe800] ;  /* 0x00e80000bd10783b */ /* 0x000f620000004200 */
[----:B------:R-:W-:Y:S01]  /*4280*/  FFMA.FTZ R149, R23, c[0x0][0x23c], -R166 ;  /* 0x00008f0017957a23 */ /* 0x000fe200000108a6 */
[----:B------:R-:W1:Y:S01]  /*4290*/  MUFU.EX2 R152, R152 ;  /* 0x0000009800987308 */ /* 0x000e620000000800 */
[----:B---3--:R-:W-:Y:S01]  /*42a0*/  F2FP.PACK_AB R116, R156, R161 ;  /* 0x000000a19c74723e */ /* 0x008fe200000000ff */
[----:B------:R-:W3:Y:S01]  /*42b0*/  LDSM.16.MT88.4 R20, [R192+0xc800] ;  /* 0x00c80000c014783b */ /* 0x000ee20000004200 */
[--C-:B------:R-:W-:Y:S02]  /*42c0*/  FFMA.FTZ R162, R165, c[0x0][0x23c], -R140.reuse ;  /* 0x00008f00a5a27a23 */ /* 0x100fe4000001088c */
[--C-:B------:R-:W-:Y:S01]  /*42d0*/  FFMA.FTZ R165, R227, c[0x0][0x23c], -R140.reuse ;  /* 0x00008f00e3a57a23 */ /* 0x100fe2000001088c */
[----:B------:R-:W2:Y:S01]  /*42e0*/  LDSM.16.MT88.4 R12, [R188+0xe800] ;  /* 0x00e80000bc0c783b */ /* 0x000ea20000004200 */
[--C-:B------:R-:W-:Y:S01]  /*42f0*/  FFMA.FTZ R164, R225, c[0x0][0x23c], -R140.reuse ;  /* 0x00008f00e1a47a23 */ /* 0x100fe2000001088c */
[----:B------:R-:W-:Y:S01]  /*4300*/  MUFU.EX2 R158, R158 ;  /* 0x0000009e009e7308 */ /* 0x000fe20000000800 */
[----:B------:R-:W-:-:S02]  /*4310*/  FFMA.FTZ R167, R167, c[0x0][0x23c], -R140 ;  /* 0x00008f00a7a77a23 */ /* 0x000fc4000001088c */
[--C-:B------:R-:W-:Y:S02]  /*4320*/  FFMA.FTZ R168, R223, c[0x0][0x23c], -R166.reuse ;  /* 0x00008f00dfa87a23 */ /* 0x100fe400000108a6 */
[--C-:B------:R-:W-:Y:S02]  /*4330*/  FFMA.FTZ R171, R171, c[0x0][0x23c], -R166.reuse ;  /* 0x00008f00abab7a23 */ /* 0x100fe400000108a6 */
[--C-:B------:R-:W-:Y:S01]  /*4340*/  FFMA.FTZ R170, R221, c[0x0][0x23c], -R166.reuse ;  /* 0x00008f00ddaa7a23 */ /* 0x100fe200000108a6 */
[----:B------:R-:W4:Y:S01]  /*4350*/  MUFU.EX2 R163, R163 ;  /* 0x000000a300a37308 */ /* 0x000f220000000800 */
[----:B-1----:R-:W-:Y:S01]  /*4360*/  F2FP.PACK_AB R118, R152, R159 ;  /* 0x0000009f9876723e */ /* 0x002fe200000000ff */
        /* <DEDUP_REMOVED lines=8> */
[----:B------:R-:W1:Y:S01]  /*43f0*/  MUFU.EX2 R155, R155 ;  /* 0x0000009b009b7308 */ /* 0x000e620000000800 */
        /* <DEDUP_REMOVED lines=9> */
[----:B-1----:R-:W-:Y:S01]  /*4490*/  F2FP.PACK_AB R119, R155, R160 ;  /* 0x000000a09b77723e */ /* 0x002fe200000000ff */
        /* <DEDUP_REMOVED lines=46> */
[----:B------:R-:W3:Y:S06]  /*4780*/  MUFU.EX2 R166, R166 ;  /* 0x000000a600a67308 */ /* 0x000eec0000000800 */
[C---:B--2---:R-:W-:Y:S07]  /*4790*/  HMMA.16816.F32 R120, R116.reuse, R4, RZ ;  /* 0x000000047478723c */ /* 0x044fee00000018ff */
[----:B-1----:R-:W-:Y:S01]  /*47a0*/  F2FP.PACK_AB R4, R150, R157 ;  /* 0x0000009d9604723e */ /* 0x002fe200000000ff */
[----:B------:R-:W-:Y:S01]  /*47b0*/  HMMA.16816.F32 R116, R116, R6, RZ ;  /* 0x000000067474723c */ /* 0x000fe200000018ff */
[----:B----4-:R-:W-:Y:S01]  /*47c0*/  F2FP.PACK_AB R5, R149, R154 ;  /* 0x0000009a9505723e */ /* 0x010fe200000000ff */
        /* <DEDUP_REMOVED lines=13> */
[C---:B-----5:R-:W-:Y:S08]  /*48a0*/  HMMA.16816.F32 R80, R4.reuse, R16, R80 ;  /* 0x000000100450723c */ /* 0x060ff00000001850 */
        /* <DEDUP_REMOVED lines=92> */
[----:B------:R-:W-:-:S05]  /*4e70*/  FADD.FTZ R219, R166, R213 ;  /* 0x000000d5a6db7221 */ /* 0x000fca0000010000 */
        /* <DEDUP_REMOVED lines=29> */
[----:B------:R-:W-:Y:S01]  /*5050*/  IADD3 R205, R145, -0x2, RZ ;  /* 0xfffffffe91cd7810 */ /* 0x000fe20007ffe0ff */
[----:B------:R-:W-:Y:S06]  /*5060*/  BAR.SYNC.DEFER_BLOCKING 0x0 ;  /* 0x0000000000007b1d */ /* 0x000fec0000010000 */
[----:B------:R-:W-:Y:S05]  /*5070*/  @!P6 BRA `(.L_x_3060) ;  /* 0x000003a00000e947 */ /* 0x000fea0003800000 */
[----:B------:R-:W1:Y:S01]  /*5080*/  I2F.RP R4, R133 ;  /* 0x0000008500047306 */ /* 0x000e620000209400 */
[----:B------:R-:W-:-:S05]  /*5090*/  IMAD.SHL.U32 R0, R205, 0x40, RZ ;  /* 0x00000040cd007824 */ /* 0x000fca00078e00ff */
[----:B------:R-:W-:Y:S02]  /*50a0*/  IADD3 R10, R0, 0x40, RZ ;  /* 0x00000040000a7810 */ /* 0x000fe40007ffe0ff */
        /* <DEDUP_REMOVED lines=55> */
.L_x_3060:
[----:B------:R-:W-:-:S05]  /*5420*/  IMAD.MOV.U32 R9, RZ, RZ, c[0x0][0x1a0] ;  /* 0x00006800ff097624 */ /* 0x000fca00078e00ff */
[----:B------:R-:W-:-:S04]  /*5430*/  LEA R9, -R9, RZ, 0x6 ;  /* 0x000000ff09097211 */ /* 0x000fc800078e31ff */
[----:B------:R-:W-:Y:S02]  /*5440*/  SHF.R.S32.HI R6, RZ, 0x1f, R9 ;  /* 0x0000001fff067819 */ /* 0x000fe40000011409 */
.L_x_3061:
        /* <DEDUP_REMOVED lines=9> */
[----:B------:R-:W-:Y:S01]  /*54e0*/  IMAD.MOV.U32 R12, RZ, RZ, R202 ;  /* 0x000000ffff0c7224 */ /* 0x000fe200078e00ca */
[----:B------:R-:W-:Y:S01]  /*54f0*/  IADD3 R9, P0, R9, R146, RZ ;  /* 0x0000009209097210 */ /* 0x000fe20007f1e0ff */
[----:B------:R-:W-:Y:S01]  /*5500*/  IMAD.MOV.U32 R13, RZ, RZ, R201 ;  /* 0x000000ffff0d7224 */ /* 0x000fe200078e00c9 */
[C---:B------:R-:W-:Y:S01]  /*5510*/  LEA.HI.X R7, R0.reuse, R6, R7, 0x4, P1 ;  /* 0x0000000600077211 */ /* 0x040fe200008f2407 */
[----:B------:R-:W-:Y:S01]  /*5520*/  IMAD R212, R205, 0x40, R212 ;  /* 0x00000040cdd47824 */ /* 0x000fe200078e02d4 */
[----:B------:R-:W-:Y:S01]  /*5530*/  LEA.HI.X R11, R5, c[0x0][0x174], R4, 0x1, P2 ;  /* 0x00005d00050b7a11 */ /* 0x000fe200010f0c04 */
[C---:B------:R-:W-:Y:S01]  /*5540*/  IMAD.SHL.U32 R5, R0.reuse, 0x20, RZ ;  /* 0x0000002000057824 */ /* 0x040fe200078e00ff */
[----:B------:R-:W-:Y:S01]  /*5550*/  SHF.L.U64.HI R0, R0, R213, c[0x0][0x1a4] ;  /* 0x0000690000007619 */ /* 0x000fe200000102d5 */
[----:B------:R-:W-:Y:S01]  /*5560*/  IMAD.X R144, R7, 0x1, R144, P0 ;  /* 0x0000000107907824 */ /* 0x000fe200000e0690 */
[----:B------:R-:W-:Y:S01]  /*5570*/  LEA R6, P0, R9, c[0x0][0x170], 0x1 ;  /* 0x00005c0009067a11 */ /* 0x000fe200078008ff */
[----:B------:R-:W-:Y:S01]  /*5580*/  @!PT LDS RZ, [RZ] ;  /* 0x00000000fffff984 */ /* 0x000fe20000000800 */
[----:B------:R-:W-:Y:S01]  /*5590*/  @!PT LDS RZ, [RZ] ;  /* 0x00000000fffff984 */ /* 0x000fe20000000800 */
[----:B------:R-:W-:Y:S01]  /*55a0*/  @!PT LDS RZ, [RZ] ;  /* 0x00000000fffff984 */ /* 0x000fe20000000800 */
[----:B------:R1:W-:Y:S01]  /*55b0*/  LDGSTS.E.BYPASS.LTC128B.128 [R207+0xc000], [R12.64] ;  /* 0x0c0000000ccf7fae */ /* 0x0003e2000b901d44 */
[----:B------:R-:W-:-:S02]  /*55c0*/  IADD3 R8, P1, R5, R202, RZ ;  /* 0x000000ca05087210 */ /* 0x000fc40007f3e0ff */
[----:B------:R-:W-:Y:S01]  /*55d0*/  LEA.HI.X R7, R9, c[0x0][0x174], R144, 0x1, P0 ;  /* 0x00005d0009077a11 */ /* 0x000fe200000f0c90 */
[----:B------:R2:W-:Y:S01]  /*55e0*/  LDGSTS.E.BYPASS.LTC128B.128 [R207+0xe000], [R10.64+0x80] ;  /* 0x0e0000800acf7fae */ /* 0x0005e2000b901d44 */
[-C--:B------:R-:W-:Y:S01]  /*55f0*/  IADD3 R16, P0, R8, R5.reuse, RZ ;  /* 0x0000000508107210 */ /* 0x080fe20007f1e0ff */
[----:B------:R-:W-:Y:S01]  /*5600*/  IMAD.X R9, R0, 0x1, R201, P1 ;  /* 0x0000000100097824 */ /* 0x000fe200008e06c9 */
[-C--:B------:R-:W-:Y:S01]  /*5610*/  IADD3 R18, P2, R6, R5.reuse, RZ ;  /* 0x0000000506127210 */ /* 0x080fe20007f5e0ff */
[----:B------:R2:W-:Y:S01]  /*5620*/  LDGSTS.E.BYPASS.LTC128B.128 [R207+0x10000], [R10.64+0x100] ;  /* 0x100001000acf7fae */ /* 0x0005e2000b901d44 */
[-C--:B------:R-:W-:Y:S01]  /*5630*/  IADD3 R4, P1, R16, R5.reuse, RZ ;  /* 0x0000000510047210 */ /* 0x080fe20007f3e0ff */
[--C-:B------:R-:W-:Y:S01]  /*5640*/  IMAD.X R17, R9, 0x1, R0.reuse, P0 ;  /* 0x0000000109117824 */ /* 0x100fe200000e0600 */
[----:B------:R-:W-:Y:S01]  /*5650*/  IADD3 R28, P0, R18, R5, RZ ;  /* 0x00000005121c7210 */ /* 0x000fe20007f1e0ff */
[--C-:B------:R-:W-:Y:S01]  /*5660*/  IMAD.X R19, R7, 0x1, R0.reuse, P2 ;  /* 0x0000000107137824 */ /* 0x100fe200010e0600 */
[----:B------:R2:W-:Y:S01]  /*5670*/  LDGSTS.E.BYPASS.LTC128B.128 [R207+0xc800], [R8.64] ;  /* 0x0c80000008cf7fae */ /* 0x0005e2000b901d44 */
[----:B------:R-:W-:-:S02]  /*5680*/  IMAD.X R5, R17, 0x1, R0, P1 ;  /* 0x0000000111057824 */ /* 0x000fc400008e0600 */
[----:B------:R-:W-:Y:S01]  /*5690*/  IMAD.X R29, R19, 0x1, R0, P0 ;  /* 0x00000001131d7824 */ /* 0x000fe200000e0600 */
[----:B------:R3:W-:Y:S01]  /*56a0*/  LDGSTS.E.BYPASS.LTC128B.128 [R207+0xe800], [R6.64+0x80] ;  /* 0x0e80008006cf7fae */ /* 0x0007e2000b901d44 */
[C---:B------:R-:W-:Y:S02]  /*56b0*/  IADD3 R0, R212.reuse, 0x1, RZ ;  /* 0x00000001d4007810 */ /* 0x040fe40007ffe0ff */
[-C--:B------:R-:W-:Y:S01]  /*56c0*/  ISETP.GE.AND P0, PT, R212, R206.reuse, PT ;  /* 0x000000ced400720c */ /* 0x080fe20003f06270 */
[----:B------:R3:W-:Y:S01]  /*56d0*/  LDGSTS.E.BYPASS.LTC128B.128 [R207+0x10800], [R6.64+0x100] ;  /* 0x1080010006cf7fae */ /* 0x0007e2000b901d44 */
[C---:B------:R-:W-:Y:S02]  /*56e0*/  ISETP.GE.AND P5, PT, R0.reuse, R206, PT ;  /* 0x000000ce0000720c */ /* 0x040fe40003fa6270 */
[----:B------:R-:W-:Y:S01]  /*56f0*/  ISETP.GE.AND P2, PT, R0, R203, PT ;  /* 0x000000cb0000720c */ /* 0x000fe20003f46270 */
[----:B------:R4:W-:Y:S01]  /*5700*/  LDGSTS.E.BYPASS.LTC128B.128 [R207+0xd000], [R16.64] ;  /* 0x0d00000010cf7fae */ /* 0x0009e2000b901d44 */
[----:B------:R-:W-:-:S03]  /*5710*/  IADD3 R0, R212, 0x8, RZ ;  /* 0x00000008d4007810 */ /* 0x000fc60007ffe0ff */
[----:B------:R4:W-:Y:S01]  /*5720*/  LDGSTS.E.BYPASS.LTC128B.128 [R207+0xf000], [R18.64+0x80] ;  /* 0x0f00008012cf7fae */ /* 0x0009e2000b901d44 */
[C---:B------:R-:W-:Y:S02]  /*5730*/  ISETP.GE.AND P3, PT, R0.reuse, R206, PT ;  /* 0x000000ce0000720c */ /* 0x040fe40003f66270 */
[----:B------:R-:W-:Y:S01]  /*5740*/  ISETP.GE.AND P1, PT, R0, R203, PT ;  /* 0x000000cb0000720c */ /* 0x000fe20003f26270 */
[----:B------:R4:W-:Y:S04]  /*5750*/  LDGSTS.E.BYPASS.LTC128B.128 [R207+0x11000], [R18.64+0x100] ;  /* 0x1100010012cf7fae */ /* 0x0009e8000b901d44 */
[----:B------:R3:W-:Y:S04]  /*5760*/  LDGSTS.E.BYPASS.LTC128B.128 [R207+0xd800], [R4.64] ;  /* 0x0d80000004cf7fae */ /* 0x0007e8000b901d44 */
[----:B------:R5:W-:Y:S04]  /*5770*/  LDGSTS.E.BYPASS.LTC128B.128 [R207+0xf800], [R28.64+0x80] ;  /* 0x0f8000801ccf7fae */ /* 0x000be8000b901d44 */
[----:B------:R5:W-:Y:S04]  /*5780*/  LDGSTS.E.BYPASS.LTC128B.128 [R207+0x11800], [R28.64+0x100] ;  /* 0x118001001ccf7fae */ /* 0x000be8000b901d44 */
[----:B------:R-:W-:Y:S04]  /*5790*/  LDSM.16.M88.4 R148, [R198] ;  /* 0x00000000c694783b */ /* 0x000fe80000000200 */
[----:B------:R-:W4:Y:S04]  /*57a0*/  LDSM.16.M88.4 R20, [R197+0x6000] ;  /* 0x00600000c514783b */ /* 0x000f280000000200 */
[----:B-1----:R-:W1:Y:S04]  /*57b0*/  LDSM.16.M88.4 R12, [R197+0x6800] ;  /* 0x00680000c50c783b */ /* 0x002e680000000200 */
[----:B------:R-:W1:Y:S04]  /*57c0*/  LDSM.16.M88.4 R156, [R197+0x7000] ;  /* 0x00700000c59c783b */ /* 0x000e680000000200 */
[----:B------:R-:W1:Y:S04]  /*57d0*/  LDSM.16.M88.4 R164, [R197+0x7800] ;  /* 0x00780000c5a4783b */ /* 0x000e680000000200 */
[----:B--2---:R-:W-:Y:S04]  /*57e0*/  LDSM.16.M88.4 R8, [R196] ;  /* 0x00000000c408783b */ /* 0x004fe80000000200 */
[----:B------:R-:W2:Y:S04]  /*57f0*/  LDSM.16.M88.4 R144, [R195] ;  /* 0x00000000c390783b */ /* 0x000ea80000000200 */
[----:B------:R-:W2:Y:S04]  /*5800*/  LDSM.16.M88.4 R136, [R187] ;  /* 0x00000000bb88783b */ /* 0x000ea80000000200 */
[----:B---3--:R-:W3:Y:S04]  /*5810*/  LDSM.16.M88.4 R4, [R186] ;  /* 0x00000000ba04783b */ /* 0x008ee80000000200 */
[----:B------:R-:W2:Y:S04]  /*5820*/  LDSM.16.M88.4 R140, [R185] ;  /* 0x00000000b98c783b */ /* 0x000ea80000000200 */
[----:B------:R-:W-:Y:S01]  /*5830*/  LDSM.16.M88.4 R32, [R194] ;  /* 0x00000000c220783b */ /* 0x000fe20000000200 */
[C---:B----4-:R-:W-:Y:S03]  /*5840*/  HMMA.16816.F32 R24, R148.reuse, R20, RZ ;  /* 0x000000149418723c */ /* 0x050fe600000018ff */
[----:B-----5:R-:W4:Y:S04]  /*5850*/  LDSM.16.M88.4 R28, [R191+0x6000] ;  /* 0x00600000bf1c783b */ /* 0x020f280000000200 */
[----:B------:R-:W5:Y:S01]  /*5860*/  LDSM.16.M88.4 R168, [R191+0x6800] ;  /* 0x00680000bfa8783b */ /* 0x000f620000000200 */
[C---:B------:R-:W-:Y:S03]  /*5870*/  HMMA.16816.F32 R20, R148.reuse, R22, RZ ;  /* 0x000000169414723c */ /* 0x040fe600000018ff */
[----:B------:R-:W-:Y:S04]  /*5880*/  LDSM.16.M88.4 R172, [R194+0x2000] ;  /* 0x00200000c2ac783b */ /* 0x000fe80000000200 */
[----:B------:R-:W0:Y:S01]  /*5890*/  LDGDEPBAR ;  /* 0x00000000000079af */ /* 0x000e220000000000 */
[C---:B-1----:R-:W-:Y:S08]  /*58a0*/  HMMA.16816.F32 R16, R148.reuse, R12, RZ ;  /* 0x0000000c9410723c */ /* 0x042ff000000018ff */
[C---:B------:R-:W-:Y:S08]  /*58b0*/  HMMA.16816.F32 R160, R148.reuse, R156, RZ ;  /* 0x0000009c94a0723c */ /* 0x040ff000000018ff */
[C---:B------:R-:W-:Y:S08]  /*58c0*/  HMMA.16816.F32 R12, R148.reuse, R14, RZ ;  /* 0x0000000e940c723c */ /* 0x040ff000000018ff */
[C---:B------:R-:W-:Y:S08]  /*58d0*/  HMMA.16816.F32 R156, R148.reuse, R158, RZ ;  /* 0x0000009e949c723c */ /* 0x040ff000000018ff */
[C---:B------:R-:W-:Y:S08]  /*58e0*/  HMMA.16816.F32 R152, R148.reuse, R164, RZ ;  /* 0x000000a49498723c */ /* 0x040ff000000018ff */
[----:B------:R-:W-:Y:S01]  /*58f0*/  HMMA.16816.F32 R148, R148, R166, RZ ;  /* 0x000000a69494723c */ /* 0x000fe200000018ff */
[----:B------:R-:W1:Y:S07]  /*5900*/  LDSM.16.M88.4 R164, [R191+0x7000] ;  /* 0x00700000bfa4783b */ /* 0x000e6e0000000200 */
[C---:B--2---:R-:W-:Y:S08]  /*5910*/  HMMA.16816.F32 R24, R8.reuse, R144, R24 ;  /* 0x000000900818723c */ /* 0x044ff00000001818 */
[C---:B------:R-:W-:Y:S01]  /*5920*/  HMMA.16816.F32 R20, R8.reuse, R146, R20 ;  /* 0x000000920814723c */ /* 0x040fe20000001814 */
[----:B------:R-:W2:Y:S07]  /*5930*/  LDSM.16.M88.4 R144, [R191+0x7800] ;  /* 0x00780000bf90783b */ /* 0x000eae0000000200 */
[C---:B------:R-:W-:Y:S08]  /*5940*/  HMMA.16816.F32 R16, R8.reuse, R136, R16 ;  /* 0x000000880810723c */ /* 0x040ff00000001810 */
[C---:B------:R-:W-:Y:S01]  /*5950*/  HMMA.16816.F32 R12, R8.reuse, R138, R12 ;  /* 0x0000008a080c723c */ /* 0x040fe2000000180c */
[----:B------:R-:W-:Y:S07]  /*5960*/  LDSM.16.M88.4 R136, [R193] ;  /* 0x00000000c188783b */ /* 0x000fee0000000200 */
[C---:B---3--:R-:W-:Y:S08]  /*5970*/  HMMA.16816.F32 R160, R8.reuse, R4, R160 ;  /* 0x0000000408a0723c */ /* 0x048ff000000018a0 */
[C---:B------:R-:W-:Y:S01]  /*5980*/  HMMA.16816.F32 R156, R8.reuse, R6, R156 ;  /* 0x00000006089c723c */ /* 0x040fe2000000189c */
[----:B------:R-:W3:Y:S07]  /*5990*/  LDSM.16.M88.4 R4, [R184] ;  /* 0x00000000b804783b */ /* 0x000eee0000000200 */
[C---:B------:R-:W-:Y:S08]  /*59a0*/  HMMA.16816.F32 R152, R8.reuse, R140, R152 ;  /* 0x0000008c0898723c */ /* 0x040ff00000001898 */
[----:B------:R-:W-:Y:S01]  /*59b0*/  HMMA.16816.F32 R148, R8, R142, R148 ;  /* 0x0000008e0894723c */ /* 0x000fe20000001894 */
[----:B------:R-:W2:Y:S04]  /*59c0*/  LDSM.16.M88.4 R8, [R184+0x800] ;  /* 0x00080000b808783b */ /* 0x000ea80000000200 */
[----:B------:R-:W-:Y:S03]  /*59d0*/  LDSM.16.M88.4 R140, [R184+0x1800] ;  /* 0x00180000b88c783b */ /* 0x000fe60000000200 */
[C---:B----4-:R-:W-:Y:S08]  /*59e0*/  HMMA.16816.F32 R24, R32.reuse, R28, R24 ;  /* 0x0000001c2018723c */ /* 0x050ff00000001818 */
[C---:B------:R-:W-:Y:S01]  /*59f0*/  HMMA.16816.F32 R20, R32.reuse, R30, R20 ;  /* 0x0000001e2014723c */ /* 0x040fe20000001814 */
[----:B------:R-:W4:Y:S07]  /*5a00*/  LDSM.16.M88.4 R28, [R184+0x1000] ;  /* 0x00100000b81c783b */ /* 0x000f2e0000000200 */
[C---:B-----5:R-:W-:Y:S08]  /*5a10*/  HMMA.16816.F32 R16, R32.reuse, R168, R16 ;  /* 0x000000a82010723c */ /* 0x060ff00000001810 */
[C---:B------:R-:W-:Y:S01]  /*5a20*/  HMMA.16816.F32 R12, R32.reuse, R170, R12 ;  /* 0x000000aa200c723c */ /* 0x040fe2000000180c */
[----:B------:R-:W-:Y:S07]  /*5a30*/  LDSM.16.M88.4 R168, [R197+0x8000] ;  /* 0x00800000c5a8783b */ /* 0x000fee0000000200 */
[C---:B-1----:R-:W-:Y:S08]  /*5a40*/  HMMA.16816.F32 R160, R32.reuse, R164, R160 ;  /* 0x000000a420a0723c */ /* 0x042ff000000018a0 */
[C---:B------:R-:W-:Y:S01]  /*5a50*/  HMMA.16816.F32 R156, R32.reuse, R166, R156 ;  /* 0x000000a6209c723c */ /* 0x040fe2000000189c */
[----:B------:R-:W-:Y:S07]  /*5a60*/  LDSM.16.M88.4 R164, [R197+0x8800] ;  /* 0x00880000c5a4783b */ /* 0x000fee0000000200 */
[C---:B--2---:R-:W-:Y:S08]  /*5a70*/  HMMA.16816.F32 R152, R32.reuse, R144, R152 ;  /* 0x000000902098723c */ /* 0x044ff00000001898 */
[----:B------:R-:W-:Y:S01]  /*5a80*/  HMMA.16816.F32 R148, R32, R146, R148 ;  /* 0x000000922094723c */ /* 0x000fe20000001894 */
[----:B------:R-:W-:Y:S04]  /*5a90*/  LDSM.16.M88.4 R32, [R197+0x9000] ;  /* 0x00900000c520783b */ /* 0x000fe80000000200 */
[----:B------:R-:W-:Y:S03]  /*5aa0*/  LDSM.16.M88.4 R144, [R183] ;  /* 0x00000000b790783b */ /* 0x000fe60000000200 */
[C---:B---3--:R-:W-:Y:S08]  /*5ab0*/  HMMA.16816.F32 R24, R136.reuse, R4, R24 ;  /* 0x000000048818723c */ /* 0x048ff00000001818 */
[C---:B------:R-:W-:Y:S01]  /*5ac0*/  HMMA.16816.F32 R20, R136.reuse, R6, R20 ;  /* 0x000000068814723c */ /* 0x040fe20000001814 */
[----:B------:R-:W1:Y:S07]  /*5ad0*/  LDSM.16.M88.4 R4, [R198+0x2000] ;  /* 0x00200000c604783b */ /* 0x000e6e0000000200 */
[C---:B------:R-:W-:Y:S08]  /*5ae0*/  HMMA.16816.F32 R16, R136.reuse, R8, R16 ;  /* 0x000000088810723c */ /* 0x040ff00000001810 */
[C---:B------:R-:W-:Y:S01]  /*5af0*/  HMMA.16816.F32 R12, R136.reuse, R10, R12 ;  /* 0x0000000a880c723c */ /* 0x040fe2000000180c */
[----:B------:R-:W2:Y:S07]  /*5b00*/  LDSM.16.M88.4 R8, [R197+0x9800] ;  /* 0x00980000c508783b */ /* 0x000eae0000000200 */
[C---:B----4-:R-:W-:Y:S08]  /*5b10*/  HMMA.16816.F32 R160, R136.reuse, R28, R160 ;  /* 0x0000001c88a0723c */ /* 0x050ff000000018a0 */
        /* <DEDUP_REMOVED lines=14> */
[----:B------:R-:W1:Y:S07]  /*5c00*/  LDSM.16.M88.4 R32, [R180] ;  /* 0x00000000b420783b */ /* 0x000e6e0000000200 */
[C---:B--2---:R-:W-:Y:S08]  /*5c10*/  HMMA.16816.F32 R152, R4.reuse, R8, R152 ;  /* 0x000000080498723c */ /* 0x044ff00000001898 */
[----:B------:R-:W-:Y:S01]  /*5c20*/  HMMA.16816.F32 R148, R4, R10, R148 ;  /* 0x0000000a0494723c */ /* 0x000fe20000001894 */
[----:B------:R-:W2:Y:S04]  /*5c30*/  LDSM.16.M88.4 R8, [R191+0x8000] ;  /* 0x00800000bf08783b */ /* 0x000ea80000000200 */
[----:B------:R-:W1:Y:S03]  /*5c40*/  LDSM.16.M88.4 R4, [R191+0x8800] ;  /* 0x00880000bf04783b */ /* 0x000e660000000200 */
[C---:B---3--:R-:W-:Y:S08]  /*5c50*/  HMMA.16816.F32 R24, R28.reuse, R144, R24 ;  /* 0x000000901c18723c */ /* 0x048ff00000001818 */
[C---:B------:R-:W-:Y:S01]  /*5c60*/  HMMA.16816.F32 R20, R28.reuse, R146, R20 ;  /* 0x000000921c14723c */ /* 0x040fe20000001814 */
[----:B------:R-:W-:Y:S07]  /*5c70*/  LDSM.16.M88.4 R144, [R193+0x2000] ;  /* 0x00200000c190783b */ /* 0x000fee0000000200 */
[C---:B----4-:R-:W-:Y:S08]  /*5c80*/  HMMA.16816.F32 R16, R28.reuse, R140, R16 ;  /* 0x0000008c1c10723c */ /* 0x050ff00000001810 */
[C---:B------:R-:W-:Y:S01]  /*5c90*/  HMMA.16816.F32 R12, R28.reuse, R142, R12 ;  /* 0x0000008e1c0c723c */ /* 0x040fe2000000180c */
[----:B------:R-:W3:Y:S07]  /*5ca0*/  LDSM.16.M88.4 R140, [R184+0x2000] ;  /* 0x00200000b88c783b */ /* 0x000eee0000000200 */
[C---:B-----5:R-:W-:Y:S08]  /*5cb0*/  HMMA.16816.F32 R160, R28.reuse, R136, R160 ;  /* 0x000000881ca0723c */ /* 0x060ff000000018a0 */
[C---:B------:R-:W-:Y:S01]  /*5cc0*/  HMMA.16816.F32 R156, R28.reuse, R138, R156 ;  /* 0x0000008a1c9c723c */ /* 0x040fe2000000189c */
[----:B------:R-:W-:Y:S07]  /*5cd0*/  LDSM.16.M88.4 R136, [R184+0x2800] ;  /* 0x00280000b888783b */ /* 0x000fee0000000200 */
[C---:B-1----:R-:W-:Y:S08]  /*5ce0*/  HMMA.16816.F32 R152, R28.reuse, R32, R152 ;  /* 0x000000201c98723c */ /* 0x042ff00000001898 */
[----:B------:R-:W-:Y:S01]  /*5cf0*/  HMMA.16816.F32 R148, R28, R34, R148 ;  /* 0x000000221c94723c */ /* 0x000fe20000001894 */
[----:B------:R-:W1:Y:S04]  /*5d00*/  LDSM.16.M88.4 R32, [R184+0x3000] ;  /* 0x00300000b820783b */ /* 0x000e680000000200 */
[----:B------:R-:W-:Y:S03]  /*5d10*/  LDSM.16.M88.4 R28, [R184+0x3800] ;  /* 0x00380000b81c783b */ /* 0x000fe60000000200 */
[C---:B--2---:R-:W-:Y:S08]  /*5d20*/  HMMA.16816.F32 R24, R172.reuse, R8, R24 ;  /* 0x00000008ac18723c */ /* 0x044ff00000001818 */
[C---:B------:R-:W-:Y:S01]  /*5d30*/  HMMA.16816.F32 R20, R172.reuse, R10, R20 ;  /* 0x0000000aac14723c */ /* 0x040fe20000001814 */
[----:B------:R-:W-:Y:S07]  /*5d40*/  LDSM.16.M88.4 R8, [R198+0x4000] ;  /* 0x00400000c608783b */ /* 0x000fee0000000200 */
[C---:B------:R-:W-:Y:S08]  /*5d50*/  HMMA.16816.F32 R16, R172.reuse, R4, R16 ;  /* 0x00000004ac10723c */ /* 0x040ff00000001810 */
[C---:B------:R-:W-:Y:S01]  /*5d60*/  HMMA.16816.F32 R12, R172.reuse, R6, R12 ;  /* 0x00000006ac0c723c */ /* 0x040fe2000000180c */
[----:B------:R-:W2:Y:S07]  /*5d70*/  LDSM.16.M88.4 R4, [R197+0xa000] ;  /* 0x00a00000c504783b */ /* 0x000eae0000000200 */
[C---:B------:R-:W-:Y:S08]  /*5d80*/  HMMA.16816.F32 R160, R172.reuse, R168, R160 ;  /* 0x000000a8aca0723c */ /* 0x040ff000000018a0 */
[----:B------:R-:W-:Y:S01]  /*5d90*/  HMMA.16816.F32 R156, R172, R170, R156 ;  /* 0x000000aaac9c723c */ /* 0x000fe2000000189c */
[----:B------:R-:W4:Y:S07]  /*5da0*/  LDSM.16.M88.4 R168, [R197+0xb000] ;  /* 0x00b00000c5a8783b */ /* 0x000f2e0000000200 */
        /* <DEDUP_REMOVED lines=9> */
[C---:B--2---:R-:W-:Y:S08]  /*5e40*/  HMMA.16816.F32 R24, R8.reuse, R4, R24 ;  /* 0x000000040818723c */ /* 0x044ff00000001818 */
[----:B------:R-:W-:Y:S01]  /*5e50*/  HMMA.16816.F32 R20, R8, R6, R20 ;  /* 0x000000060814723c */ /* 0x000fe20000001814 */
[----:B------:R-:W1:Y:S07]  /*5e60*/  LDSM.16.M88.4 R4, [R177] ;  /* 0x00000000b104783b */ /* 0x000e6e0000000200 */
[C---:B------:R-:W-:Y:S08]  /*5e70*/  HMMA.16816.F32 R16, R144.reuse, R136, R16 ;  /* 0x000000889010723c */ /* 0x040ff00000001810 */
[C---:B------:R-:W-:Y:S01]  /*5e80*/  HMMA.16816.F32 R12, R144.reuse, R138, R12 ;  /* 0x0000008a900c723c */ /* 0x040fe2000000180c */
[----:B------:R-:W-:Y:S07]  /*5e90*/  LDSM.16.M88.4 R136, [R178] ;  /* 0x00000000b288783b */ /* 0x000fee0000000200 */
[C---:B------:R-:W-:Y:S08]  /*5ea0*/  HMMA.16816.F32 R152, R144.reuse, R28, R152 ;  /* 0x0000001c9098723c */ /* 0x040ff00000001898 */
[----:B------:R-:W-:Y:S01]  /*5eb0*/  HMMA.16816.F32 R164, R144, R30, R164 ;  /* 0x0000001e90a4723c */ /* 0x000fe200000018a4 */
[----:B------:R-:W2:Y:S04]  /*5ec0*/  LDSM.16.M88.4 R28, [R179] ;  /* 0x00000000b31c783b */ /* 0x000ea80000000200 */
[----:B------:R-:W5:Y:S03]  /*5ed0*/  LDSM.16.M88.4 R144, [R176] ;  /* 0x00000000b090783b */ /* 0x000f660000000200 */
[C---:B----4-:R-:W-:Y:S08]  /*5ee0*/  HMMA.16816.F32 R160, R8.reuse, R168, R160 ;  /* 0x000000a808a0723c */ /* 0x050ff000000018a0 */
[C---:B------:R-:W-:Y:S08]  /*5ef0*/  HMMA.16816.F32 R156, R8.reuse, R170, R156 ;  /* 0x000000aa089c723c */ /* 0x040ff0000000189c */
[C---:B---3--:R-:W-:Y:S08]  /*5f00*/  HMMA.16816.F32 R16, R8.reuse, R148, R16 ;  /* 0x000000940810723c */ /* 0x048ff00000001810 */
[C---:B------:R-:W-:Y:S01]  /*5f10*/  HMMA.16816.F32 R12, R8.reuse, R150, R12 ;  /* 0x00000096080c723c */ /* 0x040fe2000000180c */
[----:B------:R-:W-:Y:S07]  /*5f20*/  LDSM.16.M88.4 R148, [R191+0xa000] ;  /* 0x00a00000bf94783b */ /* 0x000fee0000000200 */
[C---:B------:R-:W-:Y:S01]  /*5f30*/  HMMA.16816.F32 R168, R8.reuse, R140, R152 ;  /* 0x0000008c08a8723c */ /* 0x040fe20000001898 */
[----:B------:R-:W3:Y:S07]  /*5f40*/  LDSM.16.M88.4 R152, [R194+0x4000] ;  /* 0x00400000c298783b */ /* 0x000eee0000000200 */
[----:B------:R-:W-:Y:S01]  /*5f50*/  HMMA.16816.F32 R164, R8, R142, R164 ;  /* 0x0000008e08a4723c */ /* 0x000fe200000018a4 */
[----:B------:R-:W-:Y:S04]  /*5f60*/  LDSM.16.M88.4 R8, [R191+0xa800] ;  /* 0x00a80000bf08783b */ /* 0x000fe80000000200 */
[----:B------:R-:W-:Y:S03]  /*5f70*/  LDSM.16.M88.4 R140, [R184+0x4800] ;  /* 0x00480000b88c783b */ /* 0x000fe60000000200 */
[C---:B-1----:R-:W-:Y:S08]  /*5f80*/  HMMA.16816.F32 R160, R32.reuse, R4, R160 ;  /* 0x0000000420a0723c */ /* 0x042ff000000018a0 */
[C---:B------:R-:W-:Y:S01]  /*5f90*/  HMMA.16816.F32 R156, R32.reuse, R6, R156 ;  /* 0x00000006209c723c */ /* 0x040fe2000000189c */
[----:B------:R-:W1:Y:S07]  /*5fa0*/  LDSM.16.M88.4 R4, [R191+0xb000] ;  /* 0x00b00000bf04783b */ /* 0x000e6e0000000200 */
[C---:B--2---:R-:W-:Y:S08]  /*5fb0*/  HMMA.16816.F32 R24, R32.reuse, R28, R24 ;  /* 0x0000001c2018723c */ /* 0x044ff00000001818 */
[C---:B------:R-:W-:Y:S08]  /*5fc0*/  HMMA.16816.F32 R16, R32.reuse, R136, R16 ;  /* 0x000000882010723c */ /* 0x040ff00000001810 */
[C---:B------:R-:W-:Y:S01]  /*5fd0*/  HMMA.16816.F32 R12, R32.reuse, R138, R12 ;  /* 0x0000008a200c723c */ /* 0x040fe2000000180c */
[----:B------:R-:W2:Y:S07]  /*5fe0*/  LDSM.16.M88.4 R136, [R191+0xb800] ;  /* 0x00b80000bf88783b */ /* 0x000eae0000000200 */
[C---:B------:R-:W-:Y:S01]  /*5ff0*/  HMMA.16816.F32 R20, R32.reuse, R30, R20 ;  /* 0x0000001e2014723c */ /* 0x040fe20000001814 */
[----:B------:R-:W-:Y:S07]  /*6000*/  LDSM.16.M88.4 R28, [R184+0x4000] ;  /* 0x00400000b81c783b */ /* 0x000fee0000000200 */
[C---:B-----5:R-:W-:Y:S08]  /*6010*/  HMMA.16816.F32 R168, R32.reuse, R144, R168 ;  /* 0x0000009020a8723c */ /* 0x060ff000000018a8 */
[----:B------:R-:W-:Y:S01]  /*6020*/  HMMA.16816.F32 R164, R32, R146, R164 ;  /* 0x0000009220a4723c */ /* 0x000fe200000018a4 */
[----:B------:R-:W4:Y:S04]  /*6030*/  LDSM.16.M88.4 R32, [R193+0x4000] ;  /* 0x00400000c120783b */ /* 0x000f280000000200 */
[----:B------:R-:W5:Y:S03]  /*6040*/  LDSM.16.M88.4 R144, [R184+0x5000] ;  /* 0x00500000b890783b */ /* 0x000f660000000200 */
[C---:B---3--:R-:W-:Y:S08]  /*6050*/  HMMA.16816.F32 R24, R152.reuse, R148, R24 ;  /* 0x000000949818723c */ /* 0x048ff00000001818 */
[C---:B-1----:R-:W-:Y:S08]  /*6060*/  HMMA.16816.F32 R160, R152.reuse, R4, R160 ;  /* 0x0000000498a0723c */ /* 0x042ff000000018a0 */
[----:B------:R-:W-:Y:S01]  /*6070*/  HMMA.16816.F32 R156, R152, R6, R156 ;  /* 0x00000006989c723c */ /* 0x000fe2000000189c */
[----:B------:R-:W1:Y:S01]  /*6080*/  LDSM.16.M88.4 R4, [R184+0x5800] ;  /* 0x00580000b804783b */ /* 0x000e620000000200 */
[----:B------:R-:W-:-:S06]  /*6090*/  DEPBAR.LE SB0, 0x0 ;  /* 0x000080000000791a */ /* 0x000fcc0000000000 */
[C---:B------:R-:W-:Y:S08]  /*60a0*/  HMMA.16816.F32 R20, R152.reuse, R150, R20 ;  /* 0x000000969814723c */ /* 0x040ff00000001814 */
[C---:B------:R-:W-:Y:S07]  /*60b0*/  HMMA.16816.F32 R16, R152.reuse, R8, R16 ;  /* 0x000000089810723c */ /* 0x040fee0000001810 */
[C---:B------:R-:W-:Y:S01]  /*60c0*/  IADD3 R8, R212.reuse, 0x9, RZ ;  /* 0x00000009d4087810 */ /* 0x040fe20007ffe0ff */
[----:B------:R-:W-:Y:S01]  /*60d0*/  HMMA.16816.F32 R12, R152, R10, R12 ;  /* 0x0000000a980c723c */ /* 0x000fe2000000180c */
[----:B------:R-:W-:-:S02]  /*60e0*/  IADD3 R9, R212, 0x10, RZ ;  /* 0x00000010d4097810 */ /* 0x000fc40007ffe0ff */
[----:B------:R-:W-:-:S04]  /*60f0*/  ISETP.GE.AND P4, PT, R8, R206, PT ;  /* 0x000000ce0800720c */ /* 0x000fc80003f86270 */
[C---:B------:R-:W-:Y:S01]  /*6100*/  IADD3 R11, R212.reuse, 0x11, RZ ;  /* 0x00000011d40b7810 */ /* 0x040fe20007ffe0ff */
[----:B--2---:R-:W-:Y:S07]  /*6110*/  HMMA.16816.F32 R168, R152, R136, R168 ;  /* 0x0000008898a8723c */ /* 0x004fee00000018a8 */
[C---:B------:R-:W-:Y:S01]  /*6120*/  IADD3 R136, R212.reuse, 0x19, RZ ;  /* 0x00000019d4887810 */ /* 0x040fe20007ffe0ff */
[----:B----4-:R-:W-:Y:S01]  /*6130*/  HMMA.16816.F32 R24, R32, R28, R24 ;  /* 0x0000001c2018723c */ /* 0x010fe20000001818 */
[----:B------:R-:W-:-:S06]  /*6140*/  IADD3 R137, R212, 0x30, RZ ;  /* 0x00000030d4897810 */ /* 0x000fcc0007ffe0ff */
[C---:B------:R-:W-:Y:S01]  /*6150*/  IADD3 R29, R212.reuse, 0x38, RZ ;  /* 0x00000038d41d7810 */ /* 0x040fe20007ffe0ff */
[C---:B------:R-:W-:Y:S07]  /*6160*/  HMMA.16816.F32 R20, R32.reuse, R30, R20 ;  /* 0x0000001e2014723c */ /* 0x040fee0000001814 */
[----:B------:R-:W-:Y:S01]  /*6170*/  IADD3 R31, R212, 0x31, RZ ;  /* 0x00000031d41f7810 */ /* 0x000fe20007ffe0ff */
[C---:B------:R-:W-:Y:S08]  /*6180*/  HMMA.16816.F32 R16, R32.reuse, R140, R16 ;  /* 0x0000008c2010723c */ /* 0x040ff00000001810 */
[----:B------:R-:W-:Y:S01]  /*6190*/  HMMA.16816.F32 R12, R32, R142, R12 ;  /* 0x0000008e200c723c */ /* 0x000fe2000000180c */
[----:B------:R-:W-:-:S02]  /*61a0*/  FSEL R28, R25, -INF , !P5 ;  /* 0xff800000191c7808 */ /* 0x000fc40006800000 */
[-C--:B------:R-:W-:Y:S02]  /*61b0*/  ISETP.GE.AND P5, PT, R212, R203.reuse, PT ;  /* 0x000000cbd400720c */ /* 0x080fe40003fa6270 */
[----:B------:R-:W-:Y:S02]  /*61c0*/  FSEL R0, R24, -INF , !P0 ;  /* 0xff80000018007808 */ /* 0x000fe40004000000 */
[----:B------:R-:W-:Y:S01]  /*61d0*/  ISETP.GE.AND P0, PT, R8, R203, PT ;  /* 0x000000cb0800720c */ /* 0x000fe20003f06270 */
[----:B-----5:R-:W-:Y:S01]  /*61e0*/  HMMA.16816.F32 R160, R32, R144, R160 ;  /* 0x0000009020a0723c */ /* 0x020fe200000018a0 */
[----:B------:R-:W-:Y:S02]  /*61f0*/  FSEL R10, R20, -INF , !P3 ;  /* 0xff800000140a7808 */ /* 0x000fe40005800000 */
[----:B------:R-:W-:Y:S01]  /*6200*/  FSEL R8, R26, -INF , !P5 ;  /* 0xff8000001a087808 */ /* 0x000fe20006800000 */
[----:B------:R-:W-:Y:S01]  /*6210*/  BAR.SYNC.DEFER_BLOCKING 0x0 ;  /* 0x0000000000007b1d */ /* 0x000fe20000010000 */
[----:B------:R-:W-:-:S02]  /*6220*/  ISETP.GE.AND P3, PT, R9, R206, PT ;  /* 0x000000ce0900720c */ /* 0x000fc40003f66270 */
[-C--:B------:R-:W-:Y:S01]  /*6230*/  ISETP.GE.AND P5, PT, R9, R203.reuse, PT ;  /* 0x000000cb0900720c */ /* 0x080fe20003fa6270 */
[C---:B------:R-:W-:Y:S01]  /*6240*/  HMMA.16816.F32 R156, R32.reuse, R146, R156 ;  /* 0x00000092209c723c */ /* 0x040fe2000000189c */
[----:B------:R-:W-:Y:S02]  /*6250*/  FSEL R9, R27, -INF , !P2 ;  /* 0xff8000001b097808 */ /* 0x000fe40005000000 */
[----:B------:R-:W-:Y:S02]  /*6260*/  FSEL R30, R21, -INF , !P4 ;  /* 0xff800000151e7808 */ /* 0x000fe40006000000 */
[C---:B------:R-:W-:Y:S02]  /*6270*/  ISETP.GE.AND P4, PT, R11.reuse, R206, PT ;  /* 0x000000ce0b00720c */ /* 0x040fe40003f86270 */
[----:B------:R-:W-:Y:S01]  /*6280*/  ISETP.GE.AND P2, PT, R11, R203, PT ;  /* 0x000000cb0b00720c */ /* 0x000fe20003f46270 */
[----:B-1----:R-:W-:Y:S01]  /*6290*/  HMMA.16816.F32 R168, R32, R4, R168 ;  /* 0x0000000420a8723c */ /* 0x002fe200000018a8 */
[----:B------:R-:W-:-:S02]  /*62a0*/  FSEL R11, R22, -INF , !P1 ;  /* 0xff800000160b7808 */ /* 0x000fc40004800000 */
[----:B------:R-:W-:Y:S02]  /*62b0*/  IADD3 R27, R212, 0x20, RZ ;  /* 0x00000020d41b7810 */ /* 0x000fe40007ffe0ff */
[----:B------:R-:W-:Y:S02]  /*62c0*/  FSEL R26, R16, -INF , !P3 ;  /* 0xff800000101a7808 */ /* 0x000fe40005800000 */
[----:B------:R-:W-:Y:S01]  /*62d0*/  FSEL R5, R23, -INF , !P0 ;  /* 0xff80000017057808 */ /* 0x000fe20004000000 */
[----:B------:R-:W-:Y:S01]  /*62e0*/  HMMA.16816.F32 R164, R152, R138, R164 ;  /* 0x0000008a98a4723c */ /* 0x000fe200000018a4 */
[-C--:B------:R-:W-:Y:S02]  /*62f0*/  ISETP.GE.AND P0, PT, R136, R206.reuse, PT ;  /* 0x000000ce8800720c */ /* 0x080fe40003f06270 */
[----:B------:R-:W-:Y:S02]  /*6300*/  ISETP.GE.AND P3, PT, R27, R206, PT ;  /* 0x000000ce1b00720c */ /* 0x000fe40003f66270 */
[----:B------:R-:W-:-:S02]  /*6310*/  FSEL R20, R13, -INF , !P0 ;  /* 0xff8000000d147808 */ /* 0x000fc40004000000 */
[C---:B------:R-:W-:Y:S02]  /*6320*/  IADD3 R138, R212.reuse, 0x18, RZ ;  /* 0x00000018d48a7810 */ /* 0x040fe40007ffe0ff */
[----:B------:R-:W-:Y:S02]  /*6330*/  IADD3 R139, R212, 0x29, RZ ;  /* 0x00000029d48b7810 */ /* 0x000fe40007ffe0ff */
[-C--:B------:R-:W-:Y:S02]  /*6340*/  ISETP.GE.AND P1, PT, R138, R206.reuse, PT ;  /* 0x000000ce8a00720c */ /* 0x080fe40003f26270 */
[----:B------:R-:W-:Y:S02]  /*6350*/  IADD3 R25, R212, 0x21, RZ ;  /* 0x00000021d4197810 */ /* 0x000fe40007ffe0ff */
[----:B------:R-:W-:Y:S02]  /*6360*/  FSEL R22, R12, -INF , !P1 ;  /* 0xff8000000c167808 */ /* 0x000fe40004800000 */
[----:B------:R-:W-:-:S02]  /*6370*/  ISETP.GE.AND P1, PT, R139, R206, PT ;  /* 0x000000ce8b00720c */ /* 0x000fc40003f26270 */
[C---:B------:R-:W-:Y:S02]  /*6380*/  IADD3 R21, R212.reuse, 0x28, RZ ;  /* 0x00000028d4157810 */ /* 0x040fe40007ffe0ff */
[----:B------:R-:W-:Y:S02]  /*6390*/  IADD3 R4, R212, 0x39, RZ ;  /* 0x00000039d4047810 */ /* 0x000fe40007ffe0ff */
[-C--:B------:R-:W-:Y:S01]  /*63a0*/  ISETP.GE.AND P0, PT, R137, R206.reuse, PT ;  /* 0x000000ce8900720c */ /* 0x080fe20003f06270 */
[----:B------:R-:W-:Y:S01]  /*63b0*/  HMMA.16816.F32 R164, R32, R6, R164 ;  /* 0x0000000620a4723c */ /* 0x000fe200000018a4 */
[----:B------:R-:W-:Y:S02]  /*63c0*/  FSEL R212, R160, -INF , !P3 ;  /* 0xff800000a0d47808 */ /* 0x000fe40005800000 */
[----:B------:R-:W-:Y:S02]  /*63d0*/  ISETP.GE.AND P3, PT, R31, R206, PT ;  /* 0x000000ce1f00720c */ /* 0x000fe40003f66270 */
[----:B------:R-:W-:-:S02]  /*63e0*/  FSEL R172, R157, -INF , !P1 ;  /* 0xff8000009dac7808 */ /* 0x000fc40004800000 */
[-C--:B------:R-:W-:Y:S02]  /*63f0*/  ISETP.GE.AND P1, PT, R138, R203.reuse, PT ;  /* 0x000000cb8a00720c */ /* 0x080fe40003f26270 */
[----:B------:R-:W-:Y:S02]  /*6400*/  FSEL R138, R168, -INF , !P0 ;  /* 0xff800000a88a7808 */ /* 0x000fe40004000000 */
[-C--:B------:R-:W-:Y:S02]  /*6410*/  ISETP.GE.AND P0, PT, R136, R203.reuse, PT ;  /* 0x000000cb8800720c */ /* 0x080fe40003f06270 */
[----:B------:R-:W-:Y:S02]  /*6420*/  FSEL R136, R169, -INF , !P3 ;  /* 0xff800000a9887808 */ /* 0x000fe40005800000 */
[----:B------:R-:W-:Y:S02]  /*6430*/  ISETP.GE.AND P3, PT, R27, R203, PT ;  /* 0x000000cb1b00720c */ /* 0x000fe40003f66270 */
[----:B------:R-:W-:-:S02]  /*6440*/  FSEL R23, R18, -INF , !P5 ;  /* 0xff80000012177808 */ /* 0x000fc40006800000 */
[----:B------:R-:W-:Y:S02]  /*6450*/  FSEL R215, R162, -INF , !P3 ;  /* 0xff800000a2d77808 */ /* 0x000fe40005800000 */
[----:B------:R-:W-:Y:S02]  /*6460*/  ISETP.GE.AND P3, PT, R137, R203, PT ;  /* 0x000000cb8900720c */ /* 0x000fe40003f66270 */
[----:B------:R-:W-:Y:S02]  /*6470*/  FSEL R27, R19, -INF , !P2 ;  /* 0xff800000131b7808 */ /* 0x000fe40005000000 */
[----:B------:R-:W-:Y:S02]  /*6480*/  FSEL R153, R170, -INF , !P3 ;  /* 0xff800000aa997808 */ /* 0x000fe40005800000 */
[----:B------:R-:W-:Y:S02]  /*6490*/  ISETP.GT.AND P3, PT, R205, R200, PT ;  /* 0x000000c8cd00720c */ /* 0x000fe40003f64270 */
[----:B------:R-:W-:-:S02]  /*64a0*/  ISETP.GE.AND P5, PT, R25, R206, PT ;  /* 0x000000ce1900720c */ /* 0x000fc40003fa6270 */
[-C--:B------:R-:W-:Y:S02]  /*64b0*/  ISETP.GE.AND P2, PT, R25, R203.reuse, PT ;  /* 0x000000cb1900720c */ /* 0x080fe40003f46270 */
[----:B------:R-:W-:Y:S02]  /*64c0*/  FSEL R24, R17, -INF , !P4 ;  /* 0xff80000011187808 */ /* 0x000fe40006000000 */
[----:B------:R-:W-:Y:S02]  /*64d0*/  FSEL R25, R14, -INF , !P1 ;  /* 0xff8000000e197808 */ /* 0x000fe40004800000 */
[C---:B------:R-:W-:Y:S02]  /*64e0*/  ISETP.GE.AND P4, PT, R21.reuse, R206, PT ;  /* 0x000000ce1500720c */ /* 0x040fe40003f86270 */
[----:B------:R-:W-:Y:S02]  /*64f0*/  ISETP.GE.AND P1, PT, R21, R203, PT ;  /* 0x000000cb1500720c */ /* 0x000fe40003f26270 */
[----:B------:R-:W-:-:S02]  /*6500*/  FSEL R21, R15, -INF , !P0 ;  /* 0xff8000000f157808 */ /* 0x000fc40004000000 */
[----:B------:R-:W-:Y:S02]  /*6510*/  ISETP.GE.AND P0, PT, R139, R203, PT ;  /* 0x000000cb8b00720c */ /* 0x000fe40003f06270 */
[----:B------:R-:W-:Y:S02]  /*6520*/  FSEL R214, R161, -INF , !P5 ;  /* 0xff800000a1d67808 */ /* 0x000fe40006800000 */
[----:B------:R-:W-:Y:S02]  /*6530*/  FSEL R174, R156, -INF , !P4 ;  /* 0xff8000009cae7808 */ /* 0x000fe40006000000 */
[----:B------:R-:W-:Y:S02]  /*6540*/  FSEL R175, R163, -INF , !P2 ;  /* 0xff800000a3af7808 */ /* 0x000fe40005000000 */
[----:B------:R-:W-:Y:S02]  /*6550*/  FSEL R173, R158, -INF , !P1 ;  /* 0xff8000009ead7808 */ /* 0x000fe40004800000 */
[----:B------:R-:W-:-:S02]  /*6560*/  FSEL R169, R159, -INF , !P0 ;  /* 0xff8000009fa97808 */ /* 0x000fc40004000000 */
[-C--:B------:R-:W-:Y:S02]  /*6570*/  ISETP.GE.AND P5, PT, R29, R206.reuse, PT ;  /* 0x000000ce1d00720c */ /* 0x080fe40003fa6270 */
[C---:B------:R-:W-:Y:S02]  /*6580*/  ISETP.GE.AND P4, PT, R4.reuse, R206, PT ;  /* 0x000000ce0400720c */ /* 0x040fe40003f86270 */
[-C--:B------:R-:W-:Y:S02]  /*6590*/  ISETP.GE.AND P2, PT, R31, R203.reuse, PT ;  /* 0x000000cb1f00720c */ /* 0x080fe40003f46270 */
[-C--:B------:R-:W-:Y:S02]  /*65a0*/  ISETP.GE.AND P1, PT, R29, R203.reuse, PT ;  /* 0x000000cb1d00720c */ /* 0x080fe40003f26270 */
[----:B------:R-:W-:Y:S02]  /*65b0*/  ISETP.GE.AND P0, PT, R4, R203, PT ;  /* 0x000000cb0400720c */ /* 0x000fe40003f06270 */
[----:B------:R-:W-:-:S02]  /*65c0*/  FSEL R139, R171, -INF , !P2 ;  /* 0xff800000ab8b7808 */ /* 0x000fc40005000000 */
        /* <DEDUP_REMOVED lines=35> */
[----:B------:R-:W-:Y:S02]  /*6800*/  ISETP.GE.AND P0, PT, R15, RZ, PT ;  /* 0x000000ff0f00720c */ /* 0x000fe40003f06270 */
[----:B------:R-:W-:-:S02]  /*6810*/  @!P1 IADD3 R14, R14, 0x1, RZ ;  /* 0x000000010e0e9810 */ /* 0x000fc40007ffe0ff */
[----:B------:R-:W-:-:S05]  /*6820*/  ISETP.NE.AND P1, PT, RZ, c[0x0][0x2d0], PT ;  /* 0x0000b400ff007a0c */ /* 0x000fca0003f25270 */
        /* <DEDUP_REMOVED lines=25> */
.L_x_3063:
[----:B------:R-:W-:-:S04]  /*69c0*/  LEA R12, -R2, RZ, 0x6 ;  /* 0x000000ff020c7211 */ /* 0x000fc800078e31ff */
[----:B------:R-:W-:Y:S02]  /*69d0*/  SHF.R.S32.HI R4, RZ, 0x1f, R12 ;  /* 0x0000001fff047819 */ /* 0x000fe4000001140c */
.L_x_3064:
        /* <DEDUP_REMOVED lines=28> */
.L_x_3062:
        /* <DEDUP_REMOVED lines=57> */
[----:B------:R-:W-:Y:S01]  /*6f30*/  FFMA.FTZ R142, R30, c[0x0][0x23c], -R157 ;  /* 0x00008f001e8e7a23 */ /* 0x000fe2000001089d */
[----:B------:R-:W-:Y:S01]  /*6f40*/  MUFU.EX2 R145, R145 ;  /* 0x0000009100917308 */ /* 0x000fe20000000800 */
[--C-:B------:R-:W-:Y:S01]  /*6f50*/  FFMA.FTZ R141, R8, c[0x0][0x23c], -R152.reuse ;  /* 0x00008f00088d7a23 */ /* 0x100fe20000010898 */
[----:B------:R-:W-:Y:S01]  /*6f60*/  LDSM.16.MT88.4 R28, [R188+0xc800] ;  /* 0x00c80000bc1c783b */ /* 0x000fe20000004200 */
[--C-:B------:R-:W-:Y:S02]  /*6f70*/  FFMA.FTZ R140, R9, c[0x0][0x23c], -R152.reuse ;  /* 0x00008f00098c7a23 */ /* 0x100fe40000010898 */
[----:B------:R-:W-:-:S02]  /*6f80*/  FFMA.FTZ R0, R11, c[0x0][0x23c], -R152 ;  /* 0x00008f000b007a23 */ /* 0x000fc40000010898 */
[----:B------:R-:W-:Y:S01]  /*6f90*/  FFMA.FTZ R149, R5, c[0x0][0x23c], -R152 ;  /* 0x00008f0005957a23 */ /* 0x000fe20000010898 */
[----:B------:R-:W1:Y:S01]  /*6fa0*/  MUFU.EX2 R144, R144 ;  /* 0x0000009000907308 */ /* 0x000e620000000800 */
[----:B------:R-:W-:Y:S01]  /*6fb0*/  FMUL.FTZ R150, R4, c[0x0][0x23c] ;  /* 0x00008f0004967a20 */ /* 0x000fe20000410000 */
[----:B------:R-:W2:Y:S01]  /*6fc0*/  LDSM.16.MT88.4 R8, [R189+0xc000] ;  /* 0x00c00000bd08783b */ /* 0x000ea20000004200 */
        /* <DEDUP_REMOVED lines=9> */
[----:B-1----:R-:W-:Y:S01]  /*7060*/  F2FP.PACK_AB R4, R144, R145 ;  /* 0x000000919004723e */ /* 0x002fe200000000ff */
[--C-:B------:R-:W-:Y:S02]  /*7070*/  FFMA.FTZ R161, R25, c[0x0][0x23c], -R152.reuse ;  /* 0x00008f0019a17a23 */ /* 0x100fe40000010898 */
[----:B------:R-:W-:Y:S01]  /*7080*/  FFMA.FTZ R162, R21, c[0x0][0x23c], -R152 ;  /* 0x00008f0015a27a23 */ /* 0x000fe20000010898 */
[----:B------:R-:W-:Y:S01]  /*7090*/  LDSM.16.MT88.4 R24, [R192+0xe800] ;  /* 0x00e80000c018783b */ /* 0x000fe20000004200 */
[----:B------:R-:W-:-:S02]  /*70a0*/  FFMA.FTZ R164, R212, c[0x0][0x23c], -R157 ;  /* 0x00008f00d4a47a23 */ /* 0x000fc4000001089d */
[----:B------:R-:W-:Y:S01]  /*70b0*/  MUFU.EX2 R141, R141 ;  /* 0x0000008d008d7308 */ /* 0x000fe20000000800 */
[----:B------:R-:W-:Y:S01]  /*70c0*/  LDSM.16.MT88.4 R20, [R190+0xe800] ;  /* 0x00e80000be14783b */ /* 0x000fe20000004200 */
[--C-:B------:R-:W-:Y:S02]  /*70d0*/  FFMA.FTZ R167, R214, c[0x0][0x23c], -R157.reuse ;  /* 0x00008f00d6a77a23 */ /* 0x100fe4000001089d */
[--C-:B------:R-:W-:Y:S02]  /*70e0*/  FFMA.FTZ R165, R174, c[0x0][0x23c], -R157.reuse ;  /* 0x00008f00aea57a23 */ /* 0x100fe4000001089d */
[----:B------:R-:W-:Y:S02]  /*70f0*/  FFMA.FTZ R166, R172, c[0x0][0x23c], -R157 ;  /* 0x00008f00aca67a23 */ /* 0x000fe4000001089d */
[----:B------:R-:W1:Y:S01]  /*7100*/  MUFU.EX2 R140, R140 ;  /* 0x0000008c008c7308 */ /* 0x000e620000000800 */
[----:B---3--:R-:W-:Y:S01]  /*7110*/  F2FP.PACK_AB R6, R142, R143 ;  /* 0x0000008f8e06723e */ /* 0x008fe200000000ff */
[----:B------:R-:W-:-:S02]  /*7120*/  FFMA.FTZ R168, R215, c[0x0][0x23c], -R152 ;  /* 0x00008f00d7a87a23 */ /* 0x000fc40000010898 */
[--C-:B------:R-:W-:Y:S02]  /*7130*/  FFMA.FTZ R171, R175, c[0x0][0x23c], -R152.reuse ;  /* 0x00008f00afab7a23 */ /* 0x100fe40000010898 */
[--C-:B------:R-:W-:Y:S02]  /*7140*/  FFMA.FTZ R170, R173, c[0x0][0x23c], -R152.reuse ;  /* 0x00008f00adaa7a23 */ /* 0x100fe40000010898 */
[----:B------:R-:W-:Y:S01]  /*7150*/  MUFU.EX2 R0, R0 ;  /* 0x0000000000007308 */ /* 0x000fe20000000800 */
[----:B------:R-:W-:Y:S02]  /*7160*/  FFMA.FTZ R169, R169, c[0x0][0x23c], -R152 ;  /* 0x00008f00a9a97a23 */ /* 0x000fe40000010898 */
[--C-:B------:R-:W-:Y:S02]  /*7170*/  FFMA.FTZ R172, R138, c[0x0][0x23c], -R157.reuse ;  /* 0x00008f008aac7a23 */ /* 0x100fe4000001089d */
[--C-:B------:R-:W-:Y:S02]  /*7180*/  FFMA.FTZ R173, R136, c[0x0][0x23c], -R157.reuse ;  /* 0x00008f0088ad7a23 */ /* 0x100fe4000001089d */
[--C-:B------:R-:W-:Y:S01]  /*7190*/  FFMA.FTZ R155, R155, c[0x0][0x23c], -R157.reuse ;  /* 0x00008f009b9b7a23 */ /* 0x100fe2000001089d */
[----:B------:R-:W3:Y:S01]  /*71a0*/  MUFU.EX2 R149, R149 ;  /* 0x0000009500957308 */ /* 0x000ee20000000800 */
[----:B-1----:R-:W-:Y:S01]  /*71b0*/  F2FP.PACK_AB R5, R140, R141 ;  /* 0x0000008d8c05723e */ /* 0x002fe200000000ff */
[----:B------:R-:W-:-:S02]  /*71c0*/  FFMA.FTZ R154, R154, c[0x0][0x23c], -R157 ;  /* 0x00008f009a9a7a23 */ /* 0x000fc4000001089d */
[--C-:B------:R-:W-:Y:S02]  /*71d0*/  FFMA.FTZ R153, R153, c[0x0][0x23c], -R152.reuse ;  /* 0x00008f0099997a23 */ /* 0x100fe40000010898 */
[--C-:B------:R-:W-:Y:S02]  /*71e0*/  FFMA.FTZ R174, R139, c[0x0][0x23c], -R152.reuse ;  /* 0x00008f008bae7a23 */ /* 0x100fe40000010898 */
[----:B------:R-:W1:Y:S01]  /*71f0*/  MUFU.EX2 R150, R150 ;  /* 0x0000009600967308 */ /* 0x000e620000000800 */
[--C-:B------:R-:W-:Y:S02]  /*7200*/  FFMA.FTZ R157, R137, c[0x0][0x23c], -R152.reuse ;  /* 0x00008f00899d7a23 */ /* 0x100fe40000010898 */
[----:B------:R-:W-:Y:S01]  /*7210*/  FFMA.FTZ R152, R151, c[0x0][0x23c], -R152 ;  /* 0x00008f0097987a23 */ /* 0x000fe20000010898 */
[----:B------:R-:W-:Y:S04]  /*7220*/  LDSM.16.MT88.4 R136, [R190+0xd800] ;  /* 0x00d80000be88783b */ /* 0x000fe80000004200 */
[----:B------:R-:W4:Y:S01]  /*7230*/  MUFU.EX2 R148, R148 ;  /* 0x0000009400947308 */ /* 0x000f220000000800 */
[----:B---3--:R-:W-:Y:S01]  /*7240*/  F2FP.PACK_AB R7, R149, R0 ;  /* 0x000000009507723e */ /* 0x008fe200000000ff */
        /* <DEDUP_REMOVED lines=18> */
[----:B------:R-:W3:Y:S01]  /*7370*/  LDSM.16.MT88.4 R12, [R192+0xe000] ;  /* 0x00e00000c00c783b */ /* 0x000ee20000004200 */
        /* <DEDUP_REMOVED lines=28> */
[----:B------:R-:W1:Y:S01]  /*7540*/  MUFU.EX2 R162, R162 ;  /* 0x000000a200a27308 */ /* 0x000e620000000800 */
[----:B------:R-:W-:Y:S02]  /*7550*/  FMUL.FTZ R71, R71, R148 ;  /* 0x0000009447477220 */ /* 0x000fe40000410000 */
[C---:B---3--:R-:W-:Y:S01]  /*7560*/  HMMA.16816.F32 R64, R4.reuse, R12, R64 ;  /* 0x0000000c0440723c */ /* 0x048fe20000001840 */
[-C--:B------:R-:W-:Y:S02]  /*7570*/  FMUL.FTZ R56, R56, R150.reuse ;  /* 0x0000009638387220 */ /* 0x080fe40000410000 */
[----:B------:R-:W-:Y:S02]  /*7580*/  FMUL.FTZ R57, R57, R150 ;  /* 0x0000009639397220 */ /* 0x000fe40000410000 */
[-C--:B------:R-:W-:Y:S01]  /*7590*/  FMUL.FTZ R58, R58, R148.reuse ;  /* 0x000000943a3a7220 */ /* 0x080fe20000410000 */
[----:B------:R-:W-:Y:S01]  /*75a0*/  MUFU.EX2 R164, R164 ;  /* 0x000000a400a47308 */ /* 0x000fe20000000800 */
[----:B------:R-:W-:Y:S01]  /*75b0*/  FMUL.FTZ R59, R59, R148 ;  /* 0x000000943b3b7220 */ /* 0x000fe20000410000 */
[----:B------:R-:W-:Y:S01]  /*75c0*/  HMMA.16816.F32 R68, R4, R14, R68 ;  /* 0x0000000e0444723c */ /* 0x000fe20000001844 */
[----:B------:R-:W3:Y:S01]  /*75d0*/  LDSM.16.MT88.4 R12, [R188+0xe000] ;  /* 0x00e00000bc0c783b */ /* 0x000ee20000004200 */
        /* <DEDUP_REMOVED lines=103> */
[C---:B-1----:R-:W-:Y:S01]  /*7c50*/  F2FP.PACK_AB R4, R156.reuse, R3 ;  /* 0x000000039c04723e */ /* 0x042fe200000000ff */
[----:B------:R-:W-:Y:S01]  /*7c60*/  FADD.FTZ R3, R3, R142 ;  /* 0x0000008e03037221 */ /* 0x000fe20000010000 */
[----:B-----5:R-:W-:Y:S02]  /*7c70*/  F2FP.PACK_AB R5, R163, R160 ;  /* 0x000000a0a305723e */ /* 0x020fe400000000ff */
[----:B------:R-:W-:Y:S01]  /*7c80*/  F2FP.PACK_AB R6, R159, R158 ;  /* 0x0000009e9f06723e */ /* 0x000fe200000000ff */
[----:B------:R-:W-:Y:S01]  /*7c90*/  FADD.FTZ R3, R156, R3 ;  /* 0x000000039c037221 */ /* 0x000fe20000010000 */
[----:B------:R-:W-:-:S03]  /*7ca0*/  F2FP.PACK_AB R7, R162, R161 ;  /* 0x000000a1a207723e */ /* 0x000fc600000000ff */
[----:B------:R-:W-:-:S04]  /*7cb0*/  FADD.FTZ R158, R158, R3 ;  /* 0x000000039e9e7221 */ /* 0x000fc80000010000 */
[----:B---3--:R-:W-:Y:S01]  /*7cc0*/  HMMA.16816.F32 R128, R4, R12, R128 ;  /* 0x0000000c0480723c */ /* 0x008fe20000001880 */
        /* <DEDUP_REMOVED lines=36> */
[----:B------:R-:W-:-:S02]  /*7f10*/  F2FP.PACK_AB R4, R167, R164 ;  /* 0x000000a4a704723e */ /* 0x000fc400000000ff */
[----:B------:R-:W-:Y:S02]  /*7f20*/  F2FP.PACK_AB R5, R171, R168 ;  /* 0x000000a8ab05723e */ /* 0x000fe400000000ff */
        /* <DEDUP_REMOVED lines=54> */
[C---:B------:R-:W-:Y:S01]  /*8290*/  HMMA.16816.F32 R68, R4.reuse, R26, R68 ;  /* 0x0000001a0444723c */ /* 0x040fe20000001844 */
[----:B------:R-:W3:Y:S01]  /*82a0*/  LDSM.16.MT88.4 R24, [R189+0x11800] ;  /* 0x01180000bd18783b */ /* 0x000ee20000004200 */
[----:B------:R-:W-:Y:S02]  /*82b0*/  FADD.FTZ R0, R164, R159 ;  /* 0x0000009fa4007221 */ /* 0x000fe40000010000 */
[----:B------:R-:W-:Y:S02]  /*82c0*/  FADD.FTZ R3, R162, R3 ;  /* 0x00000003a2037221 */ /* 0x000fe40000010000 */
[----:B------:R-:W-:Y:S02]  /*82d0*/  FADD.FTZ R0, R167, R0 ;  /* 0x00000000a7007221 */ /* 0x000fe40000010000 */
[----:B-1----:R-:W-:Y:S01]  /*82e0*/  HMMA.16816.F32 R96, R4, R12, R96 ;  /* 0x0000000c0460723c */ /* 0x002fe20000001860 */
[----:B------:R-:W-:-:S02]  /*82f0*/  FADD.FTZ R168, R168, R3 ;  /* 0x00000003a8a87221 */ /* 0x000fc40000010000 */
[----:B------:R-:W-:Y:S02]  /*8300*/  FADD.FTZ R3, R165, R0 ;  /* 0x00000000a5037221 */ /* 0x000fe40000010000 */
[----:B------:R-:W-:Y:S02]  /*8310*/  FADD.FTZ R171, R171, R168 ;  /* 0x000000a8abab7221 */ /* 0x000fe40000010000 */
[----:B------:R-:W-:Y:S01]  /*8320*/  FADD.FTZ R3, R166, R3 ;  /* 0x00000003a6037221 */ /* 0x000fe20000010000 */
[----:B------:R-:W-:Y:S01]  /*8330*/  HMMA.16816.F32 R100, R4, R14, R100 ;  /* 0x0000000e0464723c */ /* 0x000fe20000001864 */
[----:B------:R-:W1:Y:S01]  /*8340*/  LDSM.16.MT88.4 R12, [R188+0x11800] ;  /* 0x01180000bc0c783b */ /* 0x000e620000004200 */
[----:B------:R-:W-:Y:S02]  /*8350*/  FADD.FTZ R0, R170, R171 ;  /* 0x000000abaa007221 */ /* 0x000fe40000010000 */
[----:B------:R-:W-:Y:S01]  /*8360*/  FADD.FTZ R172, R172, R3 ;  /* 0x00000003acac7221 */ /* 0x000fe20000010000 */
[----:B------:R-:W-:Y:S01]  /*8370*/  MOV R3, R146 ;  /* 0x0000009200037202 */ /* 0x000fe20000000f00 */
[----:B------:R-:W-:-:S02]  /*8380*/  FADD.FTZ R0, R169, R0 ;  /* 0x00000000a9007221 */ /* 0x000fc40000010000 */
[C---:B------:R-:W-:Y:S01]  /*8390*/  HMMA.16816.F32 R40, R4.reuse, R136, R40 ;  /* 0x000000880428723c */ /* 0x040fe20000001828 */
[----:B------:R-:W-:Y:S02]  /*83a0*/  FADD.FTZ R172, R173, R172 ;  /* 0x000000acadac7221 */ /* 0x000fe40000010000 */
[----:B------:R-:W-:Y:S02]  /*83b0*/  FADD.FTZ R153, R153, R0 ;  /* 0x0000000099997221 */ /* 0x000fe40000010000 */
[----:B------:R-:W-:Y:S02]  /*83c0*/  FADD.FTZ R155, R155, R172 ;  /* 0x000000ac9b9b7221 */ /* 0x000fe40000010000 */
[----:B------:R-:W-:Y:S01]  /*83d0*/  FADD.FTZ R174, R174, R153 ;  /* 0x00000099aeae7221 */ /* 0x000fe20000010000 */
[----:B------:R-:W-:Y:S01]  /*83e0*/  HMMA.16816.F32 R44, R4, R138, R44 ;  /* 0x0000008a042c723c */ /* 0x000fe2000000182c */
[----:B------:R-:W-:Y:S02]  /*83f0*/  FADD.FTZ R221, R154, R155 ;  /* 0x0000009b9add7221 */ /* 0x000fe40000010000 */
[----:B------:R-:W-:-:S04]  /*8400*/  FADD.FTZ R157, R157, R174 ;  /* 0x000000ae9d9d7221 */ /* 0x000fc80000010000 */
[----:B------:R-:W-:Y:S01]  /*8410*/  FADD.FTZ R219, R152, R157 ;  /* 0x0000009d98db7221 */ /* 0x000fe20000010000 */
        /* <DEDUP_REMOVED lines=17> */
.L_x_3059:
        /* <DEDUP_REMOVED lines=10> */
[----:B------:R-:W-:-:S02]  /*85d0*/  SHF.L.U32 R215, R215, 0x5, RZ ;  /* 0x00000005d7d77819 */ /* 0x000fc400000006ff */
[----:B------:R-:W-:Y:S02]  /*85e0*/  SHF.R.S32.HI R214, RZ, 0x1f, R216 ;  /* 0x0000001fffd67819 */ /* 0x000fe400000114d8 */
[----:B------:R-:W-:Y:S02]  /*85f0*/  SHF.R.S32.HI R217, RZ, 0x1f, R218 ;  /* 0x0000001fffd97819 */ /* 0x000fe400000114da */
.L_x_3069:
        /* <DEDUP_REMOVED lines=65> */
.L_x_3066:
[C---:B------:R-:W-:Y:S04]  /*8a10*/  LEA R202, P0, R6.reuse, R202, 0x1 ;  /* 0x000000ca06ca7211 */ /* 0x040fe800078008ff */
[----:B------:R-:W-:Y:S02]  /*8a20*/  LEA.HI.X R201, R6, R201, R3, 0x1, P0 ;  /* 0x000000c906c97211 */ /* 0x000fe400000f0c03 */
[C---:B------:R-:W-:Y:S03]  /*8a30*/  IADD3 R222, P0, R215.reuse, R202, RZ ;  /* 0x000000cad7de7210 */ /* 0x040fe60007f1e0ff */
[--C-:B------:R-:W-:Y:S02]  /*8a40*/  IMAD.MOV.U32 R203, RZ, RZ, R201.reuse ;  /* 0x000000ffffcb7224 */ /* 0x100fe400078e00c9 */
[C---:B------:R-:W-:Y:S01]  /*8a50*/  IMAD.X R223, R212.reuse, 0x1, R201, P0 ;  /* 0x00000001d4df7824 */ /* 0x040fe200000e06c9 */
[C---:B------:R-:W-:Y:S02]  /*8a60*/  IADD3 R134, P0, R215.reuse, R222, RZ ;  /* 0x000000ded7867210 */ /* 0x040fe40007f1e0ff */
[----:B------:R-:W-:Y:S01]  /*8a70*/  @!PT LDS RZ, [RZ] ;  /* 0x00000000fffff984 */ /* 0x000fe20000000800 */
[----:B------:R-:W-:Y:S01]  /*8a80*/  @!PT LDS RZ, [RZ] ;  /* 0x00000000fffff984 */ /* 0x000fe20000000800 */
[----:B------:R-:W-:Y:S01]  /*8a90*/  @!PT LDS RZ, [RZ] ;  /* 0x00000000fffff984 */ /* 0x000fe20000000800 */
[----:B------:R1:W-:Y:S03]  /*8aa0*/  LDGSTS.E.BYPASS.LTC128B.128 [R207+0xc000], [R202.64] ;  /* 0x0c000000cacf7fae */ /* 0x0003e6000b901d44 */
[C---:B------:R-:W-:Y:S01]  /*8ab0*/  IMAD.X R135, R212.reuse, 0x1, R223, P0 ;  /* 0x00000001d4877824 */ /* 0x040fe200000e06df */
[----:B------:R1:W-:Y:S01]  /*8ac0*/  LDGSTS.E.BYPASS.LTC128B.128 [R207+0xe000], [R202.64+0x80] ;  /* 0x0e000080cacf7fae */ /* 0x0003e2000b901d44 */
[----:B------:R-:W-:Y:S03]  /*8ad0*/  IADD3 R2, P0, R215, R134, RZ ;  /* 0x00000086d7027210 */ /* 0x000fe60007f1e0ff */
[----:B------:R1:W-:Y:S02]  /*8ae0*/  LDGSTS.E.BYPASS.LTC128B.128 [R207+0x10000], [R202.64+0x100] ;  /* 0x10000100cacf7fae */ /* 0x0003e4000b901d44 */
[----:B------:R-:W-:Y:S01]  /*8af0*/  IMAD.X R3, R212, 0x1, R135, P0 ;  /* 0x00000001d4037824 */ /* 0x000fe200000e0687 */
[----:B------:R-:W-:Y:S01]  /*8b00*/  ISETP.GT.AND P0, PT, R205, R200, PT ;  /* 0x000000c8cd00720c */ /* 0x000fe20003f04270 */
        /* <DEDUP_REMOVED lines=173> */
[----:B------:R-:W-:Y:S04]  /*95e0*/  IABS R2, c[0x0][0x2d0] ;  /* 0x0000b40000027a13 */ /* 0x000fe80000000000 */
[----:B------:R-:W1:Y:S10]  /*95f0*/  I2F.RP R135, R2 ;  /* 0x0000000200877306 */ /* 0x000e740000209400 */
[----:B-1----:R-:W1:Y:S02]  /*9600*/  MUFU.RCP R3, R135 ;  /* 0x0000008700037308 */ /* 0x002e640000001000 */
[----:B-1----:R-:W-:Y:S01]  /*9610*/  IADD3 R136, R3, 0xffffffe, RZ ;  /* 0x0ffffffe03887810 */ /* 0x002fe20007ffe0ff */
[----:B------:R-:W-:Y:S07]  /*9620*/  IMAD.SHL.U32 R3, R205, 0x40, RZ ;  /* 0x00000040cd037824 */ /* 0x000fee00078e00ff */
[----:B------:R-:W1:Y:S01]  /*9630*/  F2I.FTZ.U32.TRUNC.NTZ R137, R136 ;  /* 0x0000008800897305 */ /* 0x000e62000021f000 */
[C---:B------:R-:W-:Y:S02]  /*9640*/  IADD3 R138, R3.reuse, -0x40, RZ ;  /* 0xffffffc0038a7810 */ /* 0x040fe40007ffe0ff */
        /* <DEDUP_REMOVED lines=33> */
[----:B------:R-:W-:Y:S01]  /*9860*/  LEA R140, P1, R3, R208, 0x2 ;  /* 0x000000d0038c7211 */ /* 0x000fe200078210ff */
[C---:B------:R-:W-:Y:S01]  /*9870*/  IMAD.IADD R2, R139.reuse, 0x1, -R3 ;  /* 0x000000018b027824 */ /* 0x040fe200078e0a03 */
[-C--:B------:R-:W-:Y:S02]  /*9880*/  LEA.HI.X.SX32 R135, R139, R209.reuse, 0x2, P0 ;  /* 0x000000d18b877211 */ /* 0x080fe400000f16ff */
[----:B------:R-:W-:Y:S01]  /*9890*/  LEA.HI.X.SX32 R141, R3, R209, 0x2, P1 ;  /* 0x000000d1038d7211 */ /* 0x000fe200008f16ff */
[----:B------:R-:W-:Y:S03]  /*98a0*/  IMAD.MOV.U32 R3, RZ, RZ, 0x40 ;  /* 0x00000040ff037424 */ /* 0x000fe600078e00ff */
[----:B------:R-:W2:Y:S01]  /*98b0*/  LDG.E R135, [R134.64] ;  /* 0x0000000486877981 */ /* 0x000ea2000c1e1900 */
[----:B------:R-:W-:Y:S03]  /*98c0*/  IMAD R3, R2, c[0x0][0x2d0], -R3 ;  /* 0x0000b40002037a24 */ /* 0x000fe600078e0a03 */
[----:B------:R-:W2:Y:S01]  /*98d0*/  LDG.E R132, [R140.64] ;  /* 0x000000048c847981 */ /* 0x000ea2000c1e1900 */
        /* <DEDUP_REMOVED lines=11> */
.L_x_3068:
        /* <DEDUP_REMOVED lines=24> */
.L_x_3067:
        /* <DEDUP_REMOVED lines=408> */
.L_x_3065:
[----:B------:R-:W1:Y:S01]  /*b490*/  SHFL.BFLY PT, R0, R219, 0x2, 0x1f ;  /* 0x0c401f00db007f89 */ /* 0x000e6200000e0000 */
[----:B------:R-:W-:Y:S01]  /*b4a0*/  MOV R7, 0x3f800000 ;  /* 0x3f80000000077802 */ /* 0x000fe20000000f00 */
[----:B------:R-:W-:Y:S01]  /*b4b0*/  BSSY B0, `(.L_x_3070) ;  /* 0x0000112000007945 */ /* 0x000fe20003800000 */
[----:B------:R-:W-:Y:S01]  /*b4c0*/  MOV R6, 0x3f800000 ;  /* 0x3f80000000067802 */ /* 0x000fe20000000f00 */
[----:B------:R-:W2:Y:S04]  /*b4d0*/  SHFL.BFLY PT, R2, R221, 0x2, 0x1f ;  /* 0x0c401f00dd027f89 */ /* 0x000ea800000e0000 */
        /* <DEDUP_REMOVED lines=17> */
[----:B------:R-:W-:Y:S02]  /*b5f0*/  LOP3.LUT R17, R8, 0x1ffffffc, RZ, 0xc0, !PT ;  /* 0x1ffffffc08117812 */ /* 0x000fe400078ec0ff */
[----:B------:R-:W-:Y:S02]  /*b600*/  IADD3 R5, R10, -R5, RZ ;  /* 0x800000050a057210 */ /* 0x000fe40007ffe0ff */
[----:B------:R-:W1:Y:S01]  /*b610*/  S2R R10, SR_TID.X ;  /* 0x00000000000a7919 */ /* 0x000e620000002100 */
[----:B------:R-:W-:Y:S01]  /*b620*/  IADD3 R14, -R17, R0, RZ ;  /* 0x00000000110e7210 */ /* 0x000fe20007ffe1ff */
[----:B------:R-:W2:Y:S01]  /*b630*/  @P3 MUFU.RCP R6, R2 ;  /* 0x0000000200063308 */ /* 0x000ea20000001000 */
[----:B------:R-:W-:-:S02]  /*b640*/  LOP3.LUT R16, R5, 0x1, RZ, 0xc0, !PT ;  /* 0x0000000105107812 */ /* 0x000fc400078ec0ff */
[----:B------:R-:W-:Y:S02]  /*b650*/  SHF.L.U32 R19, R5, 0x6, RZ ;  /* 0x0000000605137819 */ /* 0x000fe400000006ff */
[----:B------:R-:W-:Y:S02]  /*b660*/  ISETP.NE.U32.AND P0, PT, R16, 0x1, PT ;  /* 0x000000011000780c */ /* 0x000fe40003f05070 */
[----:B------:R-:W-:Y:S01]  /*b670*/  LOP3.LUT R19, R19, 0x1c0, RZ, 0xc0, !PT ;  /* 0x000001c013137812 */ /* 0x000fe200078ec0ff */
[----:B------:R-:W3:Y:S01]  /*b680*/  @P4 MUFU.RCP R7, R4 ;  /* 0x0000000400074308 */ /* 0x000ee20000001000 */
[----:B------:R-:W-:Y:S02]  /*b690*/  R2P PR, R5, 0x6 ;  /* 0x0000000605007804 */ /* 0x000fe40000000000 */
[----:B------:R-:W-:Y:S01]  /*b6a0*/  LEA.HI R19, R19, R19, RZ, 0x1d ;  /* 0x0000001313137211 */ /* 0x000fe200078fe8ff */
[----:B--2---:R-:W-:-:S04]  /*b6b0*/  FMUL.FTZ R131, R6, R131 ;  /* 0x0000008306837220 */ /* 0x004fc80000410000 */
[----:B------:R-:W2:Y:S01]  /*b6c0*/  @P4 MUFU.LG2 R4, R4 ;  /* 0x0000000400044308 */ /* 0x000ea20000000c00 */
[C---:B------:R-:W-:Y:S02]  /*b6d0*/  FMUL.FTZ R130, R6.reuse, R130 ;  /* 0x0000008206827220 */ /* 0x040fe40000410000 */
[C---:B------:R-:W-:Y:S01]  /*b6e0*/  FMUL.FTZ R39, R6.reuse, R39 ;  /* 0x0000002706277220 */ /* 0x040fe20000410000 */
[----:B-1----:R-:W-:Y:S01]  /*b6f0*/  SHF.R.S32.HI R11, RZ, 0x1f, R10 ;  /* 0x0000001fff0b7819 */ /* 0x002fe2000001140a */
[----:B------:R-:W-:Y:S02]  /*b700*/  FMUL.FTZ R38, R6, R38 ;  /* 0x0000002606267220 */ /* 0x000fe40000410000 */
[----:B---3--:R-:W-:Y:S01]  /*b710*/  FMUL.FTZ R128, R7, R128 ;  /* 0x0000008007807220 */ /* 0x008fe20000410000 */
[-C--:B------:R-:W-:Y:S01]  /*b720*/  LEA.HI R13, R11, R10.reuse, RZ, 0x4 ;  /* 0x0000000a0b0d7211 */ /* 0x080fe200078f20ff */
[----:B------:R-:W-:Y:S01]  /*b730*/  FMUL.FTZ R129, R7, R129 ;  /* 0x0000008107817220 */ /* 0x000fe20000410000 */
[----:B------:R-:W-:Y:S01]  /*b740*/  LEA.HI R11, R11, R10, RZ, 0x5 ;  /* 0x0000000a0b0b7211 */ /* 0x000fe200078f28ff */
[----:B------:R-:W-:Y:S01]  /*b750*/  FMUL.FTZ R36, R7, R36 ;  /* 0x0000002407247220 */ /* 0x000fe20000410000 */
[----:B------:R-:W-:Y:S01]  /*b760*/  LOP3.LUT R15, R13, 0xfffffff0, RZ, 0xc0, !PT ;  /* 0xfffffff00d0f7812 */ /* 0x000fe200078ec0ff */
[C---:B------:R-:W-:Y:S01]  /*b770*/  FMUL.FTZ R37, R7.reuse, R37 ;  /* 0x0000002507257220 */ /* 0x040fe20000410000 */
[----:B------:R-:W-:Y:S01]  /*b780*/  SHF.R.S32.HI R12, RZ, 0x4, R13 ;  /* 0x00000004ff0c7819 */ /* 0x000fe2000001140d */
[----:B------:R-:W-:Y:S01]  /*b790*/  FMUL.FTZ R40, R7, R40 ;  /* 0x0000002807287220 */ /* 0x000fe20000410000 */
[----:B------:R-:W-:Y:S01]  /*b7a0*/  IADD3 R8, -R15, R10, RZ ;  /* 0x0000000a0f087210 */ /* 0x000fe20007ffe1ff */
[----:B------:R-:W-:Y:S01]  /*b7b0*/  FMUL.FTZ R41, R7, R41 ;  /* 0x0000002907297220 */ /* 0x000fe20000410000 */
[----:B------:R-:W-:Y:S01]  /*b7c0*/  SHF.L.U32 R15, R12, 0x6, RZ ;  /* 0x000000060c0f7819 */ /* 0x000fe200000006ff */
[----:B------:R-:W-:Y:S01]  /*b7d0*/  FMUL.FTZ R43, R6, R43 ;  /* 0x0000002b062b7220 */ /* 0x000fe20000410000 */
[----:B------:R-:W-:Y:S01]  /*b7e0*/  LEA.HI R17, R8, R8, RZ, 0x1 ;  /* 0x0000000808117211 */ /* 0x000fe200078f08ff */
[C---:B------:R-:W-:Y:S01]  /*b7f0*/  FMUL.FTZ R42, R6.reuse, R42 ;  /* 0x0000002a062a7220 */ /* 0x040fe20000410000 */
[----:B------:R-:W-:Y:S01]  /*b800*/  LOP3.LUT R15, R15, 0x1c0, RZ, 0xc0, !PT ;  /* 0x000001c00f0f7812 */ /* 0x000fe200078ec0ff */
[----:B------:R-:W-:Y:S01]  /*b810*/  FMUL.FTZ R44, R7, R44 ;  /* 0x0000002c072c7220 */ /* 0x000fe20000410000 */
[----:B------:R-:W-:Y:S01]  /*b820*/  SHF.L.U32 R16, R17, 0x2, RZ ;  /* 0x0000000211107819 */ /* 0x000fe200000006ff */
[----:B------:R-:W-:Y:S01]  /*b830*/  FMUL.FTZ R45, R7, R45 ;  /* 0x0000002d072d7220 */ /* 0x000fe20000410000 */
[----:B------:R-:W-:Y:S01]  /*b840*/  SHF.R.S32.HI R13, RZ, 0x5, R9 ;  /* 0x00000005ff0d7819 */ /* 0x000fe20000011409 */
[C---:B------:R-:W-:Y:S01]  /*b850*/  FMUL.FTZ R47, R6.reuse, R47 ;  /* 0x0000002f062f7220 */ /* 0x040fe20000410000 */
[----:B------:R-:W-:Y:S01]  /*b860*/  LOP3.LUT R16, R15, 0x38, R16, 0xf8, !PT ;  /* 0x000000380f107812 */ /* 0x000fe200078ef810 */
[C---:B------:R-:W-:Y:S01]  /*b870*/  FMUL.FTZ R46, R6.reuse, R46 ;  /* 0x0000002e062e7220 */ /* 0x040fe20000410000 */
[----:B------:R-:W-:Y:S01]  /*b880*/  LEA R14, R13, R14, 0x9 ;  /* 0x0000000e0d0e7211 */ /* 0x000fe200078e48ff */
[C---:B------:R-:W-:Y:S01]  /*b890*/  FMUL.FTZ R48, R7.reuse, R48 ;  /* 0x0000003007307220 */ /* 0x040fe20000410000 */
[----:B------:R-:W-:Y:S01]  /*b8a0*/  SHF.R.U32.HI R15, RZ, 0x3, R15 ;  /* 0x00000003ff0f7819 */ /* 0x000fe2000001160f */
[----:B------:R-:W-:Y:S01]  /*b8b0*/  FMUL.FTZ R49, R7, R49 ;  /* 0x0000003107317220 */ /* 0x000fe20000410000 */
[----:B------:R-:W-:Y:S01]  /*b8c0*/  LOP3.LUT R17, R17, 0xffffffe, RZ, 0xc0, !PT ;  /* 0x0ffffffe11117812 */ /* 0x000fe200078ec0ff */
[----:B------:R-:W-:Y:S01]  /*b8d0*/  FMUL.FTZ R51, R6, R51 ;  /* 0x0000003306337220 */ /* 0x000fe20000410000 */
[----:B------:R-:W-:Y:S01]  /*b8e0*/  LEA R14, R14, R19, 0x1 ;  /* 0x000000130e0e7211 */ /* 0x000fe200078e08ff */
[----:B------:R-:W-:Y:S01]  /*b8f0*/  FMUL.FTZ R50, R6, R50 ;  /* 0x0000003206327220 */ /* 0x000fe20000410000 */
[----:B------:R-:W-:Y:S01]  /*b900*/  LOP3.LUT R15, R16, R15, RZ, 0x3c, !PT ;  /* 0x0000000f100f7212 */ /* 0x000fe200078e3cff */
[C---:B------:R-:W-:Y:S01]  /*b910*/  FMUL.FTZ R52, R7.reuse, R52 ;  /* 0x0000003407347220 */ /* 0x040fe20000410000 */
[----:B------:R-:W-:Y:S01]  /*b920*/  IADD3 R16, R8, -R17, RZ ;  /* 0x8000001108107210 */ /* 0x000fe20007ffe0ff */
[C---:B------:R-:W-:Y:S01]  /*b930*/  FMUL.FTZ R53, R7.reuse, R53 ;  /* 0x0000003507357220 */ /* 0x040fe20000410000 */
[----:B------:R-:W-:Y:S01]  /*b940*/  STS.64 [R14.X4], R128 ;  /* 0x000000800e007388 */ /* 0x000fe20000004a00 */
[----:B------:R-:W-:Y:S01]  /*b950*/  FMUL.FTZ R55, R6, R55 ;  /* 0x0000003706377220 */ /* 0x000fe20000410000 */
[----:B------:R-:W-:Y:S01]  /*b960*/  LEA R5, R16, R15, 0x2 ;  /* 0x0000000f10057211 */ /* 0x000fe200078e10ff */
[C---:B------:R-:W-:Y:S01]  /*b970*/  FMUL.FTZ R54, R6.reuse, R54 ;  /* 0x0000003606367220 */ /* 0x040fe20000410000 */
[----:B------:R-:W-:Y:S01]  /*b980*/  MOV R15, 0x80 ;  /* 0x00000080000f7802 */ /* 0x000fe20000000f00 */
[C---:B------:R-:W-:Y:S01]  /*b990*/  FMUL.FTZ R56, R7.reuse, R56 ;  /* 0x0000003807387220 */ /* 0x040fe20000410000 */
[----:B------:R-:W-:Y:S01]  /*b9a0*/  STS.64 [R14.X4+0x800], R130 ;  /* 0x000800820e007388 */ /* 0x000fe20000004a00 */
[----:B------:R-:W-:Y:S01]  /*b9b0*/  FMUL.FTZ R57, R7, R57 ;  /* 0x0000003907397220 */ /* 0x000fe20000410000 */
[----:B------:R-:W-:Y:S01]  /*b9c0*/  SEL R15, R15, 0xffffff80, !P2 ;  /* 0xffffff800f0f7807 */ /* 0x000fe20005000000 */
[C---:B------:R-:W-:Y:S01]  /*b9d0*/  FMUL.FTZ R59, R6.reuse, R59 ;  /* 0x0000003b063b7220 */ /* 0x040fe20000410000 */
[----:B------:R-:W-:Y:S01]  /*b9e0*/  LOP3.LUT R9, R9, 0xffffffe0, RZ, 0xc0, !PT ;  /* 0xffffffe009097812 */ /* 0x000fe200078ec0ff */
[----:B------:R-:W-:Y:S01]  /*b9f0*/  FMUL.FTZ R58, R6, R58 ;  /* 0x0000003a063a7220 */ /* 0x000fe20000410000 */
[----:B------:R-:W-:Y:S01]  /*ba00*/  LOP3.LUT R11, R11, 0xffffffe0, RZ, 0xc0, !PT ;  /* 0xffffffe00b0b7812 */ /* 0x000fe200078ec0ff */
[C---:B------:R-:W-:Y:S01]  /*ba10*/  FMUL.FTZ R60, R7.reuse, R60 ;  /* 0x0000003c073c7220 */ /* 0x040fe20000410000 */
[----:B------:R-:W1:Y:S01]  /*ba20*/  @P3 MUFU.LG2 R2, R2 ;  /* 0x0000000200023308 */ /* 0x000e620000000c00 */
[----:B------:R-:W-:Y:S01]  /*ba30*/  FMUL.FTZ R61, R7, R61 ;  /* 0x0000003d073d7220 */ /* 0x000fe20000410000 */
[----:B------:R-:W-:Y:S01]  /*ba40*/  IADD3 R9, R0, -R9, RZ ;  /* 0x8000000900097210 */ /* 0x000fe20007ffe0ff */
[----:B------:R-:W-:Y:S01]  /*ba50*/  FMUL.FTZ R63, R6, R63 ;  /* 0x0000003f063f7220 */ /* 0x000fe20000410000 */
[----:B------:R-:W-:Y:S01]  /*ba60*/  IADD3 R11, R10, -R11, RZ ;  /* 0x8000000b0a0b7210 */ /* 0x000fe20007ffe0ff */
[----:B------:R-:W-:-:S02]  /*ba70*/  FMUL.FTZ R62, R6, R62 ;  /* 0x0000003e063e7220 */ /* 0x000fc40000410000 */
[C---:B------:R-:W-:Y:S01]  /*ba80*/  FMUL.FTZ R64, R7.reuse, R64 ;  /* 0x0000004007407220 */ /* 0x040fe20000410000 */
[----:B------:R-:W-:Y:S01]  /*ba90*/  SHF.R.S32.HI R0, RZ, 0x1f, R11 ;  /* 0x0000001fff007819 */ /* 0x000fe2000001140b */
[C---:B------:R-:W-:Y:S02]  /*baa0*/  FMUL.FTZ R65, R7.reuse, R65 ;  /* 0x0000004107417220 */ /* 0x040fe40000410000 */
[----:B------:R-:W-:Y:S01]  /*bab0*/  FMUL.FTZ R67, R6, R67 ;  /* 0x0000004306437220 */ /* 0x000fe20000410000 */
[----:B------:R-:W-:Y:S01]  /*bac0*/  LEA.HI R0, R0, R11, RZ, 0x2 ;  /* 0x0000000b00007211 */ /* 0x000fe200078f10ff */
[----:B------:R-:W-:Y:S02]  /*bad0*/  FMUL.FTZ R66, R6, R66 ;  /* 0x0000004206427220 */ /* 0x000fe40000410000 */
[C---:B------:R-:W-:Y:S02]  /*bae0*/  FMUL.FTZ R68, R7.reuse, R68 ;  /* 0x0000004407447220 */ /* 0x040fe40000410000 */
[----:B------:R-:W-:-:S02]  /*baf0*/  FMUL.FTZ R69, R7, R69 ;  /* 0x0000004507457220 */ /* 0x000fc40000410000 */
[C---:B------:R-:W-:Y:S02]  /*bb00*/  FMUL.FTZ R71, R6.reuse, R71 ;  /* 0x0000004706477220 */ /* 0x040fe40000410000 */
[C---:B------:R-:W-:Y:S02]  /*bb10*/  FMUL.FTZ R70, R6.reuse, R70 ;  /* 0x0000004606467220 */ /* 0x040fe40000410000 */
[C---:B------:R-:W-:Y:S02]  /*bb20*/  FMUL.FTZ R72, R7.reuse, R72 ;  /* 0x0000004807487220 */ /* 0x040fe40000410000 */
        /* <DEDUP_REMOVED lines=52> */
[----:B------:R-:W-:Y:S01]  /*be70*/  FMUL.FTZ R117, R7, R117 ;  /* 0x0000007507757220 */ /* 0x000fe20000410000 */
[----:B------:R-:W-:Y:S01]  /*be80*/  MOV R7, 0x40 ;  /* 0x0000004000077802 */ /* 0x000fe20000000f00 */
[C---:B------:R-:W-:Y:S02]  /*be90*/  FMUL.FTZ R119, R6.reuse, R119 ;  /* 0x0000007706777220 */ /* 0x040fe40000410000 */
[----:B------:R-:W-:Y:S01]  /*bea0*/  FMUL.FTZ R118, R6, R118 ;  /* 0x0000007606767220 */ /* 0x000fe20000410000 */
[----:B------:R-:W-:Y:S01]  /*beb0*/  SHF.L.U32 R6, R14, 0x2, RZ ;  /* 0x000000020e067819 */ /* 0x000fe200000006ff */
[----:B--2---:R-:W-:Y:S01]  /*bec0*/  @P4 FMUL.FTZ R11, R4, 0.69314718246459960938 ;  /* 0x3f317218040b4820 */ /* 0x004fe20000410000 */
[----:B------:R-:W-:Y:S01]  /*bed0*/  SEL R7, R7, 0xffffffc0, !P1 ;  /* 0xffffffc007077807 */ /* 0x000fe20004800000 */
[----:B-1----:R-:W-:Y:S01]  /*bee0*/  @P3 FMUL.FTZ R2, R2, 0.69314718246459960938 ;  /* 0x3f31721802023820 */ /* 0x002fe20000410000 */
[----:B------:R-:W-:-:S02]  /*bef0*/  IADD3 R17, R6, -0x20, RZ ;  /* 0xffffffe006117810 */ /* 0x000fc40007ffe0ff */
[C---:B------:R-:W-:Y:S02]  /*bf00*/  @P0 IADD3 R17, R6.reuse, 0x20, RZ ;  /* 0x0000002006110810 */ /* 0x040fe40007ffe0ff */
[C---:B------:R-:W-:Y:S02]  /*bf10*/  IADD3 R16, R6.reuse, R7, RZ ;  /* 0x0000000706107210 */ /* 0x040fe40007ffe0ff */
[----:B------:R-:W-:Y:S01]  /*bf20*/  IADD3 R18, R7, R17, RZ ;  /* 0x0000001107127210 */ /* 0x000fe20007ffe0ff */
[----:B------:R-:W-:Y:S01]  /*bf30*/  STS.64 [R17], R36 ;  /* 0x0000002411007388 */ /* 0x000fe20000000a00 */
[----:B------:R-:W-:Y:S02]  /*bf40*/  IADD3 R19, R6, R15, RZ ;  /* 0x0000000f06137210 */ /* 0x000fe40007ffe0ff */
[----:B------:R-:W-:Y:S01]  /*bf50*/  IADD3 R20, R15, R17, RZ ;  /* 0x000000110f147210 */ /* 0x000fe20007ffe0ff */
[----:B------:R-:W-:Y:S01]  /*bf60*/  STS.64 [R17+0x800], R38 ;  /* 0x0008002611007388 */ /* 0x000fe20000000a00 */
[----:B------:R-:W-:-:S02]  /*bf70*/  IADD3 R21, R16, R15, RZ ;  /* 0x0000000f10157210 */ /* 0x000fc40007ffe0ff */
        /* <DEDUP_REMOVED lines=34> */
[----:B------:R-:W2:Y:S04]  /*c1a0*/  S2R R6, SR_CTAID.Z ;  /* 0x0000000000067919 */ /* 0x000ea80000002700 */
[----:B------:R-:W3:Y:S04]  /*c1b0*/  S2R R7, SR_CTAID.Y ;  /* 0x0000000000077919 */ /* 0x000ee80000002600 */
[----:B------:R-:W-:Y:S04]  /*c1c0*/  STS.64 [R17+0x8000], R100 ;  /* 0x0080006411007388 */ /* 0x000fe80000000a00 */
[----:B------:R-:W-:Y:S04]  /*c1d0*/  STS.64 [R17+0x8800], R102 ;  /* 0x0088006611007388 */ /* 0x000fe80000000a00 */
[----:B------:R-:W-:Y:S04]  /*c1e0*/  STS.64 [R16+0x8000], R104 ;  /* 0x0080006810007388 */ /* 0x000fe80000000a00 */
[----:B------:R-:W-:Y:S04]  /*c1f0*/  STS.64 [R16+0x8800], R106 ;  /* 0x0088006a10007388 */ /* 0x000fe80000000a00 */
[----:B------:R-:W-:Y:S04]  /*c200*/  STS.64 [R18+0x8000], R124 ;  /* 0x0080007c12007388 */ /* 0x000fe80000000a00 */
[----:B------:R-:W-:Y:S01]  /*c210*/  STS.64 [R18+0x8800], R126 ;  /* 0x0088007e12007388 */ /* 0x000fe20000000a00 */
[----:B---3--:R-:W-:-:S03]  /*c220*/  IMAD R7, R7, c[0x0][0x210], R204 ;  /* 0x0000840007077a24 */ /* 0x008fc600078e02cc */
[----:B------:R-:W-:Y:S04]  /*c230*/  STS.64 [R19+0x8000], R108 ;  /* 0x0080006c13007388 */ /* 0x000fe80000000a00 */
[----:B------:R-:W-:Y:S04]  /*c240*/  STS.64 [R19+0x8800], R110 ;  /* 0x0088006e13007388 */ /* 0x000fe80000000a00 */
[----:B------:R3:W-:Y:S04]  /*c250*/  STS.64 [R20+0x8000], R112 ;  /* 0x0080007014007388 */ /* 0x0007e80000000a00 */
[----:B------:R-:W-:Y:S04]  /*c260*/  STS.64 [R20+0x8800], R114 ;  /* 0x0088007214007388 */ /* 0x000fe80000000a00 */
[----:B-1----:R-:W1:Y:S04]  /*c270*/  S2R R14, SR_CTAID.X ;  /* 0x00000000000e7919 */ /* 0x002e680000002500 */
[----:B------:R-:W-:Y:S04]  /*c280*/  STS.64 [R21+0x8000], R120 ;  /* 0x0080007815007388 */ /* 0x000fe80000000a00 */
[----:B------:R-:W-:Y:S04]  /*c290*/  STS.64 [R21+0x8800], R122 ;  /* 0x0088007a15007388 */ /* 0x000fe80000000a00 */
[----:B------:R-:W-:Y:S04]  /*c2a0*/  STS.64 [R15+0x8000], R116 ;  /* 0x008000740f007388 */ /* 0x000fe80000000a00 */
[----:B------:R4:W-:Y:S01]  /*c2b0*/  STS.64 [R15+0x8800], R118 ;  /* 0x008800760f007388 */ /* 0x0009e20000000a00 */
[----:B---3--:R-:W-:-:S03]  /*c2c0*/  SHF.R.S32.HI R112, RZ, 0x1f, R13 ;  /* 0x0000001fff707819 */ /* 0x008fc6000001140d */
[----:B------:R-:W-:Y:S01]  /*c2d0*/  BAR.SYNC.DEFER_BLOCKING 0x0 ;  /* 0x0000000000007b1d */ /* 0x000fe20000010000 */
[----:B------:R-:W-:-:S04]  /*c2e0*/  LEA.HI R112, R112, R13, RZ, 0x2 ;  /* 0x0000000d70707211 */ /* 0x000fc800078f10ff */
[----:B------:R-:W-:-:S04]  /*c2f0*/  LOP3.LUT R112, R112, 0xffffffc, RZ, 0xc0, !PT ;  /* 0x0ffffffc70707812 */ /* 0x000fc800078ec0ff */
[----:B------:R-:W-:Y:S02]  /*c300*/  IADD3 R112, R13, -R112, RZ ;  /* 0x800000700d707210 */ /* 0x000fe40007ffe0ff */
[----:B------:R-:W-:-:S04]  /*c310*/  SHF.R.S32.HI R13, RZ, 0x2, R0 ;  /* 0x00000002ff0d7819 */ /* 0x000fc80000011400 */
[----:B------:R-:W-:Y:S02]  /*c320*/  LEA R13, R112, R13, 0x4 ;  /* 0x0000000d700d7211 */ /* 0x000fe400078e20ff */
[----:B----4-:R-:W-:Y:S01]  /*c330*/  IADD3 R15, -R204, RZ, RZ ;  /* 0x000000ffcc0f7210 */ /* 0x010fe20007ffe1ff */
[----:B------:R-:W3:Y:S04]  /*c340*/  LDS.128 R104, [R5.X4] ;  /* 0x0000000005687984 */ /* 0x000ee80000004c00 */
[----:B--2---:R-:W-:Y:S01]  /*c350*/  IMAD R6, R15, c[0x0][0x1c0], R6 ;  /* 0x000070000f067a24 */ /* 0x004fe200078e0206 */
[----:B------:R-:W2:Y:S03]  /*c360*/  LDS.128 R100, [R5.X4+0x800] ;  /* 0x0008000005647984 */ /* 0x000ea60000004c00 */
[----:B------:R-:W-:Y:S01]  /*c370*/  IMAD R6, R7, c[0x0][0x1c0], R6 ;  /* 0x0000700007067a24 */ /* 0x000fe200078e0206 */
[----:B-1----:R-:W-:Y:S01]  /*c380*/  SHF.L.U32 R7, R14, 0x6, RZ ;  /* 0x000000060e077819 */ /* 0x002fe200000006ff */
[----:B------:R-:W1:Y:S04]  /*c390*/  LDS.128 R96, [R5.X4+0x1000] ;  /* 0x0010000005607984 */ /* 0x000e680000004c00 */
[----:B------:R-:W4:Y:S01]  /*c3a0*/  LDS.128 R92, [R5.X4+0x1800] ;  /* 0x00180000055c7984 */ /* 0x000f220000004c00 */
[----:B------:R-:W-:-:S03]  /*c3b0*/  IMAD R6, R6, c[0x0][0x214], R7 ;  /* 0x0000850006067a24 */ /* 0x000fc600078e0207 */
        /* <DEDUP_REMOVED lines=33> */
.L_x_3071:
[----:B--234-:R-:W-:Y:S05]  /*c5d0*/  BSYNC B0 ;  /* 0x0000000000007941 */ /* 0x01cfea0003800000 */
.L_x_3070:
[----:B------:R-:W-:Y:S01]  /*c5e0*/  IMAD.SHL.U32 R4, R8, 0x4, RZ ;  /* 0x0000000408047824 */ /* 0x000fe200078e00ff */
[----:B------:R-:W-:Y:S01]  /*c5f0*/  IADD3 R0, R12, 0x10, RZ ;  /* 0x000000100c007810 */ /* 0x000fe20007ffe0ff */
[----:B------:R-:W-:Y:S01]  /*c600*/  IMAD R6, R6, c[0x0][0x22c], RZ ;  /* 0x00008b0006067a24 */ /* 0x000fe200078e02ff */
[----:B------:R-:W-:Y:S02]  /*c610*/  IADD3 R2, R12, 0x8, RZ ;  /* 0x000000080c027810 */ /* 0x000fe40007ffe0ff */
[----:B------:R-:W-:Y:S02]  /*c620*/  SHF.R.S32.HI R5, RZ, 0x1f, R4 ;  /* 0x0000001fff057819 */ /* 0x000fe40000011404 */
[----:B------:R-:W-:-:S02]  /*c630*/  ISETP.GE.AND P4, PT, R0, R199, PT ;  /* 0x000000c70000720c */ /* 0x000fc40003f86270 */
[C---:B------:R-:W-:Y:S01]  /*c640*/  IADD3 R0, R12.reuse, 0x30, RZ ;  /* 0x000000300c007810 */ /* 0x040fe20007ffe0ff */
[----:B------:R-:W-:Y:S01]  /*c650*/  IMAD.WIDE R4, R12, 0xc0, R4 ;  /* 0x000000c00c047825 */ /* 0x000fe200078e0204 */
[-C--:B------:R-:W-:Y:S02]  /*c660*/  ISETP.GE.AND P5, PT, R2, R199.reuse, PT ;  /* 0x000000c70200720c */ /* 0x080fe40003fa6270 */
[----:B------:R-:W-:Y:S02]  /*c670*/  ISETP.GE.AND P6, PT, R12, R199, PT ;  /* 0x000000c70c00720c */ /* 0x000fe40003fc6270 */
[----:B------:R-:W-:Y:S02]  /*c680*/  IADD3 R3, P0, R6, R4, RZ ;  /* 0x0000000406037210 */ /* 0x000fe40007f1e0ff */
[----:B------:R-:W-:Y:S02]  /*c690*/  IADD3 R4, R12, 0x20, RZ ;  /* 0x000000200c047810 */ /* 0x000fe40007ffe0ff */
[----:B------:R-:W-:-:S02]  /*c6a0*/  LEA.HI.X.SX32 R6, R6, R5, 0x1, P0 ;  /* 0x0000000506067211 */ /* 0x000fc400000f0eff */
[C---:B------:R-:W-:Y:S02]  /*c6b0*/  LEA R8, P0, R3.reuse, c[0x0][0x1d8], 0x2 ;  /* 0x0000760003087a11 */ /* 0x040fe400078010ff */
[----:B------:R-:W-:Y:S02]  /*c6c0*/  IADD3 R2, R12, 0x28, RZ ;  /* 0x000000280c027810 */ /* 0x000fe40007ffe0ff */
[----:B------:R-:W-:Y:S02]  /*c6d0*/  LEA.HI.X R9, R3, c[0x0][0x1dc], R6, 0x2, P0 ;  /* 0x0000770003097a11 */ /* 0x000fe400000f1406 */
[----:B------:R-:W-:Y:S02]  /*c6e0*/  ISETP.GE.AND P0, PT, R0, R199, PT ;  /* 0x000000c70000720c */ /* 0x000fe40003f06270 */
[C---:B------:R-:W-:Y:S01]  /*c6f0*/  IADD3 R6, R12.reuse, 0x18, RZ ;  /* 0x000000180c067810 */ /* 0x040fe20007ffe0ff */
[----:B-1----:R1:W-:Y:S01]  /*c700*/  @!P6 STG.E.128 [R8.64+0x100], R72 ;  /* 0x000100480800e986 */ /* 0x0023e2000c101d04 */
[----:B------:R-:W-:-:S02]  /*c710*/  IADD3 R12, R12, 0x38, RZ ;  /* 0x000000380c0c7810 */ /* 0x000fc40007ffe0ff */
[-C--:B------:R-:W-:Y:S01]  /*c720*/  ISETP.GE.AND P3, PT, R6, R199.reuse, PT ;  /* 0x000000c70600720c */ /* 0x080fe20003f66270 */
[----:B------:R1:W-:Y:S01]  /*c730*/  @!P6 STG.E.128 [R8.64+0x200], R40 ;  /* 0x000200280800e986 */ /* 0x0003e2000c101d04 */
[-C--:B------:R-:W-:Y:S02]  /*c740*/  ISETP.GE.AND P2, PT, R4, R199.reuse, PT ;  /* 0x000000c70400720c */ /* 0x080fe40003f46270 */
[-C--:B------:R-:W-:Y:S01]  /*c750*/  ISETP.GE.AND P1, PT, R2, R199.reuse, PT ;  /* 0x000000c70200720c */ /* 0x080fe20003f26270 */
[----:B------:R1:W-:Y:S04]  /*c760*/  @!P5 STG.E.128 [R8.64+0x1800], R100 ;  /* 0x001800640800d986 */ /* 0x0003e8000c101d04 */
[----:B------:R1:W-:Y:S04]  /*c770*/  @!P0 STG.E.128 [R8.64+0x9000], R80 ;  /* 0x0090005008008986 */ /* 0x0003e8000c101d04 */
[----:B------:R1:W-:Y:S04]  /*c780*/  @!P0 STG.E.128 [R8.64+0x9100], R48 ;  /* 0x0091003008008986 */ /* 0x0003e8000c101d04 */
[----:B------:R1:W-:Y:S01]  /*c790*/  @!P0 STG.E.128 [R8.64+0x9200], R16 ;  /* 0x0092001008008986 */ /* 0x0003e2000c101d04 */
[----:B------:R-:W-:-:S03]  /*c7a0*/  ISETP.GE.AND P0, PT, R12, R199, PT ;  /* 0x000000c70c00720c */ /* 0x000fc60003f06270 */
[----:B------:R1:W-:Y:S04]  /*c7b0*/  @!P5 STG.E.128 [R8.64+0x1900], R68 ;  /* 0x001900440800d986 */ /* 0x0003e8000c101d04 */
        /* <DEDUP_REMOVED lines=13> */
[----:B------:R1:W-:Y:S04]  /*c890*/  @!P6 STG.E.64 [R8.64], R104 ;  /* 0x000000680800e986 */ /* 0x0003e8000c101b04 */
[----:B------:R1:W-:Y:S01]  /*c8a0*/  @!P6 STG.E.64 [R8.64+0x8], R106 ;  /* 0x0000086a0800e986 */ /* 0x0003e2000c101b04 */
[----:B------:R-:W-:Y:S05]  /*c8b0*/  @P0 EXIT ;  /* 0x000000000000094d */ /* 0x000fea0003800000 */
[----:B------:R-:W-:Y:S04]  /*c8c0*/  STG.E.128 [R8.64+0xa800], R76 ;  /* 0x00a8004c08007986 */ /* 0x000fe8000c101d04 */
[----:B------:R-:W-:Y:S04]  /*c8d0*/  STG.E.128 [R8.64+0xa900], R44 ;  /* 0x00a9002c08007986 */ /* 0x000fe8000c101d04 */
[----:B------:R-:W-:Y:S01]  /*c8e0*/  STG.E.128 [R8.64+0xaa00], R108 ;  /* 0x00aa006c08007986 */ /* 0x000fe2000c101d04 */
[----:B------:R-:W-:Y:S05]  /*c8f0*/  EXIT ;  /* 0x000000000000794d */ /* 0x000fea0003800000 */
.L_x_3072:
        /* <DEDUP_REMOVED lines=16> */
.L_x_4114:


//--------------------- .text._ZN5flash24flash_fwd_splitkv_kernelI23Flash_fwd_kernel_traitsILi192ELi64ELi64ELi4ELb0ELb0EN7cutlass6half_tE19Flash_kernel_traitsILi192ELi64ELi64ELi4ES3_EELb1ELb0ELb0ELb0ELb1ELb1ELb1ELb0EEEvNS_16Flash_fwd_paramsE --------------------------
	.section	.text._ZN5flash24flash_fwd_splitkv_kernelI23Flash_fwd_kernel_traitsILi192ELi64ELi64ELi4ELb0ELb0EN7cutlass6half_tE19Flash_kernel_traitsILi192ELi64ELi64ELi4ES3_EELb1ELb0ELb0ELb0ELb1ELb1ELb1ELb0EEEvNS_16Flash_fwd_paramsE,"ax",@progbits
	.sectioninfo	@"SHI_REGISTERS=255"
	.align	128
        .global         _ZN5flash24flash_fwd_splitkv_kernelI23Flash_fwd_kernel_traitsILi192ELi64ELi64ELi4ELb0ELb0EN7cutlass6half_tE19Flash_kernel_traitsILi192ELi64ELi64ELi4ES3_EELb1ELb0ELb0ELb0ELb1ELb1ELb1ELb0EEEvNS_16Flash_fwd_paramsE
        .type           _ZN5flash24flash_fwd_splitkv_kernelI23Flash_fwd_kernel_traitsILi192ELi64ELi64ELi4ELb0ELb0EN7cutlass6half_tE19Flash_kernel_traitsILi192ELi64ELi64ELi4ES3_EELb1ELb0ELb0ELb0ELb1ELb1ELb1ELb0EEEvNS_16Flash_fwd_paramsE,@function
        .size           _ZN5flash24flash_fwd_splitkv_kernelI23Flash_fwd_kernel_traitsILi192ELi64ELi64ELi4ELb0ELb0EN7cutlass6half_tE19Flash_kernel_traitsILi192ELi64ELi64ELi4ES3_EELb1ELb0ELb0ELb0ELb1ELb1ELb1ELb0EEEvNS_16Flash_fwd_paramsE,(.L_x_4115 - _ZN5flash24flash_fwd_splitkv_kernelI23Flash_fwd_kernel_traitsILi192ELi64ELi64ELi4ELb0ELb0EN7cutlass6half_tE19Flash_kernel_traitsILi192ELi64ELi64ELi4ES3_EELb1ELb0ELb0ELb0ELb1ELb1ELb1ELb0EEEvNS_16Flash_fwd_paramsE)
        .other          _ZN5flash24flash_fwd_splitkv_kernelI23Flash_fwd_kernel_traitsILi192ELi64ELi64ELi4ELb0ELb0EN7cutlass6half_tE19Flash_kernel_traitsILi192ELi64ELi64ELi4ES3_EELb1ELb0ELb0ELb0ELb1ELb1ELb1ELb0EEEvNS_16Flash_fwd_paramsE,@"STO_CUDA_ENTRY STV_DEFAULT"
_ZN5flash24flash_fwd_splitkv_kernelI23Flash_fwd_kernel_traitsILi192ELi64ELi64ELi4ELb0ELb0EN7cutlass6half_tE19Flash_kernel_traitsILi192ELi64ELi64ELi4ES3_EELb1ELb0ELb0ELb0ELb1ELb1ELb1ELb0EEEvNS_16Flash_fwd_paramsE:
.text._ZN5flash24flash_fwd_splitkv_kernelI23Flash_fwd_kernel_traitsILi192ELi64ELi64ELi4ELb0ELb0EN7cutlass6half_tE19Flash_kernel_traitsILi192ELi64ELi64ELi4ES3_EELb1ELb0ELb0ELb0ELb1ELb1ELb1ELb0EEEvNS_16Flash_fwd_paramsE:
[----:B------:R-:W-:Y:S02]  /*0000*/  MOV R1, c[0x0][0x28] ;  /* 0x00000a0000017a02 */ /* 0x000fe40000000f00 */
[----:B------:R-:W1:Y:S01]  /*0010*/  I2F.U32.RP R4, c[0x0][0x1c0] ;  /* 0x0000700000047b06 */ /* 0x000e620000209000 */
[----:B------:R-:W2:Y:S01]  /*0020*/  S2R R11, SR_CTAID.Z ;  /* 0x00000000000b7919 */ /* 0x000ea20000002700 */
[----:B------:R-:W-:Y:S01]  /*0030*/  IMAD.MOV.U32 R2, RZ, RZ, RZ ;  /* 0x000000ffff027224 */ /* 0x000fe200078e00ff */
[----:B------:R-:W-:Y:S01]  /*0040*/  ISETP.NE.U32.AND P1, PT, RZ, c[0x0][0x1c0], PT ;  /* 0x00007000ff007a0c */ /* 0x000fe20003f25070 */
[----:B------:R-:W-:Y:S01]  /*0050*/  IMAD.MOV.U32 R12, RZ, RZ, -0x1 ;  /* 0xffffffffff0c7424 */ /* 0x000fe200078e00ff */
[----:B------:R-:W-:-:S03]  /*0060*/  ULDC.64 UR4, c[0x0][0x118] ;  /* 0x0000460000047ab9 */ /* 0x000fc60000000a00 */
[----:B-1----:R-:W1:Y:S02]  /*0070*/  MUFU.RCP R3, R4 ;  /* 0x0000000400037308 */ /* 0x002e640000001000 */
[----:B-1----:R-:W-:-:S06]  /*0080*/  IADD3 R3, R3, 0xffffffe, RZ ;  /* 0x0ffffffe03037810 */ /* 0x002fcc0007ffe0ff */
[----:B------:R-:W1:Y:S02]  /*0090*/  F2I.FTZ.U32.TRUNC.NTZ R3, R3 ;  /* 0x0000000300037305 */ /* 0x000e64000021f000 */
[----:B-1----:R-:W-:-:S04]  /*00a0*/  IMAD.MOV R0, RZ, RZ, -R3 ;  /* 0x000000ffff007224 */ /* 0x002fc800078e0a03 */
[----:B------:R-:W-:Y:S02]  /*00b0*/  IMAD R5, R0, c[0x0][0x1c0], RZ ;  /* 0x0000700000057a24 */ /* 0x000fe400078e02ff */
[----:B------:R-:W1:Y:S02]  /*00c0*/  LDC.U8 R0, c[0x0][0x312] ;  /* 0x0000c480ff007b82 */ /* 0x000e640000000000 */
[----:B------:R-:W-:-:S04]  /*00d0*/  IMAD.HI.U32 R2, R3, R5, R2 ;  /* 0x0000000503027227 */ /* 0x000fc800078e0002 */
[----:B------:R-:W-:Y:S02]  /*00e0*/  IMAD.MOV.U32 R3, RZ, RZ, 0x4 ;  /* 0x00000004ff037424 */ /* 0x000fe400078e00ff */
        /* <DEDUP_REMOVED lines=39> */
.L_x_3073:
[----:B-1-34-:R-:W-:Y:S02]  /*0360*/  MOV R0, c[0x0][0x218] ;  /* 0x0000860000007a02 */ /* 0x01afe40000000f00 */
.L_x_3074:
        /* <DEDUP_REMOVED lines=145> */
.L_x_3075:
        /* <DEDUP_REMOVED lines=78> */
[----:B------:R-:W-:Y:S02]  /*1160*/  IMAD.MOV.U32 R20, RZ, RZ, R6 ;  /* 0x000000ffff147224 */ /* 0x000fe400078e0006 */
[----:B------:R-:W-:Y:S02]  /*1170*/  IMAD R2, R18, c[0x0][0x184], R13 ;  /* 0x0000610012027a24 */ /* 0x000fe400078e020d */
[----:B------:R-:W-:-:S03]  /*1180*/  IMAD R3, R3, c[0x0][0x188], RZ ;  /* 0x0000620003037a24 */ /* 0x000fc600078e02ff */
[----:B------:R-:W-:Y:S01]  /*1190*/  IADD3 R21, R7, R2, RZ ;  /* 0x0000000207157210 */ /* 0x000fe20007ffe0ff */
[C---:B------:R-:W-:Y:S02]  /*11a0*/  IMAD R7, R11.reuse, c[0x0][0x19c], R0 ;  /* 0x000067000b077a24 */ /* 0x040fe400078e0200 */
[----:B------:R-:W-:Y:S02]  /*11b0*/  IMAD R0, R8, c[0x0][0x1b0], RZ ;  /* 0x00006c0008007a24 */ /* 0x000fe400078e02ff */
[----:B------:R-:W-:-:S04]  /*11c0*/  IMAD.WIDE.U32 R20, R11, c[0x0][0x198], R20 ;  /* 0x000066000b147a25 */ /* 0x000fc800078e0014 */
[C---:B------:R-:W-:Y:S01]  /*11d0*/  IMAD R10, R18.reuse, c[0x0][0x18c], R3 ;  /* 0x00006300120a7a24 */ /* 0x040fe200078e0203 */
[----:B------:R-:W-:Y:S01]  /*11e0*/  IADD3 R21, R21, R7, RZ ;  /* 0x0000000715157210 */ /* 0x000fe20007ffe0ff */
[----:B------:R-:W-:Y:S02]  /*11f0*/  IMAD R7, R9, c[0x0][0x1b4], R0 ;  /* 0x00006d0009077a24 */ /* 0x000fe400078e0200 */
[----:B------:R-:W-:-:S04]  /*1200*/  IMAD.WIDE.U32 R18, R18, c[0x0][0x188], RZ ;  /* 0x0000620012127a25 */ /* 0x000fc800078e00ff */
[----:B------:R-:W-:-:S04]  /*1210*/  IMAD.WIDE.U32 R20, R9, c[0x0][0x1b0], R20 ;  /* 0x00006c0009147a25 */ /* 0x000fc800078e0014 */
[----:B------:R-:W-:Y:S01]  /*1220*/  IMAD.IADD R10, R19, 0x1, R10 ;  /* 0x00000001130a7824 */ /* 0x000fe200078e020a */
[----:B------:R-:W-:Y:S01]  /*1230*/  IADD3 R7, R21, R7, RZ ;  /* 0x0000000715077210 */ /* 0x000fe20007ffe0ff */
[----:B------:R-:W-:Y:S05]  /*1240*/  BRA `(.L_x_3077) ;  /* 0x0000042000007947 */ /* 0x000fea0003800000 */
.L_x_3076:
        /* <DEDUP_REMOVED lines=15> */
.L_x_3078:
[----:B------:R-:W-:Y:S01]  /*1340*/  IABS R9, c[0x0][0x1c8] ;  /* 0x0000720000097a13 */ /* 0x000fe20000000000 */
[----:B------:R-:W-:Y:S01]  /*1350*/  IMAD.MOV.U32 R14, RZ, RZ, R8 ;  /* 0x000000ffff0e7224 */ /* 0x000fe200078e0008 */
[----:B------:R-:W-:Y:S02]  /*1360*/  MOV R10, RZ ;  /* 0x000000ff000a7202 */ /* 0x000fe40000000f00 */
[----:B------:R-:W1:Y:S01]  /*1370*/  I2F.RP R13, R9 ;  /* 0x00000009000d7306 */ /* 0x000e620000209400 */
[----:B------:R-:W-:-:S07]  /*1380*/  MOV R15, R3 ;  /* 0x00000003000f7202 */ /* 0x000fce0000000f00 */
[----:B-1----:R-:W1:Y:S02]  /*1390*/  MUFU.RCP R11, R13 ;  /* 0x0000000d000b7308 */ /* 0x002e640000001000 */
[----:B-1----:R-:W-:-:S06]  /*13a0*/  IADD3 R11, R11, 0xffffffe, RZ ;  /* 0x0ffffffe0b0b7810 */ /* 0x002fcc0007ffe0ff */
[----:B------:R-:W1:Y:S02]  /*13b0*/  F2I.FTZ.U32.TRUNC.NTZ R11, R11 ;  /* 0x0000000b000b7305 */ /* 0x000e64000021f000 */
[----:B-1----:R-:W-:-:S04]  /*13c0*/  IMAD.MOV R5, RZ, RZ, -R11 ;  /* 0x000000ffff057224 */ /* 0x002fc800078e0a0b */
[----:B------:R-:W-:Y:S01]  /*13d0*/  IMAD R6, R5, R9, RZ ;  /* 0x0000000905067224 */ /* 0x000fe200078e02ff */
[----:B------:R-:W-:-:S03]  /*13e0*/  IABS R5, R26 ;  /* 0x0000001a00057213 */ /* 0x000fc60000000000 */
[----:B------:R-:W-:Y:S01]  /*13f0*/  IMAD.HI.U32 R6, R11, R6, R10 ;  /* 0x000000060b067227 */ /* 0x000fe200078e000a */
[----:B------:R-:W-:-:S05]  /*1400*/  LEA R11, R145, 0xffffffc0, 0x6 ;  /* 0xffffffc0910b7811 */ /* 0x000fca00078e30ff */
[----:B------:R-:W-:-:S04]  /*1410*/  IMAD.HI.U32 R6, R6, R5, RZ ;  /* 0x0000000506067227 */ /* 0x000fc800078e00ff */
[----:B------:R-:W-:Y:S02]  /*1420*/  IMAD.MOV R10, RZ, RZ, -R6 ;  /* 0x000000ffff0a7224 */ /* 0x000fe400078e0a06 */
[----:B------:R-:W-:-:S04]  /*1430*/  IMAD.WIDE.U32 R14, R11, c[0x0][0x198], R14 ;  /* 0x000066000b0e7a25 */ /* 0x000fc800078e000e */
[----:B------:R-:W-:Y:S01]  /*1440*/  IMAD R10, R9, R10, R5 ;  /* 0x0000000a090a7224 */ /* 0x000fe200078e0205 */
[----:B------:R-:W-:-:S04]  /*1450*/  LOP3.LUT R5, R26, c[0x0][0x1c8], RZ, 0x3c, !PT ;  /* 0x000072001a057a12 */ /* 0x000fc800078e3cff */
[----:B------:R-:W-:Y:S02]  /*1460*/  ISETP.GT.U32.AND P1, PT, R9, R10, PT ;  /* 0x0000000a0900720c */ /* 0x000fe40003f24070 */
[----:B------:R-:W-:Y:S02]  /*1470*/  ISETP.GE.AND P2, PT, R5, RZ, PT ;  /* 0x000000ff0500720c */ /* 0x000fe40003f46270 */
[----:B------:R-:W-:-:S09]  /*1480*/  SHF.R.S32.HI R5, RZ, 0x1f, R11 ;  /* 0x0000001fff057819 */ /* 0x000fd2000001140b */
[-C--:B------:R-:W-:Y:S02]  /*1490*/  @!P1 IADD3 R10, R10, -R9.reuse, RZ ;  /* 0x800000090a0a9210 */ /* 0x080fe40007ffe0ff */
[----:B------:R-:W-:Y:S02]  /*14a0*/  @!P1 IADD3 R6, R6, 0x1, RZ ;  /* 0x0000000106069810 */ /* 0x000fe40007ffe0ff */
[----:B------:R-:W-:Y:S01]  /*14b0*/  ISETP.GE.U32.AND P3, PT, R10, R9, PT ;  /* 0x000000090a00720c */ /* 0x000fe20003f66070 */
[----:B------:R-:W-:Y:S01]  /*14c0*/  @P4 IMAD.IADD R10, R2, 0x1, R7 ;  /* 0x00000001020a4824 */ /* 0x000fe200078e0207 */
[----:B------:R-:W-:-:S03]  /*14d0*/  ISETP.NE.AND P1, PT, RZ, c[0x0][0x1c8], PT ;  /* 0x00007200ff007a0c */ /* 0x000fc60003f25270 */
[----:B------:R-:W-:-:S04]  /*14e0*/  @P4 IMAD.WIDE.U32 R18, R10, c[0x0][0x1a0], RZ ;  /* 0x000068000a124a25 */ /* 0x000fc800078e00ff */
[----:B------:R-:W-:-:S04]  /*14f0*/  @P4 IMAD R10, R10, c[0x0][0x1a4], R19 ;  /* 0x000069000a0a4a24 */ /* 0x000fc800078e0213 */
[----:B------:R-:W-:-:S05]  /*1500*/  @P3 IADD3 R6, R6, 0x1, RZ ;  /* 0x0000000106063810 */ /* 0x000fca0007ffe0ff */
[----:B------:R-:W-:Y:S02]  /*1510*/  IMAD.MOV.U32 R9, RZ, RZ, R6 ;  /* 0x000000ffff097224 */ /* 0x000fe400078e0006 */
[----:B------:R-:W-:-:S03]  /*1520*/  IMAD R6, R5, c[0x0][0x198], RZ ;  /* 0x0000660005067a24 */ /* 0x000fc600078e02ff */
[----:B------:R-:W-:Y:S01]  /*1530*/  @!P2 IADD3 R9, -R9, RZ, RZ ;  /* 0x000000ff0909a210 */ /* 0x000fe20007ffe1ff */
[----:B------:R-:W-:Y:S01]  /*1540*/  IMAD R3, R11, c[0x0][0x19c], R6 ;  /* 0x000067000b037a24 */ /* 0x000fe200078e0206 */
[----:B------:R-:W-:-:S04]  /*1550*/  @!P1 LOP3.LUT R9, RZ, c[0x0][0x1c8], RZ, 0x33, !PT ;  /* 0x00007200ff099a12 */ /* 0x000fc800078e33ff */
[----:B------:R-:W-:Y:S02]  /*1560*/  SHF.R.S32.HI R8, RZ, 0x1f, R9 ;  /* 0x0000001fff087819 */ /* 0x000fe40000011409 */
[----:B------:R-:W-:-:S03]  /*1570*/  IADD3 R15, R15, R3, RZ ;  /* 0x000000030f0f7210 */ /* 0x000fc60007ffe0ff */
        /* <DEDUP_REMOVED lines=15> */
.L_x_3077:
[----:B------:R-:W-:Y:S01]  /*1670*/  ISETP.NE.AND P1, PT, R12, -0x1, PT ;  /* 0xffffffff0c00780c */ /* 0x000fe20003f25270 */
[----:B------:R-:W-:Y:S01]  /*1680*/  IMAD.IADD R207, R96, 0x1, -R97 ;  /* 0x0000000160cf7824 */ /* 0x000fe200078e0a61 */
[----:B------:R-:W-:Y:S01]  /*1690*/  SHF.R.S32.HI R95, RZ, 0x1f, R4 ;  /* 0x0000001fff5f7819 */ /* 0x000fe20000011404 */
[----:B------:R-:W-:Y:S01]  /*16a0*/  IMAD R8, R8, c[0x0][0x1b8], RZ ;  /* 0x00006e0008087a24 */ /* 0x000fe200078e02ff */
[----:B------:R-:W-:Y:S02]  /*16b0*/  IADD3 R213, R145, -0x1, RZ ;  /* 0xffffffff91d57810 */ /* 0x000fe40007ffe0ff */
[----:B------:R-:W-:-:S07]  /*16c0*/  LEA.HI R16, R95, R4, RZ, 0x3 ;  /* 0x000000045f107211 */ /* 0x000fce00078f18ff */
[----:B------:R-:W-:Y:S01]  /*16d0*/  @P1 IMAD.WIDE.U32 R2, R12, c[0x0][0x190], RZ ;  /* 0x000064000c021a25 */ /* 0x000fe200078e00ff */
[----:B------:R-:W-:-:S03]  /*16e0*/  @!P1 SHF.R.S32.HI R13, RZ, 0x1f, R212 ;  /* 0x0000001fff0d9819 */ /* 0x000fc600000114d4 */
[----:B------:R-:W-:Y:S01]  /*16f0*/  @P1 IMAD R12, R12, c[0x0][0x194], R3 ;  /* 0x000065000c0c1a24 */ /* 0x000fe200078e0203 */
[----:B------:R-:W-:Y:S01]  /*1700*/  LOP3.LUT R3, R16, 0xfffffff8, RZ, 0xc0, !PT ;  /* 0xfffffff810037812 */ /* 0x000fe200078ec0ff */
[----:B------:R-:W-:Y:S01]  /*1710*/  @!P1 IMAD R13, R13, c[0x0][0x178], RZ ;  /* 0x00005e000d0d9a24 */ /* 0x000fe200078e02ff */
[----:B------:R-:W-:Y:S01]  /*1720*/  SHF.R.S32.HI R16, RZ, 0x3, R16 ;  /* 0x00000003ff107819 */ /* 0x000fe20000011410 */
[----:B------:R-:W-:-:S03]  /*1730*/  @!P1 IMAD.WIDE.U32 R22, R212, c[0x0][0x178], RZ ;  /* 0x00005e00d4169a25 */ /* 0x000fc600078e00ff */
[----:B------:R-:W-:Y:S01]  /*1740*/  SHF.R.S32.HI R17, RZ, 0x1f, R16 ;  /* 0x0000001fff117819 */ /* 0x000fe20000011410 */
[----:B-----5:R-:W-:Y:S01]  /*1750*/  IMAD.IADD R0, R4, 0x1, -R3 ;  /* 0x0000000104007824 */ /* 0x020fe200078e0a03 */
[C---:B------:R-:W-:Y:S01]  /*1760*/  IADD3 R15, R16.reuse, 0x10, RZ ;  /* 0x00000010100f7810 */ /* 0x040fe20007ffe0ff */
[----:B------:R-:W-:Y:S01]  /*1770*/  IMAD.SHL.U32 R14, R16, 0x40, RZ ;  /* 0x00000040100e7824 */ /* 0x000fe200078e00ff */
[----:B------:R-:W-:Y:S01]  /*1780*/  SHF.R.S32.HI R3, RZ, 0x1f, R26 ;  /* 0x0000001fff037819 */ /* 0x000fe2000001141a */
[----:B------:R-:W-:Y:S02]  /*1790*/  @P1 IMAD.MOV.U32 R6, RZ, RZ, R2 ;  /* 0x000000ffff061224 */ /* 0x000fe400078e0002 */
[----:B------:R-:W-:Y:S01]  /*17a0*/  @!P1 IMAD R2, R212, c[0x0][0x17c], R13 ;  /* 0x00005f00d4029a24 */ /* 0x000fe200078e020d */
[----:B------:R-:W-:Y:S01]  /*17b0*/  SHF.L.U32 R13, R0, 0x3, RZ ;  /* 0x00000003000d7819 */ /* 0x000fe200000006ff */
[----:B------:R-:W-:Y:S01]  /*17c0*/  @!P1 IMAD.MOV.U32 R6, RZ, RZ, R22 ;  /* 0x000000ffff069224 */ /* 0x000fe200078e0016 */
[----:B------:R-:W-:Y:S01]  /*17d0*/  LOP3.LUT R14, R14, 0x1c0, RZ, 0xc0, !PT ;  /* 0x000001c00e0e7812 */ /* 0x000fe200078ec0ff */
[----:B------:R-:W-:Y:S01]  /*17e0*/  @!P1 IMAD.IADD R12, R23, 0x1, R2 ;  /* 0x00000001170c9824 */ /* 0x000fe200078e0202 */
[----:B------:R-:W-:Y:S01]  /*17f0*/  IADD3 R18, P2, R13, R18, RZ ;  /* 0x000000120d127210 */ /* 0x000fe20007f5e0ff */
[----:B------:R-:W-:Y:S01]  /*1800*/  IMAD.WIDE R32, R33, 0x40, R16 ;  /* 0x0000004021207825 */ /* 0x000fe200078e0210 */
[----:B------:R-:W-:-:S02]  /*1810*/  LOP3.LUT R2, R14, 0x38, R13, 0xf8, !PT ;  /* 0x000000380e027812 */ /* 0x000fc400078ef80d */
[----:B------:R-:W-:Y:S01]  /*1820*/  IADD3 R20, P3, R13, R20, RZ ;  /* 0x000000140d147210 */ /* 0x000fe20007f7e0ff */
[----:B------:R-:W-:Y:S01]  /*1830*/  IMAD R3, R3, c[0x0][0x1a8], RZ ;  /* 0x00006a0003037a24 */ /* 0x000fe200078e02ff */
[----:B------:R-:W-:Y:S01]  /*1840*/  IADD3 R6, P1, R13, R6, RZ ;  /* 0x000000060d067210 */ /* 0x000fe20007f3e0ff */
[----:B------:R-:W-:Y:S01]  /*1850*/  IMAD R135, R17, c[0x0][0x198], RZ ;  /* 0x0000660011877a24 */ /* 0x000fe200078e02ff */
[----:B------:R-:W-:Y:S01]  /*1860*/  SHF.R.S32.HI R13, RZ, 0x1f, R13 ;  /* 0x0000001fff0d7819 */ /* 0x000fe2000001140d */
[----:B------:R-:W-:Y:S01]  /*1870*/  IMAD R28, R26, c[0x0][0x1ac], R3 ;  /* 0x00006b001a1c7a24 */ /* 0x000fe200078e0203 */
[----:B------:R-:W-:Y:S01]  /*1880*/  SHF.R.U32.HI R215, RZ, 0x3, R14 ;  /* 0x00000003ffd77819 */ /* 0x000fe2000001160e */
[----:B------:R-:W-:Y:S01]  /*1890*/  IMAD R135, R16, c[0x0][0x19c], R135 ;  /* 0x0000670010877a24 */ /* 0x000fe200078e0287 */
[----:B------:R-:W-:Y:S01]  /*18a0*/  LEA.HI R14, R95, R4, RZ, 0x4 ;  /* 0x000000045f0e7211 */ /* 0x000fe200078f20ff */
[C---:B------:R-:W-:Y:S01]  /*18b0*/  IMAD.X R21, R13.reuse, 0x1, R7, P3 ;  /* 0x000000010d157824 */ /* 0x040fe200018e0607 */
[----:B------:R-:W-:Y:S01]  /*18c0*/  LOP3.LUT R215, R2, R215, RZ, 0x3c, !PT ;  /* 0x000000d702d77212 */ /* 0x000fe200078e3cff */
[C---:B------:R-:W-:Y:S01]  /*18d0*/  IMAD.X R7, R13.reuse, 0x1, R12, P1 ;  /* 0x000000010d077824 */ /* 0x040fe200008e060c */
[C---:B------:R-:W-:Y:S01]  /*18e0*/  IADD3 R146, P1, R16.reuse, R11, RZ ;  /* 0x0000000b10927210 */ /* 0x040fe20007f3e0ff */
[----:B------:R-:W-:Y:S01]  /*18f0*/  IMAD.X R19, R13, 0x1, R10, P2 ;  /* 0x000000010d137824 */ /* 0x000fe200010e060a */
[C---:B------:R-:W-:Y:S01]  /*1900*/  IADD3 R13, R16.reuse, 0x20, RZ ;  /* 0x00000020100d7810 */ /* 0x040fe20007ffe0ff */
[----:B------:R-:W-:Y:S01]  /*1910*/  IMAD.WIDE.U32 R20, R16, c[0x0][0x198], R20 ;  /* 0x0000660010147a25 */ /* 0x000fe200078e0014 */
[----:B------:R-:W-:-:S02]  /*1920*/  IADD3.X R5, R17, R5, RZ, P1, !PT ;  /* 0x0000000511057210 */ /* 0x000fc40000ffe4ff */
[-C--:B------:R-:W-:Y:S01]  /*1930*/  ISETP.GE.AND P1, PT, R15, R207.reuse, PT ;  /* 0x000000cf0f00720c */ /* 0x080fe20003f26270 */
[----:B------:R-:W-:Y:S01]  /*1940*/  IMAD.MOV.U32 R134, RZ, RZ, R20 ;  /* 0x000000ffff867224 */ /* 0x000fe200078e0014 */
[-C--:B------:R-:W-:Y:S01]  /*1950*/  ISETP.GE.AND P5, PT, R13, R207.reuse, PT ;  /* 0x000000cf0d00720c */ /* 0x080fe20003fa6270 */
[----:B------:R-:W-:Y:S01]  /*1960*/  IMAD.WIDE.U32 R26, R26, c[0x0][0x1a8], R6 ;  /* 0x00006a001a1a7a25 */ /* 0x000fe200078e0006 */
[C---:B------:R-:W-:Y:S02]  /*1970*/  IADD3 R11, R16.reuse, 0x30, RZ ;  /* 0x00000030100b7810 */ /* 0x040fe40007ffe0ff */
[-C--:B------:R-:W-:Y:S01]  /*1980*/  ISETP.GE.AND P2, PT, R16, R207.reuse, PT ;  /* 0x000000cf1000720c */ /* 0x080fe20003f46270 */
[----:B------:R-:W-:Y:S01]  /*1990*/  IMAD.IADD R135, R21, 0x1, R135 ;  /* 0x0000000115877824 */ /* 0x000fe200078e0287 */
[----:B------:R-:W-:Y:S01]  /*19a0*/  ISETP.GE.AND P4, PT, R11, R207, PT ;  /* 0x000000cf0b00720c */ /* 0x000fe20003f86270 */
[----:B------:R-:W-:Y:S01]  /*19b0*/  IMAD.IADD R29, R27, 0x1, R28 ;  /* 0x000000011b1d7824 */ /* 0x000fe200078e021c */
[-C--:B------:R-:W-:Y:S01]  /*19c0*/  LEA.HI R2, R95, R4.reuse, RZ, 0x6 ;  /* 0x000000045f027211 */ /* 0x080fe200078f30ff */
[----:B------:R-:W-:Y:S01]  /*19d0*/  IMAD.WIDE.U32 R18, R9, c[0x0][0x1b8], R18 ;  /* 0x00006e0009127a25 */ /* 0x000fe200078e0012 */
[----:B------:R-:W-:-:S02]  /*19e0*/  LEA.HI R95, R95, R4, RZ, 0x5 ;  /* 0x000000045f5f7211 */ /* 0x000fc400078f28ff */
[----:B------:R-:W-:Y:S01]  /*19f0*/  @!P1 IADD3 R22, P3, R32, 0x10, RZ ;  /* 0x0000001020169810 */ /* 0x000fe20007f7e0ff */
[----:B------:R-:W-:Y:S01]  /*1a00*/  IMAD.SHL.U32 R2, R2, 0x8, RZ ;  /* 0x0000000802027824 */ /* 0x000fe200078e00ff */
[C---:B------:R-:W-:Y:S01]  /*1a10*/  @!P5 IADD3 R20, P6, R32.reuse, 0x20, RZ ;  /* 0x000000202014d810 */ /* 0x040fe20007fde0ff */
[----:B------:R-:W-:Y:S01]  /*1a20*/  @!P1 IMAD.MOV.U32 R31, RZ, RZ, R29 ;  /* 0x000000ffff1f9224 */ /* 0x000fe200078e001d */
[----:B------:R-:W-:Y:S01]  /*1a30*/  SHF.R.S32.HI R94, RZ, 0x5, R95 ;  /* 0x00000005ff5e7819 */ /* 0x000fe2000001145f */
[--C-:B------:R-:W-:Y:S01]  /*1a40*/  @!P1 IMAD.X R21, RZ, RZ, R33.reuse, P3 ;  /* 0x000000ffff159224 */ /* 0x100fe200018e0621 */
[----:B------:R-:W-:Y:S01]  /*1a50*/  @!P2 MOV R28, R26 ;  /* 0x0000001a001ca202 */ /* 0x000fe20000000f00 */
[----:B------:R-:W-:Y:S01]  /*1a60*/  @!P5 IMAD.X R17, RZ, RZ, R33, P6 ;  /* 0x000000ffff11d224 */ /* 0x000fe200030e0621 */
[----:B------:R-:W-:Y:S01]  /*1a70*/  @!P4 IADD3 R6, P3, R32, 0x30, RZ ;  /* 0x000000302006c810 */ /* 0x000fe20007f7e0ff */
[----:B------:R-:W-:Y:S01]  /*1a80*/  @!P2 IMAD R3, R33, c[0x0][0x190], RZ ;  /* 0x000064002103aa24 */ /* 0x000fe200078e02ff */
[----:B------:R-:W-:Y:S01]  /*1a90*/  LOP3.LUT R215, R215, 0xfffffe00, R2, 0xf8, !PT ;  /* 0xfffffe00d7d77812 */ /* 0x000fe200078ef802 */
[--C-:B------:R-:W-:Y:S01]  /*1aa0*/  @!P5 IMAD.MOV.U32 R25, RZ, RZ, R29.reuse ;  /* 0x000000ffff19d224 */ /* 0x100fe200078e001d */
[----:B------:R-:W-:Y:S01]  /*1ab0*/  @!P4 IADD3.X R7, RZ, R33, RZ, P3, !PT ;  /* 0x00000021ff07c210 */ /* 0x000fe20001ffe4ff */
[----:B------:R-:W-:Y:S01]  /*1ac0*/  @!P4 IMAD.MOV.U32 R27, RZ, RZ, R29 ;  /* 0x000000ffff1bc224 */ /* 0x000fe200078e001d */
[----:B------:R-:W-:Y:S01]  /*1ad0*/  SHF.L.U32 R215, R215, 0x1, RZ ;  /* 0x00000001d7d77819 */ /* 0x000fe200000006ff */
[----:B------:R-:W-:Y:S01]  /*1ae0*/  @!P1 IMAD R21, R21, c[0x0][0x190], RZ ;  /* 0x0000640015159a24 */ /* 0x000fe200078e02ff */
[----:B------:R-:W-:Y:S01]  /*1af0*/  LOP3.LUT R95, R95, 0xffffffe0, RZ, 0xc0, !PT ;  /* 0xffffffe05f5f7812 */ /* 0x000fe200078ec0ff */
[----:B------:R-:W-:-:S02]  /*1b00*/  @!P5 IMAD R17, R17, c[0x0][0x190], RZ ;  /* 0x000064001111da24 */ /* 0x000fc400078e02ff */
[----:B------:R-:W-:Y:S02]  /*1b10*/  @!P5 IMAD.MOV.U32 R24, RZ, RZ, R26 ;  /* 0x000000ffff18d224 */ /* 0x000fe400078e001a */
[C---:B------:R-:W-:Y:S02]  /*1b20*/  @!P2 IMAD R3, R32.reuse, c[0x0][0x194], R3 ;  /* 0x000065002003aa24 */ /* 0x040fe400078e0203 */
[----:B------:R-:W-:-:S04]  /*1b30*/  @!P2 IMAD.WIDE.U32 R28, R32, c[0x0][0x190], R28 ;  /* 0x00006400201caa25 */ /* 0x000fc800078e001c */
[----:B------:R-:W-:Y:S02]  /*1b40*/  @!P1 IMAD R2, R22, c[0x0][0x194], R21 ;  /* 0x0000650016029a24 */ /* 0x000fe400078e0215 */
[C---:B------:R-:W-:Y:S02]  /*1b50*/  @!P5 IMAD R10, R20.reuse, c[0x0][0x194], R17 ;  /* 0x00006500140ada24 */ /* 0x040fe400078e0211 */
[----:B------:R-:W-:Y:S01]  /*1b60*/  @!P5 IMAD.WIDE.U32 R20, R20, c[0x0][0x190], R24 ;  /* 0x000064001414da25 */ /* 0x000fe200078e0018 */
[----:B------:R-:W-:-:S03]  /*1b70*/  @!P2 LEA R24, P3, R28, c[0x0][0x160], 0x1 ;  /* 0x000058001c18aa11 */ /* 0x000fc600078608ff */
[----:B------:R-:W-:Y:S02]  /*1b80*/  @!P2 IMAD.IADD R3, R29, 0x1, R3 ;  /* 0x000000011d03a824 */ /* 0x000fe400078e0203 */
[----:B------:R-:W-:Y:S02]  /*1b90*/  @!P1 IMAD.MOV.U32 R30, RZ, RZ, R26 ;  /* 0x000000ffff1e9224 */ /* 0x000fe400078e001a */
[----:B------:R-:W-:Y:S01]  /*1ba0*/  @!P4 IMAD R7, R7, c[0x0][0x190], RZ ;  /* 0x000064000707ca24 */ /* 0x000fe200078e02ff */
[----:B------:R-:W-:Y:S01]  /*1bb0*/  @!P2 LEA.HI.X R25, R28, c[0x0][0x164], R3, 0x1, P3 ;  /* 0x000059001c19aa11 */ /* 0x000fe200018f0c03 */
[----:B------:R-:W-:Y:S01]  /*1bc0*/  IMAD.SHL.U32 R3, R213, 0x40, RZ ;  /* 0x00000040d5037824 */ /* 0x000fe200078e00ff */
[----:B------:R-:W-:Y:S01]  /*1bd0*/  @!P5 LEA R28, P3, R20, c[0x0][0x160], 0x1 ;  /* 0x00005800141cda11 */ /* 0x000fe200078608ff */
[----:B------:R-:W-:Y:S02]  /*1be0*/  @!P1 IMAD.WIDE.U32 R22, R22, c[0x0][0x190], R30 ;  /* 0x0000640016169a25 */ /* 0x000fe400078e001e */
[----:B------:R-:W-:Y:S01]  /*1bf0*/  @!PT LDS RZ, [RZ] ;  /* 0x00000000fffff984 */ /* 0x000fe20000000800 */
[----:B------:R-:W-:Y:S01]  /*1c00*/  @!PT LDS RZ, [RZ] ;  /* 0x00000000fffff984 */ /* 0x000fe20000000800 */
[----:B------:R-:W-:Y:S01]  /*1c10*/  @!PT LDS RZ, [RZ] ;  /* 0x00000000fffff984 */ /* 0x000fe20000000800 */
[----:B------:R1:W-:Y:S02]  /*1c20*/  @!P2 LDGSTS.E.BYPASS.LTC128B.128 [R215], [R24.64] ;  /* 0x0000000018d7afae */ /* 0x0003e4000b901d44 */
[----:B------:R-:W-:Y:S01]  /*1c30*/  @!P4 IMAD R7, R6, c[0x0][0x194], R7 ;  /* 0x000065000607ca24 */ /* 0x000fe200078e0207 */
[----:B------:R-:W-:Y:S01]  /*1c40*/  @!P1 LEA R30, P6, R22, c[0x0][0x160], 0x1 ;  /* 0x00005800161e9a11 */ /* 0x000fe200078c08ff */
[----:B------:R-:W-:Y:S01]  /*1c50*/  @!P4 IMAD.WIDE.U32 R26, R6, c[0x0][0x190], R26 ;  /* 0x00006400061aca25 */ /* 0x000fe200078e001a */
[----:B------:R1:W-:Y:S03]  /*1c60*/  @!P2 LDGSTS.E.BYPASS.LTC128B.128 [R215+0x2000], [R24.64+0x80] ;  /* 0x0200008018d7afae */ /* 0x0003e6000b901d44 */
[----:B------:R-:W-:Y:S01]  /*1c70*/  @!P5 IMAD.IADD R10, R21, 0x1, R10 ;  /* 0x00000001150ad824 */ /* 0x000fe200078e020a */
[----:B------:R1:W-:Y:S01]  /*1c80*/  @!P2 LDGSTS.E.BYPASS.LTC128B.128 [R215+0x4000], [R24.64+0x100] ;  /* 0x0400010018d7afae */ /* 0x0003e2000b901d44 */
[----:B------:R-:W-:-:S02]  /*1c90*/  IMAD.IADD R6, R92, 0x1, -R3 ;  /* 0x000000015c067824 */ /* 0x000fc400078e0a03 */
[----:B------:R-:W-:Y:S01]  /*1ca0*/  @!P1 IMAD.IADD R2, R23, 0x1, R2 ;  /* 0x0000000117029824 */ /* 0x000fe200078e0202 */
[----:B------:R-:W-:Y:S01]  /*1cb0*/  @!P5 LEA.HI.X R29, R20, c[0x0][0x164], R10, 0x1, P3 ;  /* 0x00005900141dda11 */ /* 0x000fe200018f0c0a */
[----:B------:R-:W-:Y:S01]  /*1cc0*/  @!P4 IMAD.IADD R7, R27, 0x1, R7 ;  /* 0x000000011b07c824 */ /* 0x000fe200078e0207 */
[----:B------:R-:W-:Y:S01]  /*1cd0*/  ISETP.GE.AND P3, PT, R15, R6, PT ;  /* 0x000000060f00720c */ /* 0x000fe20003f66270 */
[----:B------:R-:W-:Y:S01]  /*1ce0*/  IMAD.MOV.U32 R10, RZ, RZ, c[0x0][0x19c] ;  /* 0x00006700ff0a7624 */ /* 0x000fe200078e00ff */
[----:B------:R-:W-:Y:S01]  /*1cf0*/  @!P1 LEA.HI.X R31, R22, c[0x0][0x164], R2, 0x1, P6 ;  /* 0x00005900161f9a11 */ /* 0x000fe200030f0c02 */
[----:B------:R-:W-:Y:S01]  /*1d00*/  IMAD.MOV.U32 R2, RZ, RZ, c[0x0][0x198] ;  /* 0x00006600ff027624 */ /* 0x000fe200078e00ff */
[C---:B------:R-:W-:Y:S01]  /*1d10*/  @!P4 LEA R20, P6, R26.reuse, c[0x0][0x160], 0x1 ;  /* 0x000058001a14ca11 */ /* 0x040fe200078c08ff */
[----:B------:R-:W-:Y:S02]  /*1d20*/  IMAD R5, R5, c[0x0][0x1a0], RZ ;  /* 0x0000680005057a24 */ /* 0x000fe400078e02ff */
[----:B------:R2:W-:Y:S01]  /*1d30*/  @!P1 LDGSTS.E.BYPASS.LTC128B.128 [R215+0x800], [R30.64] ;  /* 0x008000001ed79fae */ /* 0x0005e2000b901d44 */
[----:B------:R-:W-:-:S02]  /*1d40*/  @!P4 LEA.HI.X R21, R26, c[0x0][0x164], R7, 0x1, P6 ;  /* 0x000059001a15ca11 */ /* 0x000fc400030f0c07 */
[----:B------:R-:W-:Y:S01]  /*1d50*/  ISETP.GE.AND P6, PT, R16, R6, PT ;  /* 0x000000061000720c */ /* 0x000fe20003fc6270 */
[----:B------:R2:W-:Y:S02]  /*1d60*/  @!P1 LDGSTS.E.BYPASS.LTC128B.128 [R215+0x2800], [R30.64+0x80] ;  /* 0x028000801ed79fae */ /* 0x0005e4000b901d44 */
[C---:B------:R-:W-:Y:S02]  /*1d70*/  @!P3 LEA R12, P2, R2.reuse, R134, 0x4 ;  /* 0x00000086020cb211 */ /* 0x040fe400078420ff */
[----:B------:R2:W-:Y:S01]  /*1d80*/  @!P1 LDGSTS.E.BYPASS.LTC128B.128 [R215+0x4800], [R30.64+0x100] ;  /* 0x048001001ed79fae */ /* 0x0005e2000b901d44 */
[----:B------:R-:W-:Y:S02]  /*1d90*/  ISETP.GE.AND P1, PT, R13, R6, PT ;  /* 0x000000060d00720c */ /* 0x000fe40003f26270 */
[----:B------:R-:W-:Y:S01]  /*1da0*/  @!P3 LEA.HI.X R7, R2, R135, R10, 0x4, P2 ;  /* 0x000000870207b211 */ /* 0x000fe200010f240a */
[----:B------:R2:W-:Y:S01]  /*1db0*/  @!P5 LDGSTS.E.BYPASS.LTC128B.128 [R215+0x1000], [R28.64] ;  /* 0x010000001cd7dfae */ /* 0x0005e2000b901d44 */
[----:B------:R-:W-:Y:S01]  /*1dc0*/  @!P3 LEA R22, P2, R12, c[0x0][0x168], 0x1 ;  /* 0x00005a000c16ba11 */ /* 0x000fe200078408ff */
[----:B-1----:R-:W-:-:S02]  /*1dd0*/  IMAD.WIDE.U32 R24, R2, 0x20, RZ ;  /* 0x0000002002187825 */ /* 0x002fc400078e00ff */
[----:B------:R2:W-:Y:S01]  /*1de0*/  @!P5 LDGSTS.E.BYPASS.LTC128B.128 [R215+0x3000], [R28.64+0x80] ;  /* 0x030000801cd7dfae */ /* 0x0005e2000b901d44 */
[----:B------:R-:W-:Y:S01]  /*1df0*/  @!P3 LEA.HI.X R23, R12, c[0x0][0x16c], R7, 0x1, P2 ;  /* 0x00005b000c17ba11 */ /* 0x000fe200010f0c07 */
[----:B------:R-:W-:Y:S02]  /*1e00*/  IMAD.SHL.U32 R12, R10, 0x20, RZ ;  /* 0x000000200a0c7824 */ /* 0x000fe400078e00ff */
[----:B------:R2:W-:Y:S01]  /*1e10*/  @!P5 LDGSTS.E.BYPASS.LTC128B.128 [R215+0x5000], [R28.64+0x100] ;  /* 0x050001001cd7dfae */ /* 0x0005e2000b901d44 */
[C---:B------:R-:W-:Y:S02]  /*1e20*/  @!P6 LEA R26, P5, R134.reuse, c[0x0][0x168], 0x1 ;  /* 0x00005a00861aea11 */ /* 0x040fe400078a08ff */
[C---:B------:R-:W-:Y:S01]  /*1e30*/  @!P1 IADD3 R7, P2, R134.reuse, R24, RZ ;  /* 0x0000001886079210 */ /* 0x040fe20007f5e0ff */
[----:B------:R1:W-:Y:S01]  /*1e40*/  @!P4 LDGSTS.E.BYPASS.LTC128B.128 [R215+0x1800], [R20.64] ;  /* 0x0180000014d7cfae */ /* 0x0003e2000b901d44 */
[----:B------:R-:W-:Y:S02]  /*1e50*/  @!P6 LEA.HI.X R27, R134, c[0x0][0x16c], R135, 0x1, P5 ;  /* 0x00005b00861bea11 */ /* 0x000fe400028f0c87 */
[----:B------:R-:W-:Y:S01]  /*1e60*/  @!P1 IADD3.X R12, R135, R25, R12, P2, !PT ;  /* 0x00000019870c9210 */ /* 0x000fe200017fe40c */
[----:B------:R1:W-:Y:S01]  /*1e70*/  @!P4 LDGSTS.E.BYPASS.LTC128B.128 [R215+0x3800], [R20.64+0x80] ;  /* 0x0380008014d7cfae */ /* 0x0003e2000b901d44 */
[----:B------:R-:W-:-:S02]  /*1e80*/  @!P1 LEA R24, P2, R7, c[0x0][0x168], 0x1 ;  /* 0x00005a0007189a11 */ /* 0x000fc400078408ff */
[-C--:B------:R-:W-:Y:S01]  /*1e90*/  ISETP.GE.AND P5, PT, R15, R6.reuse, PT ;  /* 0x000000060f00720c */ /* 0x080fe20003fa6270 */
[----:B------:R1:W-:Y:S01]  /*1ea0*/  @!P4 LDGSTS.E.BYPASS.LTC128B.128 [R215+0x5800], [R20.64+0x100] ;  /* 0x0580010014d7cfae */ /* 0x0003e2000b901d44 */
[----:B------:R-:W-:Y:S02]  /*1eb0*/  @!P1 LEA.HI.X R25, R7, c[0x0][0x16c], R12, 0x1, P2 ;  /* 0x00005b0007199a11 */ /* 0x000fe400010f0c0c */
[----:B------:R-:W-:Y:S01]  /*1ec0*/  SHF.R.S32.HI R7, RZ, 0x4, R14 ;  /* 0x00000004ff077819 */ /* 0x000fe2000001140e */
[----:B------:R3:W-:Y:S01]  /*1ed0*/  @!P6 LDGSTS.E.BYPASS.LTC128B.128 [R215+0x6000], [R26.64] ;  /* 0x060000001ad7efae */ /* 0x0007e2000b901d44 */
[-C--:B------:R-:W-:Y:S02]  /*1ee0*/  ISETP.GE.AND P2, PT, R11, R6.reuse, PT ;  /* 0x000000060b00720c */ /* 0x080fe40003f46270 */
[----:B------:R-:W-:Y:S01]  /*1ef0*/  LEA.HI R12, R7, R7, RZ, 0x1 ;  /* 0x00000007070c7211 */ /* 0x000fe200078f08ff */
[----:B------:R3:W-:Y:S01]  /*1f00*/  @!P6 LDGSTS.E.BYPASS.LTC128B.128 [R215+0x8000], [R26.64+0x80] ;  /* 0x080000801ad7efae */ /* 0x0007e2000b901d44 */
[----:B------:R-:W-:-:S02]  /*1f10*/  ISETP.GE.AND P4, PT, R13, R6, PT ;  /* 0x000000060d00720c */ /* 0x000fc40003f86270 */
[----:B------:R-:W-:Y:S01]  /*1f20*/  LOP3.LUT R12, R12, 0xfffffffe, RZ, 0xc0, !PT ;  /* 0xfffffffe0c0c7812 */ /* 0x000fe200078ec0ff */
[----:B------:R3:W-:Y:S01]  /*1f30*/  @!P6 LDGSTS.E.BYPASS.LTC128B.128 [R215+0xa000], [R26.64+0x100] ;  /* 0x0a0001001ad7efae */ /* 0x0007e2000b901d44 */
[----:B------:R-:W-:-:S03]  /*1f40*/  ISETP.GE.AND P6, PT, R16, R6, PT ;  /* 0x000000061000720c */ /* 0x000fc60003fc6270 */
[----:B------:R4:W-:Y:S02]  /*1f50*/  @!P3 LDGSTS.E.BYPASS.LTC128B.128 [R215+0x6800], [R22.64] ;  /* 0x0680000016d7bfae */ /* 0x0009e4000b901d44 */
[----:B------:R-:W-:Y:S02]  /*1f60*/  @!P2 IMAD R13, R10, 0x30, RZ ;  /* 0x000000300a0da824 */ /* 0x000fe400078e02ff */
[----:B------:R4:W-:Y:S04]  /*1f70*/  @!P3 LDGSTS.E.BYPASS.LTC128B.128 [R215+0x8800], [R22.64+0x80] ;  /* 0x0880008016d7bfae */ /* 0x0009e8000b901d44 */
[----:B------:R4:W-:Y:S01]  /*1f80*/  @!P3 LDGSTS.E.BYPASS.LTC128B.128 [R215+0xa800], [R22.64+0x100] ;  /* 0x0a80010016d7bfae */ /* 0x0009e2000b901d44 */
[----:B------:R-:W-:Y:S02]  /*1f90*/  ISETP.GE.AND P3, PT, R11, R6, PT ;  /* 0x000000060b00720c */ /* 0x000fe40003f66270 */
[----:B------:R-:W-:Y:S01]  /*1fa0*/  IADD3 R6, R7, -R12, RZ ;  /* 0x8000000c07067210 */ /* 0x000fe20007ffe0ff */
[----:B------:R-:W-:Y:S01]  /*1fb0*/  IMAD.SHL.U32 R12, R0, 0x40, RZ ;  /* 0x00000040000c7824 */ /* 0x000fe200078e00ff */
[----:B------:R3:W-:Y:S01]  /*1fc0*/  @!P1 LDGSTS.E.BYPASS.LTC128B.128 [R215+0x7000], [R24.64] ;  /* 0x0700000018d79fae */ /* 0x0007e2000b901d44 */
[----:B------:R-:W-:Y:S01]  /*1fd0*/  IMAD R7, R9, c[0x0][0x1bc], R8 ;  /* 0x00006f0009077a24 */ /* 0x000fe200078e0208 */
[----:B------:R-:W-:Y:S01]  /*1fe0*/  LOP3.LUT R11, R14, 0xfffffff0, RZ, 0xc0, !PT ;  /* 0xfffffff00e0b7812 */ /* 0x000fe200078ec0ff */
[----:B------:R-:W-:Y:S01]  /*1ff0*/  IMAD.SHL.U32 R9, R16, 0x8, RZ ;  /* 0x0000000810097824 */ /* 0x000fe200078e00ff */
[----:B------:R-:W-:Y:S01]  /*2000*/  LOP3.LUT R12, R12, 0x1c0, RZ, 0xc0, !PT ;  /* 0x000001c00c0c7812 */ /* 0x000fe200078ec0ff */
[----:B------:R-:W-:Y:S01]  /*2010*/  @!P2 IMAD.WIDE.U32 R16, R2, 0x30, R134 ;  /* 0x000000300210a825 */ /* 0x000fe200078e0086 */
[----:B------:R3:W-:Y:S02]  /*2020*/  @!P1 LDGSTS.E.BYPASS.LTC128B.128 [R215+0x9000], [R24.64+0x80] ;  /* 0x0900008018d79fae */ /* 0x0007e4000b901d44 */
[----:B------:R-:W-:Y:S01]  /*2030*/  LOP3.LUT R10, R12, 0x8, R9, 0xf8, !PT ;  /* 0x000000080c0a7812 */ /* 0x000fe200078ef809 */
[----:B------:R-:W-:Y:S01]  /*2040*/  IMAD.IADD R11, R4, 0x1, -R11 ;  /* 0x00000001040b7824 */ /* 0x000fe200078e0a0b */
[----:B------:R3:W-:Y:S01]  /*2050*/  @!P1 LDGSTS.E.BYPASS.LTC128B.128 [R215+0xb000], [R24.64+0x100] ;  /* 0x0b00010018d79fae */ /* 0x0007e2000b901d44 */
[----:B------:R-:W-:Y:S01]  /*2060*/  SHF.R.U32.HI R9, RZ, 0x3, R12 ;  /* 0x00000003ff097819 */ /* 0x000fe2000001160c */
[----:B------:R-:W-:Y:S01]  /*2070*/  IMAD.IADD R19, R19, 0x1, R7 ;  /* 0x0000000113137824 */ /* 0x000fe200078e0207 */
[----:B------:R-:W-:-:S02]  /*2080*/  @!P2 IADD3 R12, R17, R13, RZ ;  /* 0x0000000d110ca210 */ /* 0x000fc40007ffe0ff */
[C---:B-1----:R-:W-:Y:S02]  /*2090*/  @!P2 LEA R20, P1, R16.reuse, c[0x0][0x168], 0x1 ;  /* 0x00005a001014aa11 */ /* 0x042fe400078208ff */
[----:B------:R-:W-:Y:S02]  /*20a0*/  SHF.R.S32.HI R8, RZ, 0x1f, R11 ;  /* 0x0000001fff087819 */ /* 0x000fe4000001140b */
[----:B------:R-:W-:Y:S02]  /*20b0*/  @!P2 LEA.HI.X R21, R16, c[0x0][0x16c], R12, 0x1, P1 ;  /* 0x00005b001015aa11 */ /* 0x000fe400008f0c0c */
[----:B------:R-:W-:Y:S02]  /*20c0*/  LEA.HI R8, R8, R11, RZ, 0x3 ;  /* 0x0000000b08087211 */ /* 0x000fe400078f18ff */
[----:B------:R-:W-:Y:S01]  /*20d0*/  LOP3.LUT R9, R10, R9, RZ, 0x3c, !PT ;  /* 0x000000090a097212 */ /* 0x000fe200078e3cff */
[----:B------:R4:W-:Y:S01]  /*20e0*/  @!P2 LDGSTS.E.BYPASS.LTC128B.128 [R215+0x7800], [R20.64] ;  /* 0x0780000014d7afae */ /* 0x0009e2000b901d44 */
[C---:B------:R-:W-:Y:S01]  /*20f0*/  LOP3.LUT R14, R8.reuse, 0xfffffff8, RZ, 0xc0, !PT ;  /* 0xfffffff8080e7812 */ /* 0x040fe200078ec0ff */
[----:B------:R-:W-:-:S02]  /*2100*/  IMAD.SHL.U32 R93, R8, 0x40, RZ ;  /* 0x00000040085d7824 */ /* 0x000fc400078e00ff */
[----:B------:R4:W-:Y:S01]  /*2110*/  @!P2 LDGSTS.E.BYPASS.LTC128B.128 [R215+0x9800], [R20.64+0x80] ;  /* 0x0980008014d7afae */ /* 0x0009e2000b901d44 */
[----:B------:R-:W-:Y:S02]  /*2120*/  IMAD R205, R6, 0x200, R9 ;  /* 0x0000020006cd7824 */ /* 0x000fe400078e0209 */
[----:B------:R-:W-:Y:S01]  /*2130*/  IMAD.IADD R7, R11, 0x1, -R14 ;  /* 0x000000010b077824 */ /* 0x000fe200078e0a0e */
[----:B------:R4:W-:Y:S01]  /*2140*/  @!P2 LDGSTS.E.BYPASS.LTC128B.128 [R215+0xb800], [R20.64+0x100] ;  /* 0x0b80010014d7afae */ /* 0x0009e2000b901d44 */
[C---:B------:R-:W-:Y:S01]  /*2150*/  IMAD R11, R146.reuse, c[0x0][0x1a4], R5 ;  /* 0x00006900920b7a24 */ /* 0x040fe200078e0205 */
[----:B------:R-:W-:Y:S01]  /*2160*/  LOP3.LUT R93, R93, 0xfffffe00, RZ, 0xc0, !PT ;  /* 0xfffffe005d5d7812 */ /* 0x000fe200078ec0ff */
[----:B------:R-:W-:Y:S01]  /*2170*/  IMAD.WIDE.U32 R146, R146, c[0x0][0x1a0], R18 ;  /* 0x0000680092927a25 */ /* 0x000fe200078e0012 */
[----:B------:R-:W0:Y:S03]  /*2180*/  LDGDEPBAR ;  /* 0x00000000000079af */ /* 0x000e260000000000 */
[----:B------:R-:W-:Y:S01]  /*2190*/  IMAD.SHL.U32 R5, R7, 0x40, RZ ;  /* 0x0000004007057824 */ /* 0x000fe200078e00ff */
[----:B------:R-:W-:Y:S01]  /*21a0*/  LEA R210, P1, R146, c[0x0][0x170], 0x1 ;  /* 0x00005c0092d27a11 */ /* 0x000fe200078208ff */
[----:B------:R-:W-:Y:S01]  /*21b0*/  IMAD.IADD R144, R147, 0x1, R11 ;  /* 0x0000000193907824 */ /* 0x000fe200078e020b */
[----:B------:R-:W-:Y:S01]  /*21c0*/  @!P4 MOV R11, c[0x0][0x1a0] ;  /* 0x00006800000bca02 */ /* 0x000fe20000000f00 */
[----:B------:R-:W-:Y:S01]  /*21d0*/  IMAD.SHL.U32 R9, R6, 0x8, RZ ;  /* 0x0000000806097824 */ /* 0x000fe200078e00ff */
[----:B------:R-:W-:Y:S01]  /*21e0*/  LOP3.LUT R6, R5, 0x1c0, RZ, 0xc0, !PT ;  /* 0x000001c005067812 */ /* 0x000fe200078ec0ff */
[----:B------:R-:W-:Y:S01]  /*21f0*/  @!P3 IMAD.MOV.U32 R18, RZ, RZ, c[0x0][0x1a0] ;  /* 0x00006800ff12b624 */ /* 0x000fe200078e00ff */
[----:B------:R-:W-:Y:S01]  /*2200*/  MOV R5, 0x20 ;  /* 0x0000002000057802 */ /* 0x000fe20000000f00 */
[----:B------:R-:W-:Y:S01]  /*2210*/  @!P4 IMAD.MOV.U32 R10, RZ, RZ, c[0x0][0x1a4] ;  /* 0x00006900ff0ac624 */ /* 0x000fe200078e00ff */
[----:B------:R-:W-:Y:S01]  /*2220*/  LEA.HI.X R209, R146, c[0x0][0x174], R144, 0x1, P1 ;  /* 0x00005d0092d17a11 */ /* 0x000fe200008f0c90 */
[----:B------:R-:W-:Y:S01]  /*2230*/  IMAD.SHL.U32 R205, R205, 0x2, RZ ;  /* 0x00000002cdcd7824 */ /* 0x000fe200078e00ff */
[----:B------:R-:W-:Y:S01]  /*2240*/  LOP3.LUT R9, R6, 0x8, R9, 0xf8, !PT ;  /* 0x0000000806097812 */ /* 0x000fe200078ef809 */
[----:B------:R-:W-:Y:S01]  /*2250*/  IMAD.WIDE.U32 R14, R5, c[0x0][0x1a0], RZ ;  /* 0x00006800050e7a25 */ /* 0x000fe200078e00ff */
[----:B------:R-:W-:-:S02]  /*2260*/  SHF.R.U32.HI R6, RZ, 0x3, R6 ;  /* 0x00000003ff067819 */ /* 0x000fc40000011606 */
[----:B------:R-:W-:Y:S01]  /*2270*/  IADD3 R203, R205, 0x6020, RZ ;  /* 0x00006020cdcb7810 */ /* 0x000fe20007ffe0ff */
[----:B------:R-:W-:Y:S01]  /*2280*/  @!P3 IMAD.MOV.U32 R211, RZ, RZ, R209 ;  /* 0x000000ffffd3b224 */ /* 0x000fe200078e00d1 */
[----:B------:R-:W-:Y:S01]  /*2290*/  @!P5 IADD3 R16, P2, R210, R14, RZ ;  /* 0x0000000ed210d210 */ /* 0x000fe20007f5e0ff */
[----:B------:R-:W-:Y:S01]  /*22a0*/  IMAD R12, R5, c[0x0][0x1a4], RZ ;  /* 0x00006900050c7a24 */ /* 0x000fe200078e02ff */
[----:B------:R-:W-:Y:S01]  /*22b0*/  @!P4 LEA R14, P1, R11, R210, 0x6 ;  /* 0x000000d20b0ec211 */ /* 0x000fe200078230ff */
[----:B------:R-:W-:Y:S01]  /*22c0*/  @!P3 IMAD.WIDE.U32 R18, R18, 0x60, R210 ;  /* 0x000000601212b825 */ /* 0x000fe200078e00d2 */
[----:B------:R-:W-:-:S04]  /*22d0*/  DEPBAR.LE SB0, 0x0 ;  /* 0x000080000000791a */ /* 0x000fc80000000000 */
[----:B------:R-:W-:Y:S01]  /*22e0*/  BAR.SYNC.DEFER_BLOCKING 0x0 ;  /* 0x0000000000007b1d */ /* 0x000fe20000010000 */
[----:B------:R-:W-:Y:S01]  /*22f0*/  @!P6 MOV R211, R209 ;  /* 0x000000d100d3e202 */ /* 0x000fe20000000f00 */
[----:B------:R-:W-:Y:S01]  /*2300*/  @!P3 IMAD.MOV.U32 R8, RZ, RZ, R18 ;  /* 0x000000ffff08b224 */ /* 0x000fe200078e0012 */
[----:B------:R-:W-:Y:S01]  /*2310*/  LOP3.LUT R6, R9, R6, RZ, 0x3c, !PT ;  /* 0x0000000609067212 */ /* 0x000fe200078e3cff */
[----:B------:R-:W-:Y:S01]  /*2320*/  @!P3 IMAD.MOV.U32 R9, RZ, RZ, c[0x0][0x1a4] ;  /* 0x00006900ff09b624 */ /* 0x000fe200078e00ff */
[----:B------:R-:W-:Y:S02]  /*2330*/  @!P5 IADD3.X R17, R209, R15, R12, P2, !PT ;  /* 0x0000000fd111d210 */ /* 0x000fe400017fe40c */
[----:B------:R-:W-:Y:S01]  /*2340*/  @!P4 LEA.HI.X R15, R11, R209, R10, 0x6, P1 ;  /* 0x000000d10b0fc211 */ /* 0x000fe200008f340a */
[----:B------:R-:W-:Y:S01]  /*2350*/  IMAD R11, R94, 0x400, R93 ;  /* 0x000004005e0b7824 */ /* 0x000fe200078e025d */
[----:B------:R-:W-:Y:S01]  /*2360*/  R2P PR, R7, 0x6 ;  /* 0x0000000607007804 */ /* 0x000fe20000000000 */
[----:B------:R-:W-:Y:S01]  /*2370*/  @!P3 IMAD R9, R9, 0x60, RZ ;  /* 0x000000600909b824 */ /* 0x000fe200078e02ff */
[----:B------:R-:W-:Y:S01]  /*2380*/  MOV R7, 0x10 ;  /* 0x0000001000077802 */ /* 0x000fe20000000f00 */
[C---:B------:R-:W-:Y:S01]  /*2390*/  IMAD.IADD R206, R6.reuse, 0x1, R11 ;  /* 0x0000000106ce7824 */ /* 0x040fe200078e020b */
[----:B------:R-:W-:Y:S01]  /*23a0*/  LOP3.LUT R200, R6, R93, RZ, 0xfc, !PT ;  /* 0x0000005d06c87212 */ /* 0x000fe200078efcff */
[----:B------:R-:W-:Y:S01]  /*23b0*/  @!P3 IMAD.IADD R9, R19, 0x1, R9 ;  /* 0x000000011309b824 */ /* 0x000fe200078e0209 */
[----:B------:R-:W-:Y:S01]  /*23c0*/  SEL R5, R5, 0xffffffe0, !P2 ;  /* 0xffffffe005057807 */ /* 0x000fe20005000000 */
[----:B------:R-:W-:Y:S01]  /*23d0*/  IMAD.SHL.U32 R206, R206, 0x2, RZ ;  /* 0x00000002cece7824 */ /* 0x000fe200078e00ff */
[----:B------:R-:W-:Y:S01]  /*23e0*/  SEL R7, R7, 0xfffffff0, !P1 ;  /* 0xfffffff007077807 */ /* 0x000fe20004800000 */
[----:B------:R-:W-:Y:S01]  /*23f0*/  IMAD R94, R94, 0x10, R97 ;  /* 0x000000105e5e7824 */ /* 0x000fe200078e0261 */
[----:B------:R-:W-:Y:S01]  /*2400*/  R2P PR, R0, 0x6 ;  /* 0x0000000600007804 */ /* 0x000fe20000000000 */
[--C-:B------:R-:W-:Y:S01]  /*2410*/  IMAD R202, R5, 0x2, R206.reuse ;  /* 0x0000000205ca7824 */ /* 0x100fe200078e02ce */
[----:B------:R-:W-:Y:S01]  /*2420*/  IADD3 R0, R205, 0x6000, RZ ;  /* 0x00006000cd007810 */ /* 0x000fe20007ffe0ff */
[----:B------:R-:W-:Y:S01]  /*2430*/  IMAD R204, R7, 0x2, R206 ;  /* 0x0000000207cc7824 */ /* 0x000fe200078e02ce */
[----:B------:R-:W-:Y:S04]  /*2440*/  @P6 STS.128 [R215+0xc000], RZ ;  /* 0x00c000ffd7006388 */ /* 0x000fe80000000c00 */
[----:B------:R-:W-:Y:S01]  /*2450*/  LEA R201, R5, R204, 0x1 ;  /* 0x000000cc05c97211 */ /* 0x000fe200078e08ff */
[----:B------:R-:W-:Y:S04]  /*2460*/  @P6 STS.128 [R215+0xe000], RZ ;  /* 0x00e000ffd7006388 */ /* 0x000fe80000000c00 */
[----:B------:R-:W-:Y:S01]  /*2470*/  @P6 STS.128 [R215+0x10000], RZ ;  /* 0x010000ffd7006388 */ /* 0x000fe20000000c00 */
[----:B------:R-:W-:Y:S01]  /*2480*/  @P1 IADD3 R203, R0, -0x20, RZ ;  /* 0xffffffe000cb1810 */ /* 0x000fe20007ffe0ff */
[----:B------:R-:W-:-:S02]  /*2490*/  IMAD.MOV.U32 R0, RZ, RZ, 0x40 ;  /* 0x00000040ff007424 */ /* 0x000fc400078e00ff */
[----:B------:R-:W-:Y:S01]  /*24a0*/  @!PT LDS RZ, [RZ] ;  /* 0x00000000fffff984 */ /* 0x000fe20000000800 */
[----:B------:R-:W-:Y:S01]  /*24b0*/  @!PT LDS RZ, [RZ] ;  /* 0x00000000fffff984 */ /* 0x000fe20000000800 */
[----:B------:R-:W-:Y:S01]  /*24c0*/  @!PT LDS RZ, [RZ] ;  /* 0x00000000fffff984 */ /* 0x000fe20000000800 */
[----:B------:R1:W-:Y:S01]  /*24d0*/  @!P6 LDGSTS.E.BYPASS.LTC128B.128 [R215+0xc000], [R210.64] ;  /* 0x0c000000d2d7efae */ /* 0x0003e2000b901d44 */
[----:B------:R-:W-:Y:S02]  /*24e0*/  IADD3 R195, R203, 0x800, RZ ;  /* 0x00000800cbc37810 */ /* 0x000fe40007ffe0ff */
[----:B------:R-:W-:Y:S01]  /*24f0*/  SEL R0, R0, 0xffffffc0, !P2 ;  /* 0xffffffc000007807 */ /* 0x000fe20005000000 */
[----:B------:R1:W-:Y:S01]  /*2500*/  @!P6 LDGSTS.E.BYPASS.LTC128B.128 [R215+0xe000], [R210.64+0x80] ;  /* 0x0e000080d2d7efae */ /* 0x0003e2000b901d44 */
[----:B------:R-:W-:Y:S02]  /*2510*/  ISETP.GT.AND P2, PT, R213, R208, PT ;  /* 0x000000d0d500720c */ /* 0x000fe40003f44270 */
[----:B------:R-:W-:Y:S01]  /*2520*/  IADD3 R194, R203, 0x1000, RZ ;  /* 0x00001000cbc27810 */ /* 0x000fe20007ffe0ff */
[----:B------:R1:W-:Y:S01]  /*2530*/  @!P6 LDGSTS.E.BYPASS.LTC128B.128 [R215+0x10000], [R210.64+0x100] ;  /* 0x10000100d2d7efae */ /* 0x0003e2000b901d44 */
[----:B------:R-:W-:Y:S01]  /*2540*/  IMAD.IADD R199, R205, 0x1, R0 ;  /* 0x00000001cdc77824 */ /* 0x000fe200078e0200 */
[C---:B------:R-:W-:Y:S01]  /*2550*/  IADD3 R193, R203.reuse, 0x1800, RZ ;  /* 0x00001800cbc17810 */ /* 0x040fe20007ffe0ff */
[----:B------:R-:W-:Y:S01]  /*2560*/  IMAD.IADD R192, R0, 0x1, R203 ;  /* 0x0000000100c07824 */ /* 0x000fe200078e02cb */
[----:B------:R-:W-:Y:S01]  /*2570*/  @P5 STS.128 [R215+0xc800], RZ ;  /* 0x00c800ffd7005388 */ /* 0x000fe20000000c00 */
[----:B------:R-:W-:Y:S01]  /*2580*/  IMAD.IADD R0, R4, 0x1, -R95 ;  /* 0x0000000104007824 */ /* 0x000fe200078e0a5f */
[----:B------:R-:W-:-:S02]  /*2590*/  IADD3 R191, R203, 0x2000, RZ ;  /* 0x00002000cbbf7810 */ /* 0x000fc40007ffe0ff */
[----:B------:R-:W-:Y:S01]  /*25a0*/  @P5 STS.128 [R215+0xe800], RZ ;  /* 0x00e800ffd7005388 */ /* 0x000fe20000000c00 */
[C---:B------:R-:W-:Y:S02]  /*25b0*/  IADD3 R190, R203.reuse, 0x2800, RZ ;  /* 0x00002800cbbe7810 */ /* 0x040fe40007ffe0ff */
[C---:B------:R-:W-:Y:S01]  /*25c0*/  @!P2 LEA R218, P1, R134.reuse, c[0x0][0x168], 0x1 ;  /* 0x00005a0086daaa11 */ /* 0x040fe200078208ff */
[----:B------:R-:W-:Y:S01]  /*25d0*/  @P5 STS.128 [R215+0x10800], RZ ;  /* 0x010800ffd7005388 */ /* 0x000fe20000000c00 */
[C---:B------:R-:W-:Y:S02]  /*25e0*/  IADD3 R189, R203.reuse, 0x3000, RZ ;  /* 0x00003000cbbd7810 */ /* 0x040fe40007ffe0ff */
[----:B------:R-:W-:Y:S01]  /*25f0*/  @!P2 LEA.HI.X R219, R134, c[0x0][0x16c], R135, 0x1, P1 ;  /* 0x00005b0086dbaa11 */ /* 0x000fe200008f0c87 */
        /* <DEDUP_REMOVED lines=29> */
[----:B------:R-:W-:Y:S04]  /*27d0*/  LDSM.16.M88.4 R56, [R206] ;  /* 0x00000000ce38783b */ /* 0x000fe80000000200 */
[----:B-1----:R-:W4:Y:S04]  /*27e0*/  LDSM.16.M88.4 R16, [R205+0x6000] ;  /* 0x00600000cd10783b */ /* 0x002f280000000200 */
[----:B------:R-:W1:Y:S04]  /*27f0*/  LDSM.16.M88.4 R44, [R205+0x6800] ;  /* 0x00680000cd2c783b */ /* 0x000e680000000200 */
[----:B------:R-:W1:Y:S04]  /*2800*/  LDSM.16.M88.4 R64, [R205+0x7000] ;  /* 0x00700000cd40783b */ /* 0x000e680000000200 */
[----:B------:R-:W-:Y:S04]  /*2810*/  LDSM.16.M88.4 R36, [R204] ;  /* 0x00000000cc24783b */ /* 0x000fe80000000200 */
[----:B------:R-:W1:Y:S04]  /*2820*/  LDSM.16.M88.4 R52, [R203] ;  /* 0x00000000cb34783b */ /* 0x000e680000000200 */
[----:B------:R-:W1:Y:S04]  /*2830*/  LDSM.16.M88.4 R72, [R205+0x7800] ;  /* 0x00780000cd48783b */ /* 0x000e680000000200 */
[----:B------:R-:W1:Y:S04]  /*2840*/  LDSM.16.M88.4 R12, [R203+0x800] ;  /* 0x00080000cb0c783b */ /* 0x000e680000000200 */
[----:B------:R-:W1:Y:S04]  /*2850*/  LDSM.16.M88.4 R48, [R203+0x1000] ;  /* 0x00100000cb30783b */ /* 0x000e680000000200 */
[----:B--2---:R-:W-:Y:S04]  /*2860*/  LDSM.16.M88.4 R8, [R202] ;  /* 0x00000000ca08783b */ /* 0x004fe80000000200 */
[----:B---3--:R-:W2:Y:S01]  /*2870*/  LDSM.16.M88.4 R24, [R199+0x6000] ;  /* 0x00600000c718783b */ /* 0x008ea20000000200 */
[C---:B----4-:R-:W-:Y:S03]  /*2880*/  HMMA.16816.F32 R20, R56.reuse, R16, RZ ;  /* 0x000000103814723c */ /* 0x050fe600000018ff */
[----:B------:R-:W3:Y:S04]  /*2890*/  LDSM.16.M88.4 R40, [R203+0x1800] ;  /* 0x00180000cb28783b */ /* 0x000ee80000000200 */
[----:B------:R-:W4:Y:S01]  /*28a0*/  LDSM.16.M88.4 R28, [R199+0x6800] ;  /* 0x00680000c71c783b */ /* 0x000f220000000200 */
[C---:B------:R-:W-:Y:S03]  /*28b0*/  HMMA.16816.F32 R16, R56.reuse, R18, RZ ;  /* 0x000000123810723c */ /* 0x040fe600000018ff */
[----:B------:R-:W-:Y:S04]  /*28c0*/  LDSM.16.M88.4 R76, [R203+0x2000] ;  /* 0x00200000cb4c783b */ /* 0x000fe80000000200 */
[----:B------:R-:W-:Y:S01]  /*28d0*/  LDSM.16.M88.4 R80, [R201+0x2000] ;  /* 0x00200000c950783b */ /* 0x000fe20000000200 */
[C---:B-1----:R-:W-:Y:S03]  /*28e0*/  HMMA.16816.F32 R32, R56.reuse, R44, RZ ;  /* 0x0000002c3820723c */ /* 0x042fe600000018ff */
[----:B------:R-:W-:Y:S04]  /*28f0*/  LDSM.16.M88.4 R88, [R192+0x2800] ;  /* 0x00280000c058783b */ /* 0x000fe80000000200 */
[----:B------:R-:W-:Y:S01]  /*2900*/  LDSM.16.M88.4 R84, [R205+0xa800] ;  /* 0x00a80000cd54783b */ /* 0x000fe20000000200 */
[C---:B------:R-:W-:Y:S03]  /*2910*/  HMMA.16816.F32 R44, R56.reuse, R46, RZ ;  /* 0x0000002e382c723c */ /* 0x040fe600000018ff */
[----:B------:R-:W0:Y:S05]  /*2920*/  LDGDEPBAR ;  /* 0x00000000000079af */ /* 0x000e2a0000000000 */
[C---:B------:R-:W-:Y:S08]  /*2930*/  HMMA.16816.F32 R68, R56.reuse, R64, RZ ;  /* 0x000000403844723c */ /* 0x040ff000000018ff */
[----:B------:R-:W-:Y:S08]  /*2940*/  HMMA.16816.F32 R64, R56, R66, RZ ;  /* 0x000000423840723c */ /* 0x000ff000000018ff */
[C---:B------:R-:W-:Y:S08]  /*2950*/  HMMA.16816.F32 R20, R36.reuse, R52, R20 ;  /* 0x000000342414723c */ /* 0x040ff00000001814 */
[----:B------:R-:W-:Y:S01]  /*2960*/  HMMA.16816.F32 R16, R36, R54, R16 ;  /* 0x000000362410723c */ /* 0x000fe20000001810 */
[----:B------:R-:W-:Y:S07]  /*2970*/  LDSM.16.M88.4 R52, [R192+0x800] ;  /* 0x00080000c034783b */ /* 0x000fee0000000200 */
[C---:B------:R-:W-:Y:S08]  /*2980*/  HMMA.16816.F32 R60, R56.reuse, R72, RZ ;  /* 0x00000048383c723c */ /* 0x040ff000000018ff */
[----:B------:R-:W-:Y:S01]  /*2990*/  HMMA.16816.F32 R56, R56, R74, RZ ;  /* 0x0000004a3838723c */ /* 0x000fe200000018ff */
[----:B------:R-:W-:Y:S07]  /*29a0*/  LDSM.16.M88.4 R72, [R192] ;  /* 0x00000000c048783b */ /* 0x000fee0000000200 */
[C---:B------:R-:W-:Y:S08]  /*29b0*/  HMMA.16816.F32 R32, R36.reuse, R12, R32 ;  /* 0x0000000c2420723c */ /* 0x040ff00000001820 */
[C---:B------:R-:W-:Y:S01]  /*29c0*/  HMMA.16816.F32 R44, R36.reuse, R14, R44 ;  /* 0x0000000e242c723c */ /* 0x040fe2000000182c */
[----:B------:R-:W1:Y:S07]  /*29d0*/  LDSM.16.M88.4 R12, [R199+0x7000] ;  /* 0x00700000c70c783b */ /* 0x000e6e0000000200 */
[C---:B------:R-:W-:Y:S08]  /*29e0*/  HMMA.16816.F32 R68, R36.reuse, R48, R68 ;  /* 0x000000302444723c */ /* 0x040ff00000001844 */
[----:B------:R-:W-:Y:S01]  /*29f0*/  HMMA.16816.F32 R64, R36, R50, R64 ;  /* 0x000000322440723c */ /* 0x000fe20000001840 */
[----:B------:R-:W1:Y:S07]  /*2a00*/  LDSM.16.M88.4 R48, [R199+0x7800] ;  /* 0x00780000c730783b */ /* 0x000e6e0000000200 */
[C---:B--2---:R-:W-:Y:S08]  /*2a10*/  HMMA.16816.F32 R20, R8.reuse, R24, R20 ;  /* 0x000000180814723c */ /* 0x044ff00000001814 */
[----:B------:R-:W-:Y:S01]  /*2a20*/  HMMA.16816.F32 R16, R8, R26, R16 ;  /* 0x0000001a0810723c */ /* 0x000fe20000001810 */
[----:B------:R-:W2:Y:S07]  /*2a30*/  LDSM.16.M88.4 R24, [R201] ;  /* 0x00000000c918783b */ /* 0x000eae0000000200 */
[C---:B---3--:R-:W-:Y:S08]  /*2a40*/  HMMA.16816.F32 R60, R36.reuse, R40, R60 ;  /* 0x00000028243c723c */ /* 0x048ff0000000183c */
[----:B------:R-:W-:Y:S01]  /*2a50*/  HMMA.16816.F32 R56, R36, R42, R56 ;  /* 0x0000002a2438723c */ /* 0x000fe20000001838 */
[----:B------:R-:W3:Y:S04]  /*2a60*/  LDSM.16.M88.4 R40, [R192+0x1000] ;  /* 0x00100000c028783b */ /* 0x000ee80000000200 */
[----:B------:R-:W-:Y:S03]  /*2a70*/  LDSM.16.M88.4 R36, [R206+0x2000] ;  /* 0x00200000ce24783b */ /* 0x000fe60000000200 */
        /* <DEDUP_REMOVED lines=9> */
[----:B------:R-:W-:Y:S03]  /*2b10*/  LDSM.16.M88.4 R48, [R205+0x9000] ;  /* 0x00900000cd30783b */ /* 0x000fe60000000200 */
        /* <DEDUP_REMOVED lines=9> */
[C---:B-1----:R-:W-:Y:S08]  /*2bb0*/  HMMA.16816.F32 R20, R36.reuse, R12, R20 ;  /* 0x0000000c2414723c */ /* 0x042ff00000001814 */
[C---:B------:R-:W-:Y:S01]  /*2bc0*/  HMMA.16816.F32 R16, R36.reuse, R14, R16 ;  /* 0x0000000e2410723c */ /* 0x040fe20000001810 */
[----:B------:R-:W-:Y:S07]  /*2bd0*/  LDSM.16.M88.4 R12, [R199+0x8000] ;  /* 0x00800000c70c783b */ /* 0x000fee0000000200 */
[C---:B----4-:R-:W-:Y:S08]  /*2be0*/  HMMA.16816.F32 R32, R36.reuse, R8, R32 ;  /* 0x000000082420723c */ /* 0x050ff00000001820 */
[----:B------:R-:W-:Y:S01]  /*2bf0*/  HMMA.16816.F32 R44, R36, R10, R44 ;  /* 0x0000000a242c723c */ /* 0x000fe2000000182c */
[----:B------:R-:W1:Y:S07]  /*2c00*/  LDSM.16.M88.4 R8, [R202+0x2000] ;  /* 0x00200000ca08783b */ /* 0x000e6e0000000200 */
[C---:B------:R-:W-:Y:S08]  /*2c10*/  HMMA.16816.F32 R60, R24.reuse, R28, R60 ;  /* 0x0000001c183c723c */ /* 0x040ff0000000183c */
[----:B------:R-:W-:Y:S01]  /*2c20*/  HMMA.16816.F32 R56, R24, R30, R56 ;  /* 0x0000001e1838723c */ /* 0x000fe20000001838 */
[----:B------:R-:W3:Y:S04]  /*2c30*/  LDSM.16.M88.4 R28, [R203+0x2800] ;  /* 0x00280000cb1c783b */ /* 0x000ee80000000200 */
[----:B------:R-:W4:Y:S03]  /*2c40*/  LDSM.16.M88.4 R24, [R203+0x3000] ;  /* 0x00300000cb18783b */ /* 0x000f260000000200 */
[C---:B--2---:R-:W-:Y:S08]  /*2c50*/  HMMA.16816.F32 R20, R40.reuse, R76, R20 ;  /* 0x0000004c2814723c */ /* 0x044ff00000001814 */
[----:B------:R-:W-:Y:S01]  /*2c60*/  HMMA.16816.F32 R16, R40, R78, R16 ;  /* 0x0000004e2810723c */ /* 0x000fe20000001810 */
[----:B------:R-:W-:Y:S07]  /*2c70*/  LDSM.16.M88.4 R76, [R192+0x3000] ;  /* 0x00300000c04c783b */ /* 0x000fee0000000200 */
[C---:B------:R-:W-:Y:S08]  /*2c80*/  HMMA.16816.F32 R68, R36.reuse, R48, R68 ;  /* 0x000000302444723c */ /* 0x040ff00000001844 */
[----:B------:R-:W-:Y:S01]  /*2c90*/  HMMA.16816.F32 R64, R36, R50, R64 ;  /* 0x000000322440723c */ /* 0x000fe20000001840 */
[----:B------:R-:W2:Y:S07]  /*2ca0*/  LDSM.16.M88.4 R48, [R203+0x3800] ;  /* 0x00380000cb30783b */ /* 0x000eae0000000200 */
[C---:B-1----:R-:W-:Y:S08]  /*2cb0*/  HMMA.16816.F32 R20, R8.reuse, R12, R20 ;  /* 0x0000000c0814723c */ /* 0x042ff00000001814 */
[----:B------:R-:W-:Y:S01]  /*2cc0*/  HMMA.16816.F32 R16, R8, R14, R16 ;  /* 0x0000000e0810723c */ /* 0x000fe20000001810 */
[----:B------:R-:W-:Y:S07]  /*2cd0*/  LDSM.16.M88.4 R12, [R199+0x9800] ;  /* 0x00980000c70c783b */ /* 0x000fee0000000200 */
[C---:B------:R-:W-:Y:S08]  /*2ce0*/  HMMA.16816.F32 R60, R36.reuse, R52, R60 ;  /* 0x00000034243c723c */ /* 0x040ff0000000183c */
[----:B------:R-:W-:Y:S01]  /*2cf0*/  HMMA.16816.F32 R56, R36, R54, R56 ;  /* 0x000000362438723c */ /* 0x000fe20000001838 */
[----:B------:R-:W-:Y:S04]  /*2d00*/  LDSM.16.M88.4 R52, [R206+0x4000] ;  /* 0x00400000ce34783b */ /* 0x000fe80000000200 */
[----:B------:R-:W1:Y:S03]  /*2d10*/  LDSM.16.M88.4 R36, [R205+0xa000] ;  /* 0x00a00000cd24783b */ /* 0x000e660000000200 */
        /* <DEDUP_REMOVED lines=9> */
[C---:B--2---:R-:W-:Y:S08]  /*2db0*/  HMMA.16816.F32 R60, R40.reuse, R48, R60 ;  /* 0x00000030283c723c */ /* 0x044ff0000000183c */
[----:B------:R-:W-:Y:S01]  /*2dc0*/  HMMA.16816.F32 R56, R40, R50, R56 ;  /* 0x000000322838723c */ /* 0x000fe20000001838 */
[----:B------:R-:W-:Y:S04]  /*2dd0*/  LDSM.16.M88.4 R40, [R204+0x4000] ;  /* 0x00400000cc28783b */ /* 0x000fe80000000200 */
[----:B------:R-:W2:Y:S03]  /*2de0*/  LDSM.16.M88.4 R48, [R203+0x4000] ;  /* 0x00400000cb30783b */ /* 0x000ea60000000200 */
[C---:B-1----:R-:W-:Y:S08]  /*2df0*/  HMMA.16816.F32 R20, R52.reuse, R36, R20 ;  /* 0x000000243414723c */ /* 0x042ff00000001814 */
[----:B------:R-:W-:Y:S01]  /*2e00*/  HMMA.16816.F32 R16, R52, R38, R16 ;  /* 0x000000263410723c */ /* 0x000fe20000001810 */
[----:B------:R-:W-:Y:S07]  /*2e10*/  LDSM.16.M88.4 R36, [R203+0x4800] ;  /* 0x00480000cb24783b */ /* 0x000fee0000000200 */
[C---:B---3--:R-:W-:Y:S08]  /*2e20*/  HMMA.16816.F32 R32, R8.reuse, R28, R32 ;  /* 0x0000001c0820723c */ /* 0x048ff00000001820 */
[C---:B------:R-:W-:Y:S01]  /*2e30*/  HMMA.16816.F32 R44, R8.reuse, R30, R44 ;  /* 0x0000001e082c723c */ /* 0x040fe2000000182c */
[----:B------:R-:W-:Y:S07]  /*2e40*/  LDSM.16.M88.4 R28, [R202+0x4000] ;  /* 0x00400000ca1c783b */ /* 0x000fee0000000200 */
[C---:B----4-:R-:W-:Y:S08]  /*2e50*/  HMMA.16816.F32 R68, R8.reuse, R24, R68 ;  /* 0x000000180844723c */ /* 0x050ff00000001844 */
[----:B------:R-:W-:Y:S01]  /*2e60*/  HMMA.16816.F32 R64, R8, R26, R64 ;  /* 0x0000001a0840723c */ /* 0x000fe20000001840 */
[----:B------:R-:W1:Y:S07]  /*2e70*/  LDSM.16.M88.4 R24, [R199+0xa000] ;  /* 0x00a00000c718783b */ /* 0x000e6e0000000200 */
[C---:B--2---:R-:W-:Y:S08]  /*2e80*/  HMMA.16816.F32 R20, R40.reuse, R48, R20 ;  /* 0x000000302814723c */ /* 0x044ff00000001814 */
        /* <DEDUP_REMOVED lines=21> */
[----:B------:R-:W-:-:S02]  /*2fe0*/  FMUL.FTZ R48, R20, c[0x0][0x2ec] ;  /* 0x0000bb0014307a20 */ /* 0x000fc40000410000 */
[----:B------:R-:W-:-:S04]  /*2ff0*/  FMUL.FTZ R49, R21, c[0x0][0x2ec] ;  /* 0x0000bb0015317a20 */ /* 0x000fc80000410000 */
[----:B------:R-:W2:Y:S01]  /*3000*/  MUFU.TANH R48, R48 ;  /* 0x0000003000307308 */ /* 0x000ea20000002400 */
[----:B-1----:R-:W-:Y:S07]  /*3010*/  HMMA.16816.F32 R88, R40, R24, R88 ;  /* 0x000000182858723c */ /* 0x002fee0000001858 */
[----:B------:R-:W-:Y:S01]  /*3020*/  FMUL.FTZ R24, R22, c[0x0][0x2ec] ;  /* 0x0000bb0016187a20 */ /* 0x000fe20000410000 */
[----:B------:R-:W-:Y:S01]  /*3030*/  HMMA.16816.F32 R16, R12, R10, R16 ;  /* 0x0000000a0c10723c */ /* 0x000fe20000001810 */
[----:B------:R-:W-:Y:S01]  /*3040*/  FMUL.FTZ R25, R23, c[0x0][0x2ec] ;  /* 0x0000bb0017197a20 */ /* 0x000fe20000410000 */
[----:B------:R-:W-:Y:S01]  /*3050*/  LDSM.16.M88.4 R8, [R199+0xb000] ;  /* 0x00b00000c708783b */ /* 0x000fe20000000200 */
[----:B------:R-:W1:Y:S03]  /*3060*/  MUFU.TANH R49, R49 ;  /* 0x0000003100317308 */ /* 0x000e660000002400 */
[----:B------:R-:W3:Y:S02]  /*3070*/  LDSM.16.M88.4 R20, [R203+0x5800] ;  /* 0x00580000cb14783b */ /* 0x000ee40000000200 */
[C---:B------:R-:W-:Y:S03]  /*3080*/  HMMA.16816.F32 R32, R52.reuse, R84, R32 ;  /* 0x000000543420723c */ /* 0x040fe60000001820 */
[----:B------:R-:W1:Y:S05]  /*3090*/  MUFU.TANH R24, R24 ;  /* 0x0000001800187308 */ /* 0x000e6a0000002400 */
[C---:B------:R-:W-:Y:S03]  /*30a0*/  HMMA.16816.F32 R44, R52.reuse, R86, R44 ;  /* 0x00000056342c723c */ /* 0x040fe6000000182c */
[----:B------:R-:W1:Y:S05]  /*30b0*/  MUFU.TANH R25, R25 ;  /* 0x0000001900197308 */ /* 0x000e6a0000002400 */
[----:B----4-:R-:W-:Y:S01]  /*30c0*/  HMMA.16816.F32 R60, R52, R76, R60 ;  /* 0x0000004c343c723c */ /* 0x010fe2000000183c */
[----:B------:R-:W-:-:S02]  /*30d0*/  FMUL.FTZ R50, R16, c[0x0][0x2ec] ;  /* 0x0000bb0010327a20 */ /* 0x000fc40000410000 */
[----:B------:R-:W-:-:S04]  /*30e0*/  FMUL.FTZ R51, R17, c[0x0][0x2ec] ;  /* 0x0000bb0011337a20 */ /* 0x000fc80000410000 */
[----:B------:R-:W4:Y:S01]  /*30f0*/  MUFU.TANH R50, R50 ;  /* 0x0000003200327308 */ /* 0x000f220000002400 */
[----:B------:R-:W-:Y:S07]  /*3100*/  HMMA.16816.F32 R72, R52, R78, R72 ;  /* 0x0000004e3448723c */ /* 0x000fee0000001848 */
[----:B------:R-:W1:Y:S01]  /*3110*/  MUFU.TANH R51, R51 ;  /* 0x0000003300337308 */ /* 0x000e620000002400 */
[C---:B------:R-:W-:Y:S07]  /*3120*/  HMMA.16816.F32 R64, R40.reuse, R26, R64 ;  /* 0x0000001a2840723c */ /* 0x040fee0000001840 */
[----:B------:R-:W-:Y:S01]  /*3130*/  FMUL.FTZ R26, R18, c[0x0][0x2ec] ;  /* 0x0000bb00121a7a20 */ /* 0x000fe20000410000 */
[----:B------:R-:W-:Y:S01]  /*3140*/  HMMA.16816.F32 R32, R40, R36, R32 ;  /* 0x000000242820723c */ /* 0x000fe20000001820 */
[----:B------:R-:W-:-:S02]  /*3150*/  FMUL.FTZ R27, R19, c[0x0][0x2ec] ;  /* 0x0000bb00131b7a20 */ /* 0x000fc40000410000 */
[----:B------:R-:W1:Y:S02]  /*3160*/  LDSM.16.M88.4 R16, [R199+0xb800] ;  /* 0x00b80000c710783b */ /* 0x000e640000000200 */
[----:B------:R-:W1:Y:S03]  /*3170*/  MUFU.TANH R26, R26 ;  /* 0x0000001a001a7308 */ /* 0x000e660000002400 */
[C---:B------:R-:W-:Y:S01]  /*3180*/  HMMA.16816.F32 R44, R40.reuse, R38, R44 ;  /* 0x00000026282c723c */ /* 0x040fe2000000182c */
[----:B------:R-:W1:Y:S04]  /*3190*/  LDSM.16.M88.4 R36, [R192+0x5000] ;  /* 0x00500000c024783b */ /* 0x000e680000000200 */
[----:B------:R-:W1:Y:S03]  /*31a0*/  MUFU.TANH R27, R27 ;  /* 0x0000001b001b7308 */ /* 0x000e660000002400 */
[C---:B---3--:R-:W-:Y:S08]  /*31b0*/  HMMA.16816.F32 R60, R40.reuse, R20, R60 ;  /* 0x00000014283c723c */ /* 0x048ff0000000183c */
[----:B------:R-:W-:Y:S08]  /*31c0*/  HMMA.16816.F32 R72, R40, R22, R72 ;  /* 0x000000162848723c */ /* 0x000ff00000001848 */
[C---:B------:R-:W-:Y:S08]  /*31d0*/  HMMA.16816.F32 R88, R28.reuse, R8, R88 ;  /* 0x000000081c58723c */ /* 0x040ff00000001858 */
[----:B------:R-:W-:Y:S01]  /*31e0*/  HMMA.16816.F32 R64, R28, R10, R64 ;  /* 0x0000000a1c40723c */ /* 0x000fe20000001840 */
[----:B------:R-:W3:Y:S01]  /*31f0*/  LDSM.16.M88.4 R8, [R192+0x5800] ;  /* 0x00580000c008783b */ /* 0x000ee20000000200 */
[----:B------:R-:W-:-:S06]  /*3200*/  DEPBAR.LE SB0, 0x0 ;  /* 0x000080000000791a */ /* 0x000fcc0000000000 */
[C---:B------:R-:W-:Y:S08]  /*3210*/  HMMA.16816.F32 R32, R28.reuse, R68, R32 ;  /* 0x000000441c20723c */ /* 0x040ff00000001820 */
[C---:B------:R-:W-:Y:S08]  /*3220*/  HMMA.16816.F32 R44, R28.reuse, R70, R44 ;  /* 0x000000461c2c723c */ /* 0x040ff0000000182c */
[C---:B-1----:R-:W-:Y:S08]  /*3230*/  HMMA.16816.F32 R60, R28.reuse, R16, R60 ;  /* 0x000000101c3c723c */ /* 0x042ff0000000183c */
[----:B------:R-:W-:Y:S08]  /*3240*/  HMMA.16816.F32 R72, R28, R18, R72 ;  /* 0x000000121c48723c */ /* 0x000ff00000001848 */
[C---:B------:R-:W-:Y:S08]  /*3250*/  HMMA.16816.F32 R32, R12.reuse, R56, R32 ;  /* 0x000000380c20723c */ /* 0x040ff00000001820 */
[C---:B------:R-:W-:Y:S08]  /*3260*/  HMMA.16816.F32 R44, R12.reuse, R58, R44 ;  /* 0x0000003a0c2c723c */ /* 0x040ff0000000182c */
[C---:B------:R-:W-:Y:S08]  /*3270*/  HMMA.16816.F32 R88, R12.reuse, R36, R88 ;  /* 0x000000240c58723c */ /* 0x040ff00000001858 */
[----:B------:R-:W-:Y:S01]  /*3280*/  HMMA.16816.F32 R64, R12, R38, R64 ;  /* 0x000000260c40723c */ /* 0x000fe20000001840 */
[----:B------:R-:W-:-:S02]  /*3290*/  FMUL.FTZ R20, R34, c[0x0][0x2ec] ;  /* 0x0000bb0022147a20 */ /* 0x000fc40000410000 */
[----:B------:R-:W-:Y:S02]  /*32a0*/  FMUL.FTZ R34, R35, c[0x0][0x2ec] ;  /* 0x0000bb0023227a20 */ /* 0x000fe40000410000 */
[----:B------:R-:W-:Y:S02]  /*32b0*/  FMUL.FTZ R32, R32, c[0x0][0x2ec] ;  /* 0x0000bb0020207a20 */ /* 0x000fe40000410000 */
[----:B------:R-:W-:Y:S01]  /*32c0*/  FMUL.FTZ R33, R33, c[0x0][0x2ec] ;  /* 0x0000bb0021217a20 */ /* 0x000fe20000410000 */
[----:B---3--:R-:W-:Y:S01]  /*32d0*/  HMMA.16816.F32 R60, R12, R8, R60 ;  /* 0x000000080c3c723c */ /* 0x008fe2000000183c */
[----:B------:R-:W-:Y:S01]  /*32e0*/  FMUL.FTZ R36, R44, c[0x0][0x2ec] ;  /* 0x0000bb002c247a20 */ /* 0x000fe20000410000 */
[----:B------:R-:W1:Y:S01]  /*32f0*/  MUFU.TANH R20, R20 ;  /* 0x0000001400147308 */ /* 0x000e620000002400 */
[----:B------:R-:W-:Y:S02]  /*3300*/  FMUL.FTZ R35, R45, c[0x0][0x2ec] ;  /* 0x0000bb002d237a20 */ /* 0x000fe40000410000 */
[----:B------:R-:W-:-:S02]  /*3310*/  FMUL.FTZ R16, R46, c[0x0][0x2ec] ;  /* 0x0000bb002e107a20 */ /* 0x000fc40000410000 */
[----:B------:R-:W-:Y:S01]  /*3320*/  SHF.R.S32.HI R9, RZ, 0x1f, R0 ;  /* 0x0000001fff097819 */ /* 0x000fe20000011400 */
[----:B------:R-:W-:Y:S01]  /*3330*/  HMMA.16816.F32 R72, R12, R10, R72 ;  /* 0x0000000a0c48723c */ /* 0x000fe20000001848 */
[----:B------:R-:W-:Y:S01]  /*3340*/  FMUL.FTZ R37, R47, c[0x0][0x2ec] ;  /* 0x0000bb002f257a20 */ /* 0x000fe20000410000 */
[----:B------:R-:W3:Y:S01]  /*3350*/  MUFU.TANH R32, R32 ;  /* 0x0000002000207308 */ /* 0x000ee20000002400 */
[----:B------:R-:W-:Y:S01]  /*3360*/  LEA.HI R9, R9, R0, RZ, 0x2 ;  /* 0x0000000009097211 */ /* 0x000fe200078f10ff */
[----:B------:R-:W-:Y:S02]  /*3370*/  FMUL.FTZ R88, R88, c[0x0][0x2ec] ;  /* 0x0000bb0058587a20 */ /* 0x000fe40000410000 */
[----:B------:R-:W-:Y:S01]  /*3380*/  FMUL.FTZ R89, R89, c[0x0][0x2ec] ;  /* 0x0000bb0059597a20 */ /* 0x000fe20000410000 */
[----:B------:R-:W-:Y:S01]  /*3390*/  SHF.R.S32.HI R9, RZ, 0x2, R9 ;  /* 0x00000002ff097819 */ /* 0x000fe20000011409 */
        /* <DEDUP_REMOVED lines=13> */
[CC--:B------:R-:W-:Y:S01]  /*3470*/  IMNMX R211, R9.reuse, R92.reuse, PT ;  /* 0x0000005c09d37217 */ /* 0x0c0fe20003800200 */
[----:B------:R-:W-:Y:S01]  /*3480*/  FMUL.FTZ R62, R62, c[0x0][0x2ec] ;  /* 0x0000bb003e3e7a20 */ /* 0x000fe20000410000 */
[----:B------:R-:W-:Y:S01]  /*3490*/  IADD3 R9, R9, 0x8, RZ ;  /* 0x0000000809097810 */ /* 0x000fe20007ffe0ff */
[----:B------:R-:W-:Y:S02]  /*34a0*/  FMUL.FTZ R63, R63, c[0x0][0x2ec] ;  /* 0x0000bb003f3f7a20 */ /* 0x000fe40000410000 */
[----:B------:R-:W-:Y:S01]  /*34b0*/  FMUL.FTZ R72, R72, c[0x0][0x2ec] ;  /* 0x0000bb0048487a20 */ /* 0x000fe20000410000 */
[----:B------:R-:W1:Y:S01]  /*34c0*/  MUFU.TANH R36, R36 ;  /* 0x0000002400247308 */ /* 0x000e620000002400 */
[----:B------:R-:W-:Y:S01]  /*34d0*/  FMUL.FTZ R73, R73, c[0x0][0x2ec] ;  /* 0x0000bb0049497a20 */ /* 0x000fe20000410000 */
[----:B------:R-:W-:Y:S01]  /*34e0*/  IMNMX R0, R9, R92, PT ;  /* 0x0000005c09007217 */ /* 0x000fe20003800200 */
[----:B------:R-:W-:-:S02]  /*34f0*/  FMUL.FTZ R74, R74, c[0x0][0x2ec] ;  /* 0x0000bb004a4a7a20 */ /* 0x000fc40000410000 */
        /* <DEDUP_REMOVED lines=27> */
[----:B------:R-:W-:-:S04]  /*36b0*/  LOP3.LUT R12, R12, c[0x0][0x2d0], RZ, 0x3c, !PT ;  /* 0x0000b4000c0c7a12 */ /* 0x000fc800078e3cff */
[----:B------:R-:W-:Y:S01]  /*36c0*/  ISETP.GE.AND P1, PT, R12, RZ, PT ;  /* 0x000000ff0c00720c */ /* 0x000fe20003f26270 */
        /* <DEDUP_REMOVED lines=51> */
.L_x_3080:
[----:B------:R-:W-:-:S04]  /*3a00*/  LEA R8, -R2, RZ, 0x6 ;  /* 0x000000ff02087211 */ /* 0x000fc800078e31ff */
[----:B------:R-:W-:Y:S02]  /*3a10*/  SHF.R.S32.HI R6, RZ, 0x1f, R8 ;  /* 0x0000001fff067819 */ /* 0x000fe40000011408 */
.L_x_3081:
        /* <DEDUP_REMOVED lines=29> */
.L_x_3079:
[----:B--234-:R-:W-:Y:S02]  /*3bf0*/  IMAD.SHL.U32 R214, R4, 0x2, RZ ;  /* 0x0000000204d67824 */ /* 0x01cfe400078e00ff */
        /* <DEDUP_REMOVED lines=26> */
[C---:B------:R-:W-:Y:S01]  /*3da0*/  ISETP.GE.AND P5, PT, R6.reuse, R211, PT ;  /* 0x000000d30600720c */ /* 0x040fe20003fa6270 */
[----:B------:R-:W-:Y:S01]  /*3db0*/  LDSM.16.MT88.4 R80, [R198+0x10000] ;  /* 0x01000000c650783b */ /* 0x000fe20000004200 */
[----:B------:R-:W-:Y:S02]  /*3dc0*/  ISETP.GE.AND P2, PT, R6, R0, PT ;  /* 0x000000000600720c */ /* 0x000fe40003f46270 */
[C---:B------:R-:W-:Y:S01]  /*3dd0*/  IADD3 R4, R3.reuse, 0x11, RZ ;  /* 0x0000001103047810 */ /* 0x040fe20007ffe0ff */
[----:B------:R-:W-:Y:S01]  /*3de0*/  LDSM.16.MT88.4 R88, [R197+0x10000] ;  /* 0x01000000c558783b */ /* 0x000fe20000004200 */
[----:B------:R-:W-:Y:S02]  /*3df0*/  IADD3 R6, R3, 0x18, RZ ;  /* 0x0000001803067810 */ /* 0x000fe40007ffe0ff */
[----:B------:R-:W-:Y:S01]  /*3e00*/  FSEL R31, R50, -INF , !P6 ;  /* 0xff800000321f7808 */ /* 0x000fe20007000000 */
[----:B------:R-:W-:Y:S01]  /*3e10*/  LDSM.16.MT88.4 R136, [R198+0xc800] ;  /* 0x00c80000c688783b */ /* 0x000fe20000004200 */
[----:B------:R-:W-:-:S02]  /*3e20*/  FSEL R25, R26, -INF , !P1 ;  /* 0xff8000001a197808 */ /* 0x000fc40004800000 */
[----:B------:R-:W-:Y:S02]  /*3e30*/  FSEL R51, R51, -INF , !P4 ;  /* 0xff80000033337808 */ /* 0x000fe40006000000 */
[----:B------:R-:W-:Y:S02]  /*3e40*/  FSEL R27, R27, -INF , !P3 ;  /* 0xff8000001b1b7808 */ /* 0x000fe40005800000 */
[CC--:B------:R-:W-:Y:S02]  /*3e50*/  ISETP.GE.AND P6, PT, R4.reuse, R211.reuse, PT ;  /* 0x000000d30400720c */ /* 0x0c0fe40003fc6270 */
[-C--:B------:R-:W-:Y:S02]  /*3e60*/  ISETP.GE.AND P1, PT, R4, R0.reuse, PT ;  /* 0x000000000400720c */ /* 0x080fe40003f26270 */
[C---:B------:R-:W-:Y:S02]  /*3e70*/  ISETP.GE.AND P4, PT, R6.reuse, R211, PT ;  /* 0x000000d30600720c */ /* 0x040fe40003f86270 */
        /* <DEDUP_REMOVED lines=8> */
[----:B------:R-:W-:Y:S02]  /*3f00*/  ISETP.GE.AND P1, PT, R3, R0, PT ;  /* 0x000000000300720c */ /* 0x000fe40003f26270 */
[----:B------:R-:W-:Y:S02]  /*3f10*/  FMNMX.FTZ R8, R48, R49, !PT ;  /* 0x0000003130087209 */ /* 0x000fe40007810000 */
[----:B------:R-:W-:Y:S02]  /*3f20*/  FSEL R24, R24, -INF , !P1 ;  /* 0xff80000018187808 */ /* 0x000fe40004800000 */
[----:B------:R-:W-:Y:S02]  /*3f30*/  FMNMX.FTZ R8, R31, R8, !PT ;  /* 0x000000081f087209 */ /* 0x000fe40007810000 */
[----:B------:R-:W-:-:S02]  /*3f40*/  FMNMX.FTZ R10, R24, R29, !PT ;  /* 0x0000001d180a7209 */ /* 0x000fc40007810000 */
[----:B------:R-:W-:Y:S02]  /*3f50*/  FSEL R23, R32, -INF , !P5 ;  /* 0xff80000020177808 */ /* 0x000fe40006800000 */
[----:B------:R-:W-:Y:S02]  /*3f60*/  FMNMX.FTZ R12, R51, R8, !PT ;  /* 0x00000008330c7209 */ /* 0x000fe40007810000 */
[----:B------:R-:W-:Y:S02]  /*3f70*/  FMNMX.FTZ R10, R25, R10, !PT ;  /* 0x0000000a190a7209 */ /* 0x000fe40007810000 */
[----:B------:R-:W-:Y:S02]  /*3f80*/  IADD3 R4, R3, 0x19, RZ ;  /* 0x0000001903047810 */ /* 0x000fe40007ffe0ff */
[----:B------:R-:W-:Y:S02]  /*3f90*/  FMNMX.FTZ R12, R23, R12, !PT ;  /* 0x0000000c170c7209 */ /* 0x000fe40007810000 */
[----:B------:R-:W-:-:S02]  /*3fa0*/  FSEL R15, R20, -INF , !P2 ;  /* 0xff800000140f7808 */ /* 0x000fc40005000000 */
[----:B------:R-:W-:Y:S02]  /*3fb0*/  FMNMX.FTZ R10, R27, R10, !PT ;  /* 0x0000000a1b0a7209 */ /* 0x000fe40007810000 */
[----:B------:R-:W-:Y:S02]  /*3fc0*/  ISETP.GE.AND P5, PT, R4, R211, PT ;  /* 0x000000d30400720c */ /* 0x000fe40003fa6270 */
[----:B------:R-:W-:Y:S02]  /*3fd0*/  FSEL R19, R36, -INF , !P4 ;  /* 0xff80000024137808 */ /* 0x000fe40006000000 */
[----:B------:R-:W-:Y:S02]  /*3fe0*/  FMNMX.FTZ R12, R21, R12, !PT ;  /* 0x0000000c150c7209 */ /* 0x000fe40007810000 */
[----:B------:R-:W-:Y:S02]  /*3ff0*/  FMNMX.FTZ R10, R15, R10, !PT ;  /* 0x0000000a0f0a7209 */ /* 0x000fe40007810000 */
[----:B------:R-:W-:-:S02]  /*4000*/  ISETP.GE.AND P2, PT, R4, R0, PT ;  /* 0x000000000400720c */ /* 0x000fc40003f46270 */
[----:B------:R-:W-:Y:S02]  /*4010*/  IADD3 R4, R3, 0x21, RZ ;  /* 0x0000002103047810 */ /* 0x000fe40007ffe0ff */
[----:B------:R-:W-:Y:S02]  /*4020*/  FSEL R17, R35, -INF , !P5 ;  /* 0xff80000023117808 */ /* 0x000fe40006800000 */
[----:B------:R-:W-:Y:S02]  /*4030*/  FMNMX.FTZ R12, R19, R12, !PT ;  /* 0x0000000c130c7209 */ /* 0x000fe40007810000 */
[----:B------:R-:W-:Y:S02]  /*4040*/  FSEL R11, R16, -INF , !P3 ;  /* 0xff800000100b7808 */ /* 0x000fe40005800000 */
[----:B------:R-:W-:Y:S02]  /*4050*/  FMNMX.FTZ R10, R13, R10, !PT ;  /* 0x0000000a0d0a7209 */ /* 0x000fe40007810000 */
[----:B------:R-:W-:-:S02]  /*4060*/  ISETP.GE.AND P4, PT, R6, R0, PT ;  /* 0x000000000600720c */ /* 0x000fc40003f86270 */
[----:B------:R-:W-:Y:S02]  /*4070*/  IADD3 R6, R3, 0x28, RZ ;  /* 0x0000002803067810 */ /* 0x000fe40007ffe0ff */
[C---:B------:R-:W-:Y:S02]  /*4080*/  ISETP.GE.AND P6, PT, R4.reuse, R211, PT ;  /* 0x000000d30400720c */ /* 0x040fe40003fc6270 */
        /* <DEDUP_REMOVED lines=8> */
[----:B------:R-:W-:Y:S02]  /*4110*/  FSEL R223, R223, -INF , !P4 ;  /* 0xff800000dfdf7808 */ /* 0x000fe40006000000 */
[----:B------:R-:W-:-:S02]  /*4120*/  FMNMX.FTZ R10, R9, R10, !PT ;  /* 0x0000000a090a7209 */ /* 0x000fc40007810000 */
[----:B------:R-:W-:Y:S02]  /*4130*/  ISETP.GE.AND P4, PT, R4, R211, PT ;  /* 0x000000d30400720c */ /* 0x000fe40003f86270 */
[----:B------:R-:W-:Y:S02]  /*4140*/  IADD3 R8, R3, 0x30, RZ ;  /* 0x0000003003087810 */ /* 0x000fe40007ffe0ff */
[----:B------:R-:W-:Y:S02]  /*4150*/  FSEL R165, R165, -INF , !P5 ;  /* 0xff800000a5a57808 */ /* 0x000fe40006800000 */
[----:B------:R-:W-:Y:S02]  /*4160*/  FMNMX.FTZ R12, R167, R12, !PT ;  /* 0x0000000ca70c7209 */ /* 0x000fe40007810000 */
[----:B------:R-:W-:Y:S02]  /*4170*/  ISETP.GE.AND P2, PT, R6, R0, PT ;  /* 0x000000000600720c */ /* 0x000fe40003f46270 */
[----:B------:R-:W-:-:S02]  /*4180*/  FSEL R171, R171, -INF , !P3 ;  /* 0xff800000abab7808 */ /* 0x000fc40005800000 */
[----:B------:R-:W-:Y:S02]  /*4190*/  FMNMX.FTZ R10, R223, R10, !PT ;  /* 0x0000000adf0a7209 */ /* 0x000fe40007810000 */
[----:B------:R-:W-:Y:S02]  /*41a0*/  IADD3 R6, R3, 0x31, RZ ;  /* 0x0000003103067810 */ /* 0x000fe40007ffe0ff */
[----:B------:R-:W-:Y:S02]  /*41b0*/  ISETP.GE.AND P6, PT, R8, R211, PT ;  /* 0x000000d30800720c */ /* 0x000fe40003fc6270 */
[----:B------:R-:W-:Y:S02]  /*41c0*/  FSEL R225, R225, -INF , !P4 ;  /* 0xff800000e1e17808 */ /* 0x000fe40006000000 */
[----:B------:R-:W-:Y:S02]  /*41d0*/  FMNMX.FTZ R12, R165, R12, !PT ;  /* 0x0000000ca50c7209 */ /* 0x000fe40007810000 */
[----:B------:R-:W-:-:S02]  /*41e0*/  ISETP.GE.AND P1, PT, R4, R0, PT ;  /* 0x000000000400720c */ /* 0x000fc40003f26270 */
[----:B------:R-:W-:Y:S02]  /*41f0*/  FSEL R221, R221, -INF , !P2 ;  /* 0xff800000dddd7808 */ /* 0x000fe40005000000 */
[----:B------:R-:W-:Y:S02]  /*4200*/  FMNMX.FTZ R10, R171, R10, !PT ;  /* 0x0000000aab0a7209 */ /* 0x000fe40007810000 */
[----:B------:R-:W-:Y:S02]  /*4210*/  IADD3 R4, R3, 0x38, RZ ;  /* 0x0000003803047810 */ /* 0x000fe40007ffe0ff */
[----:B------:R-:W-:Y:S02]  /*4220*/  ISETP.GE.AND P5, PT, R6, R211, PT ;  /* 0x000000d30600720c */ /* 0x000fe40003fa6270 */
[----:B------:R-:W-:Y:S02]  /*4230*/  FSEL R183, R183, -INF , !P6 ;  /* 0xff800000b7b77808 */ /* 0x000fe40007000000 */
[----:B------:R-:W-:-:S02]  /*4240*/  FMNMX.FTZ R12, R225, R12, !PT ;  /* 0x0000000ce10c7209 */ /* 0x000fc40007810000 */
[----:B------:R-:W-:Y:S02]  /*4250*/  ISETP.GE.AND P2, PT, R8, R0, PT ;  /* 0x000000000800720c */ /* 0x000fe40003f46270 */
[----:B------:R-:W-:Y:S02]  /*4260*/  FSEL R175, R175, -INF , !P1 ;  /* 0xff800000afaf7808 */ /* 0x000fe40004800000 */
[----:B------:R-:W-:Y:S02]  /*4270*/  FMNMX.FTZ R10, R221, R10, !PT ;  /* 0x0000000add0a7209 */ /* 0x000fe40007810000 */
[----:B------:R-:W-:Y:S02]  /*4280*/  IADD3 R3, R3, 0x39, RZ ;  /* 0x0000003903037810 */ /* 0x000fe40007ffe0ff */
[----:B------:R-:W-:Y:S02]  /*4290*/  ISETP.GE.AND P4, PT, R4, R211, PT ;  /* 0x000000d30400720c */ /* 0x000fe40003f86270 */
[----:B------:R-:W-:-:S02]  /*42a0*/  FSEL R181, R181, -INF , !P5 ;  /* 0xff800000b5b57808 */ /* 0x000fc40006800000 */
[----:B------:R-:W-:Y:S02]  /*42b0*/  FMNMX.FTZ R12, R183, R12, !PT ;  /* 0x0000000cb70c7209 */ /* 0x000fe40007810000 */
[----:B------:R-:W-:Y:S02]  /*42c0*/  ISETP.GE.AND P1, PT, R6, R0, PT ;  /* 0x000000000600720c */ /* 0x000fe40003f26270 */
[----:B------:R-:W-:Y:S02]  /*42d0*/  FSEL R173, R173, -INF , !P2 ;  /* 0xff800000adad7808 */ /* 0x000fe40005000000 */
[----:B------:R-:W-:Y:S02]  /*42e0*/  FMNMX.FTZ R10, R175, R10, !PT ;  /* 0x0000000aaf0a7209 */ /* 0x000fe40007810000 */
[----:B------:R-:W-:Y:S02]  /*42f0*/  ISETP.GE.AND P6, PT, R3, R211, PT ;  /* 0x000000d30300720c */ /* 0x000fe40003fc6270 */
[----:B------:R-:W-:-:S02]  /*4300*/  FSEL R179, R179, -INF , !P4 ;  /* 0xff800000b3b37808 */ /* 0x000fc40006000000 */
        /* <DEDUP_REMOVED lines=36> */
[----:B------:R-:W1:Y:S01]  /*4550*/  LDSM.16.MT88.4 R48, [R198+0xe000] ;  /* 0x00e00000c630783b */ /* 0x000e620000004200 */
[----:B------:R-:W-:-:S02]  /*4560*/  FFMA.FTZ R162, R29, c[0x0][0x23c], -R168 ;  /* 0x00008f001da27a23 */ /* 0x000fc400000108a8 */
[--C-:B------:R-:W-:Y:S01]  /*4570*/  FFMA.FTZ R163, R25, c[0x0][0x23c], -R168.reuse ;  /* 0x00008f0019a37a23 */ /* 0x100fe200000108a8 */
[----:B------:R-:W-:Y:S01]  /*4580*/  LDSM.16.MT88.4 R28, [R196+0xc800] ;  /* 0x00c80000c41c783b */ /* 0x000fe20000004200 */
[----:B------:R-:W-:Y:S01]  /*4590*/  FFMA.FTZ R154, R27, c[0x0][0x23c], -R168 ;  /* 0x00008f001b9a7a23 */ /* 0x000fe200000108a8 */
[----:B------:R-:W2:Y:S01]  /*45a0*/  MUFU.EX2 R159, R159 ;  /* 0x0000009f009f7308 */ /* 0x000ea20000000800 */
[--C-:B------:R-:W-:Y:S01]  /*45b0*/  FFMA.FTZ R152, R19, c[0x0][0x23c], -R140.reuse ;  /* 0x00008f0013987a23 */ /* 0x100fe2000001088c */
[----:B------:R-:W-:Y:S01]  /*45c0*/  LDSM.16.MT88.4 R24, [R198+0xe800] ;  /* 0x00e80000c618783b */ /* 0x000fe20000004200 */
[----:B------:R-:W-:Y:S02]  /*45d0*/  FFMA.FTZ R149, R17, c[0x0][0x23c], -R140 ;  /* 0x00008f0011957a23 */ /* 0x000fe4000001088c */
[--C-:B------:R-:W-:Y:S01]  /*45e0*/  FFMA.FTZ R155, R11, c[0x0][0x23c], -R168.reuse ;  /* 0x00008f000b9b7a23 */ /* 0x100fe200000108a8 */
[----:B------:R-:W-:Y:S01]  /*45f0*/  LDSM.16.MT88.4 R16, [R197+0xe800] ;  /* 0x00e80000c510783b */ /* 0x000fe20000004200 */
[----:B------:R-:W-:Y:S01]  /*4600*/  FFMA.FTZ R148, R9, c[0x0][0x23c], -R168 ;  /* 0x00008f0009947a23 */ /* 0x000fe200000108a8 */
[----:B------:R-:W-:Y:S01]  /*4610*/  MUFU.EX2 R158, R158 ;  /* 0x0000009e009e7308 */ /* 0x000fe20000000800 */
[--C-:B------:R-:W-:Y:S01]  /*4620*/  FFMA.FTZ R156, R23, c[0x0][0x23c], -R140.reuse ;  /* 0x00008f00179c7a23 */ /* 0x100fe2000001088c */
[----:B------:R-:W3:Y:S01]  /*4630*/  LDSM.16.MT88.4 R8, [R200+0xe800] ;  /* 0x00e80000c808783b */ /* 0x000ee20000004200 */
        /* <DEDUP_REMOVED lines=96> */
[----:B---3--:R-:W-:Y:S01]  /*4c40*/  HMMA.16816.F32 R36, R4, R8, R36 ;  /* 0x000000080424723c */ /* 0x008fe20000001824 */
[----:B------:R-:W-:-:S07]  /*4c50*/  FADD.FTZ R155, R148, R155 ;  /* 0x0000009b949b7221 */ /* 0x000fce0000010000 */
        /* <DEDUP_REMOVED lines=186> */
.L_x_3083:
[----:B------:R-:W-:-:S05]  /*5800*/  IMAD.MOV.U32 R9, RZ, RZ, c[0x0][0x1a0] ;  /* 0x00006800ff097624 */ /* 0x000fca00078e00ff */
[----:B------:R-:W-:-:S04]  /*5810*/  LEA R9, -R9, RZ, 0x6 ;  /* 0x000000ff09097211 */ /* 0x000fc800078e31ff */
[----:B------:R-:W-:Y:S02]  /*5820*/  SHF.R.S32.HI R8, RZ, 0x1f, R9 ;  /* 0x0000001fff087819 */ /* 0x000fe40000011409 */
.L_x_3084:
        /* <DEDUP_REMOVED lines=12> */
[----:B------:R-:W-:Y:S01]  /*58f0*/  LEA.HI.X R7, R4, R8, R7, 0x4, P2 ;  /* 0x0000000804077211 */ /* 0x000fe200010f2407 */
        /* <DEDUP_REMOVED lines=22> */
[--C-:B------:R-:W-:Y:S01]  /*5a60*/  IMAD.X R21, R17, 0x1, R4.reuse, P2 ;  /* 0x0000000111157824 */ /* 0x100fe200010e0604 */
[----:B------:R-:W-:Y:S01]  /*5a70*/  ISETP.GE.AND P3, PT, R214, R211, PT ;  /* 0x000000d3d600720c */ /* 0x000fe20003f66270 */
        /* <DEDUP_REMOVED lines=10> */
[----:B-1----:R-:W4:Y:S04]  /*5b20*/  LDSM.16.M88.4 R12, [R205+0x6000] ;  /* 0x00600000cd0c783b */ /* 0x002f280000000200 */
        /* <DEDUP_REMOVED lines=131> */
[----:B------:R-:W-:Y:S08]  /*6360*/  HMMA.16816.F32 R152, R176, R170, R152 ;  /* 0x000000aab098723c */ /* 0x000ff00000001898 */
[----:B--2---:R-:W-:Y:S01]  /*6370*/  HMMA.16816.F32 R180, R136, R20, R180 ;  /* 0x0000001488b4723c */ /* 0x004fe200000018b4 */
[----:B------:R-:W-:-:S02]  /*6380*/  FMUL.FTZ R12, R12, c[0x0][0x2ec] ;  /* 0x0000bb000c0c7a20 */ /* 0x000fc40000410000 */
[----:B------:R-:W-:Y:S02]  /*6390*/  FMUL.FTZ R13, R13, c[0x0][0x2ec] ;  /* 0x0000bb000d0d7a20 */ /* 0x000fe40000410000 */
[----:B------:R-:W-:Y:S01]  /*63a0*/  FMUL.FTZ R14, R14, c[0x0][0x2ec] ;  /* 0x0000bb000e0e7a20 */ /* 0x000fe20000410000 */
[----:B------:R-:W-:Y:S01]  /*63b0*/  MUFU.TANH R147, R12 ;  /* 0x0000000c00937308 */ /* 0x000fe20000002400 */
[----:B------:R-:W-:Y:S01]  /*63c0*/  FMUL.FTZ R165, R15, c[0x0][0x2ec] ;  /* 0x0000bb000fa57a20 */ /* 0x000fe20000410000 */
[----:B------:R-:W-:Y:S01]  /*63d0*/  HMMA.16816.F32 R160, R136, R22, R160 ;  /* 0x0000001688a0723c */ /* 0x000fe200000018a0 */
[----:B------:R-:W2:Y:S05]  /*63e0*/  LDSM.16.M88.4 R20, [R184] ;  /* 0x00000000b814783b */ /* 0x000eaa0000000200 */
[----:B------:R-:W-:Y:S02]  /*63f0*/  MUFU.TANH R164, R14 ;  /* 0x0000000e00a47308 */ /* 0x000fe40000002400 */
[----:B------:R-:W-:Y:S01]  /*6400*/  HMMA.16816.F32 R16, R8, R4, R16 ;  /* 0x000000040810723c */ /* 0x000fe20000001810 */
[----:B------:R-:W3:Y:S05]  /*6410*/  LDSM.16.M88.4 R4, [R199+0xb000] ;  /* 0x00b00000c704783b */ /* 0x000eea0000000200 */
[----:B------:R-:W-:Y:S02]  /*6420*/  MUFU.TANH R165, R165 ;  /* 0x000000a500a57308 */ /* 0x000fe40000002400 */
[----:B-1----:R-:W-:Y:S07]  /*6430*/  HMMA.16816.F32 R172, R148, R32, R172 ;  /* 0x0000002094ac723c */ /* 0x002fee00000018ac */
[----:B------:R-:W-:Y:S01]  /*6440*/  IADD3 R33, R214, 0x21, RZ ;  /* 0x00000021d6217810 */ /* 0x000fe20007ffe0ff */
[----:B----4-:R-:W-:Y:S01]  /*6450*/  HMMA.16816.F32 R28, R8, R156, R28 ;  /* 0x0000009c081c723c */ /* 0x010fe2000000181c */
[----:B------:R1:W-:Y:S07]  /*6460*/  MUFU.TANH R156, R13 ;  /* 0x0000000d009c7308 */ /* 0x0003ee0000002400 */
[----:B------:R-:W-:Y:S01]  /*6470*/  HMMA.16816.F32 R152, R148, R34, R152 ;  /* 0x000000229498723c */ /* 0x000fe20000001898 */
[----:B------:R-:W-:-:S02]  /*6480*/  FMUL.FTZ R16, R16, c[0x0][0x2ec] ;  /* 0x0000bb0010107a20 */ /* 0x000fc40000410000 */
[----:B------:R-:W-:Y:S02]  /*6490*/  FMUL.FTZ R17, R17, c[0x0][0x2ec] ;  /* 0x0000bb0011117a20 */ /* 0x000fe40000410000 */
[----:B------:R-:W4:Y:S01]  /*64a0*/  MUFU.TANH R144, R16 ;  /* 0x0000001000907308 */ /* 0x000f220000002400 */
[----:B------:R-:W-:Y:S01]  /*64b0*/  FMUL.FTZ R146, R18, c[0x0][0x2ec] ;  /* 0x0000bb0012927a20 */ /* 0x000fe20000410000 */
[C---:B------:R-:W-:Y:S01]  /*64c0*/  IADD3 R35, R214.reuse, 0x19, RZ ;  /* 0x00000019d6237810 */ /* 0x040fe20007ffe0ff */
[----:B------:R-:W-:Y:S01]  /*64d0*/  FMUL.FTZ R157, R19, c[0x0][0x2ec] ;  /* 0x0000bb00139d7a20 */ /* 0x000fe20000410000 */
[----:B-1----:R-:W1:Y:S01]  /*64e0*/  LDSM.16.M88.4 R12, [R199+0xb800] ;  /* 0x00b80000c70c783b */ /* 0x002e620000000200 */
[----:B--2---:R-:W-:Y:S01]  /*64f0*/  HMMA.16816.F32 R172, R136, R20, R172 ;  /* 0x0000001488ac723c */ /* 0x004fe200000018ac */
[----:B------:R-:W-:Y:S02]  /*6500*/  IADD3 R34, R214, 0x20, RZ ;  /* 0x00000020d6227810 */ /* 0x000fe40007ffe0ff */
[----:B------:R2:W-:Y:S03]  /*6510*/  MUFU.TANH R145, R17 ;  /* 0x0000001100917308 */ /* 0x0005e60000002400 */
[----:B------:R-:W-:-:S02]  /*6520*/  FMUL.FTZ R32, R29, c[0x0][0x2ec] ;  /* 0x0000bb001d207a20 */ /* 0x000fc40000410000 */
[----:B---3--:R-:W-:Y:S01]  /*6530*/  HMMA.16816.F32 R180, R24, R4, R180 ;  /* 0x0000000418b4723c */ /* 0x008fe200000018b4 */
[----:B------:R-:W-:Y:S01]  /*6540*/  FMUL.FTZ R28, R28, c[0x0][0x2ec] ;  /* 0x0000bb001c1c7a20 */ /* 0x000fe20000410000 */
[----:B----4-:R-:W-:Y:S01]  /*6550*/  FSEL R144, R144, -INF , !P3 ;  /* 0xff80000090907808 */ /* 0x010fe20005800000 */
[----:B------:R-:W-:Y:S01]  /*6560*/  MUFU.TANH R146, R146 ;  /* 0x0000009200927308 */ /* 0x000fe20000002400 */
[----:B------:R-:W-:Y:S02]  /*6570*/  FMUL.FTZ R30, R30, c[0x0][0x2ec] ;  /* 0x0000bb001e1e7a20 */ /* 0x000fe40000410000 */
[----:B------:R-:W-:Y:S02]  /*6580*/  FMUL.FTZ R29, R31, c[0x0][0x2ec] ;  /* 0x0000bb001f1d7a20 */ /* 0x000fe40000410000 */
[----:B------:R-:W-:Y:S01]  /*6590*/  HMMA.16816.F32 R152, R136, R22, R152 ;  /* 0x000000168898723c */ /* 0x000fe20000001898 */
[C---:B------:R-:W-:Y:S01]  /*65a0*/  IADD3 R31, R214.reuse, 0x30, RZ ;  /* 0x00000030d61f7810 */ /* 0x040fe20007ffe0ff */
[----:B--2---:R-:W2:Y:S01]  /*65b0*/  LDSM.16.M88.4 R16, [R192+0x5000] ;  /* 0x00500000c010783b */ /* 0x004ea20000000200 */
[----:B------:R-:W-:Y:S04]  /*65c0*/  MUFU.TANH R32, R32 ;  /* 0x0000002000207308 */ /* 0x000fe80000002400 */
[C---:B------:R-:W-:Y:S01]  /*65d0*/  IADD3 R136, R214.reuse, 0x18, RZ ;  /* 0x00000018d6887810 */ /* 0x040fe20007ffe0ff */
[----:B------:R-:W-:Y:S01]  /*65e0*/  HMMA.16816.F32 R160, R24, R6, R160 ;  /* 0x0000000618a0723c */ /* 0x000fe200000018a0 */
[----:B------:R-:W3:Y:S01]  /*65f0*/  LDSM.16.M88.4 R4, [R192+0x5800] ;  /* 0x00580000c004783b */ /* 0x000ee20000000200 */
[----:B------:R-:W-:Y:S01]  /*6600*/  IADD3 R23, R214, 0x29, RZ ;  /* 0x00000029d6177810 */ /* 0x000fe20007ffe0ff */
[----:B------:R-:W-:-:S04]  /*6610*/  DEPBAR.LE SB0, 0x0 ;  /* 0x000080000000791a */ /* 0x000fc80000000000 */
[----:B------:R-:W4:Y:S01]  /*6620*/  MUFU.TANH R157, R157 ;  /* 0x0000009d009d7308 */ /* 0x000f220000002400 */
[C---:B------:R-:W-:Y:S07]  /*6630*/  HMMA.16816.F32 R140, R24.reuse, R166, R140 ;  /* 0x000000a6188c723c */ /* 0x040fee000000188c */
[----:B------:R-:W-:Y:S01]  /*6640*/  MUFU.TANH R28, R28 ;  /* 0x0000001c001c7308 */ /* 0x000fe20000002400 */
[C---:B-1----:R-:W-:Y:S07]  /*6650*/  HMMA.16816.F32 R172, R24.reuse, R12, R172 ;  /* 0x0000000c18ac723c */ /* 0x042fee00000018ac */
[----:B------:R-:W-:Y:S01]  /*6660*/  IADD3 R13, R214, 0x1, RZ ;  /* 0x00000001d60d7810 */ /* 0x000fe20007ffe0ff */
[----:B------:R-:W-:Y:S01]  /*6670*/  HMMA.16816.F32 R152, R24, R14, R152 ;  /* 0x0000000e1898723c */ /* 0x000fe20000001898 */
[----:B------:R-:W-:Y:S02]  /*6680*/  MUFU.TANH R30, R30 ;  /* 0x0000001e001e7308 */ /* 0x000fe40000002400 */
[----:B------:R-:W-:-:S02]  /*6690*/  ISETP.GE.AND P4, PT, R13, R211, PT ;  /* 0x000000d30d00720c */ /* 0x000fc40003f86270 */
[----:B------:R-:W-:Y:S02]  /*66a0*/  ISETP.GE.AND P6, PT, R13, R0, PT ;  /* 0x000000000d00720c */ /* 0x000fe40003fc6270 */
[C---:B------:R-:W-:Y:S01]  /*66b0*/  IADD3 R27, R214.reuse, 0x28, RZ ;  /* 0x00000028d61b7810 */ /* 0x040fe20007ffe0ff */
[----:B------:R-:W-:Y:S01]  /*66c0*/  HMMA.16816.F32 R140, R8, R158, R140 ;  /* 0x0000009e088c723c */ /* 0x000fe2000000188c */
[----:B------:R-:W-:Y:S01]  /*66d0*/  IADD3 R15, R214, 0x38, RZ ;  /* 0x00000038d60f7810 */ /* 0x000fe20007ffe0ff */
[----:B------:R-:W-:Y:S01]  /*66e0*/  MUFU.TANH R29, R29 ;  /* 0x0000001d001d7308 */ /* 0x000fe20000002400 */
[----:B----4-:R-:W-:-:S05]  /*66f0*/  FSEL R157, R157, -INF , !P6 ;  /* 0xff8000009d9d7808 */ /* 0x010fca0007000000 */
[C---:B--2---:R-:W-:Y:S07]  /*6700*/  HMMA.16816.F32 R160, R8.reuse, R18, R160 ;  /* 0x0000001208a0723c */ /* 0x044fee00000018a0 */
[----:B------:R-:W-:Y:S01]  /*6710*/  FSEL R18, R145, -INF , !P4 ;  /* 0xff80000091127808 */ /* 0x000fe20006000000 */
[----:B---3--:R-:W-:Y:S01]  /*6720*/  HMMA.16816.F32 R172, R8, R4, R172 ;  /* 0x0000000408ac723c */ /* 0x008fe200000018ac */
[C---:B------:R-:W-:Y:S02]  /*6730*/  ISETP.GE.AND P4, PT, R214.reuse, R0, PT ;  /* 0x00000000d600720c */ /* 0x040fe40003f86270 */
[----:B------:R-:W-:-:S04]  /*6740*/  IADD3 R19, R214, 0x31, RZ ;  /* 0x00000031d6137810 */ /* 0x000fc80007ffe0ff */
[C---:B------:R-:W-:Y:S01]  /*6750*/  IADD3 R5, R214.reuse, 0x8, RZ ;  /* 0x00000008d6057810 */ /* 0x040fe20007ffe0ff */
[C---:B------:R-:W-:Y:S01]  /*6760*/  HMMA.16816.F32 R180, R8.reuse, R16, R180 ;  /* 0x0000001008b4723c */ /* 0x040fe200000018b4 */
[----:B------:R-:W-:Y:S01]  /*6770*/  IADD3 R4, R214, 0x9, RZ ;  /* 0x00000009d6047810 */ /* 0x000fe20007ffe0ff */
[----:B------:R-:W-:Y:S01]  /*6780*/  FMUL.FTZ R20, R141, c[0x0][0x2ec] ;  /* 0x0000bb008d147a20 */ /* 0x000fe20000410000 */
[-C--:B------:R-:W-:Y:S01]  /*6790*/  ISETP.GE.AND P2, PT, R5, R211.reuse, PT ;  /* 0x000000d30500720c */ /* 0x080fe20003f46270 */
[----:B------:R-:W-:Y:S01]  /*67a0*/  FMUL.FTZ R21, R143, c[0x0][0x2ec] ;  /* 0x0000bb008f157a20 */ /* 0x000fe20000410000 */
[-C--:B------:R-:W-:Y:S02]  /*67b0*/  ISETP.GE.AND P5, PT, R5, R0.reuse, PT ;  /* 0x000000000500720c */ /* 0x080fe40003fa6270 */
[----:B------:R-:W-:Y:S01]  /*67c0*/  ISETP.GE.AND P1, PT, R4, R211, PT ;  /* 0x000000d30400720c */ /* 0x000fe20003f26270 */
[----:B------:R-:W-:Y:S01]  /*67d0*/  FMUL.FTZ R17, R140, c[0x0][0x2ec] ;  /* 0x0000bb008c117a20 */ /* 0x000fe20000410000 */
[----:B------:R-:W-:Y:S01]  /*67e0*/  ISETP.GE.AND P3, PT, R4, R0, PT ;  /* 0x000000000400720c */ /* 0x000fe20003f66270 */
[----:B------:R-:W-:Y:S01]  /*67f0*/  FMUL.FTZ R160, R160, c[0x0][0x2ec] ;  /* 0x0000bb00a0a07a20 */ /* 0x000fe20000410000 */
[----:B------:R-:W-:Y:S01]  /*6800*/  HMMA.16816.F32 R4, R8, R6, R152 ;  /* 0x000000060804723c */ /* 0x000fe20000001898 */
[----:B------:R-:W-:Y:S01]  /*6810*/  FMUL.FTZ R161, R161, c[0x0][0x2ec] ;  /* 0x0000bb00a1a17a20 */ /* 0x000fe20000410000 */
[----:B------:R-:W-:Y:S01]  /*6820*/  FSEL R14, R147, -INF , !P2 ;  /* 0xff800000930e7808 */ /* 0x000fe20005000000 */
[----:B------:R-:W1:Y:S01]  /*6830*/  MUFU.TANH R17, R17 ;  /* 0x0000001100117308 */ /* 0x000e620000002400 */
[----:B------:R-:W-:-:S02]  /*6840*/  FMUL.FTZ R13, R162, c[0x0][0x2ec] ;  /* 0x0000bb00a20d7a20 */ /* 0x000fc40000410000 */
[----:B------:R-:W-:Y:S01]  /*6850*/  FMUL.FTZ R16, R142, c[0x0][0x2ec] ;  /* 0x0000bb008e107a20 */ /* 0x000fe20000410000 */
[C---:B------:R-:W-:Y:S01]  /*6860*/  IADD3 R8, R214.reuse, 0x10, RZ ;  /* 0x00000010d6087810 */ /* 0x040fe20007ffe0ff */
[----:B------:R-:W-:Y:S01]  /*6870*/  FMUL.FTZ R154, R173, c[0x0][0x2ec] ;  /* 0x0000bb00ad9a7a20 */ /* 0x000fe20000410000 */
[----:B------:R-:W-:Y:S01]  /*6880*/  IADD3 R9, R214, 0x11, RZ ;  /* 0x00000011d6097810 */ /* 0x000fe20007ffe0ff */
[----:B------:R-:W-:Y:S01]  /*6890*/  FMUL.FTZ R163, R163, c[0x0][0x2ec] ;  /* 0x0000bb00a3a37a20 */ /* 0x000fe20000410000 */
[----:B------:R-:W2:Y:S01]  /*68a0*/  MUFU.TANH R168, R160 ;  /* 0x000000a000a87308 */ /* 0x000ea20000002400 */
[----:B------:R-:W-:Y:S01]  /*68b0*/  FSEL R10, R156, -INF , !P1 ;  /* 0xff8000009c0a7808 */ /* 0x000fe20004800000 */
[----:B------:R-:W-:Y:S01]  /*68c0*/  FMUL.FTZ R170, R180, c[0x0][0x2ec] ;  /* 0x0000bb00b4aa7a20 */ /* 0x000fe20000410000 */
[CC--:B------:R-:W-:Y:S01]  /*68d0*/  ISETP.GE.AND P2, PT, R8.reuse, R211.reuse, PT ;  /* 0x000000d30800720c */ /* 0x0c0fe20003f46270 */
[----:B------:R-:W-:Y:S01]  /*68e0*/  FMUL.FTZ R12, R181, c[0x0][0x2ec] ;  /* 0x0000bb00b50c7a20 */ /* 0x000fe20000410000 */
[----:B------:R-:W-:Y:S01]  /*68f0*/  ISETP.GE.AND P1, PT, R8, R0, PT ;  /* 0x000000000800720c */ /* 0x000fe20003f26270 */
[----:B------:R-:W-:Y:S01]  /*6900*/  FMUL.FTZ R156, R172, c[0x0][0x2ec] ;  /* 0x0000bb00ac9c7a20 */ /* 0x000fe20000410000 */
[----:B------:R-:W-:Y:S01]  /*6910*/  FSEL R8, R146, -INF , !P4 ;  /* 0xff80000092087808 */ /* 0x000fe20006000000 */
[----:B------:R-:W3:Y:S01]  /*6920*/  MUFU.TANH R166, R161 ;  /* 0x000000a100a67308 */ /* 0x000ee20000002400 */
[-C--:B------:R-:W-:Y:S01]  /*6930*/  ISETP.GE.AND P4, PT, R9, R211.reuse, PT ;  /* 0x000000d30900720c */ /* 0x080fe20003f86270 */
[----:B------:R-:W-:Y:S01]  /*6940*/  FMUL.FTZ R169, R182, c[0x0][0x2ec] ;  /* 0x0000bb00b6a97a20 */ /* 0x000fe20000410000 */
[----:B------:R-:W-:Y:S01]  /*6950*/  FSEL R11, R164, -INF , !P5 ;  /* 0xff800000a40b7808 */ /* 0x000fe20006800000 */
[----:B------:R-:W-:Y:S01]  /*6960*/  FMUL.FTZ R167, R183, c[0x0][0x2ec] ;  /* 0x0000bb00b7a77a20 */ /* 0x000fe20000410000 */
[-C--:B------:R-:W-:Y:S01]  /*6970*/  ISETP.GE.AND P5, PT, R136, R211.reuse, PT ;  /* 0x000000d38800720c */ /* 0x080fe20003fa6270 */
[----:B------:R-:W-:Y:S01]  /*6980*/  FMUL.FTZ R138, R4, c[0x0][0x2ec] ;  /* 0x0000bb00048a7a20 */ /* 0x000fe20000410000 */
[----:B------:R-:W-:Y:S01]  /*6990*/  FSEL R24, R32, -INF , !P4 ;  /* 0xff80000020187808 */ /* 0x000fe20006000000 */
[----:B------:R-:W-:Y:S01]  /*69a0*/  FMUL.FTZ R4, R5, c[0x0][0x2ec] ;  /* 0x0000bb0005047a20 */ /* 0x000fe20000410000 */
[----:B------:R-:W-:Y:S01]  /*69b0*/  MUFU.TANH R13, R13 ;  /* 0x0000000d000d7308 */ /* 0x000fe20000002400 */
[-C--:B------:R-:W-:Y:S01]  /*69c0*/  ISETP.GE.AND P4, PT, R27, R211.reuse, PT ;  /* 0x000000d31b00720c */ /* 0x080fe20003f86270 */
[----:B------:R-:W-:Y:S01]  /*69d0*/  FMUL.FTZ R153, R174, c[0x0][0x2ec] ;  /* 0x0000bb00ae997a20 */ /* 0x000fe20000410000 */
[----:B------:R-:W-:Y:S01]  /*69e0*/  IADD3 R214, R214, 0x39, RZ ;  /* 0x00000039d6d67810 */ /* 0x000fe20007ffe0ff */
[----:B------:R-:W-:Y:S01]  /*69f0*/  FMUL.FTZ R139, R175, c[0x0][0x2ec] ;  /* 0x0000bb00af8b7a20 */ /* 0x000fe20000410000 */
[----:B-1----:R-:W-:Y:S01]  /*6a00*/  FSEL R22, R17, -INF , !P5 ;  /* 0xff80000011167808 */ /* 0x002fe20006800000 */
[----:B------:R-:W-:Y:S01]  /*6a10*/  FMUL.FTZ R6, R6, c[0x0][0x2ec] ;  /* 0x0000bb0006067a20 */ /* 0x000fe20000410000 */
[-C--:B------:R-:W-:Y:S01]  /*6a20*/  ISETP.GE.AND P5, PT, R23, R211.reuse, PT ;  /* 0x000000d31700720c */ /* 0x080fe20003fa6270 */
[----:B------:R-:W1:Y:S01]  /*6a30*/  MUFU.TANH R4, R4 ;  /* 0x0000000400047308 */ /* 0x000e620000002400 */
[----:B--2---:R-:W-:Y:S01]  /*6a40*/  FSEL R168, R168, -INF , !P4 ;  /* 0xff800000a8a87808 */ /* 0x004fe20006000000 */
[----:B------:R-:W-:Y:S01]  /*6a50*/  FMUL.FTZ R7, R7, c[0x0][0x2ec] ;  /* 0x0000bb0007077a20 */ /* 0x000fe20000410000 */
[----:B------:R-:W-:-:S02]  /*6a60*/  ISETP.GE.AND P4, PT, R214, R211, PT ;  /* 0x000000d3d600720c */ /* 0x000fc40003f86270 */
[----:B---3--:R-:W-:Y:S02]  /*6a70*/  FSEL R166, R166, -INF , !P5 ;  /* 0xff800000a6a67808 */ /* 0x008fe40006800000 */
[-C--:B------:R-:W-:Y:S01]  /*6a80*/  ISETP.GE.AND P5, PT, R136, R0.reuse, PT ;  /* 0x000000008800720c */ /* 0x080fe20003fa6270 */
[----:B------:R-:W2:Y:S01]  /*6a90*/  MUFU.TANH R20, R20 ;  /* 0x0000001400147308 */ /* 0x000ea20000002400 */
[----:B------:R-:W-:Y:S02]  /*6aa0*/  ISETP.GE.AND P6, PT, R9, R0, PT ;  /* 0x000000000900720c */ /* 0x000fe40003fc6270 */
[----:B------:R-:W-:Y:S02]  /*6ab0*/  FSEL R9, R165, -INF , !P3 ;  /* 0xff800000a5097808 */ /* 0x000fe40005800000 */
[----:B------:R-:W-:Y:S02]  /*6ac0*/  FSEL R26, R28, -INF , !P2 ;  /* 0xff8000001c1a7808 */ /* 0x000fe40005000000 */
[----:B------:R-:W-:Y:S01]  /*6ad0*/  FSEL R25, R30, -INF , !P1 ;  /* 0xff8000001e197808 */ /* 0x000fe20004800000 */
[----:B------:R-:W3:Y:S01]  /*6ae0*/  MUFU.TANH R170, R170 ;  /* 0x000000aa00aa7308 */ /* 0x000ee20000002400 */
[----:B-1----:R-:W-:-:S02]  /*6af0*/  FSEL R136, R4, -INF , !P4 ;  /* 0xff80000004887808 */ /* 0x002fc40006000000 */
[----:B------:R-:W-:Y:S02]  /*6b00*/  ISETP.GE.AND P4, PT, R27, R0, PT ;  /* 0x000000001b00720c */ /* 0x000fe40003f86270 */
[-C--:B------:R-:W-:Y:S02]  /*6b10*/  ISETP.GE.AND P3, PT, R35, R211.reuse, PT ;  /* 0x000000d32300720c */ /* 0x080fe40003f66270 */
[-C--:B------:R-:W-:Y:S01]  /*6b20*/  ISETP.GE.AND P2, PT, R34, R211.reuse, PT ;  /* 0x000000d32200720c */ /* 0x080fe20003f46270 */
[----:B------:R-:W1:Y:S01]  /*6b30*/  MUFU.TANH R12, R12 ;  /* 0x0000000c000c7308 */ /* 0x000e620000002400 */
[----:B------:R-:W-:Y:S02]  /*6b40*/  ISETP.GE.AND P1, PT, R33, R211, PT ;  /* 0x000000d32100720c */ /* 0x000fe40003f26270 */
[----:B------:R-:W-:Y:S02]  /*6b50*/  FSEL R165, R13, -INF , !P4 ;  /* 0xff8000000da57808 */ /* 0x000fe40006000000 */
[----:B--2---:R-:W-:-:S02]  /*6b60*/  FSEL R20, R20, -INF , !P3 ;  /* 0xff80000014147808 */ /* 0x004fc40005800000 */
[----:B------:R-:W-:Y:S01]  /*6b70*/  ISETP.GT.AND P4, PT, R213, R208, PT ;  /* 0x000000d0d500720c */ /* 0x000fe20003f84270 */
[----:B------:R-:W2:Y:S01]  /*6b80*/  MUFU.TANH R156, R156 ;  /* 0x0000009c009c7308 */ /* 0x000ea20000002400 */
[----:B---3--:R-:W-:Y:S02]  /*6b90*/  FSEL R170, R170, -INF , !P2 ;  /* 0xff800000aaaa7808 */ /* 0x008fe40005000000 */
[-C--:B------:R-:W-:Y:S02]  /*6ba0*/  ISETP.GE.AND P3, PT, R31, R211.reuse, PT ;  /* 0x000000d31f00720c */ /* 0x080fe40003f66270 */
[----:B------:R-:W-:Y:S02]  /*6bb0*/  ISETP.GE.AND P2, PT, R19, R211, PT ;  /* 0x000000d31300720c */ /* 0x000fe40003f46270 */
[----:B------:R-:W-:Y:S01]  /*6bc0*/  FSEL R27, R29, -INF , !P6 ;  /* 0xff8000001d1b7808 */ /* 0x000fe20007000000 */
[----:B------:R-:W3:Y:S01]  /*6bd0*/  MUFU.TANH R154, R154 ;  /* 0x0000009a009a7308 */ /* 0x000ee20000002400 */
[----:B-1----:R-:W-:-:S02]  /*6be0*/  FSEL R172, R12, -INF , !P1 ;  /* 0xff8000000cac7808 */ /* 0x002fc40004800000 */
[----:B------:R-:W-:Y:S02]  /*6bf0*/  ISETP.GE.AND P1, PT, R15, R211, PT ;  /* 0x000000d30f00720c */ /* 0x000fe40003f26270 */
[----:B------:R-:W-:-:S03]  /*6c00*/  ISETP.GE.AND P6, PT, R23, R0, PT ;  /* 0x000000001700720c */ /* 0x000fc60003fc6270 */
[----:B------:R-:W1:Y:S01]  /*6c10*/  MUFU.TANH R138, R138 ;  /* 0x0000008a008a7308 */ /* 0x000e620000002400 */
[----:B--2---:R-:W-:Y:S02]  /*6c20*/  FSEL R156, R156, -INF , !P3 ;  /* 0xff8000009c9c7808 */ /* 0x004fe40005800000 */
[----:B------:R-:W-:-:S05]  /*6c30*/  ISETP.GE.AND P3, PT, R35, R0, PT ;  /* 0x000000002300720c */ /* 0x000fca0003f66270 */
[----:B------:R-:W2:Y:S01]  /*6c40*/  MUFU.TANH R16, R16 ;  /* 0x0000001000107308 */ /* 0x000ea20000002400 */
[----:B---3--:R-:W-:Y:S02]  /*6c50*/  FSEL R154, R154, -INF , !P2 ;  /* 0xff8000009a9a7808 */ /* 0x008fe40005000000 */
[----:B------:R-:W-:-:S05]  /*6c60*/  ISETP.GE.AND P2, PT, R34, R0, PT ;  /* 0x000000002200720c */ /* 0x000fca0003f46270 */
[----:B------:R-:W3:Y:S01]  /*6c70*/  MUFU.TANH R21, R21 ;  /* 0x0000001500157308 */ /* 0x000ee20000002400 */
[----:B-1----:R-:W-:Y:S02]  /*6c80*/  FSEL R138, R138, -INF , !P1 ;  /* 0xff8000008a8a7808 */ /* 0x002fe40004800000 */
[----:B------:R-:W-:-:S05]  /*6c90*/  ISETP.GE.AND P1, PT, R33, R0, PT ;  /* 0x000000002100720c */ /* 0x000fca0003f26270 */
[----:B------:R-:W1:Y:S01]  /*6ca0*/  MUFU.TANH R169, R169 ;  /* 0x000000a900a97308 */ /* 0x000e620000002400 */
[----:B--2---:R-:W-:Y:S02]  /*6cb0*/  FSEL R23, R16, -INF , !P5 ;  /* 0xff80000010177808 */ /* 0x004fe40006800000 */
[----:B------:R-:W-:-:S05]  /*6cc0*/  ISETP.GE.AND P5, PT, R31, R0, PT ;  /* 0x000000001f00720c */ /* 0x000fca0003fa6270 */
[----:B------:R-:W2:Y:S01]  /*6cd0*/  MUFU.TANH R167, R167 ;  /* 0x000000a700a77308 */ /* 0x000ea20000002400 */
[----:B---3--:R-:W-:Y:S02]  /*6ce0*/  FSEL R21, R21, -INF , !P3 ;  /* 0xff80000015157808 */ /* 0x008fe40005800000 */
[----:B------:R-:W-:-:S05]  /*6cf0*/  ISETP.GE.AND P3, PT, R19, R0, PT ;  /* 0x000000001300720c */ /* 0x000fca0003f66270 */
[----:B------:R-:W3:Y:S01]  /*6d00*/  MUFU.TANH R163, R163 ;  /* 0x000000a300a37308 */ /* 0x000ee20000002400 */
[----:B-1----:R-:W-:Y:S01]  /*6d10*/  FSEL R169, R169, -INF , !P2 ;  /* 0xff800000a9a97808 */ /* 0x002fe20005000000 */
[----:B------:R-:W-:Y:S01]  /*6d20*/  BAR.SYNC.DEFER_BLOCKING 0x0 ;  /* 0x0000000000007b1d */ /* 0x000fe20000010000 */
[----:B------:R-:W-:-:S05]  /*6d30*/  ISETP.GE.AND P2, PT, R15, R0, PT ;  /* 0x000000000f00720c */ /* 0x000fca0003f46270 */
[----:B------:R-:W1:Y:S01]  /*6d40*/  MUFU.TANH R153, R153 ;  /* 0x0000009900997308 */ /* 0x000e620000002400 */
[----:B--2---:R-:W-:Y:S02]  /*6d50*/  FSEL R167, R167, -INF , !P1 ;  /* 0xff800000a7a77808 */ /* 0x004fe40004800000 */
[----:B------:R-:W-:-:S05]  /*6d60*/  ISETP.GE.AND P1, PT, R214, R0, PT ;  /* 0x00000000d600720c */ /* 0x000fca0003f26270 */
[----:B------:R-:W2:Y:S01]  /*6d70*/  MUFU.TANH R139, R139 ;  /* 0x0000008b008b7308 */ /* 0x000ea20000002400 */
[----:B---3--:R-:W-:-:S07]  /*6d80*/  FSEL R163, R163, -INF , !P6 ;  /* 0xff800000a3a37808 */ /* 0x008fce0007000000 */
[----:B------:R-:W3:Y:S01]  /*6d90*/  MUFU.TANH R137, R6 ;  /* 0x0000000600897308 */ /* 0x000ee20000002400 */
[----:B-1----:R-:W-:-:S07]  /*6da0*/  FSEL R153, R153, -INF , !P5 ;  /* 0xff80000099997808 */ /* 0x002fce0006800000 */
[----:B------:R-:W1:Y:S01]  /*6db0*/  MUFU.TANH R151, R7 ;  /* 0x0000000700977308 */ /* 0x000e620000002400 */
[----:B--2---:R-:W-:Y:S02]  /*6dc0*/  FSEL R139, R139, -INF , !P3 ;  /* 0xff8000008b8b7808 */ /* 0x004fe40005800000 */
[----:B---3--:R-:W-:Y:S02]  /*6dd0*/  FSEL R137, R137, -INF , !P2 ;  /* 0xff80000089897808 */ /* 0x008fe40005000000 */
[----:B-1----:R-:W-:Y:S01]  /*6de0*/  FSEL R151, R151, -INF , !P1 ;  /* 0xff80000097977808 */ /* 0x002fe20004800000 */
        /* <DEDUP_REMOVED lines=59> */
.L_x_3086:
[----:B------:R-:W-:-:S04]  /*71a0*/  LEA R6, -R2, RZ, 0x6 ;  /* 0x000000ff02067211 */ /* 0x000fc800078e31ff */
[----:B------:R-:W-:Y:S02]  /*71b0*/  SHF.R.S32.HI R0, RZ, 0x1f, R6 ;  /* 0x0000001fff007819 */ /* 0x000fe40000011406 */
.L_x_3087:
        /* <DEDUP_REMOVED lines=28> */
.L_x_3085:
        /* <DEDUP_REMOVED lines=58> */
[----:B------:R-:W-:Y:S02]  /*7720*/  FFMA.FTZ R142, R10, c[0x0][0x23c], -R155 ;  /* 0x00008f000a8e7a23 */ /* 0x000fe4000001089b */
[--C-:B------:R-:W-:Y:S01]  /*7730*/  FFMA.FTZ R141, R8, c[0x0][0x23c], -R152.reuse ;  /* 0x00008f00088d7a23 */ /* 0x100fe20000010898 */
[----:B------:R-:W2:Y:S01]  /*7740*/  LDSM.16.MT88.4 R16, [R200+0xc000] ;  /* 0x00c00000c810783b */ /* 0x000ea20000004200 */
[--C-:B------:R-:W-:Y:S01]  /*7750*/  FFMA.FTZ R140, R157, c[0x0][0x23c], -R152.reuse ;  /* 0x00008f009d8c7a23 */ /* 0x100fe20000010898 */
[----:B------:R-:W-:Y:S01]  /*7760*/  MUFU.EX2 R145, R145 ;  /* 0x0000009100917308 */ /* 0x000fe20000000800 */
[----:B------:R-:W-:-:S02]  /*7770*/  FFMA.FTZ R0, R11, c[0x0][0x23c], -R152 ;  /* 0x00008f000b007a23 */ /* 0x000fc40000010898 */
[----:B------:R-:W-:Y:S02]  /*7780*/  FFMA.FTZ R149, R9, c[0x0][0x23c], -R152 ;  /* 0x00008f0009957a23 */ /* 0x000fe40000010898 */
[----:B------:R-:W-:Y:S01]  /*7790*/  FMUL.FTZ R150, R4, c[0x0][0x23c] ;  /* 0x00008f0004967a20 */ /* 0x000fe20000410000 */
[----:B------:R-:W3:Y:S01]  /*77a0*/  LDSM.16.MT88.4 R8, [R197+0xc000] ;  /* 0x00c00000c508783b */ /* 0x000ee20000004200 */
[----:B------:R-:W-:Y:S01]  /*77b0*/  FMUL.FTZ R148, R6, c[0x0][0x23c] ;  /* 0x00008f0006947a20 */ /* 0x000fe20000410000 */
[----:B------:R-:W4:Y:S01]  /*77c0*/  MUFU.EX2 R144, R144 ;  /* 0x0000009000907308 */ /* 0x000f220000000800 */
[--C-:B------:R-:W-:Y:S02]  /*77d0*/  FFMA.FTZ R3, R26, c[0x0][0x23c], -R155.reuse ;  /* 0x00008f001a037a23 */ /* 0x100fe4000001089b */
[--C-:B------:R-:W-:Y:S02]  /*77e0*/  FFMA.FTZ R158, R24, c[0x0][0x23c], -R155.reuse ;  /* 0x00008f00189e7a23 */ /* 0x100fe4000001089b */
[----:B------:R-:W-:-:S02]  /*77f0*/  FFMA.FTZ R157, R22, c[0x0][0x23c], -R155 ;  /* 0x00008f00169d7a23 */ /* 0x000fc4000001089b */
[--C-:B------:R-:W-:Y:S01]  /*7800*/  FFMA.FTZ R160, R20, c[0x0][0x23c], -R155.reuse ;  /* 0x00008f0014a07a23 */ /* 0x100fe2000001089b */
[----:B------:R-:W5:Y:S01]  /*7810*/  MUFU.EX2 R142, R142 ;  /* 0x0000008e008e7308 */ /* 0x000f620000000800 */
[--C-:B------:R-:W-:Y:S02]  /*7820*/  FFMA.FTZ R159, R25, c[0x0][0x23c], -R152.reuse ;  /* 0x00008f00199f7a23 */ /* 0x100fe40000010898 */
[--C-:B------:R-:W-:Y:S02]  /*7830*/  FFMA.FTZ R162, R27, c[0x0][0x23c], -R152.reuse ;  /* 0x00008f001ba27a23 */ /* 0x100fe40000010898 */
[--C-:B------:R-:W-:Y:S01]  /*7840*/  FFMA.FTZ R161, R23, c[0x0][0x23c], -R152.reuse ;  /* 0x00008f0017a17a23 */ /* 0x100fe20000010898 */
[----:B------:R-:W-:Y:S01]  /*7850*/  LDSM.16.MT88.4 R24, [R200+0xe800] ;  /* 0x00e80000c818783b */ /* 0x000fe20000004200 */
[----:B------:R-:W-:Y:S01]  /*7860*/  FFMA.FTZ R164, R21, c[0x0][0x23c], -R152 ;  /* 0x00008f0015a47a23 */ /* 0x000fe20000010898 */
[----:B------:R-:W-:Y:S01]  /*7870*/  MUFU.EX2 R141, R141 ;  /* 0x0000008d008d7308 */ /* 0x000fe20000000800 */
[----:B----4-:R-:W-:Y:S01]  /*7880*/  F2FP.PACK_AB R4, R144, R145 ;  /* 0x000000919004723e */ /* 0x010fe200000000ff */
[----:B------:R-:W-:Y:S01]  /*7890*/  LDSM.16.MT88.4 R20, [R198+0xe800] ;  /* 0x00e80000c614783b */ /* 0x000fe20000004200 */
[----:B------:R-:W-:-:S02]  /*78a0*/  FFMA.FTZ R171, R172, c[0x0][0x23c], -R155 ;  /* 0x00008f00acab7a23 */ /* 0x000fc4000001089b */
[--C-:B------:R-:W-:Y:S02]  /*78b0*/  FFMA.FTZ R173, R166, c[0x0][0x23c], -R155.reuse ;  /* 0x00008f00a6ad7a23 */ /* 0x100fe4000001089b */
[--C-:B------:R-:W-:Y:S01]  /*78c0*/  FFMA.FTZ R170, R170, c[0x0][0x23c], -R155.reuse ;  /* 0x00008f00aaaa7a23 */ /* 0x100fe2000001089b */
[----:B------:R-:W4:Y:S01]  /*78d0*/  MUFU.EX2 R140, R140 ;  /* 0x0000008c008c7308 */ /* 0x000f220000000800 */
[----:B-----5:R-:W-:Y:S01]  /*78e0*/  F2FP.PACK_AB R6, R142, R143 ;  /* 0x0000008f8e06723e */ /* 0x020fe200000000ff */
        /* <DEDUP_REMOVED lines=8> */
[----:B------:R-:W5:Y:S01]  /*7970*/  MUFU.EX2 R149, R149 ;  /* 0x0000009500957308 */ /* 0x000f620000000800 */
[----:B----4-:R-:W-:Y:S01]  /*7980*/  F2FP.PACK_AB R5, R140, R141 ;  /* 0x0000008d8c05723e */ /* 0x010fe200000000ff */
[----:B------:R-:W-:Y:S02]  /*7990*/  FFMA.FTZ R154, R138, c[0x0][0x23c], -R155 ;  /* 0x00008f008a9a7a23 */ /* 0x000fe4000001089b */
[--C-:B------:R-:W-:Y:S02]  /*79a0*/  FFMA.FTZ R153, R153, c[0x0][0x23c], -R152.reuse ;  /* 0x00008f0099997a23 */ /* 0x100fe40000010898 */
[----:B------:R-:W-:-:S02]  /*79b0*/  FFMA.FTZ R174, R139, c[0x0][0x23c], -R152 ;  /* 0x00008f008bae7a23 */ /* 0x000fc40000010898 */
[----:B------:R-:W4:Y:S01]  /*79c0*/  MUFU.EX2 R150, R150 ;  /* 0x0000009600967308 */ /* 0x000f220000000800 */
[--C-:B------:R-:W-:Y:S02]  /*79d0*/  FFMA.FTZ R169, R137, c[0x0][0x23c], -R152.reuse ;  /* 0x00008f0089a97a23 */ /* 0x100fe40000010898 */
[----:B------:R-:W-:Y:S02]  /*79e0*/  FFMA.FTZ R155, R136, c[0x0][0x23c], -R155 ;  /* 0x00008f00889b7a23 */ /* 0x000fe4000001089b */
[----:B------:R-:W-:Y:S01]  /*79f0*/  FFMA.FTZ R152, R151, c[0x0][0x23c], -R152 ;  /* 0x00008f0097987a23 */ /* 0x000fe20000010898 */
[----:B------:R-:W-:Y:S02]  /*7a00*/  LDSM.16.MT88.4 R136, [R198+0xd800] ;  /* 0x00d80000c688783b */ /* 0x000fe40000004200 */
[----:B------:R-:W1:Y:S01]  /*7a10*/  MUFU.EX2 R148, R148 ;  /* 0x0000009400947308 */ /* 0x000e620000000800 */
[----:B-----5:R-:W-:Y:S01]  /*7a20*/  F2FP.PACK_AB R7, R149, R0 ;  /* 0x000000009507723e */ /* 0x020fe200000000ff */
[----:B----4-:R-:W-:-:S06]  /*7a30*/  FMUL.FTZ R120, R120, R150 ;  /* 0x0000009678787220 */ /* 0x010fcc0000410000 */
        /* <DEDUP_REMOVED lines=17> */
[----:B------:R-:W4:Y:S01]  /*7b50*/  LDSM.16.MT88.4 R12, [R200+0xe000] ;  /* 0x00e00000c80c783b */ /* 0x000f220000004200 */
[----:B------:R-:W-:Y:S01]  /*7b60*/  FMUL.FTZ R125, R125, R150 ;  /* 0x000000967d7d7220 */ /* 0x000fe20000410000 */
[----:B------:R-:W-:Y:S01]  /*7b70*/  MUFU.EX2 R160, R160 ;  /* 0x000000a000a07308 */ /* 0x000fe20000000800 */
[----:B------:R-:W-:-:S02]  /*7b80*/  FMUL.FTZ R126, R126, R148 ;  /* 0x000000947e7e7220 */ /* 0x000fc40000410000 */
[----:B------:R-:W-:Y:S02]  /*7b90*/  FMUL.FTZ R127, R127, R148 ;  /* 0x000000947f7f7220 */ /* 0x000fe40000410000 */
[-C--:B------:R-:W-:Y:S01]  /*7ba0*/  FMUL.FTZ R112, R112, R150.reuse ;  /* 0x0000009670707220 */ /* 0x080fe20000410000 */
[C---:B--2---:R-:W-:Y:S01]  /*7bb0*/  HMMA.16816.F32 R128, R4.reuse, R16, R128 ;  /* 0x000000100480723c */ /* 0x044fe20000001880 */
[----:B------:R-:W-:Y:S01]  /*7bc0*/  FMUL.FTZ R113, R113, R150 ;  /* 0x0000009671717220 */ /* 0x000fe20000410000 */
[----:B------:R-:W-:Y:S01]  /*7bd0*/  MUFU.EX2 R159, R159 ;  /* 0x0000009f009f7308 */ /* 0x000fe20000000800 */
[-C--:B------:R-:W-:Y:S02]  /*7be0*/  FMUL.FTZ R114, R114, R148.reuse ;  /* 0x0000009472727220 */ /* 0x080fe40000410000 */
[----:B------:R-:W-:Y:S02]  /*7bf0*/  FMUL.FTZ R115, R115, R148 ;  /* 0x0000009473737220 */ /* 0x000fe40000410000 */
        /* <DEDUP_REMOVED lines=19> */
[----:B------:R-:W-:Y:S02]  /*7d30*/  FMUL.FTZ R43, R43, R148 ;  /* 0x000000942b2b7220 */ /* 0x000fe40000410000 */
[C---:B----4-:R-:W-:Y:S01]  /*7d40*/  HMMA.16816.F32 R36, R4.reuse, R12, R36 ;  /* 0x0000000c0424723c */ /* 0x050fe20000001824 */
[-C--:B------:R-:W-:Y:S02]  /*7d50*/  FMUL.FTZ R104, R104, R150.reuse ;  /* 0x0000009668687220 */ /* 0x080fe40000410000 */
[----:B------:R-:W-:Y:S02]  /*7d60*/  FMUL.FTZ R105, R105, R150 ;  /* 0x0000009669697220 */ /* 0x000fe40000410000 */
[-C--:B------:R-:W-:Y:S01]  /*7d70*/  FMUL.FTZ R106, R106, R148.reuse ;  /* 0x000000946a6a7220 */ /* 0x080fe20000410000 */
[----:B------:R-:W-:Y:S01]  /*7d80*/  MUFU.EX2 R170, R170 ;  /* 0x000000aa00aa7308 */ /* 0x000fe20000000800 */
[----:B------:R-:W-:Y:S01]  /*7d90*/  FMUL.FTZ R107, R107, R148 ;  /* 0x000000946b6b7220 */ /* 0x000fe20000410000 */
[----:B------:R-:W-:Y:S01]  /*7da0*/  HMMA.16816.F32 R40, R4, R14, R40 ;  /* 0x0000000e0428723c */ /* 0x000fe20000001828 */
[----:B------:R-:W4:Y:S01]  /*7db0*/  LDSM.16.MT88.4 R12, [R196+0xe000] ;  /* 0x00e00000c40c783b */ /* 0x000f220000004200 */
[----:B------:R-:W-:-:S02]  /*7dc0*/  FMUL.FTZ R100, R100, R150 ;  /* 0x0000009664647220 */ /* 0x000fc40000410000 */
[----:B------:R-:W-:Y:S02]  /*7dd0*/  FMUL.FTZ R101, R101, R150 ;  /* 0x0000009665657220 */ /* 0x000fe40000410000 */
[-C--:B------:R-:W-:Y:S01]  /*7de0*/  FMUL.FTZ R102, R102, R148.reuse ;  /* 0x0000009466667220 */ /* 0x080fe20000410000 */
[----:B------:R-:W1:Y:S01]  /*7df0*/  MUFU.EX2 R171, R171 ;  /* 0x000000ab00ab7308 */ /* 0x000e620000000800 */
[----:B------:R-:W-:Y:S02]  /*7e00*/  FMUL.FTZ R103, R103, R148 ;  /* 0x0000009467677220 */ /* 0x000fe40000410000 */
        /* <DEDUP_REMOVED lines=8> */
[----:B------:R-:W-:Y:S01]  /*7e90*/  FMUL.FTZ R49, R49, R150 ;  /* 0x0000009631317220 */ /* 0x000fe20000410000 */
        /* <DEDUP_REMOVED lines=15> */
[----:B------:R-:W1:Y:S01]  /*7f90*/  MUFU.EX2 R167, R167 ;  /* 0x000000a700a77308 */ /* 0x000e620000000800 */
[----:B------:R-:W-:-:S02]  /*7fa0*/  FMUL.FTZ R67, R67, R148 ;  /* 0x0000009443437220 */ /* 0x000fc40000410000 */
        /* <DEDUP_REMOVED lines=72> */
[----:B-1----:R-:W-:Y:S01]  /*8430*/  F2FP.PACK_AB R4, R158, R3 ;  /* 0x000000039e04723e */ /* 0x002fe200000000ff */
[----:B------:R-:W-:Y:S01]  /*8440*/  FADD.FTZ R3, R3, R142 ;  /* 0x0000008e03037221 */ /* 0x000fe20000010000 */
[----:B-----5:R-:W-:Y:S02]  /*8450*/  F2FP.PACK_AB R5, R162, R159 ;  /* 0x0000009fa205723e */ /* 0x020fe400000000ff */
[----:B------:R-:W-:Y:S01]  /*8460*/  F2FP.PACK_AB R6, R160, R157 ;  /* 0x0000009da006723e */ /* 0x000fe200000000ff */
[----:B------:R-:W-:Y:S01]  /*8470*/  FADD.FTZ R158, R158, R3 ;  /* 0x000000039e9e7221 */ /* 0x000fe20000010000 */
[----:B------:R-:W-:-:S03]  /*8480*/  F2FP.PACK_AB R7, R164, R161 ;  /* 0x000000a1a407723e */ /* 0x000fc600000000ff */
[----:B------:R-:W-:-:S04]  /*8490*/  FADD.FTZ R3, R157, R158 ;  /* 0x0000009e9d037221 */ /* 0x000fc80000010000 */
        /* <DEDUP_REMOVED lines=42> */
[----:B------:R-:W-:Y:S02]  /*8740*/  F2FP.PACK_AB R7, R172, R165 ;  /* 0x000000a5ac07723e */ /* 0x000fe400000000ff */
[----:B------:R-:W-:Y:S01]  /*8750*/  MOV R3, R146 ;  /* 0x0000009200037202 */ /* 0x000fe20000000f00 */
[----:B------:R-:W-:-:S04]  /*8760*/  FADD.FTZ R168, R168, R171 ;  /* 0x000000aba8a87221 */ /* 0x000fc80000010000 */
[----:B-1----:R-:W-:Y:S01]  /*8770*/  HMMA.16816.F32 R128, R4, R12, R128 ;  /* 0x0000000c0480723c */ /* 0x002fe20000001880 */
[----:B------:R-:W-:-:S07]  /*8780*/  FADD.FTZ R173, R173, R168 ;  /* 0x000000a8adad7221 */ /* 0x000fce0000010000 */
[C---:B------:R-:W-:Y:S01]  /*8790*/  HMMA.16816.F32 R124, R4.reuse, R14, R124 ;  /* 0x0000000e047c723c */ /* 0x040fe2000000187c */
[----:B------:R-:W1:Y:S07]  /*87a0*/  LDSM.16.MT88.4 R12, [R196+0xf000] ;  /* 0x00f00000c40c783b */ /* 0x000e6e0000004200 */
[C---:B-----5:R-:W-:Y:S08]  /*87b0*/  HMMA.16816.F32 R120, R4.reuse, R8, R120 ;  /* 0x000000080478723c */ /* 0x060ff00000001878 */
[C---:B------:R-:W-:Y:S01]  /*87c0*/  HMMA.16816.F32 R116, R4.reuse, R10, R116 ;  /* 0x0000000a0474723c */ /* 0x040fe20000001874 */
[----:B------:R-:W3:Y:S07]  /*87d0*/  LDSM.16.MT88.4 R8, [R200+0x11000] ;  /* 0x01100000c808783b */ /* 0x000eee0000004200 */
[C---:B--2---:R-:W-:Y:S08]  /*87e0*/  HMMA.16816.F32 R52, R4.reuse, R16, R52 ;  /* 0x000000100434723c */ /* 0x044ff00000001834 */
[C---:B------:R-:W-:Y:S01]  /*87f0*/  HMMA.16816.F32 R56, R4.reuse, R18, R56 ;  /* 0x000000120438723c */ /* 0x040fe20000001838 */
[----:B------:R-:W2:Y:S07]  /*8800*/  LDSM.16.MT88.4 R16, [R197+0x11000] ;  /* 0x01100000c510783b */ /* 0x000eae0000004200 */
[C---:B------:R-:W-:Y:S08]  /*8810*/  HMMA.16816.F32 R36, R4.reuse, R24, R36 ;  /* 0x000000180424723c */ /* 0x040ff00000001824 */
        /* <DEDUP_REMOVED lines=24> */
[----:B------:R-:W-:Y:S01]  /*89a0*/  HMMA.16816.F32 R48, R4, R22, R48 ;  /* 0x000000160430723c */ /* 0x000fe20000001830 */
[----:B------:R-:W-:Y:S06]  /*89b0*/  LDSM.16.MT88.4 R20, [R197+0xf800] ;  /* 0x00f80000c514783b */ /* 0x000fec0000004200 */
[----:B------:R-:W-:Y:S01]  /*89c0*/  F2FP.PACK_AB R4, R163, R156 ;  /* 0x0000009ca304723e */ /* 0x000fe200000000ff */
[----:B------:R-:W-:Y:S01]  /*89d0*/  FADD.FTZ R156, R156, R173 ;  /* 0x000000ad9c9c7221 */ /* 0x000fe20000010000 */
[----:B------:R-:W-:-:S02]  /*89e0*/  F2FP.PACK_AB R5, R174, R153 ;  /* 0x00000099ae05723e */ /* 0x000fc400000000ff */
        /* <DEDUP_REMOVED lines=8> */
[C---:B--2---:R-:W-:Y:S07]  /*8a70*/  HMMA.16816.F32 R60, R4.reuse, R16, R60 ;  /* 0x00000010043c723c */ /* 0x044fee000000183c */
[----:B------:R-:W-:Y:S01]  /*8a80*/  FFMA.FTZ R17, R227, R148, R141 ;  /* 0x00000094e3117223 */ /* 0x000fe2000001008d */
[----:B----4-:R-:W-:Y:S03]  /*8a90*/  HMMA.16816.F32 R36, R4, R24, R36 ;  /* 0x000000180424723c */ /* 0x010fe60000001824 */
[----:B------:R-:W-:-:S04]  /*8aa0*/  FADD.FTZ R17, R140, R17 ;  /* 0x000000118c117221 */ /* 0x000fc80000010000 */
[----:B------:R-:W-:Y:S01]  /*8ab0*/  FADD.FTZ R0, R0, R17 ;  /* 0x0000001100007221 */ /* 0x000fe20000010000 */
[----:B------:R-:W-:Y:S01]  /*8ac0*/  HMMA.16816.F32 R40, R4, R26, R40 ;  /* 0x0000001a0428723c */ /* 0x000fe20000001828 */
[----:B------:R-:W2:Y:S02]  /*8ad0*/  LDSM.16.MT88.4 R24, [R197+0x11800] ;  /* 0x01180000c518783b */ /* 0x000ea40000004200 */
[----:B------:R-:W-:-:S04]  /*8ae0*/  FADD.FTZ R0, R149, R0 ;  /* 0x0000000095007221 */ /* 0x000fc80000010000 */
[----:B------:R-:W-:Y:S01]  /*8af0*/  FADD.FTZ R159, R159, R0 ;  /* 0x000000009f9f7221 */ /* 0x000fe20000010000 */
[----:B-1----:R-:W-:Y:S03]  /*8b00*/  HMMA.16816.F32 R68, R4, R12, R68 ;  /* 0x0000000c0444723c */ /* 0x002fe60000001844 */
[----:B------:R-:W-:-:S05]  /*8b10*/  FADD.FTZ R162, R162, R159 ;  /* 0x0000009fa2a27221 */ /* 0x000fca0000010000 */
[C---:B------:R-:W-:Y:S01]  /*8b20*/  HMMA.16816.F32 R72, R4.reuse, R14, R72 ;  /* 0x0000000e0448723c */ /* 0x040fe20000001848 */
[----:B------:R-:W1:Y:S07]  /*8b30*/  LDSM.16.MT88.4 R12, [R196+0x11800] ;  /* 0x01180000c40c783b */ /* 0x000e6e0000004200 */
        /* <DEDUP_REMOVED lines=29> */
.L_x_3082:
        /* <DEDUP_REMOVED lines=13> */
.L_x_3092:
        /* <DEDUP_REMOVED lines=65> */
.L_x_3089:
[C---:B------:R-:W-:Y:S04]  /*91f0*/  LEA R210, P1, R6.reuse, R210, 0x1 ;  /* 0x000000d206d27211 */ /* 0x040fe800078208ff */
[----:B------:R-:W-:Y:S02]  /*9200*/  LEA.HI.X R209, R6, R209, R3, 0x1, P1 ;  /* 0x000000d106d17211 */ /* 0x000fe400008f0c03 */
[C---:B------:R-:W-:Y:S02]  /*9210*/  IADD3 R230, P1, R223.reuse, R210, RZ ;  /* 0x000000d2dfe67210 */ /* 0x040fe40007f3e0ff */
[-C--:B------:R-:W-:Y:S02]  /*9220*/  MOV R211, R209.reuse ;  /* 0x000000d100d37202 */ /* 0x080fe40000000f00 */
[C---:B------:R-:W-:Y:S02]  /*9230*/  IADD3.X R231, R220.reuse, R209, RZ, P1, !PT ;  /* 0x000000d1dce77210 */ /* 0x040fe40000ffe4ff */
[C---:B------:R-:W-:Y:S01]  /*9240*/  IADD3 R132, P1, R223.reuse, R230, RZ ;  /* 0x000000e6df847210 */ /* 0x040fe20007f3e0ff */
[----:B------:R-:W-:Y:S01]  /*9250*/  @!PT LDS RZ, [RZ] ;  /* 0x00000000fffff984 */ /* 0x000fe20000000800 */
[----:B------:R-:W-:Y:S01]  /*9260*/  @!PT LDS RZ, [RZ] ;  /* 0x00000000fffff984 */ /* 0x000fe20000000800 */
[----:B------:R-:W-:Y:S01]  /*9270*/  @!PT LDS RZ, [RZ] ;  /* 0x00000000fffff984 */ /* 0x000fe20000000800 */
[----:B------:R1:W-:Y:S03]  /*9280*/  LDGSTS.E.BYPASS.LTC128B.128 [R215+0xc000], [R210.64] ;  /* 0x0c000000d2d77fae */ /* 0x0003e6000b901d44 */
[C---:B------:R-:W-:Y:S02]  /*9290*/  IADD3.X R133, R220.reuse, R231, RZ, P1, !PT ;  /* 0x000000e7dc857210 */ /* 0x040fe40000ffe4ff */
[----:B------:R-:W-:Y:S01]  /*92a0*/  IADD3 R2, P1, R223, R132, RZ ;  /* 0x00000084df027210 */ /* 0x000fe20007f3e0ff */
[----:B------:R1:W-:Y:S03]  /*92b0*/  LDGSTS.E.BYPASS.LTC128B.128 [R215+0xe000], [R210.64+0x80] ;  /* 0x0e000080d2d77fae */ /* 0x0003e6000b901d44 */
[----:B------:R-:W-:Y:S02]  /*92c0*/  IADD3.X R3, R220, R133, RZ, P1, !PT ;  /* 0x00000085dc037210 */ /* 0x000fe40000ffe4ff */
[----:B------:R-:W-:Y:S01]  /*92d0*/  ISETP.GT.AND P1, PT, R213, R208, PT ;  /* 0x000000d0d500720c */ /* 0x000fe20003f24270 */
        /* <DEDUP_REMOVED lines=206> */
[----:B--2---:R-:W-:Y:S02]  /*9fc0*/  FMUL.FTZ R3, R10, c[0x0][0x2ec] ;  /* 0x0000bb000a037a20 */ /* 0x004fe40000410000 */
[----:B----4-:R-:W-:Y:S02]  /*9fd0*/  FMUL.FTZ R2, R11, c[0x0][0x2ec] ;  /* 0x0000bb000b027a20 */ /* 0x010fe40000410000 */
[----:B------:R-:W-:Y:S03]  /*9fe0*/  FMUL.FTZ R35, R35, c[0x0][0x2ec] ;  /* 0x0000bb0023237a20 */ /* 0x000fe60000410000 */
[----:B------:R2:W4:Y:S10]  /*9ff0*/  MUFU.TANH R174, R132 ;  /* 0x0000008400ae7308 */ /* 0x0005340000002400 */
        /* <DEDUP_REMOVED lines=27> */
[----:B------:R-:W-:Y:S04]  /*a1b0*/  IABS R2, c[0x0][0x2d0] ;  /* 0x0000b40000027a13 */ /* 0x000fe80000000000 */
[----:B------:R-:W2:Y:S10]  /*a1c0*/  I2F.RP R7, R2 ;  /* 0x0000000200077306 */ /* 0x000eb40000209400 */
[----:B--2---:R-:W2:Y:S02]  /*a1d0*/  MUFU.RCP R3, R7 ;  /* 0x0000000700037308 */ /* 0x004ea40000001000 */
[----:B--2---:R-:W-:Y:S01]  /*a1e0*/  IADD3 R10, R3, 0xffffffe, RZ ;  /* 0x0ffffffe030a7810 */ /* 0x004fe20007ffe0ff */
[----:B------:R-:W-:Y:S07]  /*a1f0*/  IMAD.SHL.U32 R3, R213, 0x40, RZ ;  /* 0x00000040d5037824 */ /* 0x000fee00078e00ff */
[----:B------:R-:W2:Y:S01]  /*a200*/  F2I.FTZ.U32.TRUNC.NTZ R11, R10 ;  /* 0x0000000a000b7305 */ /* 0x000ea2000021f000 */
[----:B------:R-:W-:Y:S02]  /*a210*/  IADD3 R9, R3, -0x40, RZ ;  /* 0xffffffc003097810 */ /* 0x000fe40007ffe0ff */
[----:B------:R-:W-:Y:S02]  /*a220*/  IABS R6, R3 ;  /* 0x0000000300067213 */ /* 0x000fe40000000000 */
[----:B------:R-:W-:Y:S02]  /*a230*/  IABS R4, R9 ;  /* 0x0000000900047213 */ /* 0x000fe40000000000 */
[----:B------:R-:W-:Y:S02]  /*a240*/  LOP3.LUT R9, R9, c[0x0][0x2d0], RZ, 0x3c, !PT ;  /* 0x0000b40009097a12 */ /* 0x000fe400078e3cff */
[----:B------:R-:W-:Y:S02]  /*a250*/  LOP3.LUT R3, R3, c[0x0][0x2d0], RZ, 0x3c, !PT ;  /* 0x0000b40003037a12 */ /* 0x000fe400078e3cff */
[----:B------:R-:W-:Y:S02]  /*a260*/  ISETP.GE.AND P1, PT, R9, RZ, PT ;  /* 0x000000ff0900720c */ /* 0x000fe40003f26270 */
[----:B------:R-:W-:Y:S02]  /*a270*/  ISETP.GE.AND P3, PT, R3, RZ, PT ;  /* 0x000000ff0300720c */ /* 0x000fe40003f66270 */
[----:B------:R-:W-:Y:S01]  /*a280*/  LOP3.LUT R3, RZ, c[0x0][0x2d0], RZ, 0x33, !PT ;  /* 0x0000b400ff037a12 */ /* 0x000fe200078e33ff */
        /* <DEDUP_REMOVED lines=45> */
.L_x_3091:
        /* <DEDUP_REMOVED lines=24> */
.L_x_3090:
[----:B--234-:R-:W-:Y:S01]  /*a6e0*/  FMNMX.FTZ R3, R170, R135, !PT ;  /* 0x00000087aa037209 */ /* 0x01cfe20007810000 */
[----:B------:R-:W-:Y:S01]  /*a6f0*/  LDSM.16.MT88.4 R12, [R200+0xc000] ;  /* 0x00c00000c80c783b */ /* 0x000fe20000004200 */
[----:B------:R-:W-:Y:S02]  /*a700*/  FMNMX.FTZ R4, R169, R0, !PT ;  /* 0x00000000a9047209 */ /* 0x000fe40007810000 */
        /* <DEDUP_REMOVED lines=30> */
[----:B------:R-:W-:Y:S04]  /*a8f0*/  FMNMX.FTZ R3, R232, R3, !PT ;  /* 0x00000003e8037209 */ /* 0x000fe80007810000 */
[----:B------:R-:W-:Y:S01]  /*a900*/  FMNMX.FTZ R2, R228, R3, !PT ;  /* 0x00000003e4027209 */ /* 0x000fe20007810000 */
[----:B------:R-:W-:Y:S01]  /*a910*/  LDSM.16.MT88.4 R156, [R196+0xf800] ;  /* 0x00f80000c49c783b */ /* 0x000fe20000004200 */
[----:B------:R-:W-:Y:S02]  /*a920*/  FMNMX.FTZ R3, R231, R4, !PT ;  /* 0x00000004e7037209 */ /* 0x000fe40007810000 */
[----:B------:R-:W-:Y:S02]  /*a930*/  FMNMX.FTZ R5, R211, R2, !PT ;  /* 0x00000002d3057209 */ /* 0x000fe40007810000 */
[----:B------:R-:W-:Y:S03]  /*a940*/  FMNMX.FTZ R2, R134, R3, !PT ;  /* 0x0000000386027209 */ /* 0x000fe60007810000 */
[----:B------:R-:W1:Y:S01]  /*a950*/  SHFL.BFLY PT, R6, R5, 0x2, 0x1f ;  /* 0x0c401f0005067f89 */ /* 0x000e6200000e0000 */
[----:B------:R-:W-:Y:S07]  /*a960*/  FMNMX.FTZ R7, R133, R2, !PT ;  /* 0x0000000285077209 */ /* 0x000fee0007810000 */
        /* <DEDUP_REMOVED lines=354> */
[----:B------:R-:W-:Y:S01]  /*bf90*/  MOV R0, R3 ;  /* 0x0000000300007202 */ /* 0x000fe20000000f00 */
        /* <DEDUP_REMOVED lines=12> */
.L_x_3088:
        /* <DEDUP_REMOVED lines=220> */
[----:B------:R-:W-:Y:S04]  /*ce20*/  STS.64 [R20+0x8000], R88 ;  /* 0x0080005814007388 */ /* 0x000fe80000000a00 */
[----:B------:R-:W-:Y:S04]  /*ce30*/  STS.64 [R20+0x8800], R90 ;  /* 0x0088005a14007388 */ /* 0x000fe80000000a00 */
[----:B-1----:R-:W1:Y:S04]  /*ce40*/  S2R R14, SR_CTAID.X ;  /* 0x00000000000e7919 */ /* 0x002e680000002500 */
[----:B------:R-:W-:Y:S04]  /*ce50*/  STS.64 [R21+0x8000], R92 ;  /* 0x0080005c15007388 */ /* 0x000fe80000000a00 */
[----:B------:R-:W-:Y:S04]  /*ce60*/  STS.64 [R21+0x8800], R94 ;  /* 0x0088005e15007388 */ /* 0x000fe80000000a00 */
[----:B------:R3:W-:Y:S04]  /*ce70*/  STS.64 [R15+0x8000], R96 ;  /* 0x008000600f007388 */ /* 0x0007e80000000a00 */
[----:B------:R4:W-:Y:S04]  /*ce80*/  STS.64 [R15+0x8800], R98 ;  /* 0x008800620f007388 */ /* 0x0009e80000000a00 */
[----:B------:R-:W-:Y:S01]  /*ce90*/  BAR.SYNC.DEFER_BLOCKING 0x0 ;  /* 0x0000000000007b1d */ /* 0x000fe20000010000 */
[----:B---3--:R-:W-:-:S02]  /*cea0*/  SHF.R.S32.HI R96, RZ, 0x1f, R13 ;  /* 0x0000001fff607819 */ /* 0x008fc4000001140d */
[----:B----4-:R-:W-:-:S03]  /*ceb0*/  IADD3 R15, -R212, RZ, RZ ;  /* 0x000000ffd40f7210 */ /* 0x010fc60007ffe1ff */
[----:B------:R-:W3:Y:S01]  /*cec0*/  LDS.128 R112, [R5.X4] ;  /* 0x0000000005707984 */ /* 0x000ee20000004c00 */
[----:B------:R-:W-:Y:S01]  /*ced0*/  LEA.HI R96, R96, R13, RZ, 0x2 ;  /* 0x0000000d60607211 */ /* 0x000fe200078f10ff */
[----:B--2---:R-:W-:-:S03]  /*cee0*/  IMAD R6, R15, c[0x0][0x1c0], R6 ;  /* 0x000070000f067a24 */ /* 0x004fc600078e0206 */
[----:B------:R-:W-:Y:S01]  /*cef0*/  LOP3.LUT R96, R96, 0xffffffc, RZ, 0xc0, !PT ;  /* 0x0ffffffc60607812 */ /* 0x000fe200078ec0ff */
[----:B------:R-:W2:Y:S01]  /*cf00*/  LDS.128 R108, [R5.X4+0x800] ;  /* 0x00080000056c7984 */ /* 0x000ea20000004c00 */
[----:B------:R-:W-:Y:S02]  /*cf10*/  IMAD R6, R7, c[0x0][0x1c0], R6 ;  /* 0x0000700007067a24 */ /* 0x000fe400078e0206 */
[----:B------:R-:W-:Y:S01]  /*cf20*/  IADD3 R96, R13, -R96, RZ ;  /* 0x800000600d607210 */ /* 0x000fe20007ffe0ff */
[----:B------:R-:W4:Y:S01]  /*cf30*/  LDS.128 R104, [R5.X4+0x1000] ;  /* 0x0010000005687984 */ /* 0x000f220000004c00 */
[----:B-1----:R-:W-:Y:S02]  /*cf40*/  SHF.L.U32 R7, R14, 0x6, RZ ;  /* 0x000000060e077819 */ /* 0x002fe400000006ff */
[----:B------:R-:W-:Y:S01]  /*cf50*/  SHF.R.S32.HI R13, RZ, 0x2, R0 ;  /* 0x00000002ff0d7819 */ /* 0x000fe20000011400 */
[----:B------:R-:W1:Y:S02]  /*cf60*/  LDS.128 R100, [R5.X4+0x1800] ;  /* 0x0018000005647984 */ /* 0x000e640000004c00 */
[----:B------:R-:W-:Y:S01]  /*cf70*/  IMAD R6, R6, c[0x0][0x214], R7 ;  /* 0x0000850006067a24 */ /* 0x000fe200078e0207 */
        /* <DEDUP_REMOVED lines=34> */
.L_x_3094:
[----:B--234-:R-:W-:Y:S05]  /*d1a0*/  BSYNC B0 ;  /* 0x0000000000007941 */ /* 0x01cfea0003800000 */
.L_x_3093:
        /* <DEDUP_REMOVED lines=50> */
.L_x_3095:
        /* <DEDUP_REMOVED lines=11> */
.L_x_4115:


//--------------------- .text._ZN5flash24flash_fwd_splitkv_kernelI23Flash_fwd_kernel_traitsILi192ELi64ELi64ELi4ELb0ELb0EN7cutlass6half_tE19Flash_kernel_traitsILi192ELi64ELi64ELi4ES3_EELb1ELb0ELb1ELb0ELb0ELb0ELb1ELb0EEEvNS_16Flash_fwd_paramsE --------------------------
	.section	.text._ZN5flash24flash_fwd_splitkv_kernelI23Flash_fwd_kernel_traitsILi192ELi64ELi64ELi4ELb0ELb0EN7cutlass6half_tE19Flash_kernel_traitsILi192ELi64ELi64ELi4ES3_EELb1ELb0ELb1ELb0ELb0ELb0ELb1ELb0EEEvNS_16Flash_fwd_paramsE,"ax",@progbits
	.sectioninfo	@"SHI_REGISTERS=238"
	.align	128
        .global         _ZN5flash24flash_fwd_splitkv_kernelI23Flash_fwd_kernel_traitsILi192ELi64ELi64ELi4ELb0ELb0EN7cutlass6half_tE19Flash_kernel_traitsILi192ELi64ELi64ELi4ES3_EELb1ELb0ELb1ELb0ELb0ELb0ELb1ELb0EEEvNS_16Flash_fwd_paramsE
        .type           _ZN5flash24flash_fwd_splitkv_kernelI23Flash_fwd_kernel_traitsILi192ELi64ELi64ELi4ELb0ELb0EN7cutlass6half_tE19Flash_kernel_traitsILi192ELi64ELi64ELi4ES3_EELb1ELb0ELb1ELb0ELb0ELb0ELb1ELb0EEEvNS_16Flash_fwd_paramsE,@function
        .size           _ZN5flash24flash_fwd_splitkv_kernelI23Flash_fwd_kernel_traitsILi192ELi64ELi64ELi4ELb0ELb0EN7cutlass6half_tE19Flash_kernel_traitsILi192ELi64ELi64ELi4ES3_EELb1ELb0ELb1ELb0ELb0ELb0ELb1ELb0EEEvNS_16Flash_fwd_paramsE,(.L_x_4116 - _ZN5flash24flash_fwd_splitkv_kernelI23Flash_fwd_kernel_traitsILi192ELi64ELi64ELi4ELb0ELb0EN7cutlass6half_tE19Flash_kernel_traitsILi192ELi64ELi64ELi4ES3_EELb1ELb0ELb1ELb0ELb0ELb0ELb1ELb0EEEvNS_16Flash_fwd_paramsE)
        .other          _ZN5flash24flash_fwd_splitkv_kernelI23Flash_fwd_kernel_traitsILi192ELi64ELi64ELi4ELb0ELb0EN7cutlass6half_tE19Flash_kernel_traitsILi192ELi64ELi64ELi4ES3_EELb1ELb0ELb1ELb0ELb0ELb0ELb1ELb0EEEvNS_16Flash_fwd_paramsE,@"STO_CUDA_ENTRY STV_DEFAULT"
_ZN5flash24flash_fwd_splitkv_kernelI23Flash_fwd_kernel_traitsILi192ELi64ELi64ELi4ELb0ELb0EN7cutlass6half_tE19Flash_kernel_traitsILi192ELi64ELi64ELi4ES3_EELb1ELb0ELb1ELb0ELb0ELb0ELb1ELb0EEEvNS_16Flash_fwd_paramsE:
.text._ZN5flash24flash_fwd_splitkv_kernelI23Flash_fwd_kernel_traitsILi192ELi64ELi64ELi4ELb0ELb0EN7cutlass6half_tE19Flash_kernel_traitsILi192ELi64ELi64ELi4ES3_EELb1ELb0ELb1ELb0ELb0ELb0ELb1ELb0EEEvNS_16Flash_fwd_paramsE:
        /* <DEDUP_REMOVED lines=53> */
.L_x_3096:
[----:B-1-34-:R-:W-:Y:S02]  /*0350*/  MOV R4, c[0x0][0x218] ;  /* 0x0000860000047a02 */ /* 0x01afe40000000f00 */
.L_x_3097:
        /* <DEDUP_REMOVED lines=25> */
[----:B------:R-:W-:Y:S02]  /*04f0*/  IADD3 R6, -R17, 0x7f, R16 ;  /* 0x0000007f11067810 */ /* 0x000fe40007ffe110 */
[----:B--2---:R-:W-:Y:S02]  /*0500*/  IADD3 R8, R8, 0xffffffe, RZ ;  /* 0x0ffffffe08087810 */ /* 0x004fe40007ffe0ff */
[----:B------:R-:W-:Y:S02]  /*0510*/  IADD3 R6, R6, c[0x0][0x2e8], R95 ;  /* 0x0000ba0006067a10 */ /* 0x000fe40007ffe05f */
[----:B------:R-:W2:Y:S02]  /*0520*/  F2I.FTZ.U32.TRUNC.NTZ R9, R8 ;  /* 0x0000000800097305 */ /* 0x000ea4000021f000 */
[----:B------:R-:W-:-:S04]  /*0530*/  SHF.R.S32.HI R145, RZ, 0x1f, R6 ;  /* 0x0000001fff917819 */ /* 0x000fc80000011406 */
[----:B------:R-:W-:-:S04]  /*0540*/  LEA.HI R145, R145, R6, RZ, 0x6 ;  /* 0x0000000691917211 */ /* 0x000fc800078f30ff */
[----:B------:R-:W-:Y:S01]  /*0550*/  SHF.R.S32.HI R145, RZ, 0x6, R145 ;  /* 0x00000006ff917819 */ /* 0x000fe20000011491 */
        /* <DEDUP_REMOVED lines=12> */
[----:B------:R-:W-:-:S04]  /*0620*/  IADD3 R5, R95, 0x3f, RZ ;  /* 0x0000003f5f057810 */ /* 0x000fc80007ffe0ff */
[----:B------:R-:W-:-:S04]  /*0630*/  SHF.R.S32.HI R4, RZ, 0x1f, R5 ;  /* 0x0000001fff047819 */ /* 0x000fc80000011405 */
[----:B------:R-:W-:-:S03]  /*0640*/  LEA.HI R4, R4, R5, RZ, 0x6 ;  /* 0x0000000504047211 */ /* 0x000fc600078f30ff */
[----:B------:R-:W-:Y:S02]  /*0650*/  @P2 IADD3 R7, R7, 0x1, RZ ;  /* 0x0000000107072810 */ /* 0x000fe40007ffe0ff */
[----:B------:R-:W-:-:S03]  /*0660*/  SHF.R.S32.HI R4, RZ, 0x6, R4 ;  /* 0x00000006ff047819 */ /* 0x000fc60000011404 */
[----:B------:R-:W-:-:S04]  /*0670*/  IMAD.MOV.U32 R3, RZ, RZ, R7 ;  /* 0x000000ffff037224 */ /* 0x000fc800078e0007 */
        /* <DEDUP_REMOVED lines=36> */
.L_x_3100:
[----:B------:R-:W-:Y:S05]  /*08c0*/  BSYNC B0 ;  /* 0x0000000000007941 */ /* 0x000fea0003800000 */
.L_x_3099:
        /* <DEDUP_REMOVED lines=10> */
.L_x_3102:
[----:B------:R-:W-:Y:S05]  /*0970*/  BSYNC B0 ;  /* 0x0000000000007941 */ /* 0x000fea0003800000 */
.L_x_3101:
        /* <DEDUP_REMOVED lines=10> */
.L_x_3104:
[----:B------:R-:W-:Y:S05]  /*0a20*/  BSYNC B0 ;  /* 0x0000000000007941 */ /* 0x000fea0003800000 */
.L_x_3103:
        /* <DEDUP_REMOVED lines=10> */
.L_x_3106:
[----:B------:R-:W-:Y:S05]  /*0ad0*/  BSYNC B0 ;  /* 0x0000000000007941 */ /* 0x000fea0003800000 */
.L_x_3105:
        /* <DEDUP_REMOVED lines=10> */
.L_x_3108:
[----:B------:R-:W-:Y:S05]  /*0b80*/  BSYNC B0 ;  /* 0x0000000000007941 */ /* 0x000fea0003800000 */
.L_x_3107:
        /* <DEDUP_REMOVED lines=10> */
.L_x_3110:
[----:B------:R-:W-:Y:S05]  /*0c30*/  BSYNC B0 ;  /* 0x0000000000007941 */ /* 0x000fea0003800000 */
.L_x_3109:
        /* <DEDUP_REMOVED lines=10> */
.L_x_3112:
[----:B------:R-:W-:Y:S05]  /*0ce0*/  BSYNC B0 ;  /* 0x0000000000007941 */ /* 0x000fea0003800000 */
.L_x_3111:
        /* <DEDUP_REMOVED lines=10> */
.L_x_3114:
[----:B------:R-:W-:Y:S05]  /*0d90*/  BSYNC B0 ;  /* 0x0000000000007941 */ /* 0x000fea0003800000 */
.L_x_3113:
        /* <DEDUP_REMOVED lines=12> */
[----:B-1234-:R-:W-:Y:S01]  /*0e60*/  @!P5 IMAD.MOV.U32 R19, RZ, RZ, -0x800000 ;  /* 0xff800000ff13d424 */ /* 0x01efe200078e00ff */
        /* <DEDUP_REMOVED lines=19> */
.L_x_3098:
        /* <DEDUP_REMOVED lines=64> */
[----:B------:R-:W-:Y:S01]  /*13a0*/  ISETP.GE.U32.AND P2, PT, R5, R2, PT ;  /* 0x000000020500720c */ /* 0x000fe20003f46070 */
[----:B------:R-:W-:Y:S01]  /*13b0*/  IMAD.MOV R2, RZ, RZ, -R3 ;  /* 0x000000ffff027224 */ /* 0x000fe200078e0a03 */
[----:B------:R-:W-:-:S03]  /*13c0*/  LOP3.LUT R5, R22, c[0x0][0x1c8], RZ, 0x3c, !PT ;  /* 0x0000720016057a12 */ /* 0x000fc600078e3cff */
[----:B------:R-:W-:Y:S01]  /*13d0*/  IMAD R7, R2, c[0x0][0x2d0], R7 ;  /* 0x0000b40002077a24 */ /* 0x000fe200078e0207 */
[----:B------:R-:W-:-:S04]  /*13e0*/  ISETP.GE.AND P1, PT, R5, RZ, PT ;  /* 0x000000ff0500720c */ /* 0x000fc80003f26270 */
[----:B------:R-:W-:-:S03]  /*13f0*/  SHF.R.S32.HI R3, RZ, 0x1f, R7 ;  /* 0x0000001fff037819 */ /* 0x000fc60000011407 */
[----:B------:R-:W-:Y:S02]  /*1400*/  @P2 IADD3 R4, R4, 0x1, RZ ;  /* 0x0000000104042810 */ /* 0x000fe40007ffe0ff */
[----:B------:R-:W-:Y:S01]  /*1410*/  ISETP.NE.AND P2, PT, RZ, c[0x0][0x1c8], PT ;  /* 0x00007200ff007a0c */ /* 0x000fe20003f45270 */
[----:B------:R-:W-:-:S03]  /*1420*/  IMAD R2, R3, c[0x0][0x198], RZ ;  /* 0x0000660003027a24 */ /* 0x000fc600078e02ff */
[----:B------:R-:W-:Y:S01]  /*1430*/  @!P1 IADD3 R4, -R4, RZ, RZ ;  /* 0x000000ff04049210 */ /* 0x000fe20007ffe1ff */
[----:B------:R-:W-:-:S08]  /*1440*/  IMAD R2, R7, c[0x0][0x19c], R2 ;  /* 0x0000670007027a24 */ /* 0x000fd000078e0202 */
[----:B------:R-:W-:-:S04]  /*1450*/  @!P2 LOP3.LUT R4, RZ, c[0x0][0x1c8], RZ, 0x33, !PT ;  /* 0x00007200ff04aa12 */ /* 0x000fc800078e33ff */
[----:B------:R-:W-:Y:S02]  /*1460*/  SHF.R.S32.HI R6, RZ, 0x1f, R4 ;  /* 0x0000001fff067819 */ /* 0x000fe40000011404 */
[----:B--2---:R-:W-:Y:S01]  /*1470*/  SHF.R.S32.HI R9, RZ, 0x1f, R0 ;  /* 0x0000001fff097819 */ /* 0x004fe20000011400 */
[----:B------:R-:W-:-:S04]  /*1480*/  IMAD.WIDE.U32 R14, R0, c[0x0][0x180], RZ ;  /* 0x00006000000e7a25 */ /* 0x000fc800078e00ff */
[C---:B------:R-:W-:Y:S02]  /*1490*/  IMAD R5, R9.reuse, c[0x0][0x180], RZ ;  /* 0x0000600009057a24 */ /* 0x040fe400078e02ff */
[----:B------:R-:W-:Y:S02]  /*14a0*/  IMAD R9, R9, c[0x0][0x188], RZ ;  /* 0x0000620009097a24 */ /* 0x000fe400078e02ff */
[C---:B------:R-:W-:Y:S02]  /*14b0*/  IMAD R5, R0.reuse, c[0x0][0x184], R5 ;  /* 0x0000610000057a24 */ /* 0x040fe400078e0205 */
[----:B------:R-:W-:Y:S02]  /*14c0*/  IMAD R10, R0, c[0x0][0x18c], R9 ;  /* 0x00006300000a7a24 */ /* 0x000fe400078e0209 */
[----:B------:R-:W-:Y:S02]  /*14d0*/  IMAD.IADD R15, R15, 0x1, R5 ;  /* 0x000000010f0f7824 */ /* 0x000fe400078e0205 */
[----:B------:R-:W-:-:S02]  /*14e0*/  IMAD R5, R6, c[0x0][0x1b0], RZ ;  /* 0x00006c0006057a24 */ /* 0x000fc400078e02ff */
[----:B------:R-:W-:-:S04]  /*14f0*/  IMAD.WIDE.U32 R14, R7, c[0x0][0x198], R14 ;  /* 0x00006600070e7a25 */ /* 0x000fc800078e000e */
[----:B------:R-:W-:Y:S01]  /*1500*/  IMAD R5, R4, c[0x0][0x1b4], R5 ;  /* 0x00006d0004057a24 */ /* 0x000fe200078e0205 */
[----:B------:R-:W-:Y:S01]  /*1510*/  IADD3 R15, R15, R2, RZ ;  /* 0x000000020f0f7210 */ /* 0x000fe20007ffe0ff */
[----:B------:R-:W-:-:S04]  /*1520*/  IMAD.WIDE.U32 R24, R0, c[0x0][0x188], RZ ;  /* 0x0000620000187a25 */ /* 0x000fc800078e00ff */
[----:B------:R-:W-:-:S04]  /*1530*/  IMAD.WIDE.U32 R28, R4, c[0x0][0x1b0], R14 ;  /* 0x00006c00041c7a25 */ /* 0x000fc800078e000e */
[----:B------:R-:W-:Y:S01]  /*1540*/  IMAD.IADD R10, R25, 0x1, R10 ;  /* 0x00000001190a7824 */ /* 0x000fe200078e020a */
[----:B------:R-:W-:Y:S01]  /*1550*/  IADD3 R9, R29, R5, RZ ;  /* 0x000000051d097210 */ /* 0x000fe20007ffe0ff */
[----:B------:R-:W-:Y:S05]  /*1560*/  BRA `(.L_x_3116) ;  /* 0x0000042000007947 */ /* 0x000fea0003800000 */
.L_x_3115:
        /* <DEDUP_REMOVED lines=15> */
.L_x_3117:
[----:B------:R-:W-:Y:S02]  /*1660*/  IABS R6, c[0x0][0x1c8] ;  /* 0x0000720000067a13 */ /* 0x000fe40000000000 */
[----:B------:R-:W-:Y:S02]  /*1670*/  @P4 IADD3 R10, R2, R13, RZ ;  /* 0x0000000d020a4210 */ /* 0x000fe40007ffe0ff */
[----:B------:R-:W1:Y:S03]  /*1680*/  I2F.RP R9, R6 ;  /* 0x0000000600097306 */ /* 0x000e660000209400 */
[----:B------:R-:W-:-:S04]  /*1690*/  @P4 IMAD.WIDE.U32 R24, R10, c[0x0][0x1a0], RZ ;  /* 0x000068000a184a25 */ /* 0x000fc800078e00ff */
[----:B------:R-:W-:Y:S01]  /*16a0*/  @P4 IMAD R10, R10, c[0x0][0x1a4], R25 ;  /* 0x000069000a0a4a24 */ /* 0x000fe200078e0219 */
[----:B-1----:R-:W1:Y:S02]  /*16b0*/  MUFU.RCP R14, R9 ;  /* 0x00000009000e7308 */ /* 0x002e640000001000 */
[----:B-1----:R-:W-:Y:S01]  /*16c0*/  IADD3 R14, R14, 0xffffffe, RZ ;  /* 0x0ffffffe0e0e7810 */ /* 0x002fe20007ffe0ff */
[----:B------:R-:W-:-:S05]  /*16d0*/  IMAD.MOV.U32 R9, RZ, RZ, R5 ;  /* 0x000000ffff097224 */ /* 0x000fca00078e0005 */
        /* <DEDUP_REMOVED lines=9> */
[----:B------:R-:W-:Y:S01]  /*1770*/  IMAD R3, R6, R3, R7 ;  /* 0x0000000306037224 */ /* 0x000fe200078e0207 */
[----:B------:R-:W-:-:S04]  /*1780*/  LEA R7, R145, 0xffffffc0, 0x6 ;  /* 0xffffffc091077811 */ /* 0x000fc800078e30ff */
[----:B------:R-:W-:Y:S01]  /*1790*/  ISETP.GT.U32.AND P1, PT, R6, R3, PT ;  /* 0x000000030600720c */ /* 0x000fe20003f24070 */
[----:B------:R-:W-:-:S05]  /*17a0*/  IMAD.WIDE.U32 R8, R7, c[0x0][0x198], R8 ;  /* 0x0000660007087a25 */ /* 0x000fca00078e0008 */
[----:B------:R-:W-:-:S07]  /*17b0*/  MOV R28, R8 ;  /* 0x00000008001c7202 */ /* 0x000fce0000000f00 */
[----:B------:R-:W-:Y:S01]  /*17c0*/  @!P1 IMAD.IADD R3, R3, 0x1, -R6 ;  /* 0x0000000103039824 */ /* 0x000fe200078e0a06 */
[----:B------:R-:W-:Y:S02]  /*17d0*/  @!P1 IADD3 R4, R4, 0x1, RZ ;  /* 0x0000000104049810 */ /* 0x000fe40007ffe0ff */
[----:B------:R-:W-:Y:S02]  /*17e0*/  ISETP.NE.AND P1, PT, RZ, c[0x0][0x1c8], PT ;  /* 0x00007200ff007a0c */ /* 0x000fe40003f25270 */
[----:B------:R-:W-:Y:S02]  /*17f0*/  ISETP.GE.U32.AND P3, PT, R3, R6, PT ;  /* 0x000000060300720c */ /* 0x000fe40003f66070 */
[----:B------:R-:W-:-:S04]  /*1800*/  LOP3.LUT R3, R22, c[0x0][0x1c8], RZ, 0x3c, !PT ;  /* 0x0000720016037a12 */ /* 0x000fc800078e3cff */
[----:B------:R-:W-:Y:S02]  /*1810*/  ISETP.GE.AND P2, PT, R3, RZ, PT ;  /* 0x000000ff0300720c */ /* 0x000fe40003f46270 */
[----:B------:R-:W-:-:S05]  /*1820*/  SHF.R.S32.HI R3, RZ, 0x1f, R7 ;  /* 0x0000001fff037819 */ /* 0x000fca0000011407 */
[----:B------:R-:W-:Y:S01]  /*1830*/  @P3 IADD3 R4, R4, 0x1, RZ ;  /* 0x0000000104043810 */ /* 0x000fe20007ffe0ff */
[----:B------:R-:W-:-:S04]  /*1840*/  IMAD R6, R3, c[0x0][0x198], RZ ;  /* 0x0000660003067a24 */ /* 0x000fc800078e02ff */
[----:B------:R-:W-:Y:S01]  /*1850*/  IMAD R5, R7, c[0x0][0x19c], R6 ;  /* 0x0000670007057a24 */ /* 0x000fe200078e0206 */
[----:B------:R-:W-:Y:S02]  /*1860*/  @!P2 IADD3 R4, -R4, RZ, RZ ;  /* 0x000000ff0404a210 */ /* 0x000fe40007ffe1ff */
[----:B------:R-:W-:Y:S01]  /*1870*/  @!P1 LOP3.LUT R4, RZ, c[0x0][0x1c8], RZ, 0x33, !PT ;  /* 0x00007200ff049a12 */ /* 0x000fe200078e33ff */
[----:B------:R-:W-:-:S03]  /*1880*/  IMAD.IADD R29, R9, 0x1, R5 ;  /* 0x00000001091d7824 */ /* 0x000fc600078e0205 */
        /* <DEDUP_REMOVED lines=16> */
.L_x_3116:
[----:B------:R-:W-:Y:S01]  /*1990*/  ISETP.NE.AND P1, PT, R12, -0x1, PT ;  /* 0xffffffff0c00780c */ /* 0x000fe20003f25270 */
[----:B------:R-:W-:Y:S01]  /*19a0*/  BSSY B0, `(.L_x_3118) ;  /* 0x0000074000007945 */ /* 0x000fe20003800000 */
[----:B-----5:R-:W-:Y:S02]  /*19b0*/  SHF.R.S32.HI R0, RZ, 0x1f, R11 ;  /* 0x0000001fff007819 */ /* 0x020fe4000001140b */
[----:B------:R-:W-:Y:S02]  /*19c0*/  IADD3 R199, -R16, R17, RZ ;  /* 0x0000001110c77210 */ /* 0x000fe40007ffe1ff */
[CC--:B------:R-:W-:Y:S02]  /*19d0*/  LEA.HI R2, R0.reuse, R11.reuse, RZ, 0x4 ;  /* 0x0000000b00027211 */ /* 0x0c0fe400078f20ff */
[----:B------:R-:W-:Y:S02]  /*19e0*/  LEA.HI R8, R0, R11, RZ, 0x3 ;  /* 0x0000000b00087211 */ /* 0x000fe400078f18ff */
[----:B------:R-:W-:-:S02]  /*19f0*/  SHF.R.S32.HI R197, RZ, 0x4, R2 ;  /* 0x00000004ffc57819 */ /* 0x000fc40000011402 */
[----:B------:R-:W-:Y:S01]  /*1a00*/  SHF.R.S32.HI R20, RZ, 0x3, R8 ;  /* 0x00000003ff147819 */ /* 0x000fe20000011408 */
[----:B------:R-:W-:Y:S01]  /*1a10*/  @P1 IMAD.WIDE.U32 R18, R12, c[0x0][0x190], RZ ;  /* 0x000064000c121a25 */ /* 0x000fe200078e00ff */
[----:B------:R-:W-:Y:S02]  /*1a20*/  @!P1 SHF.R.S32.HI R14, RZ, 0x1f, R207 ;  /* 0x0000001fff0e9819 */ /* 0x000fe400000114cf */
[----:B------:R-:W-:Y:S01]  /*1a30*/  LOP3.LUT R8, R8, 0xfffffff8, RZ, 0xc0, !PT ;  /* 0xfffffff808087812 */ /* 0x000fe200078ec0ff */
[C---:B------:R-:W-:Y:S01]  /*1a40*/  @!P1 IMAD.WIDE.U32 R30, R207.reuse, c[0x0][0x178], RZ ;  /* 0x00005e00cf1e9a25 */ /* 0x040fe200078e00ff */
[C---:B------:R-:W-:Y:S02]  /*1a50*/  LEA.HI R13, R2.reuse, R197, RZ, 0x1 ;  /* 0x000000c5020d7211 */ /* 0x040fe400078f08ff */
[----:B------:R-:W-:Y:S01]  /*1a60*/  LOP3.LUT R2, R2, 0xfffffff0, RZ, 0xc0, !PT ;  /* 0xfffffff002027812 */ /* 0x000fe200078ec0ff */
[----:B------:R-:W-:Y:S01]  /*1a70*/  @!P1 IMAD R14, R14, c[0x0][0x178], RZ ;  /* 0x00005e000e0e9a24 */ /* 0x000fe200078e02ff */
[----:B------:R-:W-:Y:S01]  /*1a80*/  SHF.R.S32.HI R21, RZ, 0x1f, R20 ;  /* 0x0000001fff157819 */ /* 0x000fe20000011414 */
[----:B------:R-:W-:Y:S01]  /*1a90*/  @P1 IMAD R12, R12, c[0x0][0x194], R19 ;  /* 0x000065000c0c1a24 */ /* 0x000fe200078e0213 */
[----:B------:R-:W-:Y:S01]  /*1aa0*/  LEA.HI R15, R0, R11, RZ, 0x6 ;  /* 0x0000000b000f7211 */ /* 0x000fe200078f30ff */
[----:B------:R-:W-:Y:S01]  /*1ab0*/  @!P1 IMAD R5, R207, c[0x0][0x17c], R14 ;  /* 0x00005f00cf059a24 */ /* 0x000fe200078e020e */
[----:B------:R-:W-:Y:S01]  /*1ac0*/  LOP3.LUT R14, R13, 0xfffffffe, RZ, 0xc0, !PT ;  /* 0xfffffffe0d0e7812 */ /* 0x000fe200078ec0ff */
[----:B------:R-:W-:-:S02]  /*1ad0*/  IMAD.IADD R8, R11, 0x1, -R8 ;  /* 0x000000010b087824 */ /* 0x000fc400078e0a08 */
[----:B------:R-:W-:Y:S02]  /*1ae0*/  @!P1 IMAD.IADD R12, R31, 0x1, R5 ;  /* 0x000000011f0c9824 */ /* 0x000fe400078e0205 */
[----:B------:R-:W-:Y:S02]  /*1af0*/  IMAD.IADD R5, R11, 0x1, -R2 ;  /* 0x000000010b057824 */ /* 0x000fe400078e0a02 */
[----:B------:R-:W-:Y:S02]  /*1b00*/  IMAD.SHL.U32 R206, R8, 0x8, RZ ;  /* 0x0000000808ce7824 */ /* 0x000fe400078e00ff */
[----:B------:R-:W-:Y:S01]  /*1b10*/  @!P1 IMAD.MOV.U32 R18, RZ, RZ, R30 ;  /* 0x000000ffff129224 */ /* 0x000fe200078e001e */
[----:B------:R-:W-:Y:S01]  /*1b20*/  SHF.R.S32.HI R2, RZ, 0x1f, R5 ;  /* 0x0000001fff027819 */ /* 0x000fe20000011405 */
[----:B------:R-:W-:Y:S01]  /*1b30*/  IMAD.SHL.U32 R19, R20, 0x40, RZ ;  /* 0x0000004014137824 */ /* 0x000fe200078e00ff */
[----:B------:R-:W-:Y:S01]  /*1b40*/  IADD3 R24, P2, R206, R24, RZ ;  /* 0x00000018ce187210 */ /* 0x000fe20007f5e0ff */
[----:B------:R-:W-:Y:S01]  /*1b50*/  IMAD.IADD R197, R197, 0x1, -R14 ;  /* 0x00000001c5c57824 */ /* 0x000fe200078e0a0e */
[----:B------:R-:W-:Y:S01]  /*1b60*/  SHF.R.S32.HI R13, RZ, 0x1f, R206 ;  /* 0x0000001fff0d7819 */ /* 0x000fe200000114ce */
[----:B------:R-:W-:Y:S01]  /*1b70*/  IMAD.SHL.U32 R15, R15, 0x8, RZ ;  /* 0x000000080f0f7824 */ /* 0x000fe200078e00ff */
[----:B------:R-:W-:Y:S01]  /*1b80*/  LEA.HI R2, R2, R5, RZ, 0x3 ;  /* 0x0000000502027211 */ /* 0x000fe200078f18ff */
[----:B------:R-:W-:Y:S01]  /*1b90*/  IMAD.WIDE R26, R27, 0x40, R20 ;  /* 0x000000401b1a7825 */ /* 0x000fe200078e0214 */
[----:B------:R-:W-:-:S02]  /*1ba0*/  LOP3.LUT R19, R19, 0x1c0, RZ, 0xc0, !PT ;  /* 0x000001c013137812 */ /* 0x000fc400078ec0ff */
[----:B------:R-:W-:Y:S01]  /*1bb0*/  IADD3 R18, P1, R206, R18, RZ ;  /* 0x00000012ce127210 */ /* 0x000fe20007f3e0ff */
[----:B------:R-:W-:Y:S01]  /*1bc0*/  IMAD.X R25, R13, 0x1, R10, P2 ;  /* 0x000000010d197824 */ /* 0x000fe200010e060a */
[----:B------:R-:W-:Y:S02]  /*1bd0*/  LOP3.LUT R10, R2, 0xfffffff8, RZ, 0xc0, !PT ;  /* 0xfffffff8020a7812 */ /* 0x000fe400078ec0ff */
[----:B------:R-:W-:Y:S01]  /*1be0*/  LOP3.LUT R23, R19, 0x38, R206, 0xf8, !PT ;  /* 0x0000003813177812 */ /* 0x000fe200078ef8ce */
[----:B------:R-:W-:Y:S01]  /*1bf0*/  IMAD.WIDE.U32 R24, R4, c[0x0][0x1b8], R24 ;  /* 0x00006e0004187a25 */ /* 0x000fe200078e0018 */
[----:B------:R-:W-:Y:S02]  /*1c00*/  SHF.R.U32.HI R14, RZ, 0x3, R19 ;  /* 0x00000003ff0e7819 */ /* 0x000fe40000011613 */
[----:B------:R-:W-:Y:S01]  /*1c10*/  IADD3 R28, P3, R206, R28, RZ ;  /* 0x0000001cce1c7210 */ /* 0x000fe20007f7e0ff */
[----:B------:R-:W-:Y:S01]  /*1c20*/  IMAD.IADD R10, R5, 0x1, -R10 ;  /* 0x00000001050a7824 */ /* 0x000fe200078e0a0a */
[----:B------:R-:W-:Y:S01]  /*1c30*/  LOP3.LUT R14, R23, R14, RZ, 0x3c, !PT ;  /* 0x0000000e170e7212 */ /* 0x000fe200078e3cff */
[----:B------:R-:W-:Y:S01]  /*1c40*/  IMAD R5, R6, c[0x0][0x1b8], RZ ;  /* 0x00006e0006057a24 */ /* 0x000fe200078e02ff */
[C---:B------:R-:W-:Y:S01]  /*1c50*/  IADD3.X R29, R13.reuse, R9, RZ, P3, !PT ;  /* 0x000000090d1d7210 */ /* 0x040fe20001ffe4ff */
[----:B------:R-:W-:Y:S01]  /*1c60*/  IMAD.X R19, R13, 0x1, R12, P1 ;  /* 0x000000010d137824 */ /* 0x000fe200008e060c */
[----:B------:R-:W-:Y:S01]  /*1c70*/  IADD3 R146, P1, R20, R7, RZ ;  /* 0x0000000714927210 */ /* 0x000fe20007f3e0ff */
[----:B------:R-:W-:Y:S01]  /*1c80*/  IMAD R5, R4, c[0x0][0x1bc], R5 ;  /* 0x00006f0004057a24 */ /* 0x000fe200078e0205 */
[----:B------:R-:W-:Y:S01]  /*1c90*/  SHF.R.S32.HI R23, RZ, 0x1f, R22 ;  /* 0x0000001fff177819 */ /* 0x000fe20000011416 */
[----:B------:R-:W-:Y:S01]  /*1ca0*/  IMAD.SHL.U32 R4, R10, 0x40, RZ ;  /* 0x000000400a047824 */ /* 0x000fe200078e00ff */
[----:B------:R-:W-:Y:S01]  /*1cb0*/  LEA.HI R13, R0, R11, RZ, 0x5 ;  /* 0x0000000b000d7211 */ /* 0x000fe200078f28ff */
[----:B------:R-:W-:Y:S01]  /*1cc0*/  IMAD.SHL.U32 R6, R197, 0x8, RZ ;  /* 0x00000008c5067824 */ /* 0x000fe200078e00ff */
[----:B------:R-:W-:Y:S01]  /*1cd0*/  IADD3 R25, R25, R5, RZ ;  /* 0x0000000519197210 */ /* 0x000fe20007ffe0ff */
[C---:B------:R-:W-:Y:S01]  /*1ce0*/  IMAD R7, R21.reuse, c[0x0][0x198], RZ ;  /* 0x0000660015077a24 */ /* 0x040fe200078e02ff */
[----:B------:R-:W-:Y:S01]  /*1cf0*/  LOP3.LUT R9, R4, 0x1c0, RZ, 0xc0, !PT ;  /* 0x000001c004097812 */ /* 0x000fe200078ec0ff */
[----:B------:R-:W-:Y:S01]  /*1d00*/  IMAD.X R3, R21, 0x1, R3, P1 ;  /* 0x0000000115037824 */ /* 0x000fe200008e0603 */
[----:B------:R-:W-:Y:S01]  /*1d10*/  R2P PR, R10, 0x6 ;  /* 0x000000060a007804 */ /* 0x000fe20000000000 */
[C---:B------:R-:W-:Y:S01]  /*1d20*/  IMAD R7, R20.reuse, c[0x0][0x19c], R7 ;  /* 0x0000670014077a24 */ /* 0x040fe200078e0207 */
[----:B------:R-:W-:Y:S01]  /*1d30*/  LOP3.LUT R6, R9, 0x8, R6, 0xf8, !PT ;  /* 0x0000000809067812 */ /* 0x000fe200078ef806 */
[C---:B------:R-:W-:Y:S01]  /*1d40*/  IMAD.WIDE.U32 R28, R20.reuse, c[0x0][0x198], R28 ;  /* 0x00006600141c7a25 */ /* 0x040fe200078e001c */
[----:B------:R-:W-:-:S02]  /*1d50*/  ISETP.GE.AND P3, PT, R20, R199, PT ;  /* 0x000000c71400720c */ /* 0x000fc40003f66270 */
[----:B------:R-:W-:Y:S01]  /*1d60*/  SHF.R.U32.HI R9, RZ, 0x3, R9 ;  /* 0x00000003ff097819 */ /* 0x000fe20000011609 */
[----:B------:R-:W-:Y:S01]  /*1d70*/  IMAD R3, R3, c[0x0][0x1a0], RZ ;  /* 0x0000680003037a24 */ /* 0x000fe200078e02ff */
[----:B------:R-:W-:Y:S01]  /*1d80*/  LOP3.LUT R204, R14, 0xfffffe00, R15, 0xf8, !PT ;  /* 0xfffffe000ecc7812 */ /* 0x000fe200078ef80f */
[----:B------:R-:W-:Y:S01]  /*1d90*/  IMAD.IADD R134, R29, 0x1, R7 ;  /* 0x000000011d867824 */ /* 0x000fe200078e0207 */
[----:B------:R-:W-:Y:S01]  /*1da0*/  LOP3.LUT R6, R6, R9, RZ, 0x3c, !PT ;  /* 0x0000000906067212 */ /* 0x000fe200078e3cff */
[----:B------:R-:W-:Y:S01]  /*1db0*/  IMAD.SHL.U32 R5, R2, 0x40, RZ ;  /* 0x0000004002057824 */ /* 0x000fe200078e00ff */
[----:B------:R-:W-:Y:S01]  /*1dc0*/  LOP3.LUT R0, R13, 0xffffffe0, RZ, 0xc0, !PT ;  /* 0xffffffe00d007812 */ /* 0x000fe200078ec0ff */
[C---:B------:R-:W-:Y:S01]  /*1dd0*/  IMAD R7, R146.reuse, c[0x0][0x1a4], R3 ;  /* 0x0000690092077a24 */ /* 0x040fe200078e0203 */
[----:B------:R-:W-:Y:S01]  /*1de0*/  SHF.R.S32.HI R13, RZ, 0x5, R13 ;  /* 0x00000005ff0d7819 */ /* 0x000fe2000001140d */
[----:B------:R-:W-:Y:S01]  /*1df0*/  IMAD.WIDE.U32 R146, R146, c[0x0][0x1a0], R24 ;  /* 0x0000680092927a25 */ /* 0x000fe200078e0018 */
[----:B------:R-:W-:-:S02]  /*1e00*/  LOP3.LUT R2, R6, 0xfffffe00, R5, 0xf8, !PT ;  /* 0xfffffe0006027812 */ /* 0x000fc400078ef805 */
[C---:B------:R-:W-:Y:S01]  /*1e10*/  IADD3 R94, R206.reuse, 0x40, RZ ;  /* 0x00000040ce5e7810 */ /* 0x040fe20007ffe0ff */
[----:B------:R-:W-:Y:S01]  /*1e20*/  IMAD R25, R23, c[0x0][0x1a8], RZ ;  /* 0x00006a0017197a24 */ /* 0x000fe200078e02ff */
[----:B------:R-:W-:Y:S01]  /*1e30*/  IADD3 R93, R206, 0x80, RZ ;  /* 0x00000080ce5d7810 */ /* 0x000fe20007ffe0ff */
[----:B------:R-:W-:Y:S02]  /*1e40*/  IMAD.MOV.U32 R5, RZ, RZ, 0x10 ;  /* 0x00000010ff057424 */ /* 0x000fe400078e00ff */
[----:B------:R-:W-:Y:S02]  /*1e50*/  IMAD.MOV.U32 R4, RZ, RZ, 0x20 ;  /* 0x00000020ff047424 */ /* 0x000fe400078e00ff */
[C---:B------:R-:W-:Y:S01]  /*1e60*/  IMAD R25, R22.reuse, c[0x0][0x1ac], R25 ;  /* 0x00006b0016197a24 */ /* 0x040fe200078e0219 */
[----:B------:R-:W-:Y:S01]  /*1e70*/  SEL R5, R5, 0xfffffff0, !P1 ;  /* 0xfffffff005057807 */ /* 0x000fe20004800000 */
[----:B------:R-:W-:Y:S01]  /*1e80*/  IMAD.WIDE.U32 R18, R22, c[0x0][0x1a8], R18 ;  /* 0x00006a0016127a25 */ /* 0x000fe200078e0012 */
[----:B------:R-:W-:-:S03]  /*1e90*/  SEL R3, R4, 0xffffffe0, !P2 ;  /* 0xffffffe004037807 */ /* 0x000fc60005000000 */
[----:B------:R-:W-:Y:S02]  /*1ea0*/  IMAD.MOV.U32 R135, RZ, RZ, R28 ;  /* 0x000000ffff877224 */ /* 0x000fe400078e001c */
        /* <DEDUP_REMOVED lines=35> */
.L_x_3119:
[----:B------:R-:W-:Y:S05]  /*20e0*/  BSYNC B0 ;  /* 0x0000000000007941 */ /* 0x000fea0003800000 */
.L_x_3118:
        /* <DEDUP_REMOVED lines=37> */
.L_x_3121:
[----:B------:R-:W-:Y:S05]  /*2340*/  BSYNC B0 ;  /* 0x0000000000007941 */ /* 0x000fea0003800000 */
.L_x_3120:
        /* <DEDUP_REMOVED lines=37> */
.L_x_3123:
[----:B------:R-:W-:Y:S05]  /*25a0*/  BSYNC B0 ;  /* 0x0000000000007941 */ /* 0x000fea0003800000 */
.L_x_3122:
        /* <DEDUP_REMOVED lines=36> */
.L_x_3125:
[----:B------:R-:W-:Y:S05]  /*27f0*/  BSYNC B0 ;  /* 0x0000000000007941 */ /* 0x000fea0003800000 */
.L_x_3124:
        /* <DEDUP_REMOVED lines=31> */
.L_x_3127:
[----:B------:R-:W-:Y:S05]  /*29f0*/  BSYNC B0 ;  /* 0x0000000000007941 */ /* 0x000fea0003800000 */
.L_x_3126:
        /* <DEDUP_REMOVED lines=8> */
[----:B-1----:R-:W-:Y:S02]  /*2a80*/  IADD3 R19, P2, R202, R135, RZ ;  /* 0x00000087ca137210 */ /* 0x002fe40007f5e0ff */
        /* <DEDUP_REMOVED lines=24> */
.L_x_3129:
[----:B------:R-:W-:Y:S05]  /*2c10*/  BSYNC B0 ;  /* 0x0000000000007941 */ /* 0x000fea0003800000 */
.L_x_3128:
[----:B------:R-:W-:Y:S01]  /*2c20*/  ISETP.GE.AND P1, PT, R12, R9, PT ;  /* 0x000000090c00720c */ /* 0x000fe20003f26270 */
[----:B------:R-:W-:-:S12]  /*2c30*/  BSSY B0, `(.L_x_3130) ;  /* 0x000001e000007945 */ /* 0x000fd80003800000 */
[----:B------:R-:W-:Y:S05]  /*2c40*/  @P1 BRA `(.L_x_3131) ;  /* 0x000001c000001947 */ /* 0x000fea0003800000 */
[----:B------:R-:W-:Y:S01]  /*2c50*/  ISETP.GE.AND P4, PT, R206, c[0x0][0x220], PT ;  /* 0x00008800ce007a0c */ /* 0x000fe20003f86270 */
[----:B------:R-:W-:Y:S01]  /*2c60*/  IMAD.MOV.U32 R0, RZ, RZ, c[0x0][0x19c] ;  /* 0x00006700ff007624 */ /* 0x000fe200078e00ff */
[----:B------:R-:W-:Y:S02]  /*2c70*/  ISETP.GE.AND P3, PT, R94, c[0x0][0x220], PT ;  /* 0x000088005e007a0c */ /* 0x000fe40003f66270 */
[----:B-12---:R-:W-:Y:S02]  /*2c80*/  LEA R19, P2, R7, R135, 0x5 ;  /* 0x0000008707137211 */ /* 0x006fe400078428ff */
        /* <DEDUP_REMOVED lines=24> */
.L_x_3131:
[----:B------:R-:W-:Y:S05]  /*2e10*/  BSYNC B0 ;  /* 0x0000000000007941 */ /* 0x000fea0003800000 */
.L_x_3130:
[----:B------:R-:W-:Y:S01]  /*2e20*/  ISETP.GE.AND P1, PT, R10, R9, PT ;  /* 0x000000090a00720c */ /* 0x000fe20003f26270 */
[----:B------:R-:W-:-:S12]  /*2e30*/  BSSY B0, `(.L_x_3132) ;  /* 0x0000020000007945 */ /* 0x000fd80003800000 */
[----:B------:R-:W-:Y:S05]  /*2e40*/  @P1 BRA `(.L_x_3133) ;  /* 0x000001e000001947 */ /* 0x000fea0003800000 */
[----:B------:R-:W-:Y:S01]  /*2e50*/  ISETP.GE.AND P5, PT, R206, c[0x0][0x220], PT ;  /* 0x00008800ce007a0c */ /* 0x000fe20003fa6270 */
[----:B-12---:R-:W-:Y:S01]  /*2e60*/  IMAD.MOV.U32 R18, RZ, RZ, R135 ;  /* 0x000000ffff127224 */ /* 0x006fe200078e0087 */
[----:B------:R-:W-:Y:S01]  /*2e70*/  ISETP.GE.AND P4, PT, R94, c[0x0][0x220], PT ;  /* 0x000088005e007a0c */ /* 0x000fe20003f86270 */
[----:B------:R-:W-:Y:S01]  /*2e80*/  IMAD.MOV.U32 R19, RZ, RZ, R134 ;  /* 0x000000ffff137224 */ /* 0x000fe200078e0086 */
[----:B------:R-:W-:Y:S01]  /*2e90*/  ISETP.GE.AND P2, PT, R93, c[0x0][0x220], PT ;  /* 0x000088005d007a0c */ /* 0x000fe20003f46270 */
[----:B------:R-:W-:Y:S02]  /*2ea0*/  ULDC UR4, c[0x0][0x19c] ;  /* 0x0000670000047ab9 */ /* 0x000fe40000000800 */
[----:B------:R-:W-:Y:S01]  /*2eb0*/  UIMAD UR4, UR4, 0x30, URZ ;  /* 0x00000030040478a4 */ /* 0x000fe2000f8e023f */
[----:B------:R-:W-:-:S05]  /*2ec0*/  IMAD.WIDE.U32 R26, R7, 0x30, R18 ;  /* 0x00000030071a7825 */ /* 0x000fca00078e0012 */
[----:B------:R-:W-:Y:S01]  /*2ed0*/  IADD3 R0, R27, UR4, RZ ;  /* 0x000000041b007c10 */ /* 0x000fe2000fffe0ff */
[----:B------:R1:W-:Y:S01]  /*2ee0*/  @P5 STS.128 [R204+0x7800], RZ ;  /* 0x007800ffcc005388 */ /* 0x0003e20000000c00 */
[C---:B------:R-:W-:Y:S02]  /*2ef0*/  @!P5 LEA R28, P6, R26.reuse, c[0x0][0x168], 0x1 ;  /* 0x00005a001a1cda11 */ /* 0x040fe400078c08ff */
[C---:B------:R-:W-:Y:S02]  /*2f00*/  @!P4 LEA R24, P3, R26.reuse, c[0x0][0x168], 0x1 ;  /* 0x00005a001a18ca11 */ /* 0x040fe400078608ff */
        /* <DEDUP_REMOVED lines=18> */
.L_x_3133:
[----:B------:R-:W-:Y:S05]  /*3030*/  BSYNC B0 ;  /* 0x0000000000007941 */ /* 0x000fea0003800000 */
.L_x_3132:
[----:B------:R-:W-:Y:S01]  /*3040*/  SHF.R.S32.HI R0, RZ, 0x1f, R207 ;  /* 0x0000001fff007819 */ /* 0x000fe200000114cf */
[----:B------:R-:W-:Y:S01]  /*3050*/  IMAD.WIDE.U32 R22, R207, c[0x0][0x320], R22 ;  /* 0x0000c800cf167a25 */ /* 0x000fe200078e0016 */
[----:B------:R-:W0:Y:S03]  /*3060*/  LDGDEPBAR ;  /* 0x00000000000079af */ /* 0x000e260000000000 */
[----:B------:R-:W-:Y:S01]  /*3070*/  IMAD R0, R0, c[0x0][0x320], RZ ;  /* 0x0000c80000007a24 */ /* 0x000fe200078e02ff */
[----:B-1----:R-:W-:-:S03]  /*3080*/  LEA R24, P1, R22, c[0x0][0x318], 0x2 ;  /* 0x0000c60016187a11 */ /* 0x002fc600078210ff */
[----:B------:R-:W-:-:S04]  /*3090*/  IMAD R0, R207, c[0x0][0x324], R0 ;  /* 0x0000c900cf007a24 */ /* 0x000fc800078e0200 */
[----:B------:R-:W-:-:S05]  /*30a0*/  IMAD.IADD R0, R23, 0x1, R0 ;  /* 0x0000000117007824 */ /* 0x000fca00078e0200 */
[----:B------:R-:W-:-:S05]  /*30b0*/  LEA.HI.X R25, R22, c[0x0][0x31c], R0, 0x2, P1 ;  /* 0x0000c70016197a11 */ /* 0x000fca00008f1400 */
[----:B------:R-:W3:Y:S01]  /*30c0*/  LDG.E R0, [R24.64] ;  /* 0x0000000618007981 */ /* 0x000ee2000c1e1900 */
[----:B------:R-:W-:Y:S01]  /*30d0*/  ISETP.GE.AND P2, PT, R20, R9, PT ;  /* 0x000000091400720c */ /* 0x000fe20003f46270 */
[----:B--2---:R-:W-:Y:S01]  /*30e0*/  IMAD.SHL.U32 R19, R8, 0x40, RZ ;  /* 0x0000004008137824 */ /* 0x004fe200078e00ff */
[----:B------:R-:W-:-:S04]  /*30f0*/  DEPBAR.LE SB0, 0x0 ;  /* 0x000080000000791a */ /* 0x000fc80000000000 */
[----:B------:R-:W-:Y:S01]  /*3100*/  BAR.SYNC.DEFER_BLOCKING 0x0 ;  /* 0x0000000000007b1d */ /* 0x000fe20000010000 */
[----:B------:R-:W-:Y:S01]  /*3110*/  SHF.R.S32.HI R18, RZ, 0x1f, R15 ;  /* 0x0000001fff127819 */ /* 0x000fe2000001140f */
[----:B------:R-:W-:Y:S01]  /*3120*/  IMAD.SHL.U32 R20, R20, 0x8, RZ ;  /* 0x0000000814147824 */ /* 0x000fe200078e00ff */
[----:B------:R-:W-:Y:S01]  /*3130*/  LOP3.LUT R19, R19, 0x1c0, RZ, 0xc0, !PT ;  /* 0x000001c013137812 */ /* 0x000fe200078ec0ff */
[----:B------:R-:W-:Y:S01]  /*3140*/  IMAD R16, R13, 0x10, R16 ;  /* 0x000000100d107824 */ /* 0x000fe200078e0210 */
[----:B------:R-:W-:Y:S01]  /*3150*/  LEA.HI R18, R18, R15, RZ, 0x2 ;  /* 0x0000000f12127211 */ /* 0x000fe200078f10ff */
[----:B------:R-:W-:Y:S01]  /*3160*/  IMAD.SHL.U32 R203, R11, 0x2, RZ ;  /* 0x000000020bcb7824 */ /* 0x000fe200078e00ff */
[----:B------:R-:W3:Y:S01]  /*3170*/  MUFU.RCP R15, c[0x0][0x238] ;  /* 0x00008e00000f7b08 */ /* 0x000ee20000001000 */
[----:B------:R-:W-:Y:S01]  /*3180*/  LOP3.LUT R20, R19, 0x8, R20, 0xf8, !PT ;  /* 0x0000000813147812 */ /* 0x000fe200078ef814 */
[----:B------:R-:W-:Y:S01]  /*3190*/  IMAD R198, R13, 0x400, R2 ;  /* 0x000004000dc67824 */ /* 0x000fe200078e0202 */
[----:B------:R-:W-:Y:S01]  /*31a0*/  SHF.R.S32.HI R21, RZ, 0x2, R18 ;  /* 0x00000002ff157819 */ /* 0x000fe20000011412 */
[----:B------:R-:W-:Y:S01]  /*31b0*/  BSSY B0, `(.L_x_3134) ;  /* 0x0000027000007945 */ /* 0x000fe20003800000 */
[----:B------:R-:W-:Y:S01]  /*31c0*/  SHF.R.U32.HI R19, RZ, 0x3, R19 ;  /* 0x00000003ff137819 */ /* 0x000fe20000011613 */
[----:B------:R-:W-:Y:S01]  /*31d0*/  IMAD.SHL.U32 R198, R198, 0x2, RZ ;  /* 0x00000002c6c67824 */ /* 0x000fe200078e00ff */
[----:B------:R-:W-:-:S02]  /*31e0*/  IADD3 R16, R16, 0x1, R21 ;  /* 0x0000000110107810 */ /* 0x000fc40007ffe015 */
[----:B------:R-:W-:Y:S02]  /*31f0*/  LOP3.LUT R20, R20, R19, RZ, 0x3c, !PT ;  /* 0x0000001314147212 */ /* 0x000fe400078e3cff */
[----:B------:R-:W-:Y:S02]  /*3200*/  IADD3 R96, R95, R16, -R17 ;  /* 0x000000105f607210 */ /* 0x000fe40007ffe811 */
[----:B------:R-:W-:Y:S01]  /*3210*/  LOP3.LUT P3, RZ, R8, 0x4, RZ, 0xc0, !PT ;  /* 0x0000000408ff7812 */ /* 0x000fe2000786c0ff */
[----:B------:R-:W-:Y:S01]  /*3220*/  IMAD R197, R197, 0x200, R20 ;  /* 0x00000200c5c57824 */ /* 0x000fe200078e0214 */
[----:B------:R-:W-:Y:S01]  /*3230*/  LEA R218, P1, R146, c[0x0][0x170], 0x1 ;  /* 0x00005c0092da7a11 */ /* 0x000fe200078208ff */
[----:B------:R1:W-:Y:S01]  /*3240*/  @P2 STS.128 [R204+0xc000], RZ ;  /* 0x00c000ffcc002388 */ /* 0x0003e20000000c00 */
[----:B------:R-:W-:Y:S02]  /*3250*/  SEL R4, R4, 0xffffffe0, !P3 ;  /* 0xffffffe004047807 */ /* 0x000fe40005800000 */
[----:B------:R-:W-:Y:S01]  /*3260*/  LOP3.LUT R203, R203, 0x6, RZ, 0xc0, !PT ;  /* 0x00000006cbcb7812 */ /* 0x000fe200078ec0ff */
[----:B------:R1:W-:Y:S01]  /*3270*/  @P2 STS.128 [R204+0xe000], RZ ;  /* 0x00e000ffcc002388 */ /* 0x0003e20000000c00 */
[----:B------:R-:W-:-:S02]  /*3280*/  LEA.HI.X R219, R146, c[0x0][0x174], R144, 0x1, P1 ;  /* 0x00005d0092db7a11 */ /* 0x000fc400008f0c90 */
[----:B------:R-:W-:Y:S01]  /*3290*/  IADD3 R96, R96, c[0x0][0x2e8], RZ ;  /* 0x0000ba0060607a10 */ /* 0x000fe20007ffe0ff */
[----:B------:R1:W-:Y:S01]  /*32a0*/  @P2 STS.128 [R204+0x10000], RZ ;  /* 0x010000ffcc002388 */ /* 0x0003e20000000c00 */
[----:B---3--:R-:W-:Y:S01]  /*32b0*/  FMUL.FTZ R0, R0, R15 ;  /* 0x0000000f00007220 */ /* 0x008fe20000410000 */
[----:B------:R-:W-:Y:S05]  /*32c0*/  @P2 BRA `(.L_x_3135) ;  /* 0x0000015000002947 */ /* 0x000fea0003800000 */
[----:B-1----:R-:W-:Y:S02]  /*32d0*/  ISETP.GE.AND P3, PT, R206, c[0x0][0x220], PT ;  /* 0x00008800ce007a0c */ /* 0x002fe40003f66270 */
[----:B------:R-:W-:Y:S02]  /*32e0*/  ISETP.GE.AND P2, PT, R94, c[0x0][0x220], PT ;  /* 0x000088005e007a0c */ /* 0x000fe40003f46270 */
        /* <DEDUP_REMOVED lines=19> */
.L_x_3135:
[----:B-1----:R-:W-:Y:S05]  /*3420*/  BSYNC B0 ;  /* 0x0000000000007941 */ /* 0x002fea0003800000 */
.L_x_3134:
        /* <DEDUP_REMOVED lines=28> */
[----:B---3--:R-:W-:-:S04]  /*35f0*/  LEA R14, P1, R211, R218, 0x1 ;  /* 0x000000dad30e7211 */ /* 0x008fc800078208ff */
[----:B------:R-:W-:-:S05]  /*3600*/  LEA.HI.X R15, R211, R219, R210, 0x1, P1 ;  /* 0x000000dbd30f7211 */ /* 0x000fca00008f0cd2 */
[----:B------:R-:W-:Y:S01]  /*3610*/  @!PT LDS RZ, [RZ] ;  /* 0x00000000fffff984 */ /* 0x000fe20000000800 */
[----:B------:R-:W-:Y:S01]  /*3620*/  @!PT LDS RZ, [RZ] ;  /* 0x00000000fffff984 */ /* 0x000fe20000000800 */
[----:B------:R-:W-:Y:S01]  /*3630*/  @!PT LDS RZ, [RZ] ;  /* 0x00000000fffff984 */ /* 0x000fe20000000800 */
[----:B------:R3:W-:Y:S04]  /*3640*/  LDGSTS.E.BYPASS.LTC128B.128 [R204+0x10800], [R14.64+0x100] ;  /* 0x108001000ecc7fae */ /* 0x0007e8000b901d46 */
.L_x_3137:
[----:B------:R-:W-:Y:S05]  /*3650*/  BSYNC B0 ;  /* 0x0000000000007941 */ /* 0x000fea0003800000 */
.L_x_3136:
        /* <DEDUP_REMOVED lines=12> */
[CC--:B---3--:R-:W-:Y:S01]  /*3720*/  @!P4 LEA R16, P5, R13.reuse, R218.reuse, 0x1 ;  /* 0x000000da0d10c211 */ /* 0x0c8fe200078a08ff */
        /* <DEDUP_REMOVED lines=21> */
.L_x_3139:
[----:B------:R-:W-:Y:S05]  /*3880*/  BSYNC B0 ;  /* 0x0000000000007941 */ /* 0x000fea0003800000 */
.L_x_3138:
        /* <DEDUP_REMOVED lines=12> */
[C---:B---3--:R-:W-:Y:S01]  /*3950*/  @!P2 IMAD.WIDE.U32 R14, R11.reuse, 0x60, R218 ;  /* 0x000000600b0ea825 */ /* 0x048fe200078e00da */
        /* <DEDUP_REMOVED lines=26> */
.L_x_3141:
[----:B------:R-:W-:Y:S05]  /*3b00*/  BSYNC B0 ;  /* 0x0000000000007941 */ /* 0x000fea0003800000 */
.L_x_3140:
[----:B------:R-:W-:Y:S01]  /*3b10*/  IMAD.SHL.U32 R197, R197, 0x2, RZ ;  /* 0x00000002c5c57824 */ /* 0x000fe200078e00ff */
[----:B------:R-:W-:Y:S01]  /*3b20*/  LDSM.16.M88.4 R68, [R198] ;  /* 0x00000000c644783b */ /* 0x000fe20000000200 */
[----:B------:R-:W-:Y:S01]  /*3b30*/  LOP3.LUT P1, RZ, R8, 0x2, RZ, 0xc0, !PT ;  /* 0x0000000208ff7812 */ /* 0x000fe2000782c0ff */
[--C-:B------:R-:W-:Y:S01]  /*3b40*/  IMAD R196, R5, 0x2, R198.reuse ;  /* 0x0000000205c47824 */ /* 0x100fe200078e02c6 */
[----:B------:R-:W-:Y:S01]  /*3b50*/  IMNMX R213, R96, R95, PT ;  /* 0x0000005f60d57217 */ /* 0x000fe20003800200 */
[----:B---3--:R-:W3:Y:S01]  /*3b60*/  LDSM.16.M88.4 R16, [R197+0x6000] ;  /* 0x00600000c510783b */ /* 0x008ee20000000200 */
[----:B------:R-:W-:Y:S01]  /*3b70*/  IADD3 R8, R197, 0x6000, RZ ;  /* 0x00006000c5087810 */ /* 0x000fe20007ffe0ff */
[----:B------:R-:W-:Y:S01]  /*3b80*/  IMAD R194, R3, 0x2, R198 ;  /* 0x0000000203c27824 */ /* 0x000fe200078e02c6 */
[----:B------:R-:W-:Y:S01]  /*3b90*/  IADD3 R195, R197, 0x6020, RZ ;  /* 0x00006020c5c37810 */ /* 0x000fe20007ffe0ff */
[----:B------:R-:W5:Y:S01]  /*3ba0*/  LDSM.16.M88.4 R56, [R197+0x6800] ;  /* 0x00680000c538783b */ /* 0x000f620000000200 */
[----:B------:R-:W-:Y:S01]  /*3bb0*/  IMAD R191, R4, 0x2, R197 ;  /* 0x0000000204bf7824 */ /* 0x000fe200078e02c5 */
[----:B------:R-:W-:Y:S01]  /*3bc0*/  IADD3 R212, R96, 0x8, RZ ;  /* 0x0000000860d47810 */ /* 0x000fe20007ffe0ff */
[----:B------:R-:W-:Y:S01]  /*3bd0*/  IMAD R193, R3, 0x2, R196 ;  /* 0x0000000203c17824 */ /* 0x000fe200078e02c4 */
[----:B------:R-:W-:Y:S02]  /*3be0*/  LDSM.16.M88.4 R28, [R196] ;  /* 0x00000000c41c783b */ /* 0x000fe40000000200 */
[----:B------:R-:W-:-:S02]  /*3bf0*/  @P1 IADD3 R195, R8, -0x20, RZ ;  /* 0xffffffe008c31810 */ /* 0x000fc40007ffe0ff */
[----:B------:R-:W-:Y:S01]  /*3c00*/  LDSM.16.M88.4 R48, [R197+0x7000] ;  /* 0x00700000c530783b */ /* 0x000fe20000000200 */
[----:B------:R-:W-:Y:S02]  /*3c10*/  IMNMX R212, R212, R95, PT ;  /* 0x0000005fd4d47217 */ /* 0x000fe40003800200 */
[----:B------:R-:W-:Y:S01]  /*3c20*/  IMAD R184, R4, 0x2, R195 ;  /* 0x0000000204b87824 */ /* 0x000fe200078e02c3 */
[----:B------:R-:W1:Y:S01]  /*3c30*/  LDSM.16.M88.4 R32, [R195] ;  /* 0x00000000c320783b */ /* 0x000e620000000200 */
[C---:B------:R-:W-:Y:S02]  /*3c40*/  IADD3 R187, R195.reuse, 0x800, RZ ;  /* 0x00000800c3bb7810 */ /* 0x040fe40007ffe0ff */
[C---:B------:R-:W-:Y:S01]  /*3c50*/  IADD3 R186, R195.reuse, 0x1000, RZ ;  /* 0x00001000c3ba7810 */ /* 0x040fe20007ffe0ff */
[----:B------:R-:W2:Y:S01]  /*3c60*/  LDSM.16.M88.4 R76, [R197+0x7800] ;  /* 0x00780000c54c783b */ /* 0x000ea20000000200 */
[C---:B------:R-:W-:Y:S02]  /*3c70*/  IADD3 R185, R195.reuse, 0x1800, RZ ;  /* 0x00001800c3b97810 */ /* 0x040fe40007ffe0ff */
[C---:B------:R-:W-:Y:S01]  /*3c80*/  IADD3 R183, R195.reuse, 0x2000, RZ ;  /* 0x00002000c3b77810 */ /* 0x040fe20007ffe0ff */
[----:B------:R-:W4:Y:S01]  /*3c90*/  LDSM.16.M88.4 R24, [R195+0x800] ;  /* 0x00080000c318783b */ /* 0x000f220000000200 */
[----:B------:R-:W-:-:S02]  /*3ca0*/  IADD3 R182, R195, 0x2800, RZ ;  /* 0x00002800c3b67810 */ /* 0x000fc40007ffe0ff */
[C---:B------:R-:W-:Y:S01]  /*3cb0*/  IADD3 R181, R195.reuse, 0x3000, RZ ;  /* 0x00003000c3b57810 */ /* 0x040fe20007ffe0ff */
[----:B------:R-:W-:Y:S01]  /*3cc0*/  LDSM.16.M88.4 R80, [R194] ;  /* 0x00000000c250783b */ /* 0x000fe20000000200 */
[C---:B------:R-:W-:Y:S02]  /*3cd0*/  IADD3 R180, R195.reuse, 0x3800, RZ ;  /* 0x00003800c3b47810 */ /* 0x040fe40007ffe0ff */
[C---:B------:R-:W-:Y:S01]  /*3ce0*/  IADD3 R179, R195.reuse, 0x4000, RZ ;  /* 0x00004000c3b37810 */ /* 0x040fe20007ffe0ff */
[----:B-1----:R-:W1:Y:S01]  /*3cf0*/  LDSM.16.M88.4 R8, [R191+0x6000] ;  /* 0x00600000bf08783b */ /* 0x002e620000000200 */
[C---:B------:R-:W-:Y:S02]  /*3d00*/  IADD3 R178, R195.reuse, 0x4800, RZ ;  /* 0x00004800c3b27810 */ /* 0x040fe40007ffe0ff */
[C---:B------:R-:W-:Y:S01]  /*3d10*/  IADD3 R177, R195.reuse, 0x5000, RZ ;  /* 0x00005000c3b17810 */ /* 0x040fe20007ffe0ff */
[----:B------:R-:W1:Y:S01]  /*3d20*/  LDSM.16.M88.4 R12, [R195+0x1000] ;  /* 0x00100000c30c783b */ /* 0x000e620000000200 */
[----:B------:R-:W-:Y:S01]  /*3d30*/  IADD3 R176, R195, 0x5800, RZ ;  /* 0x00005800c3b07810 */ /* 0x000fe20007ffe0ff */
[C---:B---3--:R-:W-:Y:S02]  /*3d40*/  HMMA.16816.F32 R20, R68.reuse, R16, RZ ;  /* 0x000000104414723c */ /* 0x048fe400000018ff */
[----:B------:R-:W3:Y:S04]  /*3d50*/  LDSM.16.M88.4 R88, [R195+0x1800] ;  /* 0x00180000c358783b */ /* 0x000ee80000000200 */
[----:B------:R-:W1:Y:S02]  /*3d60*/  LDSM.16.M88.4 R40, [R191+0x6800] ;  /* 0x00680000bf28783b */ /* 0x000e640000000200 */
[C---:B------:R-:W-:Y:S02]  /*3d70*/  HMMA.16816.F32 R16, R68.reuse, R18, RZ ;  /* 0x000000124410723c */ /* 0x040fe400000018ff */
[----:B------:R-:W-:Y:S04]  /*3d80*/  LDSM.16.M88.4 R64, [R193] ;  /* 0x00000000c140783b */ /* 0x000fe80000000200 */
[----:B------:R-:W-:Y:S02]  /*3d90*/  LDSM.16.M88.4 R36, [R191+0x7000] ;  /* 0x00700000bf24783b */ /* 0x000fe40000000200 */
[----:B-----5:R-:W-:Y:S02]  /*3da0*/  HMMA.16816.F32 R60, R68, R56, RZ ;  /* 0x00000038443c723c */ /* 0x020fe400000018ff */
[----:B------:R-:W-:Y:S04]  /*3db0*/  LDSM.16.M88.4 R72, [R191+0x7800] ;  /* 0x00780000bf48783b */ /* 0x000fe80000000200 */
[----:B------:R-:W-:Y:S02]  /*3dc0*/  LDSM.16.M88.4 R84, [R184+0x1800] ;  /* 0x00180000b854783b */ /* 0x000fe40000000200 */
[----:B------:R-:W-:Y:S02]  /*3dd0*/  HMMA.16816.F32 R20, R28, R32, R20 ;  /* 0x000000201c14723c */ /* 0x000fe40000001814 */
[----:B------:R-:W0:Y:S06]  /*3de0*/  LDGDEPBAR ;  /* 0x00000000000079af */ /* 0x000e2c0000000000 */
[C---:B------:R-:W-:Y:S08]  /*3df0*/  HMMA.16816.F32 R52, R68.reuse, R48, RZ ;  /* 0x000000304434723c */ /* 0x040ff000000018ff */
[C---:B------:R-:W-:Y:S08]  /*3e00*/  HMMA.16816.F32 R48, R68.reuse, R50, RZ ;  /* 0x000000324430723c */ /* 0x040ff000000018ff */
[----:B------:R-:W-:Y:S08]  /*3e10*/  HMMA.16816.F32 R56, R68, R58, RZ ;  /* 0x0000003a4438723c */ /* 0x000ff000000018ff */
[----:B------:R-:W-:Y:S01]  /*3e20*/  HMMA.16816.F32 R16, R28, R34, R16 ;  /* 0x000000221c10723c */ /* 0x000fe20000001810 */
[----:B------:R-:W5:Y:S07]  /*3e30*/  LDSM.16.M88.4 R32, [R184] ;  /* 0x00000000b820783b */ /* 0x000f6e0000000200 */
[C---:B--2---:R-:W-:Y:S08]  /*3e40*/  HMMA.16816.F32 R44, R68.reuse, R76, RZ ;  /* 0x0000004c442c723c */ /* 0x044ff000000018ff */
[----:B------:R-:W-:Y:S01]  /*3e50*/  HMMA.16816.F32 R68, R68, R78, RZ ;  /* 0x0000004e4444723c */ /* 0x000fe200000018ff */
[----:B------:R-:W-:Y:S07]  /*3e60*/  LDSM.16.M88.4 R76, [R198+0x2000] ;  /* 0x00200000c64c783b */ /* 0x000fee0000000200 */
[----:B----4-:R-:W-:Y:S08]  /*3e70*/  HMMA.16816.F32 R60, R28, R24, R60 ;  /* 0x000000181c3c723c */ /* 0x010ff0000000183c */
[----:B-1----:R-:W-:Y:S08]  /*3e80*/  HMMA.16816.F32 R20, R80, R8, R20 ;  /* 0x000000085014723c */ /* 0x002ff00000001814 */
[C---:B------:R-:W-:Y:S08]  /*3e90*/  HMMA.16816.F32 R52, R28.reuse, R12, R52 ;  /* 0x0000000c1c34723c */ /* 0x040ff00000001834 */
[C---:B------:R-:W-:Y:S01]  /*3ea0*/  HMMA.16816.F32 R48, R28.reuse, R14, R48 ;  /* 0x0000000e1c30723c */ /* 0x040fe20000001830 */
[----:B------:R-:W-:Y:S07]  /*3eb0*/  LDSM.16.M88.4 R12, [R184+0x1000] ;  /* 0x00100000b80c783b */ /* 0x000fee0000000200 */
[----:B------:R-:W-:Y:S01]  /*3ec0*/  HMMA.16816.F32 R56, R28, R26, R56 ;  /* 0x0000001a1c38723c */ /* 0x000fe20000001838 */
[----:B------:R-:W1:Y:S07]  /*3ed0*/  LDSM.16.M88.4 R24, [R184+0x800] ;  /* 0x00080000b818783b */ /* 0x000e6e0000000200 */
[----:B------:R-:W-:Y:S01]  /*3ee0*/  HMMA.16816.F32 R16, R80, R10, R16 ;  /* 0x0000000a5010723c */ /* 0x000fe20000001810 */
[----:B------:R-:W2:Y:S07]  /*3ef0*/  LDSM.16.M88.4 R8, [R197+0x8000] ;  /* 0x00800000c508783b */ /* 0x000eae0000000200 */
[C---:B---3--:R-:W-:Y:S08]  /*3f00*/  HMMA.16816.F32 R44, R28.reuse, R88, R44 ;  /* 0x000000581c2c723c */ /* 0x048ff0000000182c */
[----:B------:R-:W-:Y:S01]  /*3f10*/  HMMA.16816.F32 R28, R28, R90, R68 ;  /* 0x0000005a1c1c723c */ /* 0x000fe20000001844 */
[----:B------:R-:W-:Y:S04]  /*3f20*/  LDSM.16.M88.4 R68, [R196+0x2000] ;  /* 0x00200000c444783b */ /* 0x000fe80000000200 */
[----:B------:R-:W-:Y:S03]  /*3f30*/  LDSM.16.M88.4 R88, [R197+0x9800] ;  /* 0x00980000c558783b */ /* 0x000fe60000000200 */
[----:B------:R-:W-:Y:S08]  /*3f40*/  HMMA.16816.F32 R60, R80, R40, R60 ;  /* 0x00000028503c723c */ /* 0x000ff0000000183c */
[----:B-----5:R-:W-:Y:S08]  /*3f50*/  HMMA.16816.F32 R20, R64, R32, R20 ;  /* 0x000000204014723c */ /* 0x020ff00000001814 */
[C---:B------:R-:W-:Y:S08]  /*3f60*/  HMMA.16816.F32 R52, R80.reuse, R36, R52 ;  /* 0x000000245034723c */ /* 0x040ff00000001834 */
[C---:B------:R-:W-:Y:S01]  /*3f70*/  HMMA.16816.F32 R48, R80.reuse, R38, R48 ;  /* 0x000000265030723c */ /* 0x040fe20000001830 */
[----:B------:R-:W-:Y:S07]  /*3f80*/  LDSM.16.M88.4 R36, [R197+0x9000] ;  /* 0x00900000c524783b */ /* 0x000fee0000000200 */
[----:B------:R-:W-:Y:S01]  /*3f90*/  HMMA.16816.F32 R56, R80, R42, R56 ;  /* 0x0000002a5038723c */ /* 0x000fe20000001838 */
[----:B------:R-:W3:Y:S07]  /*3fa0*/  LDSM.16.M88.4 R40, [R197+0x8800] ;  /* 0x00880000c528783b */ /* 0x000eee0000000200 */
[----:B------:R-:W-:Y:S01]  /*3fb0*/  HMMA.16816.F32 R16, R64, R34, R16 ;  /* 0x000000224010723c */ /* 0x000fe20000001810 */
[----:B------:R-:W4:Y:S07]  /*3fc0*/  LDSM.16.M88.4 R32, [R195+0x2000] ;  /* 0x00200000c320783b */ /* 0x000f2e0000000200 */
[C---:B------:R-:W-:Y:S08]  /*3fd0*/  HMMA.16816.F32 R44, R80.reuse, R72, R44 ;  /* 0x00000048502c723c */ /* 0x040ff0000000182c */
[----:B------:R-:W-:Y:S01]  /*3fe0*/  HMMA.16816.F32 R80, R80, R74, R28 ;  /* 0x0000004a5050723c */ /* 0x000fe2000000181c */
[----:B------:R-:W-:Y:S04]  /*3ff0*/  LDSM.16.M88.4 R28, [R194+0x2000] ;  /* 0x00200000c21c783b */ /* 0x000fe80000000200 */
[----:B------:R-:W-:Y:S03]  /*4000*/  LDSM.16.M88.4 R72, [R195+0x3800] ;  /* 0x00380000c348783b */ /* 0x000fe60000000200 */
[----:B-1----:R-:W-:Y:S08]  /*4010*/  HMMA.16816.F32 R60, R64, R24, R60 ;  /* 0x00000018403c723c */ /* 0x002ff0000000183c */
[----:B--2---:R-:W-:Y:S08]  /*4020*/  HMMA.16816.F32 R20, R76, R8, R20 ;  /* 0x000000084c14723c */ /* 0x004ff00000001814 */
[C---:B------:R-:W-:Y:S08]  /*4030*/  HMMA.16816.F32 R52, R64.reuse, R12, R52 ;  /* 0x0000000c4034723c */ /* 0x040ff00000001834 */
[C---:B------:R-:W-:Y:S01]  /*4040*/  HMMA.16816.F32 R48, R64.reuse, R14, R48 ;  /* 0x0000000e4030723c */ /* 0x040fe20000001830 */
[----:B------:R-:W-:Y:S07]  /*4050*/  LDSM.16.M88.4 R12, [R195+0x3000] ;  /* 0x00300000c30c783b */ /* 0x000fee0000000200 */
[----:B------:R-:W-:Y:S01]  /*4060*/  HMMA.16816.F32 R56, R64, R26, R56 ;  /* 0x0000001a4038723c */ /* 0x000fe20000001838 */
[----:B------:R-:W1:Y:S07]  /*4070*/  LDSM.16.M88.4 R24, [R195+0x2800] ;  /* 0x00280000c318783b */ /* 0x000e6e0000000200 */
[----:B------:R-:W-:Y:S01]  /*4080*/  HMMA.16816.F32 R16, R76, R10, R16 ;  /* 0x0000000a4c10723c */ /* 0x000fe20000001810 */
[----:B------:R-:W2:Y:S07]  /*4090*/  LDSM.16.M88.4 R8, [R191+0x8000] ;  /* 0x00800000bf08783b */ /* 0x000eae0000000200 */
[C---:B------:R-:W-:Y:S08]  /*40a0*/  HMMA.16816.F32 R44, R64.reuse, R84, R44 ;  /* 0x00000054402c723c */ /* 0x040ff0000000182c */
[----:B------:R-:W-:Y:S01]  /*40b0*/  HMMA.16816.F32 R80, R64, R86, R80 ;  /* 0x000000564050723c */ /* 0x000fe20000001850 */
[----:B------:R-:W5:Y:S04]  /*40c0*/  LDSM.16.M88.4 R64, [R191+0x8800] ;  /* 0x00880000bf40783b */ /* 0x000f680000000200 */
[----:B------:R-:W-:Y:S03]  /*40d0*/  LDSM.16.M88.4 R84, [R193+0x2000] ;  /* 0x00200000c154783b */ /* 0x000fe60000000200 */
[----:B---3--:R-:W-:Y:S08]  /*40e0*/  HMMA.16816.F32 R60, R76, R40, R60 ;  /* 0x000000284c3c723c */ /* 0x008ff0000000183c */
[----:B----4-:R-:W-:Y:S08]  /*40f0*/  HMMA.16816.F32 R20, R68, R32, R20 ;  /* 0x000000204414723c */ /* 0x010ff00000001814 */
[C---:B------:R-:W-:Y:S08]  /*4100*/  HMMA.16816.F32 R52, R76.reuse, R36, R52 ;  /* 0x000000244c34723c */ /* 0x040ff00000001834 */
[C---:B------:R-:W-:Y:S01]  /*4110*/  HMMA.16816.F32 R48, R76.reuse, R38, R48 ;  /* 0x000000264c30723c */ /* 0x040fe20000001830 */
[----:B------:R-:W3:Y:S07]  /*4120*/  LDSM.16.M88.4 R36, [R184+0x2000] ;  /* 0x00200000b824783b */ /* 0x000eee0000000200 */
[----:B------:R-:W-:Y:S01]  /*4130*/  HMMA.16816.F32 R56, R76, R42, R56 ;  /* 0x0000002a4c38723c */ /* 0x000fe20000001838 */
[----:B------:R-:W4:Y:S07]  /*4140*/  LDSM.16.M88.4 R40, [R191+0x9000] ;  /* 0x00900000bf28783b */ /* 0x000f2e0000000200 */
[----:B------:R-:W-:Y:S01]  /*4150*/  HMMA.16816.F32 R16, R68, R34, R16 ;  /* 0x000000224410723c */ /* 0x000fe20000001810 */
[----:B------:R-:W3:Y:S07]  /*4160*/  LDSM.16.M88.4 R32, [R191+0x9800] ;  /* 0x00980000bf20783b */ /* 0x000eee0000000200 */
        /* <DEDUP_REMOVED lines=15> */
[----:B------:R-:W1:Y:S04]  /*4260*/  LDSM.16.M88.4 R72, [R197+0xa800] ;  /* 0x00a80000c548783b */ /* 0x000e680000000200 */
[----:B------:R-:W-:Y:S03]  /*4270*/  LDSM.16.M88.4 R68, [R197+0xb000] ;  /* 0x00b00000c544783b */ /* 0x000fe60000000200 */
[----:B-----5:R-:W-:Y:S08]  /*4280*/  HMMA.16816.F32 R60, R28, R64, R60 ;  /* 0x000000401c3c723c */ /* 0x020ff0000000183c */
[----:B---3--:R-:W-:Y:S08]  /*4290*/  HMMA.16816.F32 R20, R84, R36, R20 ;  /* 0x000000245414723c */ /* 0x008ff00000001814 */
[C---:B----4-:R-:W-:Y:S08]  /*42a0*/  HMMA.16816.F32 R52, R28.reuse, R40, R52 ;  /* 0x000000281c34723c */ /* 0x050ff00000001834 */
[C---:B------:R-:W-:Y:S01]  /*42b0*/  HMMA.16816.F32 R48, R28.reuse, R42, R48 ;  /* 0x0000002a1c30723c */ /* 0x040fe20000001830 */
[----:B------:R-:W-:Y:S07]  /*42c0*/  LDSM.16.M88.4 R40, [R196+0x4000] ;  /* 0x00400000c428783b */ /* 0x000fee0000000200 */
[----:B------:R-:W-:Y:S01]  /*42d0*/  HMMA.16816.F32 R56, R28, R66, R56 ;  /* 0x000000421c38723c */ /* 0x000fe20000001838 */
[----:B------:R-:W-:Y:S07]  /*42e0*/  LDSM.16.M88.4 R64, [R197+0xb800] ;  /* 0x00b80000c540783b */ /* 0x000fee0000000200 */
[----:B------:R-:W-:Y:S01]  /*42f0*/  HMMA.16816.F32 R16, R84, R38, R16 ;  /* 0x000000265410723c */ /* 0x000fe20000001810 */
[----:B------:R-:W3:Y:S07]  /*4300*/  LDSM.16.M88.4 R36, [R195+0x4000] ;  /* 0x00400000c324783b */ /* 0x000eee0000000200 */
[C---:B------:R-:W-:Y:S08]  /*4310*/  HMMA.16816.F32 R44, R28.reuse, R32, R44 ;  /* 0x000000201c2c723c */ /* 0x040ff0000000182c */
[----:B------:R-:W-:Y:S01]  /*4320*/  HMMA.16816.F32 R80, R28, R34, R80 ;  /* 0x000000221c50723c */ /* 0x000fe20000001850 */
[----:B------:R-:W4:Y:S04]  /*4330*/  LDSM.16.M88.4 R32, [R195+0x4800] ;  /* 0x00480000c320783b */ /* 0x000f280000000200 */
[----:B------:R-:W-:Y:S03]  /*4340*/  LDSM.16.M88.4 R28, [R195+0x5000] ;  /* 0x00500000c31c783b */ /* 0x000fe60000000200 */
[----:B-1----:R-:W-:Y:S08]  /*4350*/  HMMA.16816.F32 R60, R84, R24, R60 ;  /* 0x00000018543c723c */ /* 0x002ff0000000183c */
[----:B--2---:R-:W-:Y:S08]  /*4360*/  HMMA.16816.F32 R20, R76, R8, R20 ;  /* 0x000000084c14723c */ /* 0x004ff00000001814 */
[C---:B------:R-:W-:Y:S08]  /*4370*/  HMMA.16816.F32 R52, R84.reuse, R12, R52 ;  /* 0x0000000c5434723c */ /* 0x040ff00000001834 */
[C---:B------:R-:W-:Y:S01]  /*4380*/  HMMA.16816.F32 R48, R84.reuse, R14, R48 ;  /* 0x0000000e5430723c */ /* 0x040fe20000001830 */
[----:B------:R-:W-:Y:S07]  /*4390*/  LDSM.16.M88.4 R12, [R191+0xa000] ;  /* 0x00a00000bf0c783b */ /* 0x000fee0000000200 */
[----:B------:R-:W-:Y:S01]  /*43a0*/  HMMA.16816.F32 R56, R84, R26, R56 ;  /* 0x0000001a5438723c */ /* 0x000fe20000001838 */
[----:B------:R-:W-:Y:S07]  /*43b0*/  LDSM.16.M88.4 R24, [R195+0x5800] ;  /* 0x00580000c318783b */ /* 0x000fee0000000200 */
[----:B------:R-:W-:Y:S01]  /*43c0*/  HMMA.16816.F32 R16, R76, R10, R16 ;  /* 0x0000000a4c10723c */ /* 0x000fe20000001810 */
[----:B------:R-:W1:Y:S07]  /*43d0*/  LDSM.16.M88.4 R8, [R194+0x4000] ;  /* 0x00400000c208783b */ /* 0x000e6e0000000200 */
[C---:B------:R-:W-:Y:S08]  /*43e0*/  HMMA.16816.F32 R44, R84.reuse, R88, R44 ;  /* 0x00000058542c723c */ /* 0x040ff0000000182c */
[----:B------:R-:W-:Y:S08]  /*43f0*/  HMMA.16816.F32 R80, R84, R90, R80 ;  /* 0x0000005a5450723c */ /* 0x000ff00000001850 */
[----:B------:R-:W-:Y:S08]  /*4400*/  HMMA.16816.F32 R60, R76, R72, R60 ;  /* 0x000000484c3c723c */ /* 0x000ff0000000183c */
[----:B---3--:R-:W-:Y:S08]  /*4410*/  HMMA.16816.F32 R20, R40, R36, R20 ;  /* 0x000000242814723c */ /* 0x008ff00000001814 */
[C---:B------:R-:W-:Y:S08]  /*4420*/  HMMA.16816.F32 R52, R76.reuse, R68, R52 ;  /* 0x000000444c34723c */ /* 0x040ff00000001834 */
[C---:B------:R-:W-:Y:S08]  /*4430*/  HMMA.16816.F32 R48, R76.reuse, R70, R48 ;  /* 0x000000464c30723c */ /* 0x040ff00000001830 */
[----:B------:R-:W-:Y:S01]  /*4440*/  HMMA.16816.F32 R56, R76, R74, R56 ;  /* 0x0000004a4c38723c */ /* 0x000fe20000001838 */
[----:B------:R-:W2:Y:S07]  /*4450*/  LDSM.16.M88.4 R72, [R191+0xa800] ;  /* 0x00a80000bf48783b */ /* 0x000eae0000000200 */
[----:B------:R-:W-:Y:S01]  /*4460*/  HMMA.16816.F32 R68, R40, R38, R16 ;  /* 0x000000262844723c */ /* 0x000fe20000001810 */
[----:B------:R-:W-:Y:S04]  /*4470*/  LDSM.16.M88.4 R16, [R193+0x4000] ;  /* 0x00400000c110783b */ /* 0x000fe80000000200 */
[----:B------:R-:W3:Y:S03]  /*4480*/  LDSM.16.M88.4 R36, [R184+0x4000] ;  /* 0x00400000b824783b */ /* 0x000ee60000000200 */
[C---:B------:R-:W-:Y:S08]  /*4490*/  HMMA.16816.F32 R44, R76.reuse, R64, R44 ;  /* 0x000000404c2c723c */ /* 0x040ff0000000182c */
[----:B------:R-:W-:Y:S08]  /*44a0*/  HMMA.16816.F32 R80, R76, R66, R80 ;  /* 0x000000424c50723c */ /* 0x000ff00000001850 */
[----:B----4-:R-:W-:Y:S08]  /*44b0*/  HMMA.16816.F32 R60, R40, R32, R60 ;  /* 0x00000020283c723c */ /* 0x010ff0000000183c */
[C---:B-1----:R-:W-:Y:S08]  /*44c0*/  HMMA.16816.F32 R20, R8.reuse, R12, R20 ;  /* 0x0000000c0814723c */ /* 0x042ff00000001814 */
[----:B------:R-:W-:Y:S01]  /*44d0*/  HMMA.16816.F32 R68, R8, R14, R68 ;  /* 0x0000000e0844723c */ /* 0x000fe20000001844 */
[----:B------:R-:W1:Y:S07]  /*44e0*/  LDSM.16.M88.4 R12, [R184+0x4800] ;  /* 0x00480000b80c783b */ /* 0x000e6e0000000200 */
[C---:B------:R-:W-:Y:S08]  /*44f0*/  HMMA.16816.F32 R44, R40.reuse, R24, R44 ;  /* 0x00000018282c723c */ /* 0x040ff0000000182c */
[C---:B------:R-:W-:Y:S01]  /*4500*/  HMMA.16816.F32 R80, R40.reuse, R26, R80 ;  /* 0x0000001a2850723c */ /* 0x040fe20000001850 */
[----:B------:R-:W4:Y:S07]  /*4510*/  LDSM.16.M88.4 R24, [R191+0xb000] ;  /* 0x00b00000bf18783b */ /* 0x000f2e0000000200 */
[C---:B------:R-:W-:Y:S08]  /*4520*/  HMMA.16816.F32 R56, R40.reuse, R34, R56 ;  /* 0x000000222838723c */ /* 0x040ff00000001838 */
[C---:B------:R-:W-:Y:S08]  /*4530*/  HMMA.16816.F32 R52, R40.reuse, R28, R52 ;  /* 0x0000001c2834723c */ /* 0x040ff00000001834 */
[----:B------:R-:W-:Y:S01]  /*4540*/  HMMA.16816.F32 R48, R40, R30, R48 ;  /* 0x0000001e2830723c */ /* 0x000fe20000001830 */
[----:B------:R-:W5:Y:S06]  /*4550*/  LDSM.16.M88.4 R28, [R191+0xb800] ;  /* 0x00b80000bf1c783b */ /* 0x000f6c0000000200 */
[----:B------:R-:W-:Y:S01]  /*4560*/  IMAD.IADD R40, R6, 0x1, R203 ;  /* 0x0000000106287824 */ /* 0x000fe200078e02cb */
[----:B--2---:R-:W-:Y:S04]  /*4570*/  HMMA.16816.F32 R60, R8, R72, R60 ;  /* 0x00000048083c723c */ /* 0x004fe8000000183c */
[----:B------:R-:W-:-:S02]  /*4580*/  IADD3 R32, R40, 0x1, RZ ;  /* 0x0000000128207810 */ /* 0x000fc40007ffe0ff */
[----:B------:R-:W-:Y:S02]  /*4590*/  IADD3 R42, R40, 0x18, RZ ;  /* 0x00000018282a7810 */ /* 0x000fe40007ffe0ff */
[----:B---3--:R-:W-:Y:S01]  /*45a0*/  HMMA.16816.F32 R20, R16, R36, R20 ;  /* 0x000000241014723c */ /* 0x008fe20000001814 */
[----:B------:R2:W3:Y:S01]  /*45b0*/  I2F R4, R32 ;  /* 0x0000002000047306 */ /* 0x0004e20000201400 */
[C---:B------:R-:W-:Y:S02]  /*45c0*/  ISETP.GE.AND P4, PT, R32.reuse, R213, PT ;  /* 0x000000d52000720c */ /* 0x040fe40003f86270 */
[----:B------:R-:W-:-:S03]  /*45d0*/  ISETP.GE.AND P1, PT, R32, R212, PT ;  /* 0x000000d42000720c */ /* 0x000fc60003f26270 */
[----:B------:R-:W-:Y:S01]  /*45e0*/  IADD3 R36, R40, 0x8, RZ ;  /* 0x0000000828247810 */ /* 0x000fe20007ffe0ff */
[----:B------:R-:W-:Y:S01]  /*45f0*/  HMMA.16816.F32 R68, R16, R38, R68 ;  /* 0x000000261044723c */ /* 0x000fe20000001844 */
[----:B------:R-:W-:Y:S02]  /*4600*/  I2F R41, R42 ;  /* 0x0000002a00297306 */ /* 0x000fe40000201400 */
[CC--:B------:R-:W-:Y:S02]  /*4610*/  ISETP.GE.AND P6, PT, R36.reuse, R213.reuse, PT ;  /* 0x000000d52400720c */ /* 0x0c0fe40003fc6270 */
[----:B------:R-:W-:Y:S02]  /*4620*/  ISETP.GE.AND P2, PT, R36, R212, PT ;  /* 0x000000d42400720c */ /* 0x000fe40003f46270 */
[----:B------:R-:W-:Y:S01]  /*4630*/  IADD3 R38, R40, 0x9, RZ ;  /* 0x0000000928267810 */ /* 0x000fe20007ffe0ff */
[----:B------:R-:W-:Y:S01]  /*4640*/  HMMA.16816.F32 R56, R8, R74, R56 ;  /* 0x0000004a0838723c */ /* 0x000fe20000001838 */
[----:B------:R-:W4:Y:S01]  /*4650*/  I2F R39, R36 ;  /* 0x0000002400277306 */ /* 0x000f220000201400 */
[----:B--2---:R-:W2:Y:S01]  /*4660*/  LDSM.16.M88.4 R32, [R184+0x5000] ;  /* 0x00500000b820783b */ /* 0x004ea20000000200 */
[----:B------:R-:W-:-:S02]  /*4670*/  ISETP.GE.AND P5, PT, R38, R213, PT ;  /* 0x000000d52600720c */ /* 0x000fc40003fa6270 */
[----:B------:R-:W-:-:S03]  /*4680*/  ISETP.GE.AND P3, PT, R38, R212, PT ;  /* 0x000000d42600720c */ /* 0x000fc60003f66270 */
[----:B-1----:R-:W-:Y:S01]  /*4690*/  HMMA.16816.F32 R60, R16, R12, R60 ;  /* 0x0000000c103c723c */ /* 0x002fe2000000183c */
[----:B------:R1:W1:Y:S01]  /*46a0*/  I2F R12, R38 ;  /* 0x00000026000c7306 */ /* 0x0002620000201400 */
[----:B---3--:R-:W-:-:S05]  /*46b0*/  FFMA.FTZ R23, R0, R4, R23 ;  /* 0x0000000400177223 */ /* 0x008fca0000010017 */
[----:B------:R-:W-:Y:S01]  /*46c0*/  FFMA.FTZ R13, R0, R4, R21 ;  /* 0x00000004000d7223 */ /* 0x000fe20000010015 */
[----:B------:R-:W-:Y:S01]  /*46d0*/  IADD3 R21, R40, 0x10, RZ ;  /* 0x0000001028157810 */ /* 0x000fe20007ffe0ff */
[----:B----4-:R-:W-:Y:S01]  /*46e0*/  HMMA.16816.F32 R52, R8, R24, R52 ;  /* 0x000000180834723c */ /* 0x010fe20000001834 */
[CC--:B------:R-:W-:Y:S01]  /*46f0*/  FFMA.FTZ R68, R0.reuse, R39.reuse, R68 ;  /* 0x0000002700447223 */ /* 0x0c0fe20000010044 */
[----:B------:R-:W-:Y:S01]  /*4700*/  I2F R37, R40 ;  /* 0x0000002800257306 */ /* 0x000fe20000201400 */
[----:B------:R-:W-:-:S04]  /*4710*/  FFMA.FTZ R4, R0, R39, R70 ;  /* 0x0000002700047223 */ /* 0x000fc80000010046 */
[----:B------:R-:W-:Y:S01]  /*4720*/  FSEL R25, R13, -INF , !P4 ;  /* 0xff8000000d197808 */ /* 0x000fe20006000000 */
[----:B------:R-:W-:Y:S01]  /*4730*/  HMMA.16816.F32 R48, R8, R26, R48 ;  /* 0x0000001a0830723c */ /* 0x000fe20000001830 */
[----:B------:R-:W-:Y:S01]  /*4740*/  IADD3 R24, R40, 0x11, RZ ;  /* 0x0000001128187810 */ /* 0x000fe20007ffe0ff */
[----:B------:R-:W3:Y:S01]  /*4750*/  I2F R13, R21 ;  /* 0x00000015000d7306 */ /* 0x000ee20000201400 */
[----:B-1----:R-:W-:Y:S01]  /*4760*/  FSEL R38, R23, -INF , !P1 ;  /* 0xff80000017267808 */ /* 0x002fe20004800000 */
[-C--:B------:R-:W-:Y:S01]  /*4770*/  FFMA.FTZ R39, R0, R12.reuse, R69 ;  /* 0x0000000c00277223 */ /* 0x080fe20000010045 */
[----:B------:R-:W-:Y:S01]  /*4780*/  FSEL R4, R4, -INF , !P2 ;  /* 0xff80000004047808 */ /* 0x000fe20005000000 */
[----:B------:R-:W-:Y:S01]  /*4790*/  FFMA.FTZ R36, R0, R12, R71 ;  /* 0x0000000c00247223 */ /* 0x000fe20000010047 */
[----:B------:R-:W-:Y:S01]  /*47a0*/  FSEL R27, R68, -INF , !P6 ;  /* 0xff800000441b7808 */ /* 0x000fe20007000000 */
[----:B------:R-:W-:Y:S01]  /*47b0*/  HMMA.16816.F32 R56, R16, R14, R56 ;  /* 0x0000000e1038723c */ /* 0x000fe20000001838 */
[C---:B------:R-:W-:Y:S01]  /*47c0*/  ISETP.GE.AND P4, PT, R21.reuse, R213, PT ;  /* 0x000000d51500720c */ /* 0x040fe20003f86270 */
[----:B------:R1:W4:Y:S01]  /*47d0*/  I2F R23, R24 ;  /* 0x0000001800177306 */ /* 0x0003220000201400 */
[----:B------:R-:W-:-:S02]  /*47e0*/  ISETP.GE.AND P1, PT, R21, R212, PT ;  /* 0x000000d41500720c */ /* 0x000fc40003f26270 */
[C---:B------:R-:W-:Y:S02]  /*47f0*/  ISETP.GE.AND P6, PT, R24.reuse, R213, PT ;  /* 0x000000d51800720c */ /* 0x040fe40003fc6270 */
[-C--:B------:R-:W-:Y:S01]  /*4800*/  ISETP.GE.AND P2, PT, R24, R212.reuse, PT ;  /* 0x000000d41800720c */ /* 0x080fe20003f46270 */
[C---:B-----5:R-:W-:Y:S01]  /*4810*/  HMMA.16816.F32 R80, R8.reuse, R30, R80 ;  /* 0x0000001e0850723c */ /* 0x060fe20000001850 */
[----:B------:R-:W-:Y:S01]  /*4820*/  IADD3 R26, R40, 0x19, RZ ;  /* 0x00000019281a7810 */ /* 0x000fe20007ffe0ff */
[----:B---3--:R-:W-:Y:S01]  /*4830*/  FFMA.FTZ R21, R0, R13, R60 ;  /* 0x0000000d00157223 */ /* 0x008fe2000001003c */
[----:B------:R-:W-:Y:S02]  /*4840*/  FSEL R39, R39, -INF , !P5 ;  /* 0xff80000027277808 */ /* 0x000fe40006800000 */
[----:B------:R-:W-:Y:S02]  /*4850*/  FSEL R36, R36, -INF , !P3 ;  /* 0xff80000024247808 */ /* 0x000fe40005800000 */
[----:B------:R-:W-:Y:S01]  /*4860*/  ISETP.GE.AND P5, PT, R42, R213, PT ;  /* 0x000000d52a00720c */ /* 0x000fe20003fa6270 */
[----:B------:R-:W-:Y:S01]  /*4870*/  HMMA.16816.F32 R44, R8, R28, R44 ;  /* 0x0000001c082c723c */ /* 0x000fe2000000182c */
[----:B------:R-:W3:Y:S01]  /*4880*/  I2F R28, R26 ;  /* 0x0000001a001c7306 */ /* 0x000ee20000201400 */
[----:B-1----:R-:W-:Y:S01]  /*4890*/  FFMA.FTZ R24, R0, R13, R62 ;  /* 0x0000000d00187223 */ /* 0x002fe2000001003e */
[----:B------:R-:W-:Y:S01]  /*48a0*/  ISETP.GE.AND P3, PT, R42, R212, PT ;  /* 0x000000d42a00720c */ /* 0x000fe20003f66270 */
[----:B------:R-:W1:Y:S01]  /*48b0*/  LDSM.16.M88.4 R12, [R184+0x5800] ;  /* 0x00580000b80c783b */ /* 0x000e620000000200 */
[----:B------:R-:W-:Y:S01]  /*48c0*/  IADD3 R42, R40, 0x20, RZ ;  /* 0x00000020282a7810 */ /* 0x000fe20007ffe0ff */
[CC--:B----4-:R-:W-:Y:S01]  /*48d0*/  FFMA.FTZ R61, R0.reuse, R23.reuse, R61 ;  /* 0x00000017003d7223 */ /* 0x0d0fe2000001003d */
[----:B------:R-:W-:Y:S01]  /*48e0*/  FSEL R21, R21, -INF , !P4 ;  /* 0xff80000015157808 */ /* 0x000fe20006000000 */
[C---:B--2---:R-:W-:Y:S01]  /*48f0*/  HMMA.16816.F32 R52, R16.reuse, R32, R52 ;  /* 0x000000201034723c */ /* 0x044fe20000001834 */
[----:B------:R-:W2:Y:S01]  /*4900*/  I2F R29, R42 ;  /* 0x0000002a001d7306 */ /* 0x000ea20000201400 */
[C---:B------:R-:W-:Y:S01]  /*4910*/  FFMA.FTZ R63, R0.reuse, R23, R63 ;  /* 0x00000017003f7223 */ /* 0x040fe2000001003f */
[----:B------:R-:W-:Y:S01]  /*4920*/  FSEL R23, R61, -INF , !P6 ;  /* 0xff8000003d177808 */ /* 0x000fe20007000000 */
[----:B------:R-:W-:Y:S01]  /*4930*/  FFMA.FTZ R56, R0, R41, R56 ;  /* 0x0000002900387223 */ /* 0x000fe20000010038 */
[----:B------:R-:W-:Y:S01]  /*4940*/  ISETP.GE.AND P6, PT, R42, R213, PT ;  /* 0x000000d52a00720c */ /* 0x000fe20003fc6270 */
[----:B------:R-:W-:Y:S01]  /*4950*/  FFMA.FTZ R58, R0, R41, R58 ;  /* 0x00000029003a7223 */ /* 0x000fe2000001003a */
[----:B------:R-:W-:Y:S01]  /*4960*/  IADD3 R32, R40, 0x21, RZ ;  /* 0x0000002128207810 */ /* 0x000fe20007ffe0ff */
[----:B------:R-:W-:Y:S01]  /*4970*/  HMMA.16816.F32 R48, R16, R34, R48 ;  /* 0x000000221030723c */ /* 0x000fe20000001830 */
[-C--:B---3--:R-:W-:Y:S01]  /*4980*/  FFMA.FTZ R11, R0, R28.reuse, R57 ;  /* 0x0000001c000b7223 */ /* 0x088fe20000010039 */
[----:B------:R-:W-:Y:S01]  /*4990*/  IADD3 R33, R40, 0x28, RZ ;  /* 0x0000002828217810 */ /* 0x000fe20007ffe0ff */
[----:B------:R-:W-:Y:S01]  /*49a0*/  FFMA.FTZ R8, R0, R28, R59 ;  /* 0x0000001c00087223 */ /* 0x000fe2000001003b */
[----:B------:R-:W3:Y:S01]  /*49b0*/  I2F R30, R32 ;  /* 0x00000020001e7306 */ /* 0x000ee20000201400 */
[----:B------:R-:W-:Y:S01]  /*49c0*/  FSEL R24, R24, -INF , !P1 ;  /* 0xff80000018187808 */ /* 0x000fe20004800000 */
[----:B------:R-:W-:-:S04]  /*49d0*/  DEPBAR.LE SB0, 0x0 ;  /* 0x000080000000791a */ /* 0x000fc80000000000 */
[----:B------:R-:W-:Y:S02]  /*49e0*/  IADD3 R34, R40, 0x29, RZ ;  /* 0x0000002928227810 */ /* 0x000fe40007ffe0ff */
[----:B------:R-:W4:Y:S01]  /*49f0*/  I2F R31, R33 ;  /* 0x00000021001f7306 */ /* 0x000f220000201400 */
[C---:B------:R-:W-:Y:S02]  /*4a00*/  ISETP.GE.AND P4, PT, R26.reuse, R213, PT ;  /* 0x000000d51a00720c */ /* 0x040fe40003f86270 */
[----:B------:R-:W-:Y:S01]  /*4a10*/  ISETP.GE.AND P1, PT, R26, R212, PT ;  /* 0x000000d41a00720c */ /* 0x000fe20003f26270 */
[CC--:B--2---:R-:W-:Y:S01]  /*4a20*/  FFMA.FTZ R52, R0.reuse, R29.reuse, R52 ;  /* 0x0000001d00347223 */ /* 0x0c4fe20000010034 */
[----:B------:R-:W-:Y:S01]  /*4a30*/  FSEL R26, R63, -INF , !P2 ;  /* 0xff8000003f1a7808 */ /* 0x000fe20005000000 */
[----:B------:R-:W-:Y:S01]  /*4a40*/  FFMA.FTZ R54, R0, R29, R54 ;  /* 0x0000001d00367223 */ /* 0x000fe20000010036 */
[----:B------:R-:W-:Y:S01]  /*4a50*/  IADD3 R29, R40, 0x30, RZ ;  /* 0x00000030281d7810 */ /* 0x000fe20007ffe0ff */
[----:B------:R-:W2:Y:S01]  /*4a60*/  I2F R28, R34 ;  /* 0x00000022001c7306 */ /* 0x000ea20000201400 */
[----:B------:R-:W-:Y:S01]  /*4a70*/  FSEL R171, R52, -INF , !P6 ;  /* 0xff80000034ab7808 */ /* 0x000fe20007000000 */
[-C--:B---3--:R-:W-:Y:S01]  /*4a80*/  FFMA.FTZ R53, R0, R30.reuse, R53 ;  /* 0x0000001e00357223 */ /* 0x088fe20000010035 */
[----:B------:R-:W-:Y:S01]  /*4a90*/  ISETP.GE.AND P6, PT, R34, R213, PT ;  /* 0x000000d52200720c */ /* 0x000fe20003fc6270 */
[----:B------:R-:W-:Y:S01]  /*4aa0*/  FFMA.FTZ R55, R0, R30, R55 ;  /* 0x0000001e00377223 */ /* 0x000fe20000010037 */
[----:B------:R-:W-:-:S02]  /*4ab0*/  FSEL R9, R56, -INF , !P5 ;  /* 0xff80000038097808 */ /* 0x000fc40006800000 */
[----:B------:R-:W-:Y:S01]  /*4ac0*/  FSEL R10, R58, -INF , !P3 ;  /* 0xff8000003a0a7808 */ /* 0x000fe20005800000 */
[C---:B-1----:R-:W-:Y:S01]  /*4ad0*/  HMMA.16816.F32 R80, R16.reuse, R14, R80 ;  /* 0x0000000e1050723c */ /* 0x042fe20000001850 */
[----:B------:R-:W-:Y:S01]  /*4ae0*/  FSEL R11, R11, -INF , !P4 ;  /* 0xff8000000b0b7808 */ /* 0x000fe20006000000 */
[-C--:B----4-:R-:W-:Y:S01]  /*4af0*/  FFMA.FTZ R48, R0, R31.reuse, R48 ;  /* 0x0000001f00307223 */ /* 0x090fe20000010030 */
[----:B------:R-:W-:Y:S01]  /*4b00*/  FSEL R8, R8, -INF , !P1 ;  /* 0xff80000008087808 */ /* 0x000fe20004800000 */
[----:B------:R-:W-:Y:S01]  /*4b10*/  FFMA.FTZ R50, R0, R31, R50 ;  /* 0x0000001f00327223 */ /* 0x000fe20000010032 */
[----:B------:R-:W-:Y:S02]  /*4b20*/  ISETP.GE.AND P2, PT, R42, R212, PT ;  /* 0x000000d42a00720c */ /* 0x000fe40003f46270 */
[-C--:B------:R-:W-:Y:S01]  /*4b30*/  ISETP.GE.AND P5, PT, R32, R213.reuse, PT ;  /* 0x000000d52000720c */ /* 0x080fe20003fa6270 */
[----:B------:R-:W-:Y:S01]  /*4b40*/  HMMA.16816.F32 R44, R16, R12, R44 ;  /* 0x0000000c102c723c */ /* 0x000fe2000000182c */
[----:B------:R-:W1:Y:S01]  /*4b50*/  I2F R13, R29 ;  /* 0x0000001d000d7306 */ /* 0x000e620000201400 */
[----:B--2---:R-:W-:Y:S01]  /*4b60*/  FFMA.FTZ R49, R0, R28, R49 ;  /* 0x0000001c00317223 */ /* 0x004fe20000010031 */
[----:B------:R-:W-:Y:S01]  /*4b70*/  ISETP.GE.AND P3, PT, R32, R212, PT ;  /* 0x000000d42000720c */ /* 0x000fe20003f66270 */
[----:B------:R-:W-:Y:S01]  /*4b80*/  FFMA.FTZ R51, R0, R28, R51 ;  /* 0x0000001c00337223 */ /* 0x000fe20000010033 */
[----:B------:R-:W-:-:S02]  /*4b90*/  ISETP.GE.AND P4, PT, R33, R213, PT ;  /* 0x000000d52100720c */ /* 0x000fc40003f86270 */
[C---:B------:R-:W-:Y:S02]  /*4ba0*/  IADD3 R18, R40.reuse, 0x38, RZ ;  /* 0x0000003828127810 */ /* 0x040fe40007ffe0ff */
[C---:B------:R-:W-:Y:S02]  /*4bb0*/  IADD3 R12, R40.reuse, 0x31, RZ ;  /* 0x00000031280c7810 */ /* 0x040fe40007ffe0ff */
[----:B------:R-:W2:Y:S01]  /*4bc0*/  I2F R17, R18 ;  /* 0x0000001200117306 */ /* 0x000ea20000201400 */
[----:B------:R-:W-:Y:S02]  /*4bd0*/  IADD3 R16, R40, 0x39, RZ ;  /* 0x0000003928107810 */ /* 0x000fe40007ffe0ff */
[----:B------:R-:W-:Y:S02]  /*4be0*/  FSEL R169, R49, -INF , !P6 ;  /* 0xff80000031a97808 */ /* 0x000fe40007000000 */
[----:B------:R-:W-:Y:S02]  /*4bf0*/  ISETP.GE.AND P6, PT, R18, R213, PT ;  /* 0x000000d51200720c */ /* 0x000fe40003fc6270 */
[----:B------:R-:W-:Y:S01]  /*4c00*/  ISETP.GE.AND P1, PT, R33, R212, PT ;  /* 0x000000d42100720c */ /* 0x000fe20003f26270 */
[----:B------:R-:W3:Y:S01]  /*4c10*/  I2F R15, R12 ;  /* 0x0000000c000f7306 */ /* 0x000ee20000201400 */
[----:B------:R-:W-:-:S02]  /*4c20*/  FSEL R168, R54, -INF , !P2 ;  /* 0xff80000036a87808 */ /* 0x000fc40005000000 */
[----:B------:R-:W-:Y:S02]  /*4c30*/  FSEL R165, R53, -INF , !P5 ;  /* 0xff80000035a57808 */ /* 0x000fe40006800000 */
[----:B------:R-:W-:Y:S01]  /*4c40*/  FSEL R216, R55, -INF , !P3 ;  /* 0xff80000037d87808 */ /* 0x000fe20005800000 */
[----:B-1----:R-:W-:Y:S01]  /*4c50*/  FFMA.FTZ R44, R0, R13, R44 ;  /* 0x0000000d002c7223 */ /* 0x002fe2000001002c */
[----:B------:R-:W-:Y:S01]  /*4c60*/  FSEL R163, R48, -INF , !P4 ;  /* 0xff80000030a37808 */ /* 0x000fe20006000000 */
[----:B------:R-:W1:Y:S01]  /*4c70*/  I2F R14, R16 ;  /* 0x00000010000e7306 */ /* 0x000e620000201400 */
[----:B--2---:R-:W-:Y:S01]  /*4c80*/  FFMA.FTZ R80, R0, R17, R80 ;  /* 0x0000001100507223 */ /* 0x004fe20000010050 */
[----:B------:R-:W-:Y:S01]  /*4c90*/  FSEL R214, R50, -INF , !P1 ;  /* 0xff80000032d67808 */ /* 0x000fe20004800000 */
[----:B------:R-:W-:Y:S01]  /*4ca0*/  FFMA.FTZ R46, R0, R13, R46 ;  /* 0x0000000d002e7223 */ /* 0x000fe2000001002e */
[----:B------:R-:W-:Y:S01]  /*4cb0*/  ISETP.GE.AND P2, PT, R34, R212, PT ;  /* 0x000000d42200720c */ /* 0x000fe20003f46270 */
[----:B------:R-:W-:Y:S01]  /*4cc0*/  FFMA.FTZ R82, R0, R17, R82 ;  /* 0x0000001100527223 */ /* 0x000fe20000010052 */
[----:B------:R-:W-:Y:S01]  /*4cd0*/  FSEL R143, R80, -INF , !P6 ;  /* 0xff800000508f7808 */ /* 0x000fe20007000000 */
[C---:B------:R-:W-:Y:S01]  /*4ce0*/  FFMA.FTZ R13, R0.reuse, R37, R20 ;  /* 0x00000025000d7223 */ /* 0x040fe20000010014 */
[----:B------:R-:W-:Y:S01]  /*4cf0*/  ISETP.GT.AND P6, PT, R205, R200, PT ;  /* 0x000000c8cd00720c */ /* 0x000fe20003fc4270 */
[C---:B---3--:R-:W-:Y:S01]  /*4d00*/  FFMA.FTZ R45, R0.reuse, R15, R45 ;  /* 0x0000000f002d7223 */ /* 0x048fe2000001002d */
[C---:B------:R-:W-:Y:S01]  /*4d10*/  ISETP.GE.AND P5, PT, R29.reuse, R213, PT ;  /* 0x000000d51d00720c */ /* 0x040fe20003fa6270 */
[----:B------:R-:W-:Y:S01]  /*4d20*/  FFMA.FTZ R47, R0, R15, R47 ;  /* 0x0000000f002f7223 */ /* 0x000fe2000001002f */
[----:B------:R-:W-:Y:S01]  /*4d30*/  BAR.SYNC.DEFER_BLOCKING 0x0 ;  /* 0x0000000000007b1d */ /* 0x000fe20000010000 */
[----:B------:R-:W-:-:S02]  /*4d40*/  ISETP.GE.AND P3, PT, R29, R212, PT ;  /* 0x000000d41d00720c */ /* 0x000fc40003f66270 */
[----:B------:R-:W-:Y:S01]  /*4d50*/  ISETP.GE.AND P4, PT, R12, R213, PT ;  /* 0x000000d50c00720c */ /* 0x000fe20003f86270 */
[----:B-1----:R-:W-:Y:S01]  /*4d60*/  FFMA.FTZ R81, R0, R14, R81 ;  /* 0x0000000e00517223 */ /* 0x002fe20000010051 */
[----:B------:R-:W-:Y:S01]  /*4d70*/  ISETP.GE.AND P1, PT, R12, R212, PT ;  /* 0x000000d40c00720c */ /* 0x000fe20003f26270 */
[C---:B------:R-:W-:Y:S01]  /*4d80*/  FFMA.FTZ R12, R0.reuse, R37, R22 ;  /* 0x00000025000c7223 */ /* 0x040fe20000010016 */
[----:B------:R-:W-:Y:S01]  /*4d90*/  FSEL R174, R51, -INF , !P2 ;  /* 0xff80000033ae7808 */ /* 0x000fe20005000000 */
[----:B------:R-:W-:Y:S01]  /*4da0*/  FFMA.FTZ R83, R0, R14, R83 ;  /* 0x0000000e00537223 */ /* 0x000fe20000010053 */
[----:B------:R-:W-:Y:S02]  /*4db0*/  FSEL R175, R44, -INF , !P5 ;  /* 0xff8000002caf7808 */ /* 0x000fe40006800000 */
[----:B------:R-:W-:Y:S02]  /*4dc0*/  FSEL R170, R46, -INF , !P3 ;  /* 0xff8000002eaa7808 */ /* 0x000fe40005800000 */
[----:B------:R-:W-:-:S02]  /*4dd0*/  FSEL R173, R45, -INF , !P4 ;  /* 0xff8000002dad7808 */ /* 0x000fc40006000000 */
[----:B------:R-:W-:Y:S02]  /*4de0*/  FSEL R142, R47, -INF , !P1 ;  /* 0xff8000002f8e7808 */ /* 0x000fe40004800000 */
[-C--:B------:R-:W-:Y:S02]  /*4df0*/  ISETP.GE.AND P2, PT, R18, R212.reuse, PT ;  /* 0x000000d41200720c */ /* 0x080fe40003f46270 */
[CC--:B------:R-:W-:Y:S02]  /*4e00*/  ISETP.GE.AND P5, PT, R40.reuse, R213.reuse, PT ;  /* 0x000000d52800720c */ /* 0x0c0fe40003fa6270 */
        /* <DEDUP_REMOVED lines=17> */
[----:B------:R-:W-:Y:S01]  /*4f20*/  LOP3.LUT R6, RZ, c[0x0][0x2d0], RZ, 0x33, !PT ;  /* 0x0000b400ff067a12 */ /* 0x000fe200078e33ff */
        /* <DEDUP_REMOVED lines=49> */
.L_x_3143:
[----:B------:R-:W-:-:S04]  /*5240*/  LEA R6, -R7, RZ, 0x6 ;  /* 0x000000ff07067211 */ /* 0x000fc800078e31ff */
[----:B------:R-:W-:Y:S02]  /*5250*/  SHF.R.S32.HI R7, RZ, 0x1f, R6 ;  /* 0x0000001fff077819 */ /* 0x000fe40000011406 */
.L_x_3144:
        /* <DEDUP_REMOVED lines=119> */
.L_x_3146:
[----:B------:R-:W-:Y:S05]  /*59d0*/  BSYNC B0 ;  /* 0x0000000000007941 */ /* 0x000fea0003800000 */
.L_x_3145:
[----:B------:R-:W0:Y:S01]  /*59e0*/  LDGDEPBAR ;  /* 0x00000000000079af */ /* 0x000e220000000000 */
[----:B------:R-:W-:-:S04]  /*59f0*/  IADD3 R135, P1, R6, R135, RZ ;  /* 0x0000008706877210 */ /* 0x000fc80007f3e0ff */
[----:B------:R-:W-:Y:S02]  /*5a00*/  IADD3.X R134, R7, R134, RZ, P1, !PT ;  /* 0x0000008607867210 */ /* 0x000fe40000ffe4ff */
.L_x_3142:
        /* <DEDUP_REMOVED lines=28> */
[----:B--2---:R-:W-:Y:S02]  /*5bd0*/  FMNMX.FTZ R15, R141, R6, !PT ;  /* 0x000000068d0f7209 */ /* 0x004fe40007810000 */
[----:B------:R-:W-:-:S02]  /*5be0*/  FMNMX.FTZ R14, R166, R7, !PT ;  /* 0x00000007a60e7209 */ /* 0x000fc40007810000 */
[----:B------:R-:W-:Y:S01]  /*5bf0*/  SHF.L.U32 R192, R2, 0x1, RZ ;  /* 0x0000000102c07819 */ /* 0x000fe200000006ff */
[----:B------:R-:W2:Y:S03]  /*5c00*/  SHFL.BFLY PT, R6, R15, 0x2, 0x1f ;  /* 0x0c401f000f067f89 */ /* 0x000ea600000e0000 */
[-C--:B------:R-:W-:Y:S01]  /*5c10*/  LEA R189, R3, R192.reuse, 0x1 ;  /* 0x000000c003bd7211 */ /* 0x080fe200078e08ff */
[----:B------:R-:W3:Y:S01]  /*5c20*/  SHFL.BFLY PT, R7, R14, 0x2, 0x1f ;  /* 0x0c401f000e077f89 */ /* 0x000ee200000e0000 */
[----:B------:R-:W-:-:S03]  /*5c30*/  LEA R190, R5, R192, 0x1 ;  /* 0x000000c005be7211 */ /* 0x000fc600078e08ff */
[----:B------:R-:W-:Y:S01]  /*5c40*/  LDSM.16.MT88.4 R64, [R192+0xe000] ;  /* 0x00e00000c040783b */ /* 0x000fe20000004200 */
[----:B------:R-:W-:-:S03]  /*5c50*/  LEA R188, R3, R190, 0x1 ;  /* 0x000000be03bc7211 */ /* 0x000fc600078e08ff */
[----:B------:R-:W-:Y:S04]  /*5c60*/  LDSM.16.MT88.4 R80, [R189+0xe000] ;  /* 0x00e00000bd50783b */ /* 0x000fe80000004200 */
[----:B------:R-:W-:Y:S04]  /*5c70*/  LDSM.16.MT88.4 R88, [R188+0xe000] ;  /* 0x00e00000bc58783b */ /* 0x000fe80000004200 */
[----:B------:R-:W-:Y:S01]  /*5c80*/  LDSM.16.MT88.4 R124, [R192+0xc000] ;  /* 0x00c00000c07c783b */ /* 0x000fe20000004200 */
[----:B--2---:R-:W-:-:S03]  /*5c90*/  FMNMX.FTZ R6, R15, R6, !PT ;  /* 0x000000060f067209 */ /* 0x004fc60007810000 */
[----:B-1----:R-:W-:Y:S01]  /*5ca0*/  LDSM.16.MT88.4 R40, [R190+0xc000] ;  /* 0x00c00000be28783b */ /* 0x002fe20000004200 */
        /* <DEDUP_REMOVED lines=97> */
[C---:B----4-:R-:W-:Y:S02]  /*62c0*/  HMMA.16816.F32 R52, R112.reuse, R56, RZ ;  /* 0x000000387034723c */ /* 0x050fe400000018ff */
[----:B------:R-:W-:Y:S06]  /*62d0*/  MUFU.EX2 R164, R164 ;  /* 0x000000a400a47308 */ /* 0x000fec0000000800 */
[C---:B-----5:R-:W-:Y:S02]  /*62e0*/  HMMA.16816.F32 R68, R112.reuse, R72, RZ ;  /* 0x000000487044723c */ /* 0x060fe400000018ff */
[----:B------:R-:W-:Y:S06]  /*62f0*/  MUFU.EX2 R168, R168 ;  /* 0x000000a800a87308 */ /* 0x000fec0000000800 */
[C---:B------:R-:W-:Y:S02]  /*6300*/  HMMA.16816.F32 R92, R112.reuse, R96, RZ ;  /* 0x00000060705c723c */ /* 0x040fe400000018ff */
[----:B------:R-:W4:Y:S06]  /*6310*/  MUFU.EX2 R169, R169 ;  /* 0x000000a900a97308 */ /* 0x000f2c0000000800 */
        /* <DEDUP_REMOVED lines=63> */
[C---:B----4-:R-:W-:Y:S08]  /*6710*/  HMMA.16816.F32 R92, R4.reuse, R20, R92 ;  /* 0x00000014045c723c */ /* 0x050ff0000000185c */
[----:B------:R-:W-:Y:S01]  /*6720*/  HMMA.16816.F32 R96, R4, R22, R96 ;  /* 0x000000160460723c */ /* 0x000fe20000001860 */
[----:B------:R-:W-:Y:S06]  /*6730*/  LDSM.16.MT88.4 R20, [R192+0x11000] ;  /* 0x01100000c014783b */ /* 0x000fec0000004200 */
[----:B------:R-:W-:-:S02]  /*6740*/  F2FP.PACK_AB R4, R165, R162 ;  /* 0x000000a2a504723e */ /* 0x000fc400000000ff */
[C---:B------:R-:W-:Y:S01]  /*6750*/  F2FP.PACK_AB R5, R169.reuse, R168 ;  /* 0x000000a8a905723e */ /* 0x040fe200000000ff */
        /* <DEDUP_REMOVED lines=39> */
[C---:B---3--:R-:W-:Y:S08]  /*69d0*/  HMMA.16816.F32 R116, R4.reuse, R16, R116 ;  /* 0x000000100474723c */ /* 0x048ff00000001874 */
[----:B------:R-:W-:Y:S01]  /*69e0*/  HMMA.16816.F32 R112, R4, R18, R112 ;  /* 0x000000120470723c */ /* 0x000fe20000001870 */
[----:B------:R-:W3:Y:S06]  /*69f0*/  LDSM.16.MT88.4 R16, [R192+0x11800] ;  /* 0x01180000c010783b */ /* 0x000eec0000004200 */
[----:B-----5:R-:W-:-:S02]  /*6a00*/  F2FP.PACK_AB R4, R214, R175 ;  /* 0x000000afd604723e */ /* 0x020fc400000000ff */
[----:B------:R-:W-:Y:S01]  /*6a10*/  F2FP.PACK_AB R5, R215, R170 ;  /* 0x000000aad705723e */ /* 0x000fe200000000ff */
[----:B------:R-:W-:Y:S01]  /*6a20*/  FADD.FTZ R170, R170, R171 ;  /* 0x000000abaaaa7221 */ /* 0x000fe20000010000 */
[----:B------:R-:W-:Y:S02]  /*6a30*/  F2FP.PACK_AB R6, R216, R173 ;  /* 0x000000add806723e */ /* 0x000fe400000000ff */
[----:B------:R-:W-:Y:S01]  /*6a40*/  F2FP.PACK_AB R7, R217, R172 ;  /* 0x000000acd907723e */ /* 0x000fe200000000ff */
[----:B------:R-:W-:-:S04]  /*6a50*/  FADD.FTZ R215, R215, R170 ;  /* 0x000000aad7d77221 */ /* 0x000fc80000010000 */
[----:B------:R-:W-:Y:S02]  /*6a60*/  FADD.FTZ R172, R172, R215 ;  /* 0x000000d7acac7221 */ /* 0x000fe40000010000 */
[----:B--2---:R-:W-:Y:S02]  /*6a70*/  HMMA.16816.F32 R128, R4, R12, R128 ;  /* 0x0000000c0480723c */ /* 0x004fe40000001880 */
[----:B------:R-:W-:-:S06]  /*6a80*/  FADD.FTZ R217, R217, R172 ;  /* 0x000000acd9d97221 */ /* 0x000fcc0000010000 */
        /* <DEDUP_REMOVED lines=26> */
[C---:B------:R-:W-:Y:S01]  /*6c30*/  LEA R214, P1, R135.reuse, c[0x0][0x168], 0x1 ;  /* 0x00005a0087d67a11 */ /* 0x040fe200078208ff */
[----:B------:R-:W-:Y:S02]  /*6c40*/  HMMA.16816.F32 R68, R4, R28, R68 ;  /* 0x0000001c0444723c */ /* 0x000fe40000001844 */
[----:B------:R-:W-:Y:S01]  /*6c50*/  FADD.FTZ R216, R216, R173 ;  /* 0x000000add8d87221 */ /* 0x000fe20000010000 */
[----:B------:R-:W-:-:S05]  /*6c60*/  LEA.HI.X R215, R135, c[0x0][0x16c], R134, 0x1, P1 ;  /* 0x00005b0087d77a11 */ /* 0x000fca00008f0c86 */
        /* <DEDUP_REMOVED lines=61> */
[----:B------:R-:W-:-:S04]  /*7040*/  IMAD.MOV.U32 R6, RZ, RZ, c[0x0][0x2d0] ;  /* 0x0000b400ff067624 */ /* 0x000fc800078e00ff */
[----:B------:R-:W-:-:S04]  /*7050*/  IMAD R6, R3, R6, -0x40 ;  /* 0xffffffc003067424 */ /* 0x000fc800078e0206 */
        /* <DEDUP_REMOVED lines=12> */
.L_x_3148:
[----:B------:R-:W-:-:S05]  /*7120*/  IMAD.MOV.U32 R8, RZ, RZ, c[0x0][0x1a0] ;  /* 0x00006800ff087624 */ /* 0x000fca00078e00ff */
[----:B------:R-:W-:-:S04]  /*7130*/  LEA R8, -R8, RZ, 0x6 ;  /* 0x000000ff08087211 */ /* 0x000fc800078e31ff */
[----:B------:R-:W-:Y:S02]  /*7140*/  SHF.R.S32.HI R5, RZ, 0x1f, R8 ;  /* 0x0000001fff057819 */ /* 0x000fe40000011408 */
.L_x_3149:
        /* <DEDUP_REMOVED lines=42> */
[--C-:B------:R-:W-:Y:S01]  /*73f0*/  @!P3 IMAD.X R3, R3, 0x1, R144.reuse, P1 ;  /* 0x000000010303b824 */ /* 0x100fe200008e0690 */
        /* <DEDUP_REMOVED lines=25> */
[C---:B------:R-:W-:Y:S01]  /*7590*/  @!P5 LEA R6, P6, R7.reuse, R218, 0x1 ;  /* 0x000000da0706d211 */ /* 0x040fe200078c08ff */
[----:B------:R-:W-:Y:S01]  /*75a0*/  @!PT LDS RZ, [RZ] ;  /* 0x00000000fffff984 */ /* 0x000fe20000000800 */
[----:B------:R-:W-:Y:S01]  /*75b0*/  @!PT LDS RZ, [RZ] ;  /* 0x00000000fffff984 */ /* 0x000fe20000000800 */
[----:B------:R-:W-:Y:S01]  /*75c0*/  @!PT LDS RZ, [RZ] ;  /* 0x00000000fffff984 */ /* 0x000fe20000000800 */
[----:B------:R3:W-:Y:S01]  /*75d0*/  @!P3 LDGSTS.E.BYPASS.LTC128B.128 [R204+0x10800], [R8.64+0x100] ;  /* 0x1080010008ccbfae */ /* 0x0007e2000b901d44 */
[----:B------:R-:W-:Y:S01]  /*75e0*/  @!P3 IADD3 R146, P1, R7, R146, RZ ;  /* 0x000000920792b210 */ /* 0x000fe20007f3e0ff */
[--C-:B------:R-:W-:Y:S01]  /*75f0*/  @!P4 IMAD.X R4, R5, 0x1, R144.reuse, P2 ;  /* 0x000000010504c824 */ /* 0x100fe200010e0690 */
[----:B------:R-:W-:Y:S01]  /*7600*/  @!P5 LEA.HI.X R7, R7, R219, R5, 0x1, P6 ;  /* 0x000000db0707d211 */ /* 0x000fe200030f0c05 */
[----:B------:R-:W-:Y:S01]  /*7610*/  @P5 STS.128 [R204+0xd000], RZ ;  /* 0x00d000ffcc005388 */ /* 0x000fe20000000c00 */
[----:B------:R-:W-:Y:S01]  /*7620*/  @!P4 LEA R26, P2, R3, c[0x0][0x170], 0x1 ;  /* 0x00005c00031aca11 */ /* 0x000fe200078408ff */
[----:B------:R-:W-:Y:S01]  /*7630*/  @!P3 IMAD.X R5, R5, 0x1, R144, P1 ;  /* 0x000000010505b824 */ /* 0x000fe200008e0690 */
[C---:B------:R-:W-:Y:S01]  /*7640*/  @!P3 LEA R24, P1, R146.reuse, c[0x0][0x170], 0x1 ;  /* 0x00005c009218ba11 */ /* 0x040fe200078208ff */
[----:B------:R-:W-:Y:S01]  /*7650*/  @!PT LDS RZ, [RZ] ;  /* 0x00000000fffff984 */ /* 0x000fe20000000800 */
[----:B------:R-:W-:Y:S01]  /*7660*/  @!PT LDS RZ, [RZ] ;  /* 0x00000000fffff984 */ /* 0x000fe20000000800 */
[----:B------:R-:W-:Y:S01]  /*7670*/  @!PT LDS RZ, [RZ] ;  /* 0x00000000fffff984 */ /* 0x000fe20000000800 */
[----:B------:R5:W-:Y:S01]  /*7680*/  @!P5 LDGSTS.E.BYPASS.LTC128B.128 [R204+0xd000], [R22.64] ;  /* 0x0d00000016ccdfae */ /* 0x000be2000b901d44 */
[----:B------:R-:W-:Y:S01]  /*7690*/  @!P4 LEA.HI.X R27, R3, c[0x0][0x174], R4, 0x1, P2 ;  /* 0x00005d00031bca11 */ /* 0x000fe200010f0c04 */
[----:B------:R-:W-:Y:S01]  /*76a0*/  IMAD R3, R205, 0x40, R203 ;  /* 0x00000040cd037824 */ /* 0x000fe200078e02cb */
[----:B------:R-:W-:Y:S01]  /*76b0*/  @!P3 LEA.HI.X R25, R146, c[0x0][0x174], R5, 0x1, P1 ;  /* 0x00005d009219ba11 */ /* 0x000fe200008f0c05 */
[----:B------:R-:W-:Y:S01]  /*76c0*/  @P4 STS.128 [R204+0xf000], RZ ;  /* 0x00f000ffcc004388 */ /* 0x000fe20000000c00 */
[----:B------:R-:W-:-:S02]  /*76d0*/  IMAD.MOV.U32 R218, RZ, RZ, R224 ;  /* 0x000000ffffda7224 */ /* 0x000fc400078e00e0 */
[----:B------:R-:W-:Y:S01]  /*76e0*/  IMAD.MOV.U32 R219, RZ, RZ, R225 ;  /* 0x000000ffffdb7224 */ /* 0x000fe200078e00e1 */
        /* <DEDUP_REMOVED lines=155> */
[----:B---3--:R-:W-:Y:S07]  /*80a0*/  HMMA.16816.F32 R160, R148, R136, R160 ;  /* 0x0000008894a0723c */ /* 0x008fee00000018a0 */
[----:B------:R-:W-:Y:S01]  /*80b0*/  IADD3 R136, R3, 0x1, RZ ;  /* 0x0000000103887810 */ /* 0x000fe20007ffe0ff */
[----:B------:R-:W-:Y:S01]  /*80c0*/  HMMA.16816.F32 R12, R8, R6, R12 ;  /* 0x00000006080c723c */ /* 0x000fe2000000180c */
[----:B------:R-:W1:Y:S02]  /*80d0*/  LDSM.16.M88.4 R4, [R184+0x4800] ;  /* 0x00480000b804783b */ /* 0x000e640000000200 */
[----:B------:R-:W-:-:S02]  /*80e0*/  ISETP.GE.AND P2, PT, R136, R213, PT ;  /* 0x000000d58800720c */ /* 0x000fc40003f46270 */
[----:B------:R-:W-:-:S03]  /*80f0*/  ISETP.GE.AND P1, PT, R136, R212, PT ;  /* 0x000000d48800720c */ /* 0x000fc60003f26270 */
[----:B------:R-:W-:Y:S08]  /*8100*/  HMMA.16816.F32 R156, R148, R138, R156 ;  /* 0x0000008a949c723c */ /* 0x000ff0000000189c */
[----:B--2---:R-:W-:Y:S01]  /*8110*/  HMMA.16816.F32 R16, R140, R28, R16 ;  /* 0x0000001c8c10723c */ /* 0x004fe20000001810 */
[----:B------:R2:W3:Y:S06]  /*8120*/  I2F R28, R136 ;  /* 0x00000088001c7306 */ /* 0x0004ec0000201400 */
[----:B------:R-:W-:Y:S01]  /*8130*/  IADD3 R29, R3, 0x8, RZ ;  /* 0x00000008031d7810 */ /* 0x000fe20007ffe0ff */
[----:B------:R-:W-:Y:S03]  /*8140*/  HMMA.16816.F32 R144, R148, R20, R144 ;  /* 0x000000149490723c */ /* 0x000fe60000001890 */
[----:B------:R-:W-:-:S05]  /*8150*/  ISETP.GE.AND P6, PT, R29, R213, PT ;  /* 0x000000d51d00720c */ /* 0x000fca0003fc6270 */
[----:B------:R-:W-:Y:S01]  /*8160*/  HMMA.16816.F32 R164, R148, R22, R164 ;  /* 0x0000001694a4723c */ /* 0x000fe200000018a4 */
[----:B------:R-:W5:Y:S01]  /*8170*/  LDSM.16.M88.4 R20, [R191+0xb000] ;  /* 0x00b00000bf14783b */ /* 0x000f620000000200 */
[----:B--2---:R-:W-:-:S06]  /*8180*/  IADD3 R136, R3, 0x19, RZ ;  /* 0x0000001903887810 */ /* 0x004fcc0007ffe0ff */
[----:B----4-:R-:W-:Y:S01]  /*8190*/  HMMA.16816.F32 R160, R8, R32, R160 ;  /* 0x0000002008a0723c */ /* 0x010fe200000018a0 */
[CC--:B---3--:R-:W-:Y:S01]  /*81a0*/  FFMA.FTZ R17, R0.reuse, R28.reuse, R17 ;  /* 0x0000001c00117223 */ /* 0x0c8fe20000010011 */
[----:B------:R2:W3:Y:S01]  /*81b0*/  I2F R33, R29 ;  /* 0x0000001d00217306 */ /* 0x0004e20000201400 */
[----:B------:R-:W-:-:S03]  /*81c0*/  FFMA.FTZ R19, R0, R28, R19 ;  /* 0x0000001c00137223 */ /* 0x000fc60000010013 */
[----:B------:R-:W-:Y:S02]  /*81d0*/  FSEL R17, R17, -INF , !P2 ;  /* 0xff80000011117808 */ /* 0x000fe40005000000 */
[----:B------:R-:W-:Y:S01]  /*81e0*/  HMMA.16816.F32 R152, R148, R24, R152 ;  /* 0x000000189498723c */ /* 0x000fe20000001898 */
[----:B------:R-:W-:Y:S02]  /*81f0*/  IADD3 R32, R3, 0x9, RZ ;  /* 0x0000000903207810 */ /* 0x000fe40007ffe0ff */
[----:B------:R-:W-:-:S05]  /*8200*/  ISETP.GE.AND P2, PT, R29, R212, PT ;  /* 0x000000d41d00720c */ /* 0x000fca0003f46270 */
[----:B------:R-:W-:Y:S01]  /*8210*/  HMMA.16816.F32 R12, R140, R30, R12 ;  /* 0x0000001e8c0c723c */ /* 0x000fe2000000180c */
[----:B--2---:R-:W-:Y:S07]  /*8220*/  LDSM.16.M88.4 R28, [R191+0xb800] ;  /* 0x00b80000bf1c783b */ /* 0x004fee0000000200 */
[----:B------:R-:W-:Y:S01]  /*8230*/  HMMA.16816.F32 R168, R148, R26, R168 ;  /* 0x0000001a94a8723c */ /* 0x000fe200000018a8 */
[----:B------:R-:W2:Y:S07]  /*8240*/  LDSM.16.M88.4 R24, [R184+0x5000] ;  /* 0x00500000b818783b */ /* 0x000eae0000000200 */
[----:B------:R-:W-:Y:S08]  /*8250*/  HMMA.16816.F32 R156, R8, R34, R156 ;  /* 0x00000022089c723c */ /* 0x000ff0000000189c */
[----:B-1----:R-:W-:Y:S01]  /*8260*/  HMMA.16816.F32 R160, R140, R4, R160 ;  /* 0x000000048ca0723c */ /* 0x002fe200000018a0 */
[----:B------:R-:W1:Y:S01]  /*8270*/  I2F R4, R32 ;  /* 0x0000002000047306 */ /* 0x000e620000201400 */
[CC--:B---3--:R-:W-:Y:S01]  /*8280*/  FFMA.FTZ R34, R0.reuse, R33.reuse, R12 ;  /* 0x0000002100227223 */ /* 0x0c8fe2000001000c */
[----:B------:R-:W-:Y:S01]  /*8290*/  FSEL R12, R19, -INF , !P1 ;  /* 0xff800000130c7808 */ /* 0x000fe20004800000 */
[----:B------:R-:W-:Y:S01]  /*82a0*/  FFMA.FTZ R14, R0, R33, R14 ;  /* 0x00000021000e7223 */ /* 0x000fe2000001000e */
[----:B------:R-:W-:-:S02]  /*82b0*/  ISETP.GE.AND P1, PT, R32, R213, PT ;  /* 0x000000d52000720c */ /* 0x000fc40003f26270 */
[C---:B------:R-:W-:Y:S01]  /*82c0*/  IADD3 R5, R3.reuse, 0x10, RZ ;  /* 0x0000001003057810 */ /* 0x040fe20007ffe0ff */
[----:B-----5:R-:W-:Y:S01]  /*82d0*/  HMMA.16816.F32 R152, R8, R20, R152 ;  /* 0x000000140898723c */ /* 0x020fe20000001898 */
[----:B------:R-:W-:Y:S02]  /*82e0*/  FSEL R19, R34, -INF , !P6 ;  /* 0xff80000022137808 */ /* 0x000fe40007000000 */
[----:B------:R-:W3:Y:S01]  /*82f0*/  I2F R21, R5 ;  /* 0x0000000500157306 */ /* 0x000ee20000201400 */
[----:B------:R-:W-:Y:S02]  /*8300*/  ISETP.GE.AND P6, PT, R32, R212, PT ;  /* 0x000000d42000720c */ /* 0x000fe40003fc6270 */
[C---:B------:R-:W-:Y:S02]  /*8310*/  IADD3 R34, R3.reuse, 0x18, RZ ;  /* 0x0000001803227810 */ /* 0x040fe40007ffe0ff */
[----:B------:R-:W-:Y:S01]  /*8320*/  IADD3 R20, R3, 0x11, RZ ;  /* 0x0000001103147810 */ /* 0x000fe20007ffe0ff */
[----:B------:R-:W-:Y:S01]  /*8330*/  HMMA.16816.F32 R156, R140, R6, R156 ;  /* 0x000000068c9c723c */ /* 0x000fe2000000189c */
[-C--:B-1----:R-:W-:Y:S01]  /*8340*/  FFMA.FTZ R13, R0, R4.reuse, R13 ;  /* 0x00000004000d7223 */ /* 0x082fe2000001000d */
[----:B------:R-:W-:Y:S01]  /*8350*/  FSEL R14, R14, -INF , !P2 ;  /* 0xff8000000e0e7808 */ /* 0x000fe20005000000 */
[----:B------:R-:W-:Y:S01]  /*8360*/  FFMA.FTZ R15, R0, R4, R15 ;  /* 0x00000004000f7223 */ /* 0x000fe2000001000f */
[----:B------:R-:W1:Y:S01]  /*8370*/  I2F R35, R20 ;  /* 0x0000001400237306 */ /* 0x000e620000201400 */
[----:B------:R-:W-:-:S02]  /*8380*/  ISETP.GE.AND P2, PT, R5, R213, PT ;  /* 0x000000d50500720c */ /* 0x000fc40003f46270 */
[----:B------:R-:W-:Y:S01]  /*8390*/  FSEL R13, R13, -INF , !P1 ;  /* 0xff8000000d0d7808 */ /* 0x000fe20004800000 */
[----:B------:R-:W-:Y:S01]  /*83a0*/  HMMA.16816.F32 R168, R8, R22, R168 ;  /* 0x0000001608a8723c */ /* 0x000fe200000018a8 */
[-C--:B------:R-:W-:Y:S01]  /*83b0*/  ISETP.GE.AND P1, PT, R5, R212.reuse, PT ;  /* 0x000000d40500720c */ /* 0x080fe20003f26270 */
[----:B---3--:R-:W-:Y:S01]  /*83c0*/  FFMA.FTZ R33, R0, R21, R160 ;  /* 0x0000001500217223 */ /* 0x008fe200000100a0 */
[----:B------:R-:W-:Y:S01]  /*83d0*/  FSEL R32, R15, -INF , !P6 ;  /* 0xff8000000f207808 */ /* 0x000fe20007000000 */
[----:B------:R-:W3:Y:S01]  /*83e0*/  LDSM.16.M88.4 R4, [R184+0x5800] ;  /* 0x00580000b804783b */ /* 0x000ee20000000200 */
[----:B------:R-:W4:Y:S01]  /*83f0*/  I2F R137, R34 ;  /* 0x0000002200897306 */ /* 0x000f220000201400 */
[----:B------:R-:W-:Y:S01]  /*8400*/  ISETP.GE.AND P6, PT, R20, R213, PT ;  /* 0x000000d51400720c */ /* 0x000fe20003fc6270 */
[----:B------:R-:W-:Y:S01]  /*8410*/  FFMA.FTZ R22, R0, R21, R162 ;  /* 0x0000001500167223 */ /* 0x000fe200000100a2 */
[----:B------:R-:W-:Y:S01]  /*8420*/  FSEL R33, R33, -INF , !P2 ;  /* 0xff80000021217808 */ /* 0x000fe20005000000 */
[----:B--2---:R-:W-:Y:S01]  /*8430*/  HMMA.16816.F32 R152, R140, R24, R152 ;  /* 0x000000188c98723c */ /* 0x004fe20000001898 */
[----:B------:R-:W-:Y:S01]  /*8440*/  ISETP.GE.AND P2, PT, R20, R212, PT ;  /* 0x000000d41400720c */ /* 0x000fe20003f46270 */
[----:B------:R-:W-:-:S04]  /*8450*/  DEPBAR.LE SB0, 0x0 ;  /* 0x000080000000791a */ /* 0x000fc80000000000 */
[----:B------:R-:W2:Y:S01]  /*8460*/  I2F R15, R136 ;  /* 0x00000088000f7306 */ /* 0x000ea20000201400 */
[CC--:B-1----:R-:W-:Y:S01]  /*8470*/  FFMA.FTZ R161, R0.reuse, R35.reuse, R161 ;  /* 0x0000002300a17223 */ /* 0x0c2fe200000100a1 */
[----:B------:R-:W-:Y:S01]  /*8480*/  IADD3 R24, R3, 0x20, RZ ;  /* 0x0000002003187810 */ /* 0x000fe20007ffe0ff */
[----:B------:R-:W-:Y:S01]  /*8490*/  FFMA.FTZ R163, R0, R35, R163 ;  /* 0x0000002300a37223 */ /* 0x000fe200000100a3 */
[----:B------:R-:W-:Y:S01]  /*84a0*/  HMMA.16816.F32 R144, R8, R28, R144 ;  /* 0x0000001c0890723c */ /* 0x000fe20000001890 */
[----:B------:R-:W-:Y:S01]  /*84b0*/  FSEL R22, R22, -INF , !P1 ;  /* 0xff80000016167808 */ /* 0x000fe20004800000 */
[-C--:B----4-:R-:W-:Y:S01]  /*84c0*/  FFMA.FTZ R20, R0, R137.reuse, R158 ;  /* 0x0000008900147223 */ /* 0x090fe2000001009e */
[----:B------:R-:W-:Y:S01]  /*84d0*/  FSEL R25, R161, -INF , !P6 ;  /* 0xff800000a1197808 */ /* 0x000fe20007000000 */
[----:B------:R-:W1:Y:S01]  /*84e0*/  I2F R35, R24 ;  /* 0x0000001800237306 */ /* 0x000e620000201400 */
[----:B------:R-:W-:Y:S01]  /*84f0*/  ISETP.GE.AND P6, PT, R34, R212, PT ;  /* 0x000000d42200720c */ /* 0x000fe20003fc6270 */
[----:B------:R-:W-:Y:S01]  /*8500*/  FFMA.FTZ R23, R0, R137, R156 ;  /* 0x0000008900177223 */ /* 0x000fe2000001009c */
[----:B------:R-:W-:Y:S01]  /*8510*/  FSEL R28, R163, -INF , !P2 ;  /* 0xff800000a31c7808 */ /* 0x000fe20005000000 */
[----:B------:R-:W-:Y:S01]  /*8520*/  HMMA.16816.F32 R168, R140, R26, R168 ;  /* 0x0000001a8ca8723c */ /* 0x000fe200000018a8 */
[----:B------:R-:W-:-:S02]  /*8530*/  ISETP.GE.AND P2, PT, R136, R213, PT ;  /* 0x000000d58800720c */ /* 0x000fc40003f46270 */
[----:B------:R-:W-:Y:S01]  /*8540*/  ISETP.GE.AND P1, PT, R34, R213, PT ;  /* 0x000000d52200720c */ /* 0x000fe20003f26270 */
[----:B--2---:R-:W-:Y:S01]  /*8550*/  FFMA.FTZ R21, R0, R15, R157 ;  /* 0x0000000f00157223 */ /* 0x004fe2000001009d */
[C---:B------:R-:W-:Y:S02]  /*8560*/  IADD3 R34, R3.reuse, 0x21, RZ ;  /* 0x0000002103227810 */ /* 0x040fe40007ffe0ff */
[----:B------:R-:W-:Y:S01]  /*8570*/  IADD3 R26, R3, 0x28, RZ ;  /* 0x00000028031a7810 */ /* 0x000fe20007ffe0ff */
[----:B------:R-:W-:Y:S01]  /*8580*/  HMMA.16816.F32 R164, R8, R30, R164 ;  /* 0x0000001e08a4723c */ /* 0x000fe200000018a4 */
[----:B------:R-:W-:Y:S01]  /*8590*/  FSEL R20, R20, -INF , !P6 ;  /* 0xff80000014147808 */ /* 0x000fe20007000000 */
[----:B------:R-:W2:Y:S01]  /*85a0*/  I2F R29, R34 ;  /* 0x00000022001d7306 */ /* 0x000ea20000201400 */
[----:B------:R-:W-:Y:S01]  /*85b0*/  FSEL R21, R21, -INF , !P2 ;  /* 0xff80000015157808 */ /* 0x000fe20005000000 */
[----:B-1----:R-:W-:Y:S01]  /*85c0*/  FFMA.FTZ R152, R0, R35, R152 ;  /* 0x0000002300987223 */ /* 0x002fe20000010098 */
[----:B------:R-:W-:Y:S01]  /*85d0*/  ISETP.GE.AND P6, PT, R24, R213, PT ;  /* 0x000000d51800720c */ /* 0x000fe20003fc6270 */
[----:B------:R-:W-:Y:S01]  /*85e0*/  FFMA.FTZ R154, R0, R35, R154 ;  /* 0x00000023009a7223 */ /* 0x000fe2000001009a */
[----:B------:R-:W-:Y:S01]  /*85f0*/  ISETP.GE.AND P2, PT, R24, R212, PT ;  /* 0x000000d41800720c */ /* 0x000fe20003f46270 */
[----:B------:R-:W-:Y:S01]  /*8600*/  FFMA.FTZ R24, R0, R15, R159 ;  /* 0x0000000f00187223 */ /* 0x000fe2000001009f */
[----:B---3--:R-:W-:Y:S01]  /*8610*/  HMMA.16816.F32 R144, R140, R4, R144 ;  /* 0x000000048c90723c */ /* 0x008fe20000001890 */
[----:B------:R-:W1:Y:S01]  /*8620*/  I2F R15, R26 ;  /* 0x0000001a000f7306 */ /* 0x000e620000201400 */
[----:B------:R-:W-:-:S02]  /*8630*/  FSEL R173, R152, -INF , !P6 ;  /* 0xff80000098ad7808 */ /* 0x000fc40007000000 */
[----:B------:R-:W-:Y:S02]  /*8640*/  FSEL R174, R154, -INF , !P2 ;  /* 0xff8000009aae7808 */ /* 0x000fe40005000000 */
[C---:B------:R-:W-:Y:S02]  /*8650*/  IADD3 R9, R3.reuse, 0x29, RZ ;  /* 0x0000002903097810 */ /* 0x040fe40007ffe0ff */
[----:B------:R-:W-:Y:S01]  /*8660*/  ISETP.GE.AND P6, PT, R34, R212, PT ;  /* 0x000000d42200720c */ /* 0x000fe20003fc6270 */
[----:B--2---:R-:W-:Y:S01]  /*8670*/  FFMA.FTZ R155, R0, R29, R155 ;  /* 0x0000001d009b7223 */ /* 0x004fe2000001009b */
[----:B------:R-:W-:Y:S01]  /*8680*/  ISETP.GE.AND P2, PT, R26, R213, PT ;  /* 0x000000d51a00720c */ /* 0x000fe20003f46270 */
[----:B------:R-:W2:Y:S01]  /*8690*/  I2F R8, R9 ;  /* 0x0000000900087306 */ /* 0x000ea20000201400 */
[----:B------:R-:W-:Y:S01]  /*86a0*/  IADD3 R5, R3, 0x31, RZ ;  /* 0x0000003103057810 */ /* 0x000fe20007ffe0ff */
[C---:B------:R-:W-:Y:S01]  /*86b0*/  FFMA.FTZ R153, R0.reuse, R29, R153 ;  /* 0x0000001d00997223 */ /* 0x040fe20000010099 */
[----:B------:R-:W-:Y:S01]  /*86c0*/  FSEL R172, R155, -INF , !P6 ;  /* 0xff8000009bac7808 */ /* 0x000fe20007000000 */
[----:B------:R-:W-:Y:S01]  /*86d0*/  HMMA.16816.F32 R164, R140, R6, R164 ;  /* 0x000000068ca4723c */ /* 0x000fe200000018a4 */
[----:B------:R-:W-:Y:S01]  /*86e0*/  BAR.SYNC.DEFER_BLOCKING 0x0 ;  /* 0x0000000000007b1d */ /* 0x000fe20000010000 */
[C---:B-1----:R-:W-:Y:S01]  /*86f0*/  FFMA.FTZ R168, R0.reuse, R15, R168 ;  /* 0x0000000f00a87223 */ /* 0x042fe200000100a8 */
[----:B------:R-:W-:Y:S01]  /*8700*/  ISETP.GE.AND P6, PT, R9, R213, PT ;  /* 0x000000d50900720c */ /* 0x000fe20003fc6270 */
[----:B------:R-:W-:Y:S01]  /*8710*/  FFMA.FTZ R170, R0, R15, R170 ;  /* 0x0000000f00aa7223 */ /* 0x000fe200000100aa */
[----:B------:R-:W-:-:S02]  /*8720*/  IADD3 R4, R3, 0x30, RZ ;  /* 0x0000003003047810 */ /* 0x000fc40007ffe0ff */
[----:B------:R-:W-:Y:S02]  /*8730*/  FSEL R175, R168, -INF , !P2 ;  /* 0xff800000a8af7808 */ /* 0x000fe40005000000 */
[----:B------:R-:W-:Y:S01]  /*8740*/  ISETP.GE.AND P2, PT, R9, R212, PT ;  /* 0x000000d40900720c */ /* 0x000fe20003f46270 */
[----:B------:R-:W1:Y:S01]  /*8750*/  I2F R11, R4 ;  /* 0x00000004000b7306 */ /* 0x000e620000201400 */
[----:B------:R-:W-:Y:S01]  /*8760*/  FSEL R23, R23, -INF , !P1 ;  /* 0xff80000017177808 */ /* 0x000fe20004800000 */
[CC--:B--2---:R-:W-:Y:S01]  /*8770*/  FFMA.FTZ R169, R0.reuse, R8.reuse, R169 ;  /* 0x0000000800a97223 */ /* 0x0c4fe200000100a9 */
[----:B------:R-:W-:Y:S01]  /*8780*/  IADD3 R6, R3, 0x38, RZ ;  /* 0x0000003803067810 */ /* 0x000fe20007ffe0ff */
[----:B------:R-:W-:Y:S01]  /*8790*/  FFMA.FTZ R168, R0, R8, R171 ;  /* 0x0000000800a87223 */ /* 0x000fe200000100ab */
[----:B------:R-:W-:Y:S02]  /*87a0*/  ISETP.GE.AND P1, PT, R136, R212, PT ;  /* 0x000000d48800720c */ /* 0x000fe40003f26270 */
[----:B------:R-:W-:Y:S01]  /*87b0*/  FSEL R169, R169, -INF , !P6 ;  /* 0xff800000a9a97808 */ /* 0x000fe20007000000 */
[----:B------:R-:W2:Y:S01]  /*87c0*/  I2F R9, R5 ;  /* 0x0000000500097306 */ /* 0x000ea20000201400 */
[----:B------:R-:W-:-:S02]  /*87d0*/  FSEL R24, R24, -INF , !P1 ;  /* 0xff80000018187808 */ /* 0x000fc40004800000 */
[----:B------:R-:W-:Y:S02]  /*87e0*/  ISETP.GE.AND P1, PT, R34, R213, PT ;  /* 0x000000d52200720c */ /* 0x000fe40003f26270 */
[-C--:B------:R-:W-:Y:S02]  /*87f0*/  ISETP.GE.AND P6, PT, R4, R212.reuse, PT ;  /* 0x000000d40400720c */ /* 0x080fe40003fc6270 */
[----:B------:R-:W-:Y:S01]  /*8800*/  FSEL R221, R153, -INF , !P1 ;  /* 0xff80000099dd7808 */ /* 0x000fe20004800000 */
[----:B------:R-:W3:Y:S01]  /*8810*/  I2F R7, R6 ;  /* 0x0000000600077306 */ /* 0x000ee20000201400 */
[----:B------:R-:W-:Y:S01]  /*8820*/  ISETP.GE.AND P1, PT, R26, R212, PT ;  /* 0x000000d41a00720c */ /* 0x000fe20003f26270 */
[-C--:B-1----:R-:W-:Y:S01]  /*8830*/  FFMA.FTZ R144, R0, R11.reuse, R144 ;  /* 0x0000000b00907223 */ /* 0x082fe20000010090 */
[----:B------:R-:W-:Y:S01]  /*8840*/  FSEL R168, R168, -INF , !P2 ;  /* 0xff800000a8a87808 */ /* 0x000fe20005000000 */
[----:B------:R-:W-:Y:S01]  /*8850*/  FFMA.FTZ R146, R0, R11, R146 ;  /* 0x0000000b00927223 */ /* 0x000fe20000010092 */
[----:B------:R-:W-:-:S02]  /*8860*/  FSEL R170, R170, -INF , !P1 ;  /* 0xff800000aaaa7808 */ /* 0x000fc40004800000 */
[----:B------:R-:W-:Y:S01]  /*8870*/  ISETP.GE.AND P1, PT, R4, R213, PT ;  /* 0x000000d50400720c */ /* 0x000fe20003f26270 */
[-C--:B--2---:R-:W-:Y:S01]  /*8880*/  FFMA.FTZ R145, R0, R9.reuse, R145 ;  /* 0x0000000900917223 */ /* 0x084fe20000010091 */
[----:B------:R-:W-:Y:S01]  /*8890*/  FSEL R152, R146, -INF , !P6 ;  /* 0xff80000092987808 */ /* 0x000fe20007000000 */
[----:B------:R-:W-:Y:S01]  /*88a0*/  FFMA.FTZ R136, R0, R9, R147 ;  /* 0x0000000900887223 */ /* 0x000fe20000010093 */
[----:B------:R-:W-:Y:S01]  /*88b0*/  FSEL R155, R144, -INF , !P1 ;  /* 0xff800000909b7808 */ /* 0x000fe20004800000 */
[----:B------:R-:W1:Y:S01]  /*88c0*/  I2F R9, R3 ;  /* 0x0000000300097306 */ /* 0x000e620000201400 */
[C---:B------:R-:W-:Y:S02]  /*88d0*/  ISETP.GE.AND P2, PT, R5.reuse, R213, PT ;  /* 0x000000d50500720c */ /* 0x040fe40003f46270 */
[----:B------:R-:W-:Y:S01]  /*88e0*/  ISETP.GE.AND P1, PT, R5, R212, PT ;  /* 0x000000d40500720c */ /* 0x000fe20003f26270 */
[----:B---3--:R-:W-:Y:S01]  /*88f0*/  FFMA.FTZ R137, R0, R7, R164 ;  /* 0x0000000700897223 */ /* 0x008fe200000100a4 */
[----:B------:R-:W-:Y:S01]  /*8900*/  ISETP.GE.AND P6, PT, R6, R213, PT ;  /* 0x000000d50600720c */ /* 0x000fe20003fc6270 */
[----:B------:R-:W-:Y:S01]  /*8910*/  FFMA.FTZ R138, R0, R7, R166 ;  /* 0x00000007008a7223 */ /* 0x000fe200000100a6 */
[----:B------:R-:W-:-:S02]  /*8920*/  IADD3 R5, R3, 0x39, RZ ;  /* 0x0000003903057810 */ /* 0x000fc40007ffe0ff */
[----:B------:R-:W-:Y:S02]  /*8930*/  FSEL R153, R145, -INF , !P2 ;  /* 0xff80000091997808 */ /* 0x000fe40005000000 */
[----:B------:R-:W-:Y:S02]  /*8940*/  FSEL R136, R136, -INF , !P1 ;  /* 0xff80000088887808 */ /* 0x000fe40004800000 */
[----:B------:R-:W-:Y:S02]  /*8950*/  FSEL R137, R137, -INF , !P6 ;  /* 0xff80000089897808 */ /* 0x000fe40007000000 */
[-C--:B------:R-:W-:Y:S01]  /*8960*/  ISETP.GE.AND P2, PT, R6, R212.reuse, PT ;  /* 0x000000d40600720c */ /* 0x080fe20003f46270 */
[C---:B-1----:R-:W-:Y:S01]  /*8970*/  FFMA.FTZ R4, R0.reuse, R9, R16 ;  /* 0x0000000900047223 */ /* 0x042fe20000010010 */
[C---:B------:R-:W-:Y:S01]  /*8980*/  ISETP.GE.AND P1, PT, R3.reuse, R213, PT ;  /* 0x000000d50300720c */ /* 0x040fe20003f26270 */
[----:B------:R-:W1:Y:S01]  /*8990*/  I2F R6, R5 ;  /* 0x0000000500067306 */ /* 0x000e620000201400 */
[----:B------:R-:W-:Y:S01]  /*89a0*/  ISETP.GE.AND P6, PT, R3, R212, PT ;  /* 0x000000d40300720c */ /* 0x000fe20003fc6270 */
[----:B------:R-:W-:Y:S01]  /*89b0*/  FFMA.FTZ R3, R0, R9, R18 ;  /* 0x0000000900037223 */ /* 0x000fe20000010012 */
[----:B------:R-:W-:-:S02]  /*89c0*/  FSEL R138, R138, -INF , !P2 ;  /* 0xff8000008a8a7808 */ /* 0x000fc40005000000 */
[----:B------:R-:W-:Y:S02]  /*89d0*/  FSEL R4, R4, -INF , !P1 ;  /* 0xff80000004047808 */ /* 0x000fe40004800000 */
[----:B------:R-:W-:Y:S02]  /*89e0*/  FSEL R3, R3, -INF , !P6 ;  /* 0xff80000003037808 */ /* 0x000fe40007000000 */
[----:B------:R-:W-:Y:S02]  /*89f0*/  ISETP.GT.AND P6, PT, R205, R200, PT ;  /* 0x000000c8cd00720c */ /* 0x000fe40003fc4270 */
[C---:B------:R-:W-:Y:S02]  /*8a00*/  ISETP.GE.AND P2, PT, R5.reuse, R213, PT ;  /* 0x000000d50500720c */ /* 0x040fe40003f46270 */
[----:B------:R-:W-:Y:S01]  /*8a10*/  ISETP.GE.AND P1, PT, R5, R212, PT ;  /* 0x000000d40500720c */ /* 0x000fe20003f26270 */
[CC--:B-1----:R-:W-:Y:S02]  /*8a20*/  FFMA.FTZ R139, R0.reuse, R6.reuse, R165 ;  /* 0x00000006008b7223 */ /* 0x0c2fe400000100a5 */
[----:B------:R-:W-:-:S03]  /*8a30*/  FFMA.FTZ R150, R0, R6, R167 ;  /* 0x0000000600967223 */ /* 0x000fc600000100a7 */
[----:B------:R-:W-:Y:S02]  /*8a40*/  FSEL R139, R139, -INF , !P2 ;  /* 0xff8000008b8b7808 */ /* 0x000fe40005000000 */
[----:B------:R-:W-:Y:S01]  /*8a50*/  FSEL R150, R150, -INF , !P1 ;  /* 0xff80000096967808 */ /* 0x000fe20004800000 */
[----:B------:R-:W-:Y:S05]  /*8a60*/  @!P6 BRA `(.L_x_3150) ;  /* 0x00000ae00000e947 */ /* 0x000fea0003800000 */
[----:B------:R-:W-:Y:S05]  /*8a70*/  @!P0 BRA `(.L_x_3151) ;  /* 0x000003a000008947 */ /* 0x000fea0003800000 */
[----:B------:R-:W1:Y:S01]  /*8a80*/  I2F.RP R10, R2 ;  /* 0x00000002000a7306 */ /* 0x000e620000209400 */
[----:B------:R-:W-:Y:S02]  /*8a90*/  IMAD.SHL.U32 R7, R205, 0x40, RZ ;  /* 0x00000040cd077824 */ /* 0x000fe400078e00ff */
[----:B------:R-:W-:-:S03]  /*8aa0*/  IMAD.MOV.U32 R8, RZ, RZ, RZ ;  /* 0x000000ffff087224 */ /* 0x000fc600078e00ff */
[----:B------:R-:W-:Y:S02]  /*8ab0*/  IABS R11, R7 ;  /* 0x00000007000b7213 */ /* 0x000fe40000000000 */
[----:B-1----:R-:W1:Y:S02]  /*8ac0*/  MUFU.RCP R9, R10 ;  /* 0x0000000a00097308 */ /* 0x002e640000001000 */
[----:B-1----:R-:W-:-:S06]  /*8ad0*/  IADD3 R9, R9, 0xffffffe, RZ ;  /* 0x0ffffffe09097810 */ /* 0x002fcc0007ffe0ff */
[----:B------:R-:W1:Y:S02]  /*8ae0*/  F2I.FTZ.U32.TRUNC.NTZ R9, R9 ;  /* 0x0000000900097305 */ /* 0x000e64000021f000 */
[----:B-1----:R-:W-:-:S04]  /*8af0*/  IMAD.MOV R5, RZ, RZ, -R9 ;  /* 0x000000ffff057224 */ /* 0x002fc800078e0a09 */
[----:B------:R-:W-:-:S04]  /*8b00*/  IMAD R6, R5, R2, RZ ;  /* 0x0000000205067224 */ /* 0x000fc800078e02ff */
[----:B------:R-:W-:Y:S01]  /*8b10*/  IMAD.HI.U32 R6, R9, R6, R8 ;  /* 0x0000000609067227 */ /* 0x000fe200078e0008 */
[C---:B------:R-:W-:Y:S02]  /*8b20*/  IADD3 R8, R7.reuse, -0x40, RZ ;  /* 0xffffffc007087810 */ /* 0x040fe40007ffe0ff */
[----:B------:R-:W-:Y:S02]  /*8b30*/  LOP3.LUT R7, R7, c[0x0][0x2d0], RZ, 0x3c, !PT ;  /* 0x0000b40007077a12 */ /* 0x000fe400078e3cff */
[----:B------:R-:W-:Y:S01]  /*8b40*/  IABS R5, R8 ;  /* 0x0000000800057213 */ /* 0x000fe20000000000 */
[----:B------:R-:W-:Y:S01]  /*8b50*/  IMAD.HI.U32 R10, R6, R11, RZ ;  /* 0x0000000b060a7227 */ /* 0x000fe200078e00ff */
[----:B------:R-:W-:-:S04]  /*8b60*/  LOP3.LUT R8, R8, c[0x0][0x2d0], RZ, 0x3c, !PT ;  /* 0x0000b40008087a12 */ /* 0x000fc800078e3cff */
        /* <DEDUP_REMOVED lines=43> */
.L_x_3151:
[----:B------:R-:W-:-:S05]  /*8e20*/  IMAD.MOV.U32 R7, RZ, RZ, c[0x0][0x198] ;  /* 0x00006600ff077624 */ /* 0x000fca00078e00ff */
[----:B------:R-:W-:-:S04]  /*8e30*/  LEA R7, -R7, RZ, 0x6 ;  /* 0x000000ff07077211 */ /* 0x000fc800078e31ff */
[----:B------:R-:W-:Y:S02]  /*8e40*/  SHF.R.S32.HI R8, RZ, 0x1f, R7 ;  /* 0x0000001fff087819 */ /* 0x000fe40000011407 */
.L_x_3152:
        /* <DEDUP_REMOVED lines=108> */
.L_x_3154:
[----:B------:R-:W-:Y:S05]  /*9510*/  BSYNC B0 ;  /* 0x0000000000007941 */ /* 0x000fea0003800000 */
.L_x_3153:
[----:B------:R-:W0:Y:S01]  /*9520*/  LDGDEPBAR ;  /* 0x00000000000079af */ /* 0x000e220000000000 */
[----:B------:R-:W-:-:S04]  /*9530*/  LEA R214, P1, R7, R214, 0x1 ;  /* 0x000000d607d67211 */ /* 0x000fc800078208ff */
[----:B------:R-:W-:Y:S02]  /*9540*/  LEA.HI.X R215, R7, R215, R8, 0x1, P1 ;  /* 0x000000d707d77211 */ /* 0x000fe400008f0c08 */
.L_x_3150:
[----:B------:R-:W-:Y:S01]  /*9550*/  FMNMX.FTZ R7, R132, R3, !PT ;  /* 0x0000000384077209 */ /* 0x000fe20007810000 */
[----:B-1----:R-:W-:Y:S01]  /*9560*/  LDSM.16.MT88.4 R8, [R189+0xc000] ;  /* 0x00c00000bd08783b */ /* 0x002fe20000004200 */
        /* <DEDUP_REMOVED lines=49> */
[----:B------:R-:W-:Y:S01]  /*9880*/  FFMA.FTZ R2, R14, c[0x0][0x23c], -R151 ;  /* 0x00008f000e027a23 */ /* 0x000fe20000010897 */
[----:B------:R-:W-:Y:S01]  /*9890*/  MUFU.EX2 R140, R140 ;  /* 0x0000008c008c7308 */ /* 0x000fe20000000800 */
[----:B------:R-:W1:Y:S01]  /*98a0*/  LDSM.16.MT88.4 R12, [R190+0xc000] ;  /* 0x00c00000be0c783b */ /* 0x000e620000004200 */
[--C-:B------:R-:W-:Y:S01]  /*98b0*/  FFMA.FTZ R144, R4, c[0x0][0x23c], -R154.reuse ;  /* 0x00008f0004907a23 */ /* 0x100fe2000001089a */
[----:B------:R-:W-:Y:S01]  /*98c0*/  FSEL R4, R146, RZ, P2 ;  /* 0x000000ff92047208 */ /* 0x000fe20001000000 */
[----:B------:R-:W-:Y:S02]  /*98d0*/  FADD.FTZ R5, R132, -R5 ;  /* 0x8000000584057221 */ /* 0x000fe40000010000 */
[----:B------:R-:W-:-:S02]  /*98e0*/  FFMA.FTZ R143, R17, c[0x0][0x23c], -R154 ;  /* 0x00008f00118f7a23 */ /* 0x000fc4000001089a */
[----:B------:R-:W-:Y:S01]  /*98f0*/  FADD.FTZ R4, R133, -R4 ;  /* 0x8000000485047221 */ /* 0x000fe20000010000 */
[----:B------:R-:W-:Y:S01]  /*9900*/  MUFU.EX2 R144, R144 ;  /* 0x0000009000907308 */ /* 0x000fe20000000800 */
[--C-:B------:R-:W-:Y:S01]  /*9910*/  FFMA.FTZ R142, R19, c[0x0][0x23c], -R154.reuse ;  /* 0x00008f00138e7a23 */ /* 0x100fe2000001089a */
[----:B------:R-:W-:Y:S01]  /*9920*/  LDSM.16.MT88.4 R132, [R190+0xc800] ;  /* 0x00c80000be84783b */ /* 0x000fe20000004200 */
[----:B------:R-:W-:Y:S02]  /*9930*/  FFMA.FTZ R147, R32, c[0x0][0x23c], -R151 ;  /* 0x00008f0020937a23 */ /* 0x000fe40000010897 */
[----:B------:R-:W-:Y:S01]  /*9940*/  FMUL.FTZ R149, R4, c[0x0][0x23c] ;  /* 0x00008f0004957a20 */ /* 0x000fe20000410000 */
[----:B------:R-:W2:Y:S01]  /*9950*/  LDSM.16.MT88.4 R16, [R192+0xc000] ;  /* 0x00c00000c010783b */ /* 0x000ea20000004200 */
[----:B------:R-:W-:Y:S01]  /*9960*/  FMUL.FTZ R148, R5, c[0x0][0x23c] ;  /* 0x00008f0005947a20 */ /* 0x000fe20000410000 */
[----:B------:R-:W3:Y:S01]  /*9970*/  MUFU.EX2 R143, R143 ;  /* 0x0000008f008f7308 */ /* 0x000ee20000000800 */
[----:B------:R-:W-:-:S02]  /*9980*/  FFMA.FTZ R156, R33, c[0x0][0x23c], -R154 ;  /* 0x00008f00219c7a23 */ /* 0x000fc4000001089a */
[--C-:B------:R-:W-:Y:S01]  /*9990*/  FFMA.FTZ R157, R25, c[0x0][0x23c], -R154.reuse ;  /* 0x00008f00199d7a23 */ /* 0x100fe2000001089a */
[----:B------:R-:W-:Y:S01]  /*99a0*/  LDSM.16.MT88.4 R32, [R189+0xc800] ;  /* 0x00c80000bd20783b */ /* 0x000fe20000004200 */
[--C-:B------:R-:W-:Y:S02]  /*99b0*/  FFMA.FTZ R158, R23, c[0x0][0x23c], -R154.reuse ;  /* 0x00008f00179e7a23 */ /* 0x100fe4000001089a */
[--C-:B------:R-:W-:Y:S01]  /*99c0*/  FFMA.FTZ R159, R21, c[0x0][0x23c], -R154.reuse ;  /* 0x00008f00159f7a23 */ /* 0x100fe2000001089a */
[----:B------:R-:W-:Y:S01]  /*99d0*/  MUFU.EX2 R142, R142 ;  /* 0x0000008e008e7308 */ /* 0x000fe20000000800 */
[--C-:B------:R-:W-:Y:S02]  /*99e0*/  FFMA.FTZ R160, R22, c[0x0][0x23c], -R151.reuse ;  /* 0x00008f0016a07a23 */ /* 0x100fe40000010897 */
[--C-:B------:R-:W-:Y:S02]  /*99f0*/  FFMA.FTZ R163, R28, c[0x0][0x23c], -R151.reuse ;  /* 0x00008f001ca37a23 */ /* 0x100fe40000010897 */
[--C-:B------:R-:W-:Y:S01]  /*9a00*/  FFMA.FTZ R161, R20, c[0x0][0x23c], -R151.reuse ;  /* 0x00008f0014a17a23 */ /* 0x100fe20000010897 */
[----:B------:R-:W-:Y:S01]  /*9a10*/  LDSM.16.MT88.4 R28, [R188+0xc800] ;  /* 0x00c80000bc1c783b */ /* 0x000fe20000004200 */
[----:B------:R-:W-:Y:S01]  /*9a20*/  FFMA.FTZ R162, R24, c[0x0][0x23c], -R151 ;  /* 0x00008f0018a27a23 */ /* 0x000fe20000010897 */
[----:B------:R-:W4:Y:S01]  /*9a30*/  MUFU.EX2 R141, R141 ;  /* 0x0000008d008d7308 */ /* 0x000f220000000800 */
[----:B---3--:R-:W-:Y:S01]  /*9a40*/  F2FP.PACK_AB R4, R143, R144 ;  /* 0x000000908f04723e */ /* 0x008fe200000000ff */
[----:B------:R-:W-:Y:S01]  /*9a50*/  LDSM.16.MT88.4 R24, [R192+0xe800] ;  /* 0x00e80000c018783b */ /* 0x000fe20000004200 */
[----:B------:R-:W-:-:S02]  /*9a60*/  FFMA.FTZ R166, R169, c[0x0][0x23c], -R154 ;  /* 0x00008f00a9a67a23 */ /* 0x000fc4000001089a */
[--C-:B------:R-:W-:Y:S01]  /*9a70*/  FFMA.FTZ R164, R173, c[0x0][0x23c], -R154.reuse ;  /* 0x00008f00ada47a23 */ /* 0x100fe2000001089a */
[----:B------:R-:W-:Y:S01]  /*9a80*/  LDSM.16.MT88.4 R20, [R190+0xe800] ;  /* 0x00e80000be14783b */ /* 0x000fe20000004200 */
[--C-:B------:R-:W-:Y:S01]  /*9a90*/  FFMA.FTZ R167, R221, c[0x0][0x23c], -R154.reuse ;  /* 0x00008f00dda77a23 */ /* 0x100fe2000001089a */
[----:B------:R-:W3:Y:S01]  /*9aa0*/  MUFU.EX2 R3, R3 ;  /* 0x0000000300037308 */ /* 0x000ee20000000800 */
[----:B------:R-:W-:Y:S02]  /*9ab0*/  FFMA.FTZ R165, R175, c[0x0][0x23c], -R154 ;  /* 0x00008f00afa57a23 */ /* 0x000fe4000001089a */
[--C-:B------:R-:W-:Y:S02]  /*9ac0*/  FFMA.FTZ R169, R174, c[0x0][0x23c], -R151.reuse ;  /* 0x00008f00aea97a23 */ /* 0x100fe40000010897 */
[--C-:B------:R-:W-:Y:S02]  /*9ad0*/  FFMA.FTZ R172, R172, c[0x0][0x23c], -R151.reuse ;  /* 0x00008f00acac7a23 */ /* 0x100fe40000010897 */
[--C-:B------:R-:W-:Y:S01]  /*9ae0*/  FFMA.FTZ R170, R170, c[0x0][0x23c], -R151.reuse ;  /* 0x00008f00aaaa7a23 */ /* 0x100fe20000010897 */
[----:B------:R-:W-:Y:S01]  /*9af0*/  MUFU.EX2 R2, R2 ;  /* 0x0000000200027308 */ /* 0x000fe20000000800 */
[----:B----4-:R-:W-:Y:S01]  /*9b00*/  F2FP.PACK_AB R6, R141, R142 ;  /* 0x0000008e8d06723e */ /* 0x010fe200000000ff */
[----:B------:R-:W-:-:S02]  /*9b10*/  FFMA.FTZ R171, R168, c[0x0][0x23c], -R151 ;  /* 0x00008f00a8ab7a23 */ /* 0x000fc40000010897 */
[--C-:B------:R-:W-:Y:S02]  /*9b20*/  FFMA.FTZ R168, R153, c[0x0][0x23c], -R154.reuse ;  /* 0x00008f0099a87a23 */ /* 0x100fe4000001089a */
[--C-:B------:R-:W-:Y:S02]  /*9b30*/  FFMA.FTZ R155, R155, c[0x0][0x23c], -R154.reuse ;  /* 0x00008f009b9b7a23 */ /* 0x100fe4000001089a */
        /* <DEDUP_REMOVED lines=131> */
[-C--:B------:R-:W-:Y:S02]  /*a370*/  FMUL.FTZ R111, R111, R148.reuse ;  /* 0x000000946f6f7220 */ /* 0x080fe40000410000 */
        /* <DEDUP_REMOVED lines=34> */
[----:B---3--:R-:W-:Y:S01]  /*a5a0*/  HMMA.16816.F32 R116, R4, R8, R116 ;  /* 0x000000080474723c */ /* 0x008fe20000001874 */
        /* <DEDUP_REMOVED lines=145> */
[----:B------:R-:W-:-:S10]  /*aec0*/  MOV R133, R146 ;  /* 0x0000009200857202 */ /* 0x000fd40000000f00 */
.L_x_3147:
        /* <DEDUP_REMOVED lines=12> */
.L_x_3159:
        /* <DEDUP_REMOVED lines=50> */
[----:B------:R-:W-:Y:S02]  /*b2b0*/  IMAD.MOV.U32 R5, RZ, RZ, c[0x0][0x2d0] ;  /* 0x0000b400ff057624 */ /* 0x000fe400078e00ff */
[----:B------:R-:W2:Y:S02]  /*b2c0*/  LDG.E R4, [R14.64] ;  /* 0x000000080e047981 */ /* 0x000ea4000c1e1900 */
[----:B------:R-:W-:Y:S02]  /*b2d0*/  IMAD R5, R2, R5, -0x40 ;  /* 0xffffffc002057424 */ /* 0x000fe400078e0205 */
        /* <DEDUP_REMOVED lines=12> */
.L_x_3156:
[C---:B------:R-:W-:Y:S02]  /*b3a0*/  ISETP.GE.AND P5, PT, R206.reuse, c[0x0][0x220], PT ;  /* 0x00008800ce007a0c */ /* 0x040fe40003fa6270 */
[C---:B------:R-:W-:Y:S02]  /*b3b0*/  IADD3 R133, R206.reuse, 0x40, RZ ;  /* 0x00000040ce857810 */ /* 0x040fe40007ffe0ff */
[----:B------:R-:W-:Y:S02]  /*b3c0*/  IADD3 R132, R206, 0x80, RZ ;  /* 0x00000080ce847810 */ /* 0x000fe40007ffe0ff */
[----:B------:R-:W-:Y:S02]  /*b3d0*/  ISETP.GE.AND P4, PT, R133, c[0x0][0x220], PT ;  /* 0x0000880085007a0c */ /* 0x000fe40003f86270 */
[----:B------:R-:W-:Y:S02]  /*b3e0*/  ISETP.GE.AND P3, PT, R132, c[0x0][0x220], PT ;  /* 0x0000880084007a0c */ /* 0x000fe40003f66270 */
[C---:B------:R-:W-:Y:S02]  /*b3f0*/  LEA R132, P1, R220.reuse, R218, 0x1 ;  /* 0x000000dadc847211 */ /* 0x040fe400078208ff */
[----:B------:R-:W-:Y:S01]  /*b400*/  IADD3 R223, P2, R211, R220, RZ ;  /* 0x000000dcd3df7210 */ /* 0x000fe20007f5e0ff */
[----:B------:R-:W-:Y:S01]  /*b410*/  @P5 STS.128 [R204+0xc000], RZ ;  /* 0x00c000ffcc005388 */ /* 0x000fe20000000c00 */
[-CC-:B------:R-:W-:Y:S02]  /*b420*/  LEA.HI.X R133, R220, R219.reuse, R2.reuse, 0x1, P1 ;  /* 0x000000dbdc857211 */ /* 0x180fe400008f0c02 */
[CC--:B------:R-:W-:Y:S01]  /*b430*/  @!P5 LEA R226, P6, R223.reuse, R218.reuse, 0x1 ;  /* 0x000000dadfe2d211 */ /* 0x0c0fe200078c08ff */
[C---:B------:R-:W-:Y:S02]  /*b440*/  IMAD.X R134, R210.reuse, 0x1, R2, P2 ;  /* 0x00000001d2867824 */ /* 0x040fe400010e0602 */
        /* <DEDUP_REMOVED lines=8> */
[-C--:B------:R-:W-:Y:S01]  /*b4d0*/  @!P3 LEA R222, P1, R223, R218.reuse, 0x1 ;  /* 0x000000dadfdeb211 */ /* 0x080fe200078208ff */
        /* <DEDUP_REMOVED lines=241> */
[----:B------:R-:W-:Y:S04]  /*c3f0*/  IADD3 R136, R133, -0x40, RZ ;  /* 0xffffffc085887810 */ /* 0x000fe80007ffe0ff */
[----:B------:R-:W-:Y:S02]  /*c400*/  IABS R139, R136 ;  /* 0x00000088008b7213 */ /* 0x000fe40000000000 */
[----:B------:R-:W-:Y:S03]  /*c410*/  LOP3.LUT R136, R136, c[0x0][0x2d0], RZ, 0x3c, !PT ;  /* 0x0000b40088887a12 */ /* 0x000fe600078e3cff */
[----:B-1----:R-:W1:Y:S02]  /*c420*/  MUFU.RCP R2, R134 ;  /* 0x0000008600027308 */ /* 0x002e640000001000 */
[----:B-1----:R-:W-:Y:S08]  /*c430*/  IADD3 R140, R2, 0xffffffe, RZ ;  /* 0x0ffffffe028c7810 */ /* 0x002ff00007ffe0ff */
[----:B------:R-:W1:Y:S02]  /*c440*/  F2I.FTZ.U32.TRUNC.NTZ R141, R140 ;  /* 0x0000008c008d7305 */ /* 0x000e64000021f000 */
[--C-:B-1----:R-:W-:Y:S02]  /*c450*/  IMAD.MOV R137, RZ, RZ, -R141.reuse ;  /* 0x000000ffff897224 */ /* 0x102fe400078e0a8d */
        /* <DEDUP_REMOVED lines=19> */
[----:B------:R-:W-:Y:S07]  /*c590*/  ISETP.GE.U32.AND P1, PT, R141, R132, PT ;  /* 0x000000848d00720c */ /* 0x000fee0003f26070 */
[----:B------:R-:W-:Y:S02]  /*c5a0*/  @P6 IADD3 R134, R134, 0x1, RZ ;  /* 0x0000000186866810 */ /* 0x000fe40007ffe0ff */
[----:B------:R-:W-:Y:S02]  /*c5b0*/  ISETP.GE.AND P6, PT, R133, RZ, PT ;  /* 0x000000ff8500720c */ /* 0x000fe40003fc6270 */
[----:B------:R-:W-:Y:S02]  /*c5c0*/  @!P2 IADD3 R134, -R134, RZ, RZ ;  /* 0x000000ff8686a210 */ /* 0x000fe40007ffe1ff */
[----:B------:R-:W-:Y:S02]  /*c5d0*/  @P1 IADD3 R2, R2, 0x1, RZ ;  /* 0x0000000102021810 */ /* 0x000fe40007ffe0ff */
[----:B------:R-:W-:Y:S02]  /*c5e0*/  ISETP.NE.AND P1, PT, RZ, c[0x0][0x2d0], PT ;  /* 0x0000b400ff007a0c */ /* 0x000fe40003f25270 */
[----:B------:R-:W-:Y:S04]  /*c5f0*/  LOP3.LUT R133, RZ, c[0x0][0x2d0], RZ, 0x33, !PT ;  /* 0x0000b400ff857a12 */ /* 0x000fe800078e33ff */
[----:B------:R-:W-:Y:S01]  /*c600*/  SEL R139, R133, R134, !P1 ;  /* 0x00000086858b7207 */ /* 0x000fe20004800000 */
[----:B------:R-:W-:Y:S03]  /*c610*/  @!P6 IMAD.MOV R2, RZ, RZ, -R2 ;  /* 0x000000ffff02e224 */ /* 0x000fe600078e0a02 */
[----:B------:R-:W-:Y:S02]  /*c620*/  LEA R142, P2, R139, R208, 0x2 ;  /* 0x000000d08b8e7211 */ /* 0x000fe400078410ff */
        /* <DEDUP_REMOVED lines=21> */
.L_x_3158:
        /* <DEDUP_REMOVED lines=89> */
.L_x_3157:
[----:B------:R-:W-:Y:S01]  /*cd10*/  LEA R2, R205, R203, 0x6 ;  /* 0x000000cbcd027211 */ /* 0x000fe200078e30ff */
[----:B-1----:R-:W-:Y:S03]  /*cd20*/  LDSM.16.MT88.4 R148, [R192+0xe800] ;  /* 0x00e80000c094783b */ /* 0x002fe60000004200 */
[C---:B------:R-:W-:Y:S01]  /*cd30*/  IADD3 R142, R2.reuse, 0x1, RZ ;  /* 0x00000001028e7810 */ /* 0x040fe20007ffe0ff */
[----:B------:R-:W-:Y:S01]  /*cd40*/  I2F R147, R2 ;  /* 0x0000000200937306 */ /* 0x000fe20000201400 */
[C---:B------:R-:W-:Y:S02]  /*cd50*/  IADD3 R145, R2.reuse, 0x8, RZ ;  /* 0x0000000802917810 */ /* 0x040fe40007ffe0ff */
[C---:B------:R-:W-:Y:S01]  /*cd60*/  IADD3 R140, R2.reuse, 0x11, RZ ;  /* 0x00000011028c7810 */ /* 0x040fe20007ffe0ff */
[----:B------:R-:W-:Y:S01]  /*cd70*/  LDSM.16.MT88.4 R152, [R190+0xe800] ;  /* 0x00e80000be98783b */ /* 0x000fe20000004200 */
        /* <DEDUP_REMOVED lines=31> */
[-C--:B------:R-:W-:Y:S01]  /*cf70*/  FFMA.FTZ R15, R0, R140.reuse, R15 ;  /* 0x0000008c000f7223 */ /* 0x080fe2000001000f */
[----:B------:R-:W-:Y:S01]  /*cf80*/  FMNMX.FTZ R142, R4, R3, !PT ;  /* 0x00000003048e7209 */ /* 0x000fe20007810000 */
[----:B------:R-:W-:Y:S01]  /*cf90*/  FFMA.FTZ R13, R0, R140, R13 ;  /* 0x0000008c000d7223 */ /* 0x000fe2000001000d */
[----:B------:R-:W-:Y:S01]  /*cfa0*/  IADD3 R140, R2, 0x38, RZ ;  /* 0x00000038028c7810 */ /* 0x000fe20007ffe0ff */
[----:B------:R-:W-:Y:S01]  /*cfb0*/  FFMA.FTZ R18, R0, R139, R18 ;  /* 0x0000008b00127223 */ /* 0x000fe20000010012 */
[----:B------:R-:W-:Y:S01]  /*cfc0*/  FMNMX.FTZ R144, R10, R145, !PT ;  /* 0x000000910a907209 */ /* 0x000fe20007810000 */
[C---:B------:R-:W-:Y:S01]  /*cfd0*/  FFMA.FTZ R16, R0.reuse, R139, R16 ;  /* 0x0000008b00107223 */ /* 0x040fe20000010010 */
[----:B------:R-:W-:Y:S01]  /*cfe0*/  FMNMX.FTZ R145, R5, R142, !PT ;  /* 0x0000008e05917209 */ /* 0x000fe20007810000 */
[CC--:B------:R-:W-:Y:S01]  /*cff0*/  FFMA.FTZ R11, R0.reuse, R136.reuse, R11 ;  /* 0x00000088000b7223 */ /* 0x0c0fe2000001000b */
[----:B------:R1:W2:Y:S01]  /*d000*/  I2F R139, R140 ;  /* 0x0000008c008b7306 */ /* 0x0002a20000201400 */
[----:B------:R-:W-:Y:S01]  /*d010*/  FFMA.FTZ R9, R0, R136, R9 ;  /* 0x0000008800097223 */ /* 0x000fe20000010009 */
[----:B------:R-:W-:Y:S01]  /*d020*/  IADD3 R136, R2, 0x31, RZ ;  /* 0x0000003102887810 */ /* 0x000fe20007ffe0ff */
[-C--:B------:R-:W-:Y:S01]  /*d030*/  FFMA.FTZ R14, R0, R143.reuse, R14 ;  /* 0x0000008f000e7223 */ /* 0x080fe2000001000e */
[----:B------:R-:W-:Y:S01]  /*d040*/  IADD3 R2, R2, 0x39, RZ ;  /* 0x0000003902027810 */ /* 0x000fe20007ffe0ff */
[C---:B------:R-:W-:Y:S01]  /*d050*/  FFMA.FTZ R12, R0.reuse, R143, R12 ;  /* 0x0000008f000c7223 */ /* 0x040fe2000001000c */
[----:B------:R-:W-:Y:S01]  /*d060*/  FMNMX.FTZ R143, R11, R144, !PT ;  /* 0x000000900b8f7209 */ /* 0x000fe20007810000 */
[-C--:B------:R-:W-:Y:S01]  /*d070*/  FFMA.FTZ R19, R0, R138.reuse, R19 ;  /* 0x0000008a00137223 */ /* 0x080fe20000010013 */
        /* <DEDUP_REMOVED lines=13> */
[----:B------:R-:W4:Y:S01]  /*d150*/  I2F R2, R2 ;  /* 0x0000000200027306 */ /* 0x000f220000201400 */
[----:B------:R-:W-:Y:S01]  /*d160*/  FMNMX.FTZ R145, R19, R142, !PT ;  /* 0x0000008e13917209 */ /* 0x000fe20007810000 */
[----:B------:R-:W-:Y:S01]  /*d170*/  FFMA.FTZ R21, R0, R134, R21 ;  /* 0x0000008600157223 */ /* 0x000fe20000010015 */
[----:B------:R-:W-:Y:S01]  /*d180*/  FMNMX.FTZ R138, R16, R143, !PT ;  /* 0x0000008f108a7209 */ /* 0x000fe20007810000 */
[----:B------:R-:W-:Y:S01]  /*d190*/  FFMA.FTZ R27, R0, R132, R27 ;  /* 0x00000084001b7223 */ /* 0x000fe2000001001b */
[----:B-1----:R-:W-:Y:S01]  /*d1a0*/  FMNMX.FTZ R140, R22, R145, !PT ;  /* 0x00000091168c7209 */ /* 0x002fe20007810000 */
[C---:B------:R-:W-:Y:S01]  /*d1b0*/  FFMA.FTZ R24, R0.reuse, R137, R24 ;  /* 0x0000008900187223 */ /* 0x040fe20000010018 */
[----:B------:R-:W-:Y:S01]  /*d1c0*/  FMNMX.FTZ R141, R17, R138, !PT ;  /* 0x0000008a118d7209 */ /* 0x000fe20007810000 */
[C---:B------:R-:W-:Y:S01]  /*d1d0*/  FFMA.FTZ R25, R0.reuse, R132, R25 ;  /* 0x0000008400197223 */ /* 0x040fe20000010019 */
[----:B------:R-:W-:Y:S01]  /*d1e0*/  FMNMX.FTZ R143, R23, R140, !PT ;  /* 0x0000008c178f7209 */ /* 0x000fe20007810000 */
[----:B------:R-:W-:Y:S01]  /*d1f0*/  FFMA.FTZ R28, R0, R133, R28 ;  /* 0x00000085001c7223 */ /* 0x000fe2000001001c */
[----:B------:R-:W-:Y:S01]  /*d200*/  FMNMX.FTZ R134, R20, R141, !PT ;  /* 0x0000008d14867209 */ /* 0x000fe20007810000 */
[----:B--2---:R-:W-:Y:S01]  /*d210*/  FFMA.FTZ R34, R0, R139, R34 ;  /* 0x0000008b00227223 */ /* 0x004fe20000010022 */
[----:B------:R-:W-:Y:S01]  /*d220*/  FMNMX.FTZ R138, R26, R143, !PT ;  /* 0x0000008f1a8a7209 */ /* 0x000fe20007810000 */
[C---:B---3--:R-:W-:Y:S01]  /*d230*/  FFMA.FTZ R31, R0.reuse, R136, R31 ;  /* 0x00000088001f7223 */ /* 0x048fe2000001001f */
[----:B------:R-:W-:Y:S01]  /*d240*/  FMNMX.FTZ R137, R21, R134, !PT ;  /* 0x0000008615897209 */ /* 0x000fe20007810000 */
[C---:B------:R-:W-:Y:S01]  /*d250*/  FFMA.FTZ R29, R0.reuse, R136, R29 ;  /* 0x00000088001d7223 */ /* 0x040fe2000001001d */
[----:B------:R-:W-:Y:S01]  /*d260*/  FMNMX.FTZ R141, R27, R138, !PT ;  /* 0x0000008a1b8d7209 */ /* 0x000fe20007810000 */
[----:B------:R-:W-:Y:S01]  /*d270*/  FFMA.FTZ R32, R0, R139, R32 ;  /* 0x0000008b00207223 */ /* 0x000fe20000010020 */
[----:B------:R-:W-:Y:S01]  /*d280*/  FMNMX.FTZ R132, R24, R137, !PT ;  /* 0x0000008918847209 */ /* 0x000fe20007810000 */
[----:B------:R-:W-:Y:S01]  /*d290*/  LDSM.16.MT88.4 R144, [R189+0xc000] ;  /* 0x00c00000bd90783b */ /* 0x000fe20000004200 */
[----:B------:R-:W-:Y:S02]  /*d2a0*/  FMNMX.FTZ R134, R30, R141, !PT ;  /* 0x0000008d1e867209 */ /* 0x000fe40007810000 */
[----:B------:R-:W-:Y:S01]  /*d2b0*/  FMNMX.FTZ R137, R25, R132, !PT ;  /* 0x0000008419897209 */ /* 0x000fe20007810000 */
[C---:B----4-:R-:W-:Y:S01]  /*d2c0*/  FFMA.FTZ R35, R0.reuse, R2, R35 ;  /* 0x0000000200237223 */ /* 0x050fe20000010023 */
[----:B------:R-:W-:Y:S01]  /*d2d0*/  FMNMX.FTZ R133, R31, R134, !PT ;  /* 0x000000861f857209 */ /* 0x000fe20007810000 */
[----:B------:R-:W-:Y:S01]  /*d2e0*/  FFMA.FTZ R33, R0, R2, R33 ;  /* 0x0000000200217223 */ /* 0x000fe20000010021 */
[----:B------:R-:W-:Y:S01]  /*d2f0*/  FMNMX.FTZ R134, R28, R137, !PT ;  /* 0x000000891c867209 */ /* 0x000fe20007810000 */
[----:B------:R-:W-:Y:S01]  /*d300*/  LDSM.16.MT88.4 R140, [R190+0xc000] ;  /* 0x00c00000be8c783b */ /* 0x000fe20000004200 */
[----:B------:R-:W-:Y:S02]  /*d310*/  FMNMX.FTZ R132, R34, R133, !PT ;  /* 0x0000008522847209 */ /* 0x000fe40007810000 */
        /* <DEDUP_REMOVED lines=26> */
[----:B------:R-:W-:Y:S01]  /*d4c0*/  ISETP.GT.AND P1, PT, R205, R200, PT ;  /* 0x000000c8cd00720c */ /* 0x000fe20003f24270 */
        /* <DEDUP_REMOVED lines=13> */
[C---:B--2---:R-:W-:Y:S02]  /*d5a0*/  FMUL.FTZ R6, R2.reuse, R130 ;  /* 0x0000008202067220 */ /* 0x044fe40000410000 */
[C---:B------:R-:W-:Y:S02]  /*d5b0*/  FMUL.FTZ R7, R2.reuse, R131 ;  /* 0x0000008302077220 */ /* 0x040fe40000410000 */
[C---:B------:R-:W-:Y:S01]  /*d5c0*/  FMUL.FTZ R10, R2.reuse, R126 ;  /* 0x0000007e020a7220 */ /* 0x040fe20000410000 */
[----:B------:R-:W2:Y:S01]  /*d5d0*/  MUFU.EX2 R160, R160 ;  /* 0x000000a000a07308 */ /* 0x000ea20000000800 */
        /* <DEDUP_REMOVED lines=25> */
[C---:B------:R-:W-:Y:S02]  /*d770*/  FMUL.FTZ R45, R3.reuse, R45 ;  /* 0x0000002d032d7220 */ /* 0x040fe40000410000 */
[----:B------:R-:W-:Y:S01]  /*d780*/  FMUL.FTZ R50, R2, R50 ;  /* 0x0000003202327220 */ /* 0x000fe20000410000 */
        /* <DEDUP_REMOVED lines=44> */
[----:B------:R-:W3:Y:S03]  /*da50*/  LDSM.16.MT88.4 R140, [R190+0xe000] ;  /* 0x00e00000be8c783b */ /* 0x000ee60000004200 */
[C---:B------:R-:W-:Y:S02]  /*da60*/  FMUL.FTZ R76, R3.reuse, R76 ;  /* 0x0000004c034c7220 */ /* 0x040fe40000410000 */
[C---:B------:R-:W-:Y:S02]  /*da70*/  FMUL.FTZ R77, R3.reuse, R77 ;  /* 0x0000004d034d7220 */ /* 0x040fe40000410000 */
        /* <DEDUP_REMOVED lines=11> */
[----:B------:R-:W4:Y:S03]  /*db30*/  LDSM.16.MT88.4 R124, [R189+0xe000] ;  /* 0x00e00000bd7c783b */ /* 0x000f260000004200 */
        /* <DEDUP_REMOVED lines=9> */
[C---:B---3--:R-:W-:Y:S04]  /*dbd0*/  HMMA.16816.F32 R68, R128.reuse, R140, R68 ;  /* 0x0000008c8044723c */ /* 0x048fe80000001844 */
[C---:B------:R-:W-:Y:S02]  /*dbe0*/  FMUL.FTZ R94, R2.reuse, R94 ;  /* 0x0000005e025e7220 */ /* 0x040fe40000410000 */
[C---:B------:R-:W-:Y:S02]  /*dbf0*/  FMUL.FTZ R95, R2.reuse, R95 ;  /* 0x0000005f025f7220 */ /* 0x040fe40000410000 */
[C---:B------:R-:W-:Y:S01]  /*dc00*/  HMMA.16816.F32 R72, R128.reuse, R142, R72 ;  /* 0x0000008e8048723c */ /* 0x040fe20000001848 */
[----:B------:R-:W3:Y:S03]  /*dc10*/  LDSM.16.MT88.4 R140, [R192+0x10000] ;  /* 0x01000000c08c783b */ /* 0x000ee60000004200 */
[C---:B------:R-:W-:Y:S02]  /*dc20*/  FMUL.FTZ R92, R3.reuse, R92 ;  /* 0x0000005c035c7220 */ /* 0x040fe40000410000 */
[C---:B------:R-:W-:Y:S02]  /*dc30*/  FMUL.FTZ R93, R3.reuse, R93 ;  /* 0x0000005d035d7220 */ /* 0x040fe40000410000 */
[C---:B------:R-:W-:Y:S01]  /*dc40*/  FMUL.FTZ R98, R2.reuse, R98 ;  /* 0x0000006202627220 */ /* 0x040fe20000410000 */
[C---:B----4-:R-:W-:Y:S03]  /*dc50*/  HMMA.16816.F32 R76, R128.reuse, R124, R76 ;  /* 0x0000007c804c723c */ /* 0x050fe6000000184c */
[C---:B------:R-:W-:Y:S02]  /*dc60*/  FMUL.FTZ R99, R2.reuse, R99 ;  /* 0x0000006302637220 */ /* 0x040fe40000410000 */
[C---:B------:R-:W-:Y:S02]  /*dc70*/  FMUL.FTZ R96, R3.reuse, R96 ;  /* 0x0000006003607220 */ /* 0x040fe40000410000 */
[C---:B------:R-:W-:Y:S01]  /*dc80*/  FMUL.FTZ R97, R3.reuse, R97 ;  /* 0x0000006103617220 */ /* 0x040fe20000410000 */
        /* <DEDUP_REMOVED lines=13> */
[----:B------:R-:W-:Y:S02]  /*dd60*/  FMUL.FTZ R105, R3, R105 ;  /* 0x0000006903697220 */ /* 0x000fe40000410000 */
[C---:B------:R-:W-:Y:S01]  /*dd70*/  HMMA.16816.F32 R96, R128.reuse, R142, R96 ;  /* 0x0000008e8060723c */ /* 0x040fe20000001860 */
[----:B------:R-:W3:Y:S03]  /*dd80*/  LDSM.16.MT88.4 R140, [R188+0x10000] ;  /* 0x01000000bc8c783b */ /* 0x000ee60000004200 */
[--C-:B------:R-:W-:Y:S02]  /*dd90*/  FFMA.FTZ R173, R13, c[0x0][0x23c], -R166.reuse ;  /* 0x00008f000dad7a23 */ /* 0x100fe400000108a6 */
[C---:B------:R-:W-:Y:S02]  /*dda0*/  FMUL.FTZ R13, R3.reuse, R121 ;  /* 0x00000079030d7220 */ /* 0x040fe40000410000 */
[C---:B------:R-:W-:Y:S01]  /*ddb0*/  FMUL.FTZ R110, R2.reuse, R110 ;  /* 0x0000006e026e7220 */ /* 0x040fe20000410000 */
[C---:B----4-:R-:W-:Y:S01]  /*ddc0*/  HMMA.16816.F32 R100, R128.reuse, R124, R100 ;  /* 0x0000007c8064723c */ /* 0x050fe20000001864 */
[----:B------:R-:W4:Y:S01]  /*ddd0*/  LDSM.16.MT88.4 R120, [R192+0xc800] ;  /* 0x00c80000c078783b */ /* 0x000f220000004200 */
[----:B------:R-:W5:Y:S01]  /*dde0*/  MUFU.EX2 R173, R173 ;  /* 0x000000ad00ad7308 */ /* 0x000f620000000800 */
[----:B------:R-:W-:Y:S02]  /*ddf0*/  FMUL.FTZ R111, R2, R111 ;  /* 0x0000006f026f7220 */ /* 0x000fe40000410000 */
[C---:B------:R-:W-:Y:S02]  /*de00*/  FMUL.FTZ R108, R3.reuse, R108 ;  /* 0x0000006c036c7220 */ /* 0x040fe40000410000 */
[----:B------:R-:W-:Y:S01]  /*de10*/  FMUL.FTZ R109, R3, R109 ;  /* 0x0000006d036d7220 */ /* 0x000fe20000410000 */
[C---:B------:R-:W-:Y:S01]  /*de20*/  HMMA.16816.F32 R104, R128.reuse, R126, R104 ;  /* 0x0000007e8068723c */ /* 0x040fe20000001868 */
[----:B------:R-:W4:Y:S03]  /*de30*/  LDSM.16.MT88.4 R124, [R190+0xc800] ;  /* 0x00c80000be7c783b */ /* 0x000f260000004200 */
[--C-:B------:R-:W-:Y:S02]  /*de40*/  FFMA.FTZ R170, R18, c[0x0][0x23c], -R167.reuse ;  /* 0x00008f0012aa7a23 */ /* 0x100fe400000108a7 */
[----:B------:R-:W-:Y:S02]  /*de50*/  FFMA.FTZ R171, R19, c[0x0][0x23c], -R167 ;  /* 0x00008f0013ab7a23 */ /* 0x000fe400000108a7 */
[C---:B-1----:R-:W-:Y:S02]  /*de60*/  HMMA.16816.F32 R108, R128.reuse, R136, R108 ;  /* 0x00000088806c723c */ /* 0x042fe4000000186c */
[----:B------:R-:W-:Y:S02]  /*de70*/  MUFU.EX2 R170, R170 ;  /* 0x000000aa00aa7308 */ /* 0x000fe40000000800 */
[--C-:B------:R-:W-:Y:S02]  /*de80*/  FFMA.FTZ R174, R16, c[0x0][0x23c], -R166.reuse ;  /* 0x00008f0010ae7a23 */ /* 0x100fe400000108a6 */
[----:B------:R-:W-:Y:S02]  /*de90*/  FFMA.FTZ R175, R17, c[0x0][0x23c], -R166 ;  /* 0x00008f0011af7a23 */ /* 0x000fe400000108a6 */
[C---:B------:R-:W-:Y:S01]  /*dea0*/  HMMA.16816.F32 R12, R128.reuse, R138, R12 ;  /* 0x0000008a800c723c */ /* 0x040fe2000000180c */
[----:B------:R-:W1:Y:S03]  /*deb0*/  LDSM.16.MT88.4 R136, [R189+0xc800] ;  /* 0x00c80000bd88783b */ /* 0x000e660000004200 */
[----:B------:R-:W4:Y:S01]  /*dec0*/  MUFU.EX2 R171, R171 ;  /* 0x000000ab00ab7308 */ /* 0x000f220000000800 */
[C---:B------:R-:W-:Y:S02]  /*ded0*/  FMUL.FTZ R18, R2.reuse, R118 ;  /* 0x0000007602127220 */ /* 0x040fe40000410000 */
[C---:B------:R-:W-:Y:S02]  /*dee0*/  FMUL.FTZ R19, R2.reuse, R119 ;  /* 0x0000007702137220 */ /* 0x040fe40000410000 */
[C---:B------:R-:W-:Y:S03]  /*def0*/  FMUL.FTZ R16, R3.reuse, R116 ;  /* 0x0000007403107220 */ /* 0x040fe60000410000 */
[----:B------:R-:W-:Y:S01]  /*df00*/  FMUL.FTZ R17, R3, R117 ;  /* 0x0000007503117220 */ /* 0x000fe20000410000 */
[----:B--2---:R-:W-:Y:S01]  /*df10*/  F2FP.PACK_AB R117, R169, R168 ;  /* 0x000000a8a975723e */ /* 0x004fe200000000ff */
[----:B------:R-:W-:Y:S01]  /*df20*/  MUFU.EX2 R174, R174 ;  /* 0x000000ae00ae7308 */ /* 0x000fe20000000800 */
[----:B-----5:R-:W-:Y:S01]  /*df30*/  F2FP.PACK_AB R116, R173, R172 ;  /* 0x000000acad74723e */ /* 0x020fe200000000ff */
[C---:B------:R-:W-:Y:S02]  /*df40*/  FMUL.FTZ R114, R2.reuse, R114 ;  /* 0x0000007202727220 */ /* 0x040fe40000410000 */
[C---:B------:R-:W-:Y:S01]  /*df50*/  FMUL.FTZ R115, R2.reuse, R115 ;  /* 0x0000007302737220 */ /* 0x040fe20000410000 */
[C---:B---3--:R-:W-:Y:S03]  /*df60*/  HMMA.16816.F32 R16, R128.reuse, R140, R16 ;  /* 0x0000008c8010723c */ /* 0x048fe60000001810 */
[C---:B------:R-:W-:Y:S02]  /*df70*/  FMUL.FTZ R112, R3.reuse, R112 ;  /* 0x0000007003707220 */ /* 0x040fe40000410000 */
[----:B------:R-:W2:Y:S01]  /*df80*/  MUFU.EX2 R175, R175 ;  /* 0x000000af00af7308 */ /* 0x000ea20000000800 */
[----:B------:R-:W-:Y:S02]  /*df90*/  FMUL.FTZ R113, R3, R113 ;  /* 0x0000007103717220 */ /* 0x000fe40000410000 */
[----:B------:R-:W-:Y:S01]  /*dfa0*/  FFMA.FTZ R161, R2, R217, R161 ;  /* 0x000000d902a17223 */ /* 0x000fe200000100a1 */
[----:B----4-:R-:W-:Y:S03]  /*dfb0*/  F2FP.PACK_AB R119, R171, R170 ;  /* 0x000000aaab77723e */ /* 0x010fe600000000ff */
[----:B------:R-:W-:Y:S01]  /*dfc0*/  FFMA.FTZ R165, R3, R216, R165 ;  /* 0x000000d803a57223 */ /* 0x000fe200000100a5 */
[----:B------:R-:W-:Y:S01]  /*dfd0*/  HMMA.16816.F32 R112, R128, R142, R112 ;  /* 0x0000008e8070723c */ /* 0x000fe20000001870 */
[----:B------:R-:W3:Y:S02]  /*dfe0*/  LDSM.16.MT88.4 R128, [R188+0xe800] ;  /* 0x00e80000bc80783b */ /* 0x000ee40000004200 */
[----:B------:R-:W-:Y:S02]  /*dff0*/  FADD.FTZ R160, R160, R161 ;  /* 0x000000a1a0a07221 */ /* 0x000fe40000010000 */
[----:B------:R-:W-:Y:S02]  /*e000*/  FADD.FTZ R164, R164, R165 ;  /* 0x000000a5a4a47221 */ /* 0x000fe40000010000 */
[----:B------:R-:W-:Y:S01]  /*e010*/  FADD.FTZ R3, R135, R160 ;  /* 0x000000a087037221 */ /* 0x000fe20000010000 */
[----:B------:R-:W-:Y:S01]  /*e020*/  MOV R135, R132 ;  /* 0x0000008400877202 */ /* 0x000fe20000000f00 */
[----:B------:R-:W-:Y:S03]  /*e030*/  LDSM.16.MT88.4 R140, [R190+0xd000] ;  /* 0x00d00000be8c783b */ /* 0x000fe60000004200 */
[----:B------:R-:W-:Y:S01]  /*e040*/  FADD.FTZ R3, R134, R3 ;  /* 0x0000000386037221 */ /* 0x000fe20000010000 */
[----:B--2---:R-:W-:Y:S03]  /*e050*/  F2FP.PACK_AB R118, R175, R174 ;  /* 0x000000aeaf76723e */ /* 0x004fe600000000ff */
[----:B------:R-:W-:Y:S01]  /*e060*/  FADD.FTZ R168, R168, R3 ;  /* 0x00000003a8a87221 */ /* 0x000fe20000010000 */
[----:B------:R-:W-:Y:S03]  /*e070*/  MOV R3, R133 ;  /* 0x0000008500037202 */ /* 0x000fe60000000f00 */
[----:B------:R-:W-:Y:S01]  /*e080*/  FADD.FTZ R169, R169, R168 ;  /* 0x000000a8a9a97221 */ /* 0x000fe20000010000 */
[C---:B------:R-:W-:Y:S05]  /*e090*/  HMMA.16816.F32 R4, R116.reuse, R120, R4 ;  /* 0x000000787404723c */ /* 0x040fea0000001804 */
[----:B------:R-:W-:Y:S03]  /*e0a0*/  FADD.FTZ R170, R170, R169 ;  /* 0x000000a9aaaa7221 */ /* 0x000fe60000010000 */
[C---:B------:R-:W-:Y:S01]  /*e0b0*/  HMMA.16816.F32 R8, R116.reuse, R122, R8 ;  /* 0x0000007a7408723c */ /* 0x040fe20000001808 */
[----:B------:R-:W2:Y:S03]  /*e0c0*/  LDSM.16.MT88.4 R120, [R192+0x10800] ;  /* 0x01080000c078783b */ /* 0x000ea60000004200 */
[----:B------:R-:W-:Y:S04]  /*e0d0*/  FADD.FTZ R171, R171, R170 ;  /* 0x000000aaabab7221 */ /* 0x000fe80000010000 */
[C---:B------:R-:W-:Y:S08]  /*e0e0*/  HMMA.16816.F32 R36, R116.reuse, R124, R36 ;  /* 0x0000007c7424723c */ /* 0x040ff00000001824 */
[C---:B------:R-:W-:Y:S01]  /*e0f0*/  HMMA.16816.F32 R40, R116.reuse, R126, R40 ;  /* 0x0000007e7428723c */ /* 0x040fe20000001828 */
[----:B------:R-:W4:Y:S07]  /*e100*/  LDSM.16.MT88.4 R124, [R190+0x10800] ;  /* 0x01080000be7c783b */ /* 0x000f2e0000004200 */
[C---:B-1----:R-:W-:Y:S08]  /*e110*/  HMMA.16816.F32 R44, R116.reuse, R136, R44 ;  /* 0x00000088742c723c */ /* 0x042ff0000000182c */
        /* <DEDUP_REMOVED lines=12> */
[--C-:B------:R-:W-:Y:S03]  /*e1e0*/  FFMA.FTZ R151, R27, c[0x0][0x23c], -R167.reuse ;  /* 0x00008f001b977a23 */ /* 0x100fe600000108a7 */
        /* <DEDUP_REMOVED lines=12> */
[----:B------:R-:W5:Y:S02]  /*e2b0*/  MUFU.EX2 R151, R151 ;  /* 0x0000009700977308 */ /* 0x000f640000000800 */
[--C-:B------:R-:W-:Y:S01]  /*e2c0*/  FFMA.FTZ R158, R34, c[0x0][0x23c], -R167.reuse ;  /* 0x00008f00229e7a23 */ /* 0x100fe200000108a7 */
[C---:B---3--:R-:W-:Y:S04]  /*e2d0*/  HMMA.16816.F32 R84, R116.reuse, R128, R84 ;  /* 0x000000807454723c */ /* 0x048fe80000001854 */
[----:B------:R-:W-:Y:S01]  /*e2e0*/  FFMA.FTZ R167, R35, c[0x0][0x23c], -R167 ;  /* 0x00008f0023a77a23 */ /* 0x000fe200000108a7 */
[----:B-1----:R-:W-:Y:S01]  /*e2f0*/  F2FP.PACK_AB R21, R149, R148 ;  /* 0x000000949515723e */ /* 0x002fe200000000ff */
[--C-:B------:R-:W-:Y:S01]  /*e300*/  FFMA.FTZ R159, R28, c[0x0][0x23c], -R166.reuse ;  /* 0x00008f001c9f7a23 */ /* 0x100fe200000108a6 */
[----:B------:R-:W-:Y:S01]  /*e310*/  MUFU.EX2 R152, R152 ;  /* 0x0000009800987308 */ /* 0x000fe20000000800 */
[C---:B------:R-:W-:Y:S01]  /*e320*/  HMMA.16816.F32 R88, R116.reuse, R130, R88 ;  /* 0x000000827458723c */ /* 0x040fe20000001858 */
[----:B------:R-:W1:Y:S03]  /*e330*/  LDSM.16.MT88.4 R128, [R189+0x10800] ;  /* 0x01080000bd80783b */ /* 0x000e660000004200 */
[----:B------:R-:W-:Y:S02]  /*e340*/  FFMA.FTZ R166, R33, c[0x0][0x23c], -R166 ;  /* 0x00008f0021a67a23 */ /* 0x000fe400000108a6 */
[----:B------:R-:W-:Y:S02]  /*e350*/  FADD.FTZ R148, R148, R171 ;  /* 0x000000ab94947221 */ /* 0x000fe40000010000 */
[C---:B--2---:R-:W-:Y:S01]  /*e360*/  HMMA.16816.F32 R92, R116.reuse, R120, R92 ;  /* 0x00000078745c723c */ /* 0x044fe2000000185c */
[----:B------:R-:W-:Y:S01]  /*e370*/  LDSM.16.MT88.4 R28, [R190+0xd800] ;  /* 0x00d80000be1c783b */ /* 0x000fe20000004200 */
[----:B------:R-:W2:Y:S02]  /*e380*/  MUFU.EX2 R153, R153 ;  /* 0x0000009900997308 */ /* 0x000ea40000000800 */
[----:B------:R-:W-:Y:S01]  /*e390*/  FADD.FTZ R149, R149, R148 ;  /* 0x0000009495957221 */ /* 0x000fe20000010000 */
[C---:B-----5:R-:W-:Y:S03]  /*e3a0*/  F2FP.PACK_AB R23, R151.reuse, R150 ;  /* 0x000000969717723e */ /* 0x060fe600000000ff */
[C---:B------:R-:W-:Y:S01]  /*e3b0*/  HMMA.16816.F32 R96, R116.reuse, R122, R96 ;  /* 0x0000007a7460723c */ /* 0x040fe20000001860 */
[----:B------:R-:W3:Y:S03]  /*e3c0*/  LDSM.16.MT88.4 R120, [R192+0xd000] ;  /* 0x00d00000c078783b */ /* 0x000ee60000004200 */
[----:B------:R-:W-:Y:S01]  /*e3d0*/  MUFU.EX2 R154, R154 ;  /* 0x0000009a009a7308 */ /* 0x000fe20000000800 */
[----:B------:R-:W-:Y:S03]  /*e3e0*/  FADD.FTZ R150, R150, R149 ;  /* 0x0000009596967221 */ /* 0x000fe60000010000 */
[C---:B----4-:R-:W-:Y:S01]  /*e3f0*/  HMMA.16816.F32 R100, R116.reuse, R124, R100 ;  /* 0x0000007c7464723c */ /* 0x050fe20000001864 */
[----:B------:R-:W-:Y:S03]  /*e400*/  LDSM.16.MT88.4 R32, [R189+0xd800] ;  /* 0x00d80000bd20783b */ /* 0x000fe60000004200 */
[----:B------:R-:W-:Y:S02]  /*e410*/  FADD.FTZ R151, R151, R150 ;  /* 0x0000009697977221 */ /* 0x000fe40000010000 */
[----:B------:R-:W4:Y:S02]  /*e420*/  MUFU.EX2 R155, R155 ;  /* 0x0000009b009b7308 */ /* 0x000f240000000800 */
[C---:B------:R-:W-:Y:S01]  /*e430*/  HMMA.16816.F32 R104, R116.reuse, R126, R104 ;  /* 0x0000007e7468723c */ /* 0x040fe20000001868 */
[----:B------:R-:W5:Y:S03]  /*e440*/  LDSM.16.MT88.4 R124, [R189+0xd000] ;  /* 0x00d00000bd7c783b */ /* 0x000f660000004200 */
[----:B--2---:R-:W-:Y:S04]  /*e450*/  F2FP.PACK_AB R20, R153, R152 ;  /* 0x000000989914723e */ /* 0x004fe800000000ff */
[----:B------:R-:W-:Y:S01]  /*e460*/  MUFU.EX2 R156, R156 ;  /* 0x0000009c009c7308 */ /* 0x000fe20000000800 */
[C---:B-1----:R-:W-:Y:S08]  /*e470*/  HMMA.16816.F32 R108, R116.reuse, R128, R108 ;  /* 0x00000080746c723c */ /* 0x042ff0000000186c */
[C---:B------:R-:W-:Y:S01]  /*e480*/  HMMA.16816.F32 R12, R116.reuse, R130, R12 ;  /* 0x00000082740c723c */ /* 0x040fe2000000180c */
[----:B------:R-:W1:Y:S01]  /*e490*/  LDSM.16.MT88.4 R128, [R192+0xf000] ;  /* 0x00f00000c080783b */ /* 0x000e620000004200 */
[----:B------:R-:W2:Y:S02]  /*e4a0*/  MUFU.EX2 R157, R157 ;  /* 0x0000009d009d7308 */ /* 0x000ea40000000800 */
[----:B----4-:R-:W-:Y:S04]  /*e4b0*/  F2FP.PACK_AB R22, R155, R154 ;  /* 0x0000009a9b16723e */ /* 0x010fe800000000ff */
[C---:B------:R-:W-:Y:S04]  /*e4c0*/  HMMA.16816.F32 R16, R116.reuse, R136, R16 ;  /* 0x000000887410723c */ /* 0x040fe80000001810 */
[----:B------:R-:W-:Y:S04]  /*e4d0*/  MUFU.EX2 R158, R158 ;  /* 0x0000009e009e7308 */ /* 0x000fe80000000800 */
[----:B------:R-:W-:Y:S01]  /*e4e0*/  HMMA.16816.F32 R112, R116, R138, R112 ;  /* 0x0000008a7470723c */ /* 0x000fe20000001870 */
[----:B------:R-:W4:Y:S05]  /*e4f0*/  LDSM.16.MT88.4 R116, [R190+0xf000] ;  /* 0x00f00000be74783b */ /* 0x000f2a0000004200 */
[----:B------:R-:W1:Y:S02]  /*e500*/  MUFU.EX2 R167, R167 ;  /* 0x000000a700a77308 */ /* 0x000e640000000800 */
[C---:B---3--:R-:W-:Y:S01]  /*e510*/  HMMA.16816.F32 R4, R20.reuse, R120, R4 ;  /* 0x000000781404723c */ /* 0x048fe20000001804 */
[----:B------:R-:W-:Y:S07]  /*e520*/  LDSM.16.MT88.4 R136, [R189+0xf800] ;  /* 0x00f80000bd88783b */ /* 0x000fee0000004200 */
[C---:B------:R-:W-:Y:S01]  /*e530*/  HMMA.16816.F32 R8, R20.reuse, R122, R8 ;  /* 0x0000007a1408723c */ /* 0x040fe20000001808 */
[----:B------:R-:W3:Y:S01]  /*e540*/  LDSM.16.MT88.4 R120, [R189+0xf000] ;  /* 0x00f00000bd78783b */ /* 0x000ee20000004200 */
[----:B------:R-:W1:Y:S06]  /*e550*/  MUFU.EX2 R159, R159 ;  /* 0x0000009f009f7308 */ /* 0x000e6c0000000800 */
[C---:B------:R-:W-:Y:S04]  /*e560*/  HMMA.16816.F32 R36, R20.reuse, R140, R36 ;  /* 0x0000008c1424723c */ /* 0x040fe80000001824 */
[----:B------:R-:W1:Y:S04]  /*e570*/  MUFU.EX2 R166, R166 ;  /* 0x000000a600a67308 */ /* 0x000e680000000800 */
[C---:B------:R-:W-:Y:S01]  /*e580*/  HMMA.16816.F32 R40, R20.reuse, R142, R40 ;  /* 0x0000008e1428723c */ /* 0x040fe20000001828 */
[----:B------:R-:W-:Y:S07]  /*e590*/  LDSM.16.MT88.4 R140, [R188+0xf800] ;  /* 0x00f80000bc8c783b */ /* 0x000fee0000004200 */
[C---:B-----5:R-:W-:Y:S08]  /*e5a0*/  HMMA.16816.F32 R44, R20.reuse, R124, R44 ;  /* 0x0000007c142c723c */ /* 0x060ff0000000182c */
[C---:B------:R-:W-:Y:S01]  /*e5b0*/  HMMA.16816.F32 R48, R20.reuse, R126, R48 ;  /* 0x0000007e1430723c */ /* 0x040fe20000001830 */
[----:B------:R-:W-:Y:S07]  /*e5c0*/  LDSM.16.MT88.4 R124, [R192+0x11000] ;  /* 0x01100000c07c783b */ /* 0x000fee0000004200 */
[C---:B------:R-:W-:Y:S08]  /*e5d0*/  HMMA.16816.F32 R52, R20.reuse, R24, R52 ;  /* 0x000000181434723c */ /* 0x040ff00000001834 */
[C---:B------:R-:W-:Y:S01]  /*e5e0*/  HMMA.16816.F32 R56, R20.reuse, R26, R56 ;  /* 0x0000001a1438723c */ /* 0x040fe20000001838 */
[----:B------:R-:W5:Y:S07]  /*e5f0*/  LDSM.16.MT88.4 R24, [R188+0xf000] ;  /* 0x00f00000bc18783b */ /* 0x000f6e0000004200 */
[C---:B-1----:R-:W-:Y:S08]  /*e600*/  HMMA.16816.F32 R60, R20.reuse, R128, R60 ;  /* 0x00000080143c723c */ /* 0x042ff0000000183c */
[C---:B------:R-:W-:Y:S08]  /*e610*/  HMMA.16816.F32 R64, R20.reuse, R130, R64 ;  /* 0x000000821440723c */ /* 0x040ff00000001840 */
[C---:B----4-:R-:W-:Y:S08]  /*e620*/  HMMA.16816.F32 R68, R20.reuse, R116, R68 ;  /* 0x000000741444723c */ /* 0x050ff00000001844 */
[C---:B------:R-:W-:Y:S01]  /*e630*/  HMMA.16816.F32 R72, R20.reuse, R118, R72 ;  /* 0x000000761448723c */ /* 0x040fe20000001848 */
[----:B------:R-:W1:Y:S07]  /*e640*/  LDSM.16.MT88.4 R116, [R190+0x11000] ;  /* 0x01100000be74783b */ /* 0x000e6e0000004200 */
[C---:B---3--:R-:W-:Y:S08]  /*e650*/  HMMA.16816.F32 R76, R20.reuse, R120, R76 ;  /* 0x00000078144c723c */ /* 0x048ff0000000184c */
[C---:B------:R-:W-:Y:S01]  /*e660*/  HMMA.16816.F32 R80, R20.reuse, R122, R80 ;  /* 0x0000007a1450723c */ /* 0x040fe20000001850 */
[----:B------:R-:W3:Y:S07]  /*e670*/  LDSM.16.MT88.4 R120, [R189+0x11000] ;  /* 0x01100000bd78783b */ /* 0x000eee0000004200 */
[C---:B-----5:R-:W-:Y:S08]  /*e680*/  HMMA.16816.F32 R84, R20.reuse, R24, R84 ;  /* 0x000000181454723c */ /* 0x060ff00000001854 */
[C---:B------:R-:W-:Y:S01]  /*e690*/  HMMA.16816.F32 R88, R20.reuse, R26, R88 ;  /* 0x0000001a1458723c */ /* 0x040fe20000001858 */
[----:B------:R-:W4:Y:S07]  /*e6a0*/  LDSM.16.MT88.4 R24, [R188+0x11000] ;  /* 0x01100000bc18783b */ /* 0x000f2e0000004200 */
[C---:B------:R-:W-:Y:S08]  /*e6b0*/  HMMA.16816.F32 R92, R20.reuse, R124, R92 ;  /* 0x0000007c145c723c */ /* 0x040ff0000000185c */
[C---:B------:R-:W-:Y:S01]  /*e6c0*/  HMMA.16816.F32 R96, R20.reuse, R126, R96 ;  /* 0x0000007e1460723c */ /* 0x040fe20000001860 */
[----:B------:R-:W5:Y:S07]  /*e6d0*/  LDSM.16.MT88.4 R124, [R192+0xd800] ;  /* 0x00d80000c07c783b */ /* 0x000f6e0000004200 */
[C---:B-1----:R-:W-:Y:S08]  /*e6e0*/  HMMA.16816.F32 R100, R20.reuse, R116, R100 ;  /* 0x000000741464723c */ /* 0x042ff00000001864 */
[C---:B------:R-:W-:Y:S01]  /*e6f0*/  HMMA.16816.F32 R104, R20.reuse, R118, R104 ;  /* 0x000000761468723c */ /* 0x040fe20000001868 */
[----:B------:R-:W1:Y:S07]  /*e700*/  LDSM.16.MT88.4 R116, [R188+0xd800] ;  /* 0x00d80000bc74783b */ /* 0x000e6e0000004200 */
[C---:B---3--:R-:W-:Y:S08]  /*e710*/  HMMA.16816.F32 R108, R20.reuse, R120, R108 ;  /* 0x00000078146c723c */ /* 0x048ff0000000186c */
[C---:B------:R-:W-:Y:S01]  /*e720*/  HMMA.16816.F32 R12, R20.reuse, R122, R12 ;  /* 0x0000007a140c723c */ /* 0x040fe2000000180c */
[----:B------:R-:W3:Y:S07]  /*e730*/  LDSM.16.MT88.4 R120, [R192+0xf800] ;  /* 0x00f80000c078783b */ /* 0x000eee0000004200 */
[C---:B----4-:R-:W-:Y:S08]  /*e740*/  HMMA.16816.F32 R16, R20.reuse, R24, R16 ;  /* 0x000000181410723c */ /* 0x050ff00000001810 */
[----:B------:R-:W-:Y:S01]  /*e750*/  HMMA.16816.F32 R112, R20, R26, R112 ;  /* 0x0000001a1470723c */ /* 0x000fe20000001870 */
[----:B------:R-:W4:Y:S06]  /*e760*/  LDSM.16.MT88.4 R24, [R190+0xf800] ;  /* 0x00f80000be18783b */ /* 0x000f2c0000004200 */
[----:B--2---:R-:W-:Y:S01]  /*e770*/  F2FP.PACK_AB R21, R157, R156 ;  /* 0x0000009c9d15723e */ /* 0x004fe200000000ff */
[----:B------:R-:W-:Y:S01]  /*e780*/  FADD.FTZ R156, R156, R151 ;  /* 0x000000979c9c7221 */ /* 0x000fe20000010000 */
[----:B------:R-:W-:Y:S03]  /*e790*/  F2FP.PACK_AB R23, R167, R158 ;  /* 0x0000009ea717723e */ /* 0x000fe600000000ff */
[----:B------:R-:W-:Y:S01]  /*e7a0*/  F2FP.PACK_AB R20, R220, R159 ;  /* 0x0000009fdc14723e */ /* 0x000fe200000000ff */
[----:B------:R-:W-:Y:S01]  /*e7b0*/  FADD.FTZ R157, R157, R156 ;  /* 0x0000009c9d9d7221 */ /* 0x000fe20000010000 */
[----:B------:R-:W-:Y:S03]  /*e7c0*/  F2FP.PACK_AB R22, R166, R221 ;  /* 0x000000dda616723e */ /* 0x000fe600000000ff */
[----:B------:R-:W-:Y:S04]  /*e7d0*/  FADD.FTZ R158, R158, R157 ;  /* 0x0000009d9e9e7221 */ /* 0x000fe80000010000 */
[C---:B-----5:R-:W-:Y:S01]  /*e7e0*/  HMMA.16816.F32 R128, R20.reuse, R124, R4 ;  /* 0x0000007c1480723c */ /* 0x060fe20000001804 */
[----:B------:R-:W2:Y:S02]  /*e7f0*/  LDSM.16.MT88.4 R4, [R190+0x11800] ;  /* 0x01180000be04783b */ /* 0x000ea40000004200 */
[----:B------:R-:W-:Y:S05]  /*e800*/  FADD.FTZ R217, R167, R158 ;  /* 0x0000009ea7d97221 */ /* 0x000fea0000010000 */
[C---:B------:R-:W-:Y:S01]  /*e810*/  HMMA.16816.F32 R124, R20.reuse, R126, R8 ;  /* 0x0000007e147c723c */ /* 0x040fe20000001808 */
[----:B------:R-:W-:Y:S07]  /*e820*/  LDSM.16.MT88.4 R8, [R188+0x11800] ;  /* 0x01180000bc08783b */ /* 0x000fee0000004200 */
[C---:B------:R-:W-:Y:S08]  /*e830*/  HMMA.16816.F32 R36, R20.reuse, R28, R36 ;  /* 0x0000001c1424723c */ /* 0x040ff00000001824 */
[C---:B------:R-:W-:Y:S08]  /*e840*/  HMMA.16816.F32 R40, R20.reuse, R30, R40 ;  /* 0x0000001e1428723c */ /* 0x040ff00000001828 */
[C---:B------:R-:W-:Y:S08]  /*e850*/  HMMA.16816.F32 R44, R20.reuse, R32, R44 ;  /* 0x00000020142c723c */ /* 0x040ff0000000182c */
[C---:B------:R-:W-:Y:S08]  /*e860*/  HMMA.16816.F32 R48, R20.reuse, R34, R48 ;  /* 0x000000221430723c */ /* 0x040ff00000001830 */
[C---:B-1----:R-:W-:Y:S08]  /*e870*/  HMMA.16816.F32 R52, R20.reuse, R116, R52 ;  /* 0x000000741434723c */ /* 0x042ff00000001834 */
[C---:B------:R-:W-:Y:S08]  /*e880*/  HMMA.16816.F32 R56, R20.reuse, R118, R56 ;  /* 0x000000761438723c */ /* 0x040ff00000001838 */
[C---:B---3--:R-:W-:Y:S08]  /*e890*/  HMMA.16816.F32 R60, R20.reuse, R120, R60 ;  /* 0x00000078143c723c */ /* 0x048ff0000000183c */
[C---:B------:R-:W-:Y:S01]  /*e8a0*/  HMMA.16816.F32 R64, R20.reuse, R122, R64 ;  /* 0x0000007a1440723c */ /* 0x040fe20000001840 */
[----:B------:R-:W1:Y:S07]  /*e8b0*/  LDSM.16.MT88.4 R120, [R189+0x11800] ;  /* 0x01180000bd78783b */ /* 0x000e6e0000004200 */
        /* <DEDUP_REMOVED lines=12> */
[C---:B-1----:R-:W-:Y:S04]  /*e980*/  HMMA.16816.F32 R108, R20.reuse, R120, R108 ;  /* 0x00000078146c723c */ /* 0x042fe8000000186c */
[----:B------:R-:W-:Y:S04]  /*e990*/  FADD.FTZ R172, R172, R5 ;  /* 0x00000005acac7221 */ /* 0x000fe80000010000 */
[C---:B------:R-:W-:Y:S04]  /*e9a0*/  HMMA.16816.F32 R120, R20.reuse, R122, R12 ;  /* 0x0000007a1478723c */ /* 0x040fe8000000180c */
[----:B------:R-:W-:Y:S04]  /*e9b0*/  FADD.FTZ R173, R173, R172 ;  /* 0x000000acadad7221 */ /* 0x000fe80000010000 */
[----:B------:R-:W-:Y:S01]  /*e9c0*/  FADD.FTZ R174, R174, R173 ;  /* 0x000000adaeae7221 */ /* 0x000fe20000010000 */
[C---:B------:R-:W-:Y:S03]  /*e9d0*/  HMMA.16816.F32 R116, R20.reuse, R8, R16 ;  /* 0x000000081474723c */ /* 0x040fe60000001810 */
        /* <DEDUP_REMOVED lines=11> */
.L_x_3155:
        /* <DEDUP_REMOVED lines=15> */
[----:B------:R-:W-:Y:S01]  /*eb80*/  LEA.HI R11, R7, R0, RZ, 0x4 ;  /* 0x00000000070b7211 */ /* 0x000fe200078f20ff */
[----:B---3--:R-:W-:Y:S01]  /*eb90*/  FADD.FTZ R3, R4, R3 ;  /* 0x0000000304037221 */ /* 0x008fe20000010000 */
[--C-:B------:R-:W-:Y:S02]  /*eba0*/  SHF.R.S32.HI R9, RZ, 0x2, R8.reuse ;  /* 0x00000002ff097819 */ /* 0x100fe40000011408 */
        /* <DEDUP_REMOVED lines=12> */
[----:B------:R-:W-:Y:S02]  /*ec70*/  IADD3 R16, -R15, R0, RZ ;  /* 0x000000000f107210 */ /* 0x000fe40007ffe1ff */
[C---:B------:R-:W-:Y:S01]  /*ec80*/  LOP3.LUT R15, R4.reuse, 0x1, RZ, 0xc0, !PT ;  /* 0x00000001040f7812 */ /* 0x040fe200078ec0ff */
[----:B------:R-:W3:Y:S01]  /*ec90*/  @P3 MUFU.RCP R5, R2 ;  /* 0x0000000200053308 */ /* 0x000ee20000001000 */
[----:B------:R-:W-:Y:S02]  /*eca0*/  SHF.L.U32 R18, R4, 0x6, RZ ;  /* 0x0000000604127819 */ /* 0x000fe400000006ff */
[----:B------:R-:W-:Y:S02]  /*ecb0*/  ISETP.NE.U32.AND P0, PT, R15, 0x1, PT ;  /* 0x000000010f00780c */ /* 0x000fe40003f05070 */
[----:B------:R-:W-:-:S02]  /*ecc0*/  LOP3.LUT R18, R18, 0x1c0, RZ, 0xc0, !PT ;  /* 0x000001c012127812 */ /* 0x000fc400078ec0ff */
[----:B------:R-:W-:Y:S01]  /*ecd0*/  R2P PR, R4, 0x6 ;  /* 0x0000000604007804 */ /* 0x000fe20000000000 */
[----:B--2---:R-:W-:Y:S01]  /*ece0*/  FMUL.FTZ R128, R6, R128 ;  /* 0x0000008006807220 */ /* 0x004fe20000410000 */
[----:B------:R-:W-:Y:S01]  /*ecf0*/  LEA.HI R18, R18, R18, RZ, 0x1d ;  /* 0x0000001212127211 */ /* 0x000fe200078fe8ff */
[C---:B------:R-:W-:Y:S01]  /*ed00*/  FMUL.FTZ R129, R6.reuse, R129 ;  /* 0x0000008106817220 */ /* 0x040fe20000410000 */
[----:B------:R-:W-:Y:S01]  /*ed10*/  LOP3.LUT R7, R7, 0xffffffe0, RZ, 0xc0, !PT ;  /* 0xffffffe007077812 */ /* 0x000fe200078ec0ff */
[C---:B------:R-:W-:Y:S01]  /*ed20*/  FMUL.FTZ R124, R6.reuse, R124 ;  /* 0x0000007c067c7220 */ /* 0x040fe20000410000 */
[----:B------:R-:W2:Y:S01]  /*ed30*/  @P4 MUFU.LG2 R3, R3 ;  /* 0x0000000300034308 */ /* 0x000ea20000000c00 */
[----:B-1----:R-:W-:Y:S01]  /*ed40*/  SHF.R.S32.HI R10, RZ, 0x1f, R9 ;  /* 0x0000001fff0a7819 */ /* 0x002fe20000011409 */
[----:B------:R-:W-:Y:S02]  /*ed50*/  FMUL.FTZ R125, R6, R125 ;  /* 0x0000007d067d7220 */ /* 0x000fe40000410000 */
[C---:B---3--:R-:W-:Y:S01]  /*ed60*/  FMUL.FTZ R131, R5.reuse, R131 ;  /* 0x0000008305837220 */ /* 0x048fe20000410000 */
[CC--:B------:R-:W-:Y:S01]  /*ed70*/  LEA.HI R12, R10.reuse, R9.reuse, RZ, 0x4 ;  /* 0x000000090a0c7211 */ /* 0x0c0fe200078f20ff */
[C---:B------:R-:W-:Y:S01]  /*ed80*/  FMUL.FTZ R130, R5.reuse, R130 ;  /* 0x0000008205827220 */ /* 0x040fe20000410000 */
[----:B------:R-:W-:Y:S01]  /*ed90*/  LEA.HI R10, R10, R9, RZ, 0x5 ;  /* 0x000000090a0a7211 */ /* 0x000fe200078f28ff */
[C---:B------:R-:W-:Y:S01]  /*eda0*/  FMUL.FTZ R127, R5.reuse, R127 ;  /* 0x0000007f057f7220 */ /* 0x040fe20000410000 */
[----:B------:R-:W-:Y:S01]  /*edb0*/  SHF.R.S32.HI R8, RZ, 0x4, R12 ;  /* 0x00000004ff087819 */ /* 0x000fe2000001140c */
[----:B------:R-:W-:Y:S01]  /*edc0*/  FMUL.FTZ R126, R5, R126 ;  /* 0x0000007e057e7220 */ /* 0x000fe20000410000 */
[----:B------:R-:W-:Y:S01]  /*edd0*/  IADD3 R12, -R13, R0, RZ ;  /* 0x000000000d0c7210 */ /* 0x000fe20007ffe1ff */
        /* <DEDUP_REMOVED lines=36> */
[----:B------:R-:W-:Y:S01]  /*f020*/  FMUL.FTZ R55, R5, R55 ;  /* 0x0000003705377220 */ /* 0x000fe20000410000 */
        /* <DEDUP_REMOVED lines=10> */
[C---:B------:R-:W-:Y:S02]  /*f0d0*/  FMUL.FTZ R60, R6.reuse, R60 ;  /* 0x0000003c063c7220 */ /* 0x040fe40000410000 */
        /* <DEDUP_REMOVED lines=65> */
[----:B------:R-:W-:Y:S02]  /*f4f0*/  SHF.L.U32 R5, R13, 0x2, RZ ;  /* 0x000000020d057819 */ /* 0x000fe400000006ff */
        /* <DEDUP_REMOVED lines=12> */
[----:B------:R-:W-:Y:S02]  /*f5c0*/  LOP3.LUT P0, RZ, R0, 0x3, RZ, 0xc0, !PT ;  /* 0x0000000300ff7812 */ /* 0x000fe4000780c0ff */
[----:B------:R-:W-:Y:S01]  /*f5d0*/  MOV R0, 0xff800000 ;  /* 0xff80000000007802 */ /* 0x000fe20000000f00 */
        /* <DEDUP_REMOVED lines=29> */
[----:B------:R-:W4:Y:S04]  /*f7b0*/  S2R R6, SR_CTAID.Y ;  /* 0x0000000000067919 */ /* 0x000f280000002600 */
[----:B------:R-:W5:Y:S04]  /*f7c0*/  S2R R5, SR_CTAID.X ;  /* 0x0000000000057919 */ /* 0x000f680000002500 */
[----:B------:R-:W-:Y:S04]  /*f7d0*/  STS.64 [R15+0x8000], R96 ;  /* 0x008000600f007388 */ /* 0x000fe80000000a00 */
[----:B------:R-:W-:Y:S04]  /*f7e0*/  STS.64 [R15+0x8800], R98 ;  /* 0x008800620f007388 */ /* 0x000fe80000000a00 */
[----:B------:R-:W-:Y:S04]  /*f7f0*/  STS.64 [R16+0x8000], R100 ;  /* 0x0080006410007388 */ /* 0x000fe80000000a00 */
[----:B------:R-:W-:Y:S04]  /*f800*/  STS.64 [R16+0x8800], R102 ;  /* 0x0088006610007388 */ /* 0x000fe80000000a00 */
[----:B---3--:R-:W3:Y:S01]  /*f810*/  S2R R13, SR_CTAID.Z ;  /* 0x00000000000d7919 */ /* 0x008ee20000002700 */
[----:B----4-:R-:W-:-:S03]  /*f820*/  IMAD R6, R6, c[0x0][0x210], R207 ;  /* 0x0000840006067a24 */ /* 0x010fc600078e02cf */
[----:B------:R-:W-:Y:S01]  /*f830*/  STS.64 [R17+0x8000], R104 ;  /* 0x0080006811007388 */ /* 0x000fe20000000a00 */
[----:B-----5:R-:W-:-:S03]  /*f840*/  SHF.L.U32 R5, R5, 0x6, RZ ;  /* 0x0000000605057819 */ /* 0x020fc600000006ff */
        /* <DEDUP_REMOVED lines=8> */
[----:B------:R4:W-:Y:S04]  /*f8d0*/  STS.64 [R14+0x8800], R114 ;  /* 0x008800720e007388 */ /* 0x0009e80000000a00 */
[----:B------:R-:W-:Y:S01]  /*f8e0*/  BAR.SYNC.DEFER_BLOCKING 0x0 ;  /* 0x0000000000007b1d */ /* 0x000fe20000010000 */
[----:B----4-:R-:W-:-:S05]  /*f8f0*/  IADD3 R14, -R207, RZ, RZ ;  /* 0x000000ffcf0e7210 */ /* 0x010fca0007ffe1ff */
[----:B------:R-:W4:Y:S01]  /*f900*/  LDS.128 R104, [R4.X4] ;  /* 0x0000000004687984 */ /* 0x000f220000004c00 */
[----:B---3--:R-:W-:Y:S01]  /*f910*/  IMAD R13, R14, c[0x0][0x1c0], R13 ;  /* 0x000070000e0d7a24 */ /* 0x008fe200078e020d */
[----:B------:R-:W-:Y:S02]  /*f920*/  SHF.R.S32.HI R14, RZ, 0x1f, R11 ;  /* 0x0000001fff0e7819 */ /* 0x000fe4000001140b */
[----:B------:R-:W3:Y:S01]  /*f930*/  LDS.128 R100, [R4.X4+0x800] ;  /* 0x0008000004647984 */ /* 0x000ee20000004c00 */
[----:B------:R-:W-:Y:S01]  /*f940*/  IMAD R6, R6, c[0x0][0x1c0], R13 ;  /* 0x0000700006067a24 */ /* 0x000fe200078e020d */
[----:B------:R-:W-:Y:S02]  /*f950*/  LEA.HI R14, R14, R11, RZ, 0x2 ;  /* 0x0000000b0e0e7211 */ /* 0x000fe400078f10ff */
[----:B------:R-:W3:Y:S01]  /*f960*/  LDS.128 R96, [R4.X4+0x1000] ;  /* 0x0010000004607984 */ /* 0x000ee20000004c00 */
[----:B------:R-:W-:Y:S01]  /*f970*/  SHF.R.S32.HI R13, RZ, 0x1f, R12 ;  /* 0x0000001fff0d7819 */ /* 0x000fe2000001140c */
[----:B------:R-:W-:Y:S01]  /*f980*/  IMAD R5, R6, c[0x0][0x214], R5 ;  /* 0x0000850006057a24 */ /* 0x000fe200078e0205 */
[----:B------:R-:W-:Y:S01]  /*f990*/  LOP3.LUT R14, R14, 0xffffffc, RZ, 0xc0, !PT ;  /* 0x0ffffffc0e0e7812 */ /* 0x000fe200078ec0ff */
[----:B--2---:R-:W-:Y:S01]  /*f9a0*/  @P4 FMUL.FTZ R6, R3, 0.69314718246459960938 ;  /* 0x3f31721803064820 */ /* 0x004fe20000410000 */
[----:B------:R-:W2:Y:S01]  /*f9b0*/  LDS.128 R92, [R4.X4+0x1800] ;  /* 0x00180000045c7984 */ /* 0x000ea20000004c00 */
[----:B-1----:R-:W-:Y:S01]  /*f9c0*/  @P3 FMUL.FTZ R3, R2, 0.69314718246459960938 ;  /* 0x3f31721802033820 */ /* 0x002fe20000410000 */
[----:B------:R-:W-:Y:S01]  /*f9d0*/  IADD3 R14, R11, -R14, RZ ;  /* 0x8000000e0b0e7210 */ /* 0x000fe20007ffe0ff */
[----:B------:R-:W-:Y:S01]  /*f9e0*/  @P4 FFMA.FTZ R0, R133, c[0x0][0x238], R6 ;  /* 0x00008e0085004a23 */ /* 0x000fe20000010006 */
[----:B------:R-:W1:Y:S02]  /*f9f0*/  LDS.128 R88, [R4.X4+0x2000] ;  /* 0x0020000004587984 */ /* 0x000e640000004c00 */
[----:B------:R-:W-:-:S02]  /*fa00*/  LEA R14, R14, R7, 0x4 ;  /* 0x000000070e0e7211 */ /* 0x000fc400078e20ff */
        /* <DEDUP_REMOVED lines=32> */
.L_x_3161:
[----:B--234-:R-:W-:Y:S05]  /*fc10*/  BSYNC B0 ;  /* 0x0000000000007941 */ /* 0x01cfea0003800000 */
.L_x_3160:
        /* <DEDUP_REMOVED lines=18> */
.L_x_3163:
[----:B------:R-:W-:Y:S05]  /*fd40*/  BSYNC B0 ;  /* 0x0000000000007941 */ /* 0x000fea0003800000 */
.L_x_3162:
        /* <DEDUP_REMOVED lines=11> */
.L_x_3165:
[----:B------:R-:W-:Y:S05]  /*fe00*/  BSYNC B0 ;  /* 0x0000000000007941 */ /* 0x000fea0003800000 */
.L_x_3164:
        /* <DEDUP_REMOVED lines=11> */
.L_x_3167:
[----:B------:R-:W-:Y:S05]  /*fec0*/  BSYNC B0 ;  /* 0x0000000000007941 */ /* 0x000fea0003800000 */
.L_x_3166:
        /* <DEDUP_REMOVED lines=11> */
.L_x_3169:
[----:B------:R-:W-:Y:S05]  /*ff80*/  BSYNC B0 ;  /* 0x0000000000007941 */ /* 0x000fea0003800000 */
.L_x_3168:
        /* <DEDUP_REMOVED lines=11> */
.L_x_3171:
[----:B------:R-:W-:Y:S05]  /*10040*/  BSYNC B0 ;  /* 0x0000000000007941 */ /* 0x000fea0003800000 */
.L_x_3170:
        /* <DEDUP_REMOVED lines=11> */
.L_x_3173:
[----:B------:R-:W-:Y:S05]  /*10100*/  BSYNC B0 ;  /* 0x0000000000007941 */ /* 0x000fea0003800000 */
.L_x_3172:
        /* <DEDUP_REMOVED lines=11> */
.L_x_3175:
[----:B------:R-:W-:Y:S05]  /*101c0*/  BSYNC B0 ;  /* 0x0000000000007941 */ /* 0x000fea0003800000 */
.L_x_3174:
        /* <DEDUP_REMOVED lines=12> */
.L_x_3176:
        /* <DEDUP_REMOVED lines=15> */
.L_x_4116:


//--------------------- .text._ZN5flash24flash_fwd_splitkv_kernelI23Flash_fwd_kernel_traitsILi192ELi64ELi64ELi4ELb0ELb0EN7cutlass6half_tE19Flash_kernel_traitsILi192ELi64ELi64ELi4ES3_EELb1ELb0ELb1ELb0ELb0ELb1ELb1ELb0EEEvNS_16Flash_fwd_paramsE --------------------------
	.section	.text._ZN5flash24flash_fwd_splitkv_kernelI23Flash_fwd_kernel_traitsILi192ELi64ELi64ELi4ELb0ELb0EN7cutlass6half_tE19Flash_kernel_traitsILi192ELi64ELi64ELi4ES3_EELb1ELb0ELb1ELb0ELb0ELb1ELb1ELb0EEEvNS_16Flash_fwd_paramsE,"ax",@progbits
	.sectioninfo	@"SHI_REGISTERS=254"
	.align	128
        .global         _ZN5flash24flash_fwd_splitkv_kernelI23Flash_fwd_kernel_traitsILi192ELi64ELi64ELi4ELb0ELb0EN7cutlass6half_tE19Flash_kernel_traitsILi192ELi64ELi64ELi4ES3_EELb1ELb0ELb1ELb0ELb0ELb1ELb1ELb0EEEvNS_16Flash_fwd_paramsE
        .type           _ZN5flash24flash_fwd_splitkv_kernelI23Flash_fwd_kernel_traitsILi192ELi64ELi64ELi4ELb0ELb0EN7cutlass6half_tE19Flash_kernel_traitsILi192ELi64ELi64ELi4ES3_EELb1ELb0ELb1ELb0ELb0ELb1ELb1ELb0EEEvNS_16Flash_fwd_paramsE,@function
        .size           _ZN5flash24flash_fwd_splitkv_kernelI23Flash_fwd_kernel_traitsILi192ELi64ELi64ELi4ELb0ELb0EN7cutlass6half_tE19Flash_kernel_traitsILi192ELi64ELi64ELi4ES3_EELb1ELb0ELb1ELb0ELb0ELb1ELb1ELb0EEEvNS_16Flash_fwd_paramsE,(.L_x_4117 - _ZN5flash24flash_fwd_splitkv_kernelI23Flash_fwd_kernel_traitsILi192ELi64ELi64ELi4ELb0ELb0EN7cutlass6half_tE19Flash_kernel_traitsILi192ELi64ELi64ELi4ES3_EELb1ELb0ELb1ELb0ELb0ELb1ELb1ELb0EEEvNS_16Flash_fwd_paramsE)
        .other          _ZN5flash24flash_fwd_splitkv_kernelI23Flash_fwd_kernel_traitsILi192ELi64ELi64ELi4ELb0ELb0EN7cutlass6half_tE19Flash_kernel_traitsILi192ELi64ELi64ELi4ES3_EELb1ELb0ELb1ELb0ELb0ELb1ELb1ELb0EEEvNS_16Flash_fwd_paramsE,@"STO_CUDA_ENTRY STV_DEFAULT"
_ZN5flash24flash_fwd_splitkv_kernelI23Flash_fwd_kernel_traitsILi192ELi64ELi64ELi4ELb0ELb0EN7cutlass6half_tE19Flash_kernel_traitsILi192ELi64ELi64ELi4ES3_EELb1ELb0ELb1ELb0ELb0ELb1ELb1ELb0EEEvNS_16Flash_fwd_paramsE:
.text._ZN5flash24flash_fwd_splitkv_kernelI23Flash_fwd_kernel_traitsILi192ELi64ELi64ELi4ELb0ELb0EN7cutlass6half_tE19Flash_kernel_traitsILi192ELi64ELi64ELi4ES3_EELb1ELb0ELb1ELb0ELb0ELb1ELb1ELb0EEEvNS_16Flash_fwd_paramsE:
        /* <DEDUP_REMOVED lines=53> */
.L_x_3177:
[----:B-1-34-:R-:W-:Y:S02]  /*0350*/  MOV R4, c[0x0][0x218] ;  /* 0x0000860000047a02 */ /* 0x01afe40000000f00 */
.L_x_3178:
        /* <DEDUP_REMOVED lines=86> */
.L_x_3181:
[----:B------:R-:W-:Y:S05]  /*08c0*/  BSYNC B0 ;  /* 0x0000000000007941 */ /* 0x000fea0003800000 */
.L_x_3180:
        /* <DEDUP_REMOVED lines=10> */
.L_x_3183:
[----:B------:R-:W-:Y:S05]  /*0970*/  BSYNC B0 ;  /* 0x0000000000007941 */ /* 0x000fea0003800000 */
.L_x_3182:
        /* <DEDUP_REMOVED lines=10> */
.L_x_3185:
[----:B------:R-:W-:Y:S05]  /*0a20*/  BSYNC B0 ;  /* 0x0000000000007941 */ /* 0x000fea0003800000 */
.L_x_3184:
        /* <DEDUP_REMOVED lines=10> */
.L_x_3187:
[----:B------:R-:W-:Y:S05]  /*0ad0*/  BSYNC B0 ;  /* 0x0000000000007941 */ /* 0x000fea0003800000 */
.L_x_3186:
        /* <DEDUP_REMOVED lines=10> */
.L_x_3189:
[----:B------:R-:W-:Y:S05]  /*0b80*/  BSYNC B0 ;  /* 0x0000000000007941 */ /* 0x000fea0003800000 */
.L_x_3188:
        /* <DEDUP_REMOVED lines=10> */
.L_x_3191:
[----:B------:R-:W-:Y:S05]  /*0c30*/  BSYNC B0 ;  /* 0x0000000000007941 */ /* 0x000fea0003800000 */
.L_x_3190:
        /* <DEDUP_REMOVED lines=10> */
.L_x_3193:
[----:B------:R-:W-:Y:S05]  /*0ce0*/  BSYNC B0 ;  /* 0x0000000000007941 */ /* 0x000fea0003800000 */
.L_x_3192:
        /* <DEDUP_REMOVED lines=10> */
.L_x_3195:
[----:B------:R-:W-:Y:S05]  /*0d90*/  BSYNC B0 ;  /* 0x0000000000007941 */ /* 0x000fea0003800000 */
.L_x_3194:
        /* <DEDUP_REMOVED lines=32> */
.L_x_3179:
        /* <DEDUP_REMOVED lines=93> */
.L_x_3196:
        /* <DEDUP_REMOVED lines=15> */
.L_x_3198:
        /* <DEDUP_REMOVED lines=51> */
.L_x_3197:
        /* <DEDUP_REMOVED lines=117> */
.L_x_3200:
[----:B------:R-:W-:Y:S05]  /*20e0*/  BSYNC B0 ;  /* 0x0000000000007941 */ /* 0x000fea0003800000 */
.L_x_3199:
        /* <DEDUP_REMOVED lines=37> */
.L_x_3202:
[----:B------:R-:W-:Y:S05]  /*2340*/  BSYNC B0 ;  /* 0x0000000000007941 */ /* 0x000fea0003800000 */
.L_x_3201:
        /* <DEDUP_REMOVED lines=37> */
.L_x_3204:
[----:B------:R-:W-:Y:S05]  /*25a0*/  BSYNC B0 ;  /* 0x0000000000007941 */ /* 0x000fea0003800000 */
.L_x_3203:
        /* <DEDUP_REMOVED lines=36> */
.L_x_3206:
[----:B------:R-:W-:Y:S05]  /*27f0*/  BSYNC B0 ;  /* 0x0000000000007941 */ /* 0x000fea0003800000 */
.L_x_3205:
        /* <DEDUP_REMOVED lines=31> */
.L_x_3208:
[----:B------:R-:W-:Y:S05]  /*29f0*/  BSYNC B0 ;  /* 0x0000000000007941 */ /* 0x000fea0003800000 */
.L_x_3207:
        /* <DEDUP_REMOVED lines=33> */
.L_x_3210:
[----:B------:R-:W-:Y:S05]  /*2c10*/  BSYNC B0 ;  /* 0x0000000000007941 */ /* 0x000fea0003800000 */
.L_x_3209:
        /* <DEDUP_REMOVED lines=31> */
.L_x_3212:
[----:B------:R-:W-:Y:S05]  /*2e10*/  BSYNC B0 ;  /* 0x0000000000007941 */ /* 0x000fea0003800000 */
.L_x_3211:
        /* <DEDUP_REMOVED lines=33> */
.L_x_3214:
[----:B------:R-:W-:Y:S05]  /*3030*/  BSYNC B0 ;  /* 0x0000000000007941 */ /* 0x000fea0003800000 */
.L_x_3213:
        /* <DEDUP_REMOVED lines=62> */
.L_x_3216:
[----:B-1----:R-:W-:Y:S05]  /*3420*/  BSYNC B0 ;  /* 0x0000000000007941 */ /* 0x002fea0003800000 */
.L_x_3215:
        /* <DEDUP_REMOVED lines=34> */
.L_x_3218:
[----:B------:R-:W-:Y:S05]  /*3650*/  BSYNC B0 ;  /* 0x0000000000007941 */ /* 0x000fea0003800000 */
.L_x_3217:
        /* <DEDUP_REMOVED lines=34> */
.L_x_3220:
[----:B------:R-:W-:Y:S05]  /*3880*/  BSYNC B0 ;  /* 0x0000000000007941 */ /* 0x000fea0003800000 */
.L_x_3219:
        /* <DEDUP_REMOVED lines=39> */
.L_x_3222:
[----:B------:R-:W-:Y:S05]  /*3b00*/  BSYNC B0 ;  /* 0x0000000000007941 */ /* 0x000fea0003800000 */
.L_x_3221:
[----:B------:R-:W-:Y:S01]  /*3b10*/  IMAD.SHL.U32 R209, R209, 0x2, RZ ;  /* 0x00000002d1d17824 */ /* 0x000fe200078e00ff */
[----:B------:R-:W-:Y:S01]  /*3b20*/  LDSM.16.M88.4 R48, [R210] ;  /* 0x00000000d230783b */ /* 0x000fe20000000200 */
[----:B------:R-:W-:Y:S01]  /*3b30*/  LOP3.LUT P1, RZ, R8, 0x2, RZ, 0xc0, !PT ;  /* 0x0000000208ff7812 */ /* 0x000fe2000782c0ff */
[--C-:B------:R-:W-:Y:S01]  /*3b40*/  IMAD R208, R5, 0x2, R210.reuse ;  /* 0x0000000205d07824 */ /* 0x100fe200078e02d2 */
[----:B------:R-:W-:Y:S01]  /*3b50*/  IADD3 R180, R84, 0x8, RZ ;  /* 0x0000000854b47810 */ /* 0x000fe20007ffe0ff */
[----:B------:R-:W5:Y:S01]  /*3b60*/  LDSM.16.M88.4 R20, [R209+0x6000] ;  /* 0x00600000d114783b */ /* 0x000f620000000200 */
[----:B------:R-:W-:Y:S01]  /*3b70*/  IADD3 R8, R209, 0x6000, RZ ;  /* 0x00006000d1087810 */ /* 0x000fe20007ffe0ff */
[----:B------:R-:W-:Y:S01]  /*3b80*/  IMAD R206, R3, 0x2, R210 ;  /* 0x0000000203ce7824 */ /* 0x000fe200078e02d2 */
[----:B------:R-:W-:Y:S01]  /*3b90*/  IADD3 R207, R209, 0x6020, RZ ;  /* 0x00006020d1cf7810 */ /* 0x000fe20007ffe0ff */
[----:B---3--:R-:W3:Y:S01]  /*3ba0*/  LDSM.16.M88.4 R12, [R209+0x6800] ;  /* 0x00680000d10c783b */ /* 0x008ee20000000200 */
[----:B------:R-:W-:Y:S01]  /*3bb0*/  IMAD R203, R4, 0x2, R209 ;  /* 0x0000000204cb7824 */ /* 0x000fe200078e02d1 */
[-C--:B------:R-:W-:Y:S01]  /*3bc0*/  IMNMX R181, R84, R83.reuse, PT ;  /* 0x0000005354b57217 */ /* 0x080fe20003800200 */
[----:B------:R-:W-:Y:S01]  /*3bd0*/  IMAD R205, R3, 0x2, R208 ;  /* 0x0000000203cd7824 */ /* 0x000fe200078e02d0 */
[----:B------:R-:W1:Y:S01]  /*3be0*/  LDSM.16.M88.4 R76, [R209+0x7000] ;  /* 0x00700000d14c783b */ /* 0x000e620000000200 */
[----:B------:R-:W-:-:S02]  /*3bf0*/  IMNMX R180, R180, R83, PT ;  /* 0x00000053b4b47217 */ /* 0x000fc40003800200 */
[----:B------:R-:W-:Y:S01]  /*3c00*/  @P1 IADD3 R207, R8, -0x20, RZ ;  /* 0xffffffe008cf1810 */ /* 0x000fe20007ffe0ff */
[----:B------:R-:W2:Y:S03]  /*3c10*/  LDSM.16.M88.4 R36, [R209+0x7800] ;  /* 0x00780000d124783b */ /* 0x000ea60000000200 */
[C---:B------:R-:W-:Y:S01]  /*3c20*/  IADD3 R199, R207.reuse, 0x800, RZ ;  /* 0x00000800cfc77810 */ /* 0x040fe20007ffe0ff */
[----:B------:R-:W-:Y:S01]  /*3c30*/  LDSM.16.M88.4 R60, [R208] ;  /* 0x00000000d03c783b */ /* 0x000fe20000000200 */
[----:B------:R-:W-:Y:S01]  /*3c40*/  IMAD R196, R4, 0x2, R207 ;  /* 0x0000000204c47824 */ /* 0x000fe200078e02cf */
[C---:B------:R-:W-:Y:S01]  /*3c50*/  IADD3 R198, R207.reuse, 0x1000, RZ ;  /* 0x00001000cfc67810 */ /* 0x040fe20007ffe0ff */
[----:B------:R-:W-:Y:S01]  /*3c60*/  IMAD.IADD R4, R6, 0x1, R215 ;  /* 0x0000000106047824 */ /* 0x000fe200078e02d7 */
[----:B------:R-:W4:Y:S01]  /*3c70*/  LDSM.16.M88.4 R32, [R207] ;  /* 0x00000000cf20783b */ /* 0x000f220000000200 */
[----:B------:R-:W-:-:S02]  /*3c80*/  IADD3 R197, R207, 0x1800, RZ ;  /* 0x00001800cfc57810 */ /* 0x000fc40007ffe0ff */
[----:B------:R-:W-:Y:S01]  /*3c90*/  I2F R85, R4 ;  /* 0x0000000400557306 */ /* 0x000fe20000201400 */
[----:B------:R-:W1:Y:S01]  /*3ca0*/  LDSM.16.M88.4 R28, [R207+0x800] ;  /* 0x00080000cf1c783b */ /* 0x000e620000000200 */
[C---:B------:R-:W-:Y:S02]  /*3cb0*/  IADD3 R94, R4.reuse, 0x9, RZ ;  /* 0x00000009045e7810 */ /* 0x040fe40007ffe0ff */
[C---:B------:R-:W-:Y:S01]  /*3cc0*/  IADD3 R86, R4.reuse, 0x1, RZ ;  /* 0x0000000104567810 */ /* 0x040fe20007ffe0ff */
[----:B------:R-:W1:Y:S01]  /*3cd0*/  LDSM.16.M88.4 R64, [R207+0x1000] ;  /* 0x00100000cf40783b */ /* 0x000e620000000200 */
[C---:B------:R-:W-:Y:S02]  /*3ce0*/  IADD3 R92, R4.reuse, 0x8, RZ ;  /* 0x00000008045c7810 */ /* 0x040fe40007ffe0ff */
[----:B------:R-:W-:Y:S01]  /*3cf0*/  I2F R95, R94 ;  /* 0x0000005e005f7306 */ /* 0x000fe20000201400 */
[----:B------:R-:W1:Y:S01]  /*3d00*/  LDSM.16.M88.4 R56, [R207+0x1800] ;  /* 0x00180000cf38783b */ /* 0x000e620000000200 */
[----:B------:R-:W-:-:S02]  /*3d10*/  IADD3 R100, R4, 0x18, RZ ;  /* 0x0000001804647810 */ /* 0x000fc40007ffe0ff */
[C---:B------:R-:W-:Y:S01]  /*3d20*/  IADD3 R96, R4.reuse, 0x10, RZ ;  /* 0x0000001004607810 */ /* 0x040fe20007ffe0ff */
[----:B------:R-:W-:Y:S01]  /*3d30*/  LDSM.16.M88.4 R44, [R206] ;  /* 0x00000000ce2c783b */ /* 0x000fe20000000200 */
[C---:B------:R-:W-:Y:S02]  /*3d40*/  IADD3 R98, R4.reuse, 0x11, RZ ;  /* 0x0000001104627810 */ /* 0x040fe40007ffe0ff */
[----:B------:R-:W-:Y:S01]  /*3d50*/  I2F R87, R86 ;  /* 0x0000005600577306 */ /* 0x000fe20000201400 */
[C---:B-----5:R-:W-:Y:S01]  /*3d60*/  HMMA.16816.F32 R24, R48.reuse, R20, RZ ;  /* 0x000000143018723c */ /* 0x060fe200000018ff */
[----:B------:R-:W5:Y:S01]  /*3d70*/  LDSM.16.M88.4 R40, [R203+0x6000] ;  /* 0x00600000cb28783b */ /* 0x000f620000000200 */
[C---:B------:R-:W-:Y:S02]  /*3d80*/  IADD3 R106, R4.reuse, 0x21, RZ ;  /* 0x00000021046a7810 */ /* 0x040fe40007ffe0ff */
[C---:B------:R-:W-:Y:S01]  /*3d90*/  IADD3 R102, R4.reuse, 0x19, RZ ;  /* 0x0000001904667810 */ /* 0x040fe20007ffe0ff */
[----:B------:R-:W-:Y:S01]  /*3da0*/  LDSM.16.M88.4 R72, [R205] ;  /* 0x00000000cd48783b */ /* 0x000fe20000000200 */
[C---:B------:R-:W-:Y:S01]  /*3db0*/  IADD3 R104, R4.reuse, 0x20, RZ ;  /* 0x0000002004687810 */ /* 0x040fe20007ffe0ff */
[----:B------:R-:W-:Y:S01]  /*3dc0*/  I2F R93, R92 ;  /* 0x0000005c005d7306 */ /* 0x000fe20000201400 */
[----:B------:R-:W-:Y:S01]  /*3dd0*/  HMMA.16816.F32 R20, R48, R22, RZ ;  /* 0x000000163014723c */ /* 0x000fe200000018ff */
[----:B------:R-:W-:Y:S01]  /*3de0*/  LDSM.16.M88.4 R68, [R196] ;  /* 0x00000000c444783b */ /* 0x000fe20000000200 */
[----:B------:R-:W-:-:S02]  /*3df0*/  IADD3 R110, R4, 0x29, RZ ;  /* 0x00000029046e7810 */ /* 0x000fc40007ffe0ff */
[-C--:B------:R-:W-:Y:S01]  /*3e00*/  ISETP.GE.AND P5, PT, R94, R181.reuse, PT ;  /* 0x000000b55e00720c */ /* 0x080fe20003fa6270 */
[----:B------:R-:W-:Y:S01]  /*3e10*/  LDSM.16.M88.4 R88, [R209+0xb000] ;  /* 0x00b00000d158783b */ /* 0x000fe20000000200 */
[-C--:B------:R-:W-:Y:S01]  /*3e20*/  ISETP.GE.AND P4, PT, R86, R181.reuse, PT ;  /* 0x000000b55600720c */ /* 0x080fe20003f86270 */
[----:B------:R-:W-:Y:S01]  /*3e30*/  I2F R101, R100 ;  /* 0x0000006400657306 */ /* 0x000fe20000201400 */
[C---:B---3--:R-:W-:Y:S01]  /*3e40*/  HMMA.16816.F32 R16, R48.reuse, R12, RZ ;  /* 0x0000000c3010723c */ /* 0x048fe200000018ff */
[----:B------:R-:W-:Y:S01]  /*3e50*/  ISETP.GE.AND P6, PT, R92, R181, PT ;  /* 0x000000b55c00720c */ /* 0x000fe20003fc6270 */
[----:B------:R-:W0:Y:S01]  /*3e60*/  LDGDEPBAR ;  /* 0x00000000000079af */ /* 0x000e220000000000 */
[----:B------:R-:W-:Y:S02]  /*3e70*/  IADD3 R116, R4, 0x38, RZ ;  /* 0x0000003804747810 */ /* 0x000fe40007ffe0ff */
[----:B------:R-:W-:Y:S02]  /*3e80*/  ISETP.GE.AND P1, PT, R86, R180, PT ;  /* 0x000000b45600720c */ /* 0x000fe40003f26270 */
[----:B------:R-:W-:Y:S01]  /*3e90*/  I2F R97, R96 ;  /* 0x0000006000617306 */ /* 0x000fe20000201400 */
[----:B------:R-:W-:Y:S01]  /*3ea0*/  HMMA.16816.F32 R12, R48, R14, RZ ;  /* 0x0000000e300c723c */ /* 0x000fe200000018ff */
[----:B------:R-:W-:-:S02]  /*3eb0*/  IADD3 R108, R4, 0x28, RZ ;  /* 0x00000028046c7810 */ /* 0x000fc40007ffe0ff */
[C---:B------:R-:W-:Y:S02]  /*3ec0*/  IADD3 R112, R4.reuse, 0x30, RZ ;  /* 0x0000003004707810 */ /* 0x040fe40007ffe0ff */
[----:B------:R-:W-:Y:S02]  /*3ed0*/  IADD3 R114, R4, 0x31, RZ ;  /* 0x0000003104727810 */ /* 0x000fe40007ffe0ff */
[----:B------:R-:W-:Y:S01]  /*3ee0*/  I2F R99, R98 ;  /* 0x0000006200637306 */ /* 0x000fe20000201400 */
[----:B-1----:R-:W-:Y:S01]  /*3ef0*/  HMMA.16816.F32 R8, R48, R76, RZ ;  /* 0x0000004c3008723c */ /* 0x002fe200000018ff */
[-C--:B------:R-:W-:Y:S02]  /*3f00*/  ISETP.GE.AND P3, PT, R94, R180.reuse, PT ;  /* 0x000000b45e00720c */ /* 0x080fe40003f66270 */
[----:B------:R-:W-:Y:S02]  /*3f10*/  ISETP.GE.AND P2, PT, R92, R180, PT ;  /* 0x000000b45c00720c */ /* 0x000fe40003f46270 */
[----:B------:R-:W-:-:S02]  /*3f20*/  IADD3 R195, R207, 0x2000, RZ ;  /* 0x00002000cfc37810 */ /* 0x000fc40007ffe0ff */
[----:B------:R-:W-:Y:S01]  /*3f30*/  I2F R107, R106 ;  /* 0x0000006a006b7306 */ /* 0x000fe20000201400 */
[C---:B------:R-:W-:Y:S01]  /*3f40*/  HMMA.16816.F32 R76, R48.reuse, R78, RZ ;  /* 0x0000004e304c723c */ /* 0x040fe200000018ff */
[C---:B------:R-:W-:Y:S02]  /*3f50*/  IADD3 R194, R207.reuse, 0x2800, RZ ;  /* 0x00002800cfc27810 */ /* 0x040fe40007ffe0ff */
[C---:B------:R-:W-:Y:S02]  /*3f60*/  IADD3 R193, R207.reuse, 0x3000, RZ ;  /* 0x00003000cfc17810 */ /* 0x040fe40007ffe0ff */
[C---:B------:R-:W-:Y:S02]  /*3f70*/  IADD3 R192, R207.reuse, 0x3800, RZ ;  /* 0x00003800cfc07810 */ /* 0x040fe40007ffe0ff */
[----:B------:R-:W-:Y:S01]  /*3f80*/  I2F R103, R102 ;  /* 0x0000006600677306 */ /* 0x000fe20000201400 */
[----:B--2---:R-:W-:Y:S01]  /*3f90*/  HMMA.16816.F32 R52, R48, R36, RZ ;  /* 0x000000243034723c */ /* 0x004fe200000018ff */
[----:B------:R-:W-:-:S02]  /*3fa0*/  IADD3 R191, R207, 0x4000, RZ ;  /* 0x00004000cfbf7810 */ /* 0x000fc40007ffe0ff */
[C---:B------:R-:W-:Y:S02]  /*3fb0*/  IADD3 R190, R207.reuse, 0x4800, RZ ;  /* 0x00004800cfbe7810 */ /* 0x040fe40007ffe0ff */
[C---:B------:R-:W-:Y:S02]  /*3fc0*/  IADD3 R189, R207.reuse, 0x5000, RZ ;  /* 0x00005000cfbd7810 */ /* 0x040fe40007ffe0ff */
[----:B------:R-:W-:Y:S01]  /*3fd0*/  I2F R105, R104 ;  /* 0x0000006800697306 */ /* 0x000fe20000201400 */
[----:B------:R-:W-:Y:S01]  /*3fe0*/  HMMA.16816.F32 R48, R48, R38, RZ ;  /* 0x000000263030723c */ /* 0x000fe200000018ff */
[----:B------:R-:W1:Y:S01]  /*3ff0*/  LDSM.16.M88.4 R36, [R203+0x6800] ;  /* 0x00680000cb24783b */ /* 0x000e620000000200 */
[----:B------:R-:W-:-:S05]  /*4000*/  IADD3 R188, R207, 0x5800, RZ ;  /* 0x00005800cfbc7810 */ /* 0x000fca0007ffe0ff */
[----:B------:R-:W-:Y:S01]  /*4010*/  I2F R111, R110 ;  /* 0x0000006e006f7306 */ /* 0x000fe20000201400 */
[C---:B----4-:R-:W-:Y:S07]  /*4020*/  HMMA.16816.F32 R24, R60.reuse, R32, R24 ;  /* 0x000000203c18723c */ /* 0x050fee0000001818 */
[----:B------:R-:W-:Y:S01]  /*4030*/  I2F R117, R116 ;  /* 0x0000007400757306 */ /* 0x000fe20000201400 */
[C---:B------:R-:W-:Y:S01]  /*4040*/  HMMA.16816.F32 R20, R60.reuse, R34, R20 ;  /* 0x000000223c14723c */ /* 0x040fe20000001814 */
[----:B------:R-:W2:Y:S06]  /*4050*/  LDSM.16.M88.4 R32, [R203+0x7000] ;  /* 0x00700000cb20783b */ /* 0x000eac0000000200 */
[----:B------:R-:W-:Y:S01]  /*4060*/  I2F R109, R108 ;  /* 0x0000006c006d7306 */ /* 0x000fe20000201400 */
[C---:B------:R-:W-:Y:S07]  /*4070*/  HMMA.16816.F32 R16, R60.reuse, R28, R16 ;  /* 0x0000001c3c10723c */ /* 0x040fee0000001810 */
[----:B------:R-:W-:Y:S01]  /*4080*/  I2F R113, R112 ;  /* 0x0000007000717306 */ /* 0x000fe20000201400 */
[C---:B------:R-:W-:Y:S01]  /*4090*/  HMMA.16816.F32 R12, R60.reuse, R30, R12 ;  /* 0x0000001e3c0c723c */ /* 0x040fe2000000180c */
[----:B------:R-:W3:Y:S06]  /*40a0*/  LDSM.16.M88.4 R28, [R203+0x7800] ;  /* 0x00780000cb1c783b */ /* 0x000eec0000000200 */
[----:B------:R-:W-:Y:S01]  /*40b0*/  I2F R115, R114 ;  /* 0x0000007200737306 */ /* 0x000fe20000201400 */
[C---:B------:R-:W-:Y:S08]  /*40c0*/  HMMA.16816.F32 R8, R60.reuse, R64, R8 ;  /* 0x000000403c08723c */ /* 0x040ff00000001808 */
[C---:B------:R-:W-:Y:S01]  /*40d0*/  HMMA.16816.F32 R76, R60.reuse, R66, R76 ;  /* 0x000000423c4c723c */ /* 0x040fe2000000184c */
[----:B------:R-:W4:Y:S07]  /*40e0*/  LDSM.16.M88.4 R64, [R196+0x800] ;  /* 0x00080000c440783b */ /* 0x000f2e0000000200 */
[C---:B------:R-:W-:Y:S08]  /*40f0*/  HMMA.16816.F32 R52, R60.reuse, R56, R52 ;  /* 0x000000383c34723c */ /* 0x040ff00000001834 */
[----:B------:R-:W-:Y:S01]  /*4100*/  HMMA.16816.F32 R48, R60, R58, R48 ;  /* 0x0000003a3c30723c */ /* 0x000fe20000001830 */
[----:B------:R-:W-:Y:S04]  /*4110*/  LDSM.16.M88.4 R56, [R210+0x2000] ;  /* 0x00200000d238783b */ /* 0x000fe80000000200 */
[----:B------:R-:W-:Y:S03]  /*4120*/  LDSM.16.M88.4 R60, [R209+0x9800] ;  /* 0x00980000d13c783b */ /* 0x000fe60000000200 */
[C---:B-----5:R-:W-:Y:S08]  /*4130*/  HMMA.16816.F32 R24, R44.reuse, R40, R24 ;  /* 0x000000282c18723c */ /* 0x060ff00000001818 */
        /* <DEDUP_REMOVED lines=136> */
[----:B------:R-:W-:Y:S01]  /*49c0*/  MUFU.TANH R45, R45 ;  /* 0x0000002d002d7308 */ /* 0x000fe20000002400 */
[----:B---3--:R-:W-:-:S05]  /*49d0*/  FFMA.FTZ R9, R0, R97, R46 ;  /* 0x0000006100097223 */ /* 0x008fca000001002e */
[----:B-1----:R-:W-:Y:S01]  /*49e0*/  HMMA.16816.F32 R72, R28, R22, R72 ;  /* 0x000000161c48723c */ /* 0x002fe20000001848 */
[----:B------:R-:W-:Y:S01]  /*49f0*/  FMUL.FTZ R12, R12, c[0x0][0x2ec] ;  /* 0x0000bb000c0c7a20 */ /* 0x000fe20000410000 */
[----:B----4-:R-:W1:Y:S01]  /*4a00*/  LDSM.16.M88.4 R16, [R196+0x5800] ;  /* 0x00580000c410783b */ /* 0x010e620000000200 */
[----:B------:R-:W-:Y:S01]  /*4a10*/  FMUL.FTZ R8, R13, c[0x0][0x2ec] ;  /* 0x0000bb000d087a20 */ /* 0x000fe20000410000 */
[----:B------:R-:W3:Y:S01]  /*4a20*/  MUFU.TANH R35, R35 ;  /* 0x0000002300237308 */ /* 0x000ee20000002400 */
[----:B------:R-:W-:Y:S01]  /*4a30*/  FMUL.FTZ R13, R14, c[0x0][0x2ec] ;  /* 0x0000bb000e0d7a20 */ /* 0x000fe20000410000 */
[----:B------:R-:W-:-:S04]  /*4a40*/  DEPBAR.LE SB0, 0x0 ;  /* 0x000080000000791a */ /* 0x000fc80000000000 */
[----:B--2---:R-:W-:Y:S01]  /*4a50*/  HMMA.16816.F32 R60, R52, R24, R60 ;  /* 0x00000018343c723c */ /* 0x004fe2000000183c */
[----:B------:R-:W-:Y:S01]  /*4a60*/  FMUL.FTZ R15, R15, c[0x0][0x2ec] ;  /* 0x0000bb000f0f7a20 */ /* 0x000fe20000410000 */
[----:B------:R-:W2:Y:S01]  /*4a70*/  MUFU.TANH R24, R12 ;  /* 0x0000000c00187308 */ /* 0x000ea20000002400 */
[----:B------:R-:W-:Y:S01]  /*4a80*/  FSEL R23, R44, -INF , !P6 ;  /* 0xff8000002c177808 */ /* 0x000fe20007000000 */
[----:B------:R-:W-:Y:S01]  /*4a90*/  FFMA.FTZ R22, R0, R93, R33 ;  /* 0x0000005d00167223 */ /* 0x000fe20000010021 */
[----:B------:R-:W-:-:S03]  /*4aa0*/  ISETP.GE.AND P6, PT, R98, R181, PT ;  /* 0x000000b56200720c */ /* 0x000fc60003fc6270 */
[----:B------:R-:W-:Y:S01]  /*4ab0*/  HMMA.16816.F32 R64, R28, R20, R64 ;  /* 0x000000141c40723c */ /* 0x000fe20000001840 */
[----:B------:R-:W-:Y:S01]  /*4ac0*/  FSEL R22, R22, -INF , !P2 ;  /* 0xff80000016167808 */ /* 0x000fe20005000000 */
[----:B------:R-:W4:Y:S01]  /*4ad0*/  MUFU.TANH R13, R13 ;  /* 0x0000000d000d7308 */ /* 0x000f220000002400 */
[----:B---3--:R-:W-:Y:S01]  /*4ae0*/  FFMA.FTZ R14, R0, R99, R35 ;  /* 0x00000063000e7223 */ /* 0x008fe20000010023 */
[----:B------:R-:W-:-:S03]  /*4af0*/  ISETP.GE.AND P2, PT, R98, R180, PT ;  /* 0x000000b46200720c */ /* 0x000fc60003f46270 */
[CC--:B------:R-:W-:Y:S01]  /*4b00*/  FFMA.FTZ R29, R0.reuse, R95.reuse, R32 ;  /* 0x0000005f001d7223 */ /* 0x0c0fe20000010020 */
[C---:B------:R-:W-:Y:S01]  /*4b10*/  HMMA.16816.F32 R76, R52.reuse, R26, R76 ;  /* 0x0000001a344c723c */ /* 0x040fe2000000184c */
[C---:B------:R-:W-:Y:S01]  /*4b20*/  FFMA.FTZ R20, R0.reuse, R95, R45 ;  /* 0x0000005f00147223 */ /* 0x040fe2000001002d */
[----:B------:R-:W3:Y:S01]  /*4b30*/  MUFU.TANH R8, R8 ;  /* 0x0000000800087308 */ /* 0x000ee20000002400 */
[C---:B--2---:R-:W-:Y:S01]  /*4b40*/  FFMA.FTZ R24, R0.reuse, R101, R24 ;  /* 0x0000006500187223 */ /* 0x044fe20000010018 */
[----:B------:R-:W-:Y:S01]  /*4b50*/  FSEL R29, R29, -INF , !P5 ;  /* 0xff8000001d1d7808 */ /* 0x000fe20006800000 */
[----:B------:R-:W-:Y:S01]  /*4b60*/  FFMA.FTZ R12, R0, R97, R34 ;  /* 0x00000061000c7223 */ /* 0x000fe20000010022 */
[----:B------:R-:W-:Y:S02]  /*4b70*/  ISETP.GE.AND P5, PT, R100, R181, PT ;  /* 0x000000b56400720c */ /* 0x000fe40003fa6270 */
[----:B------:R-:W-:Y:S01]  /*4b80*/  FMUL.FTZ R21, R61, c[0x0][0x2ec] ;  /* 0x0000bb003d157a20 */ /* 0x000fe20000410000 */
[----:B------:R-:W-:Y:S01]  /*4b90*/  FSEL R20, R20, -INF , !P3 ;  /* 0xff80000014147808 */ /* 0x000fe20005800000 */
[----:B------:R-:W-:Y:S01]  /*4ba0*/  FMUL.FTZ R26, R60, c[0x0][0x2ec] ;  /* 0x0000bb003c1a7a20 */ /* 0x000fe20000410000 */
[----:B------:R2:W-:Y:S01]  /*4bb0*/  MUFU.TANH R25, R15 ;  /* 0x0000000f00197308 */ /* 0x0005e20000002400 */
[----:B------:R-:W-:Y:S01]  /*4bc0*/  FMUL.FTZ R36, R63, c[0x0][0x2ec] ;  /* 0x0000bb003f247a20 */ /* 0x000fe20000410000 */
[----:B------:R-:W-:Y:S01]  /*4bd0*/  ISETP.GE.AND P3, PT, R100, R180, PT ;  /* 0x000000b46400720c */ /* 0x000fe20003f66270 */
[----:B------:R-:W-:Y:S01]  /*4be0*/  FMUL.FTZ R27, R62, c[0x0][0x2ec] ;  /* 0x0000bb003e1b7a20 */ /* 0x000fe20000410000 */
[----:B------:R-:W-:Y:S01]  /*4bf0*/  FSEL R14, R14, -INF , !P2 ;  /* 0xff8000000e0e7808 */ /* 0x000fe20005000000 */
[----:B-1----:R-:W-:Y:S01]  /*4c00*/  HMMA.16816.F32 R72, R52, R18, R72 ;  /* 0x000000123448723c */ /* 0x002fe20000001848 */
[----:B----4-:R-:W-:Y:S01]  /*4c10*/  FFMA.FTZ R10, R0, R101, R13 ;  /* 0x00000065000a7223 */ /* 0x010fe2000001000d */
[----:B------:R-:W-:Y:S01]  /*4c20*/  FSEL R13, R24, -INF , !P5 ;  /* 0xff800000180d7808 */ /* 0x000fe20006800000 */
[----:B------:R-:W1:Y:S01]  /*4c30*/  MUFU.TANH R21, R21 ;  /* 0x0000001500157308 */ /* 0x000e620000002400 */
[----:B---3--:R-:W-:Y:S01]  /*4c40*/  FFMA.FTZ R8, R0, R103, R8 ;  /* 0x0000006700087223 */ /* 0x008fe20000010008 */
[----:B------:R-:W-:-:S02]  /*4c50*/  ISETP.GE.AND P5, PT, R106, R181, PT ;  /* 0x000000b56a00720c */ /* 0x000fc40003fa6270 */
[----:B------:R-:W-:Y:S01]  /*4c60*/  FSEL R10, R10, -INF , !P3 ;  /* 0xff8000000a0a7808 */ /* 0x000fe20005800000 */
[----:B------:R-:W-:Y:S01]  /*4c70*/  HMMA.16816.F32 R64, R52, R16, R64 ;  /* 0x000000103440723c */ /* 0x000fe20000001840 */
[----:B------:R-:W-:Y:S01]  /*4c80*/  FMUL.FTZ R77, R77, c[0x0][0x2ec] ;  /* 0x0000bb004d4d7a20 */ /* 0x000fe20000410000 */
[-C--:B------:R-:W-:Y:S01]  /*4c90*/  ISETP.GE.AND P3, PT, R106, R180.reuse, PT ;  /* 0x000000b46a00720c */ /* 0x080fe20003f66270 */
[----:B------:R-:W3:Y:S01]  /*4ca0*/  MUFU.TANH R26, R26 ;  /* 0x0000001a001a7308 */ /* 0x000ee20000002400 */
[----:B--2---:R-:W-:Y:S01]  /*4cb0*/  FFMA.FTZ R15, R0, R99, R47 ;  /* 0x00000063000f7223 */ /* 0x004fe2000001002f */
[-C--:B------:R-:W-:Y:S01]  /*4cc0*/  ISETP.GE.AND P2, PT, R104, R180.reuse, PT ;  /* 0x000000b46800720c */ /* 0x080fe20003f46270 */
[----:B------:R-:W-:Y:S01]  /*4cd0*/  FMUL.FTZ R37, R76, c[0x0][0x2ec] ;  /* 0x0000bb004c257a20 */ /* 0x000fe20000410000 */
[----:B------:R-:W-:Y:S01]  /*4ce0*/  FSEL R17, R120, -INF , !P4 ;  /* 0xff80000078117808 */ /* 0x000fe20006000000 */
[----:B------:R-:W-:Y:S01]  /*4cf0*/  FFMA.FTZ R16, R0, R87, R50 ;  /* 0x0000005700107223 */ /* 0x000fe20000010032 */
[----:B------:R-:W-:Y:S01]  /*4d00*/  ISETP.GE.AND P4, PT, R96, R181, PT ;  /* 0x000000b56000720c */ /* 0x000fe20003f86270 */
[----:B------:R-:W-:Y:S01]  /*4d10*/  FMUL.FTZ R30, R78, c[0x0][0x2ec] ;  /* 0x0000bb004e1e7a20 */ /* 0x000fe20000410000 */
[----:B------:R-:W2:Y:S01]  /*4d20*/  MUFU.TANH R28, R77 ;  /* 0x0000004d001c7308 */ /* 0x000ea20000002400 */
[----:B-1----:R-:W-:Y:S01]  /*4d30*/  FFMA.FTZ R165, R0, R107, R21 ;  /* 0x0000006b00a57223 */ /* 0x002fe20000010015 */
[----:B------:R-:W-:Y:S01]  /*4d40*/  FSEL R16, R16, -INF , !P1 ;  /* 0xff80000010107808 */ /* 0x000fe20004800000 */
[----:B------:R-:W-:Y:S01]  /*4d50*/  FMUL.FTZ R31, R79, c[0x0][0x2ec] ;  /* 0x0000bb004f1f7a20 */ /* 0x000fe20000410000 */
[-C--:B------:R-:W-:Y:S01]  /*4d60*/  ISETP.GE.AND P1, PT, R96, R180.reuse, PT ;  /* 0x000000b46000720c */ /* 0x080fe20003f26270 */
[----:B------:R-:W-:Y:S01]  /*4d70*/  FMUL.FTZ R72, R72, c[0x0][0x2ec] ;  /* 0x0000bb0048487a20 */ /* 0x000fe20000410000 */
[----:B------:R-:W-:Y:S01]  /*4d80*/  FSEL R9, R9, -INF , !P4 ;  /* 0xff80000009097808 */ /* 0x000fe20006000000 */
[C---:B------:R-:W-:Y:S01]  /*4d90*/  FFMA.FTZ R25, R0.reuse, R103, R25 ;  /* 0x0000006700197223 */ /* 0x040fe20000010019 */
[----:B------:R-:W1:Y:S01]  /*4da0*/  MUFU.TANH R36, R36 ;  /* 0x0000002400247308 */ /* 0x000e620000002400 */
[----:B------:R-:W-:Y:S01]  /*4db0*/  FSEL R15, R15, -INF , !P6 ;  /* 0xff8000000f0f7808 */ /* 0x000fe20007000000 */
[----:B---3--:R-:W-:Y:S01]  /*4dc0*/  FFMA.FTZ R26, R0, R105, R26 ;  /* 0x00000069001a7223 */ /* 0x008fe2000001001a */
[-C--:B------:R-:W-:Y:S01]  /*4dd0*/  ISETP.GE.AND P4, PT, R102, R181.reuse, PT ;  /* 0x000000b56600720c */ /* 0x080fe20003f86270 */
[----:B------:R-:W-:Y:S01]  /*4de0*/  FMUL.FTZ R74, R74, c[0x0][0x2ec] ;  /* 0x0000bb004a4a7a20 */ /* 0x000fe20000410000 */
[----:B------:R-:W-:Y:S01]  /*4df0*/  FSEL R12, R12, -INF , !P1 ;  /* 0xff8000000c0c7808 */ /* 0x000fe20004800000 */
[----:B------:R-:W-:Y:S01]  /*4e00*/  FMUL.FTZ R24, R66, c[0x0][0x2ec] ;  /* 0x0000bb0042187a20 */ /* 0x000fe20000410000 */
[----:B------:R-:W-:Y:S01]  /*4e10*/  ISETP.GE.AND P6, PT, R104, R181, PT ;  /* 0x000000b56800720c */ /* 0x000fe20003fc6270 */
[----:B------:R-:W3:Y:S01]  /*4e20*/  MUFU.TANH R21, R72 ;  /* 0x0000004800157308 */ /* 0x000ee20000002400 */
[----:B------:R-:W-:Y:S01]  /*4e30*/  FMUL.FTZ R64, R64, c[0x0][0x2ec] ;  /* 0x0000bb0040407a20 */ /* 0x000fe20000410000 */
[----:B------:R-:W-:Y:S01]  /*4e40*/  ISETP.GE.AND P1, PT, R102, R180, PT ;  /* 0x000000b46600720c */ /* 0x000fe20003f26270 */
[----:B------:R-:W-:Y:S01]  /*4e50*/  FMUL.FTZ R19, R65, c[0x0][0x2ec] ;  /* 0x0000bb0041137a20 */ /* 0x000fe20000410000 */
[----:B------:R-:W-:Y:S01]  /*4e60*/  FSEL R11, R8, -INF , !P4 ;  /* 0xff800000080b7808 */ /* 0x000fe20006000000 */
[----:B------:R-:W-:Y:S01]  /*4e70*/  FMUL.FTZ R67, R67, c[0x0][0x2ec] ;  /* 0x0000bb0043437a20 */ /* 0x000fe20000410000 */
[----:B------:R-:W-:Y:S01]  /*4e80*/  FSEL R171, R26, -INF , !P6 ;  /* 0xff8000001aab7808 */ /* 0x000fe20007000000 */
[----:B------:R-:W-:Y:S01]  /*4e90*/  FMUL.FTZ R26, R73, c[0x0][0x2ec] ;  /* 0x0000bb00491a7a20 */ /* 0x000fe20000410000 */
[----:B------:R-:W4:Y:S01]  /*4ea0*/  MUFU.TANH R27, R27 ;  /* 0x0000001b001b7308 */ /* 0x000f220000002400 */
[----:B------:R-:W-:Y:S01]  /*4eb0*/  FSEL R8, R25, -INF , !P1 ;  /* 0xff80000019087808 */ /* 0x000fe20004800000 */
[----:B--2---:R-:W-:Y:S01]  /*4ec0*/  FFMA.FTZ R28, R0, R111, R28 ;  /* 0x0000006f001c7223 */ /* 0x004fe2000001001c */
[-C--:B------:R-:W-:Y:S01]  /*4ed0*/  ISETP.GE.AND P6, PT, R110, R181.reuse, PT ;  /* 0x000000b56e00720c */ /* 0x080fe20003fc6270 */
[----:B------:R-:W-:Y:S01]  /*4ee0*/  FMUL.FTZ R75, R75, c[0x0][0x2ec] ;  /* 0x0000bb004b4b7a20 */ /* 0x000fe20000410000 */
[----:B------:R-:W-:Y:S01]  /*4ef0*/  ISETP.GE.AND P4, PT, R108, R181, PT ;  /* 0x000000b56c00720c */ /* 0x000fe20003f86270 */
[----:B-1----:R-:W-:Y:S01]  /*4f00*/  FFMA.FTZ R36, R0, R107, R36 ;  /* 0x0000006b00247223 */ /* 0x002fe20000010024 */
[----:B------:R-:W-:Y:S01]  /*4f10*/  FSEL R169, R28, -INF , !P6 ;  /* 0xff8000001ca97808 */ /* 0x000fe20007000000 */
[----:B------:R-:W1:Y:S01]  /*4f20*/  MUFU.TANH R37, R37 ;  /* 0x0000002500257308 */ /* 0x000e620000002400 */
[----:B---3--:R-:W-:Y:S01]  /*4f30*/  FFMA.FTZ R21, R0, R117, R21 ;  /* 0x0000007500157223 */ /* 0x008fe20000010015 */
[----:B------:R-:W-:-:S02]  /*4f40*/  ISETP.GE.AND P6, PT, R116, R181, PT ;  /* 0x000000b57400720c */ /* 0x000fc40003fc6270 */
[----:B------:R-:W-:Y:S02]  /*4f50*/  ISETP.GE.AND P1, PT, R108, R180, PT ;  /* 0x000000b46c00720c */ /* 0x000fe40003f26270 */
[----:B------:R-:W-:Y:S02]  /*4f60*/  FSEL R143, R21, -INF , !P6 ;  /* 0xff800000158f7808 */ /* 0x000fe40007000000 */
[----:B------:R-:W2:Y:S01]  /*4f70*/  MUFU.TANH R30, R30 ;  /* 0x0000001e001e7308 */ /* 0x000ea20000002400 */
[----:B----4-:R-:W-:Y:S01]  /*4f80*/  FFMA.FTZ R27, R0, R105, R27 ;  /* 0x00000069001b7223 */ /* 0x010fe2000001001b */
[----:B------:R-:W-:Y:S02]  /*4f90*/  ISETP.GT.AND P6, PT, R217, R212, PT ;  /* 0x000000d4d900720c */ /* 0x000fe40003fc4270 */
[----:B------:R-:W-:Y:S02]  /*4fa0*/  FSEL R165, R165, -INF , !P5 ;  /* 0xff800000a5a57808 */ /* 0x000fe40006800000 */
[----:B------:R-:W-:-:S02]  /*4fb0*/  FSEL R178, R36, -INF , !P3 ;  /* 0xff80000024b27808 */ /* 0x000fc40005800000 */
[----:B------:R-:W3:Y:S01]  /*4fc0*/  MUFU.TANH R18, R64 ;  /* 0x0000004000127308 */ /* 0x000ee20000002400 */
[----:B-1----:R-:W-:Y:S01]  /*4fd0*/  FFMA.FTZ R37, R0, R109, R37 ;  /* 0x0000006d00257223 */ /* 0x002fe20000010025 */
[C---:B------:R-:W-:Y:S02]  /*4fe0*/  ISETP.GE.AND P5, PT, R112.reuse, R181, PT ;  /* 0x000000b57000720c */ /* 0x040fe40003fa6270 */
[----:B------:R-:W-:Y:S02]  /*4ff0*/  ISETP.GE.AND P3, PT, R112, R180, PT ;  /* 0x000000b47000720c */ /* 0x000fe40003f66270 */
[----:B------:R-:W-:Y:S02]  /*5000*/  FSEL R168, R27, -INF , !P2 ;  /* 0xff8000001ba87808 */ /* 0x000fe40005000000 */
[----:B------:R-:W1:Y:S01]  /*5010*/  MUFU.TANH R24, R24 ;  /* 0x0000001800187308 */ /* 0x000e620000002400 */
[----:B--2---:R-:W-:Y:S01]  /*5020*/  FFMA.FTZ R30, R0, R109, R30 ;  /* 0x0000006d001e7223 */ /* 0x004fe2000001001e */
[----:B------:R-:W-:-:S02]  /*5030*/  FSEL R163, R37, -INF , !P4 ;  /* 0xff80000025a37808 */ /* 0x000fc40006000000 */
[-C--:B------:R-:W-:Y:S02]  /*5040*/  ISETP.GE.AND P2, PT, R110, R180.reuse, PT ;  /* 0x000000b46e00720c */ /* 0x080fe40003f46270 */
[----:B------:R-:W-:Y:S02]  /*5050*/  FSEL R176, R30, -INF , !P1 ;  /* 0xff8000001eb07808 */ /* 0x000fe40004800000 */
[----:B------:R-:W2:Y:S01]  /*5060*/  MUFU.TANH R31, R31 ;  /* 0x0000001f001f7308 */ /* 0x000ea20000002400 */
[----:B---3--:R-:W-:Y:S01]  /*5070*/  FFMA.FTZ R18, R0, R113, R18 ;  /* 0x0000007100127223 */ /* 0x008fe20000010012 */
[C---:B------:R-:W-:Y:S02]  /*5080*/  ISETP.GE.AND P4, PT, R114.reuse, R181, PT ;  /* 0x000000b57200720c */ /* 0x040fe40003f86270 */
[----:B------:R-:W-:Y:S02]  /*5090*/  ISETP.GE.AND P1, PT, R114, R180, PT ;  /* 0x000000b47200720c */ /* 0x000fe40003f26270 */
[----:B------:R-:W-:Y:S01]  /*50a0*/  FSEL R175, R18, -INF , !P5 ;  /* 0xff80000012af7808 */ /* 0x000fe20006800000 */
[C---:B------:R-:W-:Y:S01]  /*50b0*/  FFMA.FTZ R18, R0.reuse, R85, R118 ;  /* 0x0000005500127223 */ /* 0x040fe20000010076 */
[----:B------:R-:W3:Y:S01]  /*50c0*/  MUFU.TANH R19, R19 ;  /* 0x0000001300137308 */ /* 0x000ee20000002400 */
[----:B-1----:R-:W-:Y:S01]  /*50d0*/  FFMA.FTZ R24, R0, R113, R24 ;  /* 0x0000007100187223 */ /* 0x002fe20000010018 */
[----:B------:R-:W-:-:S04]  /*50e0*/  ISETP.GE.AND P5, PT, R4, R181, PT ;  /* 0x000000b50400720c */ /* 0x000fc80003fa6270 */
[----:B------:R-:W-:Y:S02]  /*50f0*/  FSEL R170, R24, -INF , !P3 ;  /* 0xff80000018aa7808 */ /* 0x000fe40005800000 */
[----:B------:R-:W1:Y:S01]  /*5100*/  MUFU.TANH R25, R67 ;  /* 0x0000004300197308 */ /* 0x000e620000002400 */
[----:B--2---:R-:W-:Y:S01]  /*5110*/  FFMA.FTZ R31, R0, R111, R31 ;  /* 0x0000006f001f7223 */ /* 0x004fe2000001001f */
[-C--:B------:R-:W-:Y:S02]  /*5120*/  ISETP.GE.AND P3, PT, R4, R180.reuse, PT ;  /* 0x000000b40400720c */ /* 0x080fe40003f66270 */
[----:B------:R-:W-:Y:S02]  /*5130*/  FSEL R18, R18, -INF , !P5 ;  /* 0xff80000012127808 */ /* 0x000fe40006800000 */
[----:B------:R-:W-:Y:S02]  /*5140*/  FSEL R174, R31, -INF , !P2 ;  /* 0xff8000001fae7808 */ /* 0x000fe40005000000 */
[----:B------:R-:W2:Y:S01]  /*5150*/  MUFU.TANH R119, R119 ;  /* 0x0000007700777308 */ /* 0x000ea20000002400 */
[----:B---3--:R-:W-:Y:S01]  /*5160*/  FFMA.FTZ R19, R0, R115, R19 ;  /* 0x0000007300137223 */ /* 0x008fe20000010013 */
[----:B------:R-:W-:Y:S01]  /*5170*/  BAR.SYNC.DEFER_BLOCKING 0x0 ;  /* 0x0000000000007b1d */ /* 0x000fe20000010000 */
[----:B------:R-:W-:-:S03]  /*5180*/  ISETP.GE.AND P2, PT, R116, R180, PT ;  /* 0x000000b47400720c */ /* 0x000fc60003f46270 */
        /* <DEDUP_REMOVED lines=48> */
[----:B------:R-:W-:-:S07]  /*5490*/  ISETP.NE.AND P2, PT, RZ, c[0x0][0x2d0], PT ;  /* 0x0000b400ff007a0c */ /* 0x000fce0003f45270 */
[----:B------:R-:W-:Y:S02]  /*54a0*/  @P5 IADD3 R27, R27, 0x1, RZ ;  /* 0x000000011b1b5810 */ /* 0x000fe40007ffe0ff */
[----:B------:R-:W-:Y:S02]  /*54b0*/  @P4 IADD3 R25, R25, 0x1, RZ ;  /* 0x0000000119194810 */ /* 0x000fe40007ffe0ff */
[----:B------:R-:W-:-:S03]  /*54c0*/  @!P3 IADD3 R27, -R27, RZ, RZ ;  /* 0x000000ff1b1bb210 */ /* 0x000fc60007ffe1ff */
[----:B------:R-:W-:Y:S01]  /*54d0*/  @!P1 IMAD.MOV R25, RZ, RZ, -R25 ;  /* 0x000000ffff199224 */ /* 0x000fe200078e0a19 */
[----:B------:R-:W-:-:S04]  /*54e0*/  SEL R7, R6, R27, !P2 ;  /* 0x0000001b06077207 */ /* 0x000fc80005000000 */
[----:B------:R-:W-:Y:S01]  /*54f0*/  SEL R6, R6, R25, !P2 ;  /* 0x0000001906067207 */ /* 0x000fe20005000000 */
[----:B------:R-:W-:-:S04]  /*5500*/  IMAD.WIDE R24, R7, 0x4, R220 ;  /* 0x0000000407187825 */ /* 0x000fc800078e02dc */
[----:B------:R-:W-:Y:S02]  /*5510*/  IMAD.WIDE R30, R6, 0x4, R220 ;  /* 0x00000004061e7825 */ /* 0x000fe400078e02dc */
[----:B------:R-:W2:Y:S04]  /*5520*/  LDG.E R24, [R24.64] ;  /* 0x0000000618187981 */ /* 0x000ea8000c1e1900 */
[----:B------:R-:W2:Y:S01]  /*5530*/  LDG.E R21, [R30.64] ;  /* 0x000000061e157981 */ /* 0x000ea2000c1e1900 */
[----:B------:R-:W-:Y:S01]  /*5540*/  MOV R19, c[0x0][0x2d0] ;  /* 0x0000b40000137a02 */ /* 0x000fe20000000f00 */
[----:B------:R-:W-:-:S04]  /*5550*/  IMAD.IADD R6, R7, 0x1, -R6 ;  /* 0x0000000107067824 */ /* 0x000fc800078e0a06 */
[----:B------:R-:W-:-:S04]  /*5560*/  IMAD R19, R6, R19, -0x40 ;  /* 0xffffffc006137424 */ /* 0x000fc800078e0213 */
[----:B------:R-:W-:Y:S01]  /*5570*/  IMAD.WIDE.U32 R26, R19, c[0x0][0x198], RZ ;  /* 0x00006600131a7a25 */ /* 0x000fe200078e00ff */
[----:B------:R-:W-:-:S05]  /*5580*/  SHF.R.S32.HI R6, RZ, 0x1f, R19 ;  /* 0x0000001fff067819 */ /* 0x000fca0000011413 */
[----:B------:R-:W-:-:S04]  /*5590*/  IMAD R6, R6, c[0x0][0x198], RZ ;  /* 0x0000660006067a24 */ /* 0x000fc800078e02ff */
[----:B------:R-:W-:-:S04]  /*55a0*/  IMAD R6, R19, c[0x0][0x19c], R6 ;  /* 0x0000670013067a24 */ /* 0x000fc800078e0206 */
[----:B------:R-:W-:Y:S02]  /*55b0*/  IMAD.IADD R27, R27, 0x1, R6 ;  /* 0x000000011b1b7824 */ /* 0x000fe400078e0206 */
[----:B--2---:R-:W-:-:S05]  /*55c0*/  IMAD.IADD R21, R21, 0x1, -R24 ;  /* 0x0000000115157824 */ /* 0x004fca00078e0a18 */
[----:B------:R-:W-:-:S05]  /*55d0*/  SHF.R.S32.HI R7, RZ, 0x1f, R21 ;  /* 0x0000001fff077819 */ /* 0x000fca0000011415 */
[----:B------:R-:W-:Y:S02]  /*55e0*/  IMAD R24, R7, c[0x0][0x180], RZ ;  /* 0x0000600007187a24 */ /* 0x000fe400078e02ff */
[----:B------:R-:W-:-:S04]  /*55f0*/  IMAD.WIDE.U32 R6, R21, c[0x0][0x180], R26 ;  /* 0x0000600015067a25 */ /* 0x000fc800078e001a */
[----:B------:R-:W-:-:S05]  /*5600*/  IMAD R24, R21, c[0x0][0x184], R24 ;  /* 0x0000610015187a24 */ /* 0x000fca00078e0218 */
[----:B------:R-:W-:Y:S01]  /*5610*/  IADD3 R7, R7, R24, RZ ;  /* 0x0000001807077210 */ /* 0x000fe20007ffe0ff */
[----:B------:R-:W-:Y:S05]  /*5620*/  BRA `(.L_x_3225) ;  /* 0x0000002000007947 */ /* 0x000fea0003800000 */
.L_x_3224:
[----:B------:R-:W-:-:S04]  /*5630*/  LEA R6, -R7, RZ, 0x6 ;  /* 0x000000ff07067211 */ /* 0x000fc800078e31ff */
[----:B------:R-:W-:Y:S02]  /*5640*/  SHF.R.S32.HI R7, RZ, 0x1f, R6 ;  /* 0x0000001fff077819 */ /* 0x000fe40000011406 */
.L_x_3225:
        /* <DEDUP_REMOVED lines=119> */
.L_x_3227:
[----:B------:R-:W-:Y:S05]  /*5dc0*/  BSYNC B0 ;  /* 0x0000000000007941 */ /* 0x000fea0003800000 */
.L_x_3226:
[----:B------:R-:W0:Y:S01]  /*5dd0*/  LDGDEPBAR ;  /* 0x00000000000079af */ /* 0x000e220000000000 */
[----:B------:R-:W-:-:S04]  /*5de0*/  IADD3 R135, P1, R6, R135, RZ ;  /* 0x0000008706877210 */ /* 0x000fc80007f3e0ff */
[----:B------:R-:W-:Y:S02]  /*5df0*/  IADD3.X R134, R7, R134, RZ, P1, !PT ;  /* 0x0000008607867210 */ /* 0x000fe40000ffe4ff */
.L_x_3223:
        /* <DEDUP_REMOVED lines=29> */
[----:B--2---:R-:W-:-:S02]  /*5fd0*/  FMNMX.FTZ R24, R166, R7, !PT ;  /* 0x00000007a6187209 */ /* 0x004fc40007810000 */
[----:B------:R-:W-:Y:S01]  /*5fe0*/  SHF.L.U32 R204, R2, 0x1, RZ ;  /* 0x0000000102cc7819 */ /* 0x000fe200000006ff */
[----:B------:R-:W2:Y:S03]  /*5ff0*/  SHFL.BFLY PT, R6, R19, 0x2, 0x1f ;  /* 0x0c401f0013067f89 */ /* 0x000ea600000e0000 */
[-C--:B------:R-:W-:Y:S01]  /*6000*/  LEA R201, R3, R204.reuse, 0x1 ;  /* 0x000000cc03c97211 */ /* 0x080fe200078e08ff */
[----:B------:R-:W3:Y:S01]  /*6010*/  SHFL.BFLY PT, R7, R24, 0x2, 0x1f ;  /* 0x0c401f0018077f89 */ /* 0x000ee200000e0000 */
[----:B------:R-:W-:-:S03]  /*6020*/  LEA R202, R5, R204, 0x1 ;  /* 0x000000cc05ca7211 */ /* 0x000fc600078e08ff */
[----:B-1----:R-:W-:Y:S01]  /*6030*/  LDSM.16.MT88.4 R40, [R204+0xe000] ;  /* 0x00e00000cc28783b */ /* 0x002fe20000004200 */
[----:B------:R-:W-:-:S03]  /*6040*/  LEA R200, R3, R202, 0x1 ;  /* 0x000000ca03c87211 */ /* 0x000fc600078e08ff */
        /* <DEDUP_REMOVED lines=106> */
[C---:B-----5:R-:W-:Y:S02]  /*66f0*/  HMMA.16816.F32 R44, R96.reuse, R48, RZ ;  /* 0x00000030602c723c */ /* 0x060fe400000018ff */
        /* <DEDUP_REMOVED lines=42> */
[C---:B------:R-:W-:Y:S08]  /*69a0*/  HMMA.16816.F32 R128, R4.reuse, R20, R128 ;  /* 0x000000140480723c */ /* 0x040ff00000001880 */
        /* <DEDUP_REMOVED lines=23> */
[C---:B-1----:R-:W-:Y:S08]  /*6b20*/  HMMA.16816.F32 R68, R4.reuse, R20, R68 ;  /* 0x000000140444723c */ /* 0x042ff00000001844 */
[----:B------:R-:W-:Y:S01]  /*6b30*/  HMMA.16816.F32 R72, R4, R22, R72 ;  /* 0x000000160448723c */ /* 0x000fe20000001848 */
[----:B------:R-:W-:Y:S06]  /*6b40*/  LDSM.16.MT88.4 R20, [R204+0x11000] ;  /* 0x01100000cc14783b */ /* 0x000fec0000004200 */
[----:B------:R-:W-:-:S02]  /*6b50*/  F2FP.PACK_AB R4, R165, R162 ;  /* 0x000000a2a504723e */ /* 0x000fc400000000ff */
[C---:B-----5:R-:W-:Y:S01]  /*6b60*/  F2FP.PACK_AB R5, R169.reuse, R168 ;  /* 0x000000a8a905723e */ /* 0x060fe200000000ff */
[----:B------:R-:W-:Y:S01]  /*6b70*/  FADD.FTZ R168, R168, R151 ;  /* 0x00000097a8a87221 */ /* 0x000fe20000010000 */
[----:B------:R-:W-:Y:S02]  /*6b80*/  F2FP.PACK_AB R6, R164, R163 ;  /* 0x000000a3a406723e */ /* 0x000fe400000000ff */
[----:B------:R-:W-:Y:S01]  /*6b90*/  F2FP.PACK_AB R7, R174, R171 ;  /* 0x000000abae07723e */ /* 0x000fe200000000ff */
[----:B------:R-:W-:-:S04]  /*6ba0*/  FADD.FTZ R168, R169, R168 ;  /* 0x000000a8a9a87221 */ /* 0x000fc80000010000 */
[----:B------:R-:W-:Y:S02]  /*6bb0*/  FADD.FTZ R171, R171, R168 ;  /* 0x000000a8abab7221 */ /* 0x000fe40000010000 */
[----:B---3--:R-:W-:Y:S02]  /*6bc0*/  HMMA.16816.F32 R128, R4, R8, R128 ;  /* 0x000000080480723c */ /* 0x008fe40000001880 */
[----:B------:R-:W-:-:S06]  /*6bd0*/  FADD.FTZ R171, R174, R171 ;  /* 0x000000abaeab7221 */ /* 0x000fcc0000010000 */
[C---:B------:R-:W-:Y:S01]  /*6be0*/  HMMA.16816.F32 R124, R4.reuse, R10, R124 ;  /* 0x0000000a047c723c */ /* 0x040fe2000000187c */
[----:B------:R-:W1:Y:S07]  /*6bf0*/  LDSM.16.MT88.4 R8, [R201+0xf000] ;  /* 0x00f00000c908783b */ /* 0x000e6e0000004200 */
[C---:B----4-:R-:W-:Y:S08]  /*6c00*/  HMMA.16816.F32 R120, R4.reuse, R16, R120 ;  /* 0x000000100478723c */ /* 0x050ff00000001878 */
        /* <DEDUP_REMOVED lines=144> */
.L_x_3229:
[----:B------:R-:W-:-:S05]  /*7510*/  IMAD.MOV.U32 R8, RZ, RZ, c[0x0][0x1a0] ;  /* 0x00006800ff087624 */ /* 0x000fca00078e00ff */
[----:B------:R-:W-:-:S04]  /*7520*/  LEA R8, -R8, RZ, 0x6 ;  /* 0x000000ff08087211 */ /* 0x000fc800078e31ff */
[----:B------:R-:W-:Y:S02]  /*7530*/  SHF.R.S32.HI R5, RZ, 0x1f, R8 ;  /* 0x0000001fff057819 */ /* 0x000fe40000011408 */
.L_x_3230:
        /* <DEDUP_REMOVED lines=115> */
[----:B---3--:R-:W3:Y:S04]  /*7c70*/  LDSM.16.M88.4 R8, [R209+0x7800] ;  /* 0x00780000d108783b */ /* 0x008ee80000000200 */
[----:B------:R-:W-:Y:S04]  /*7c80*/  LDSM.16.M88.4 R164, [R208] ;  /* 0x00000000d0a4783b */ /* 0x000fe80000000200 */
[----:B-----5:R-:W5:Y:S04]  /*7c90*/  LDSM.16.M88.4 R20, [R207] ;  /* 0x00000000cf14783b */ /* 0x020f680000000200 */
        /* <DEDUP_REMOVED lines=15> */
[C---:B---3--:R-:W-:Y:S08]  /*7d90*/  HMMA.16816.F32 R140, R136.reuse, R8, RZ ;  /* 0x00000008888c723c */ /* 0x048ff000000018ff */
[----:B------:R-:W-:Y:S01]  /*7da0*/  HMMA.16816.F32 R136, R136, R10, RZ ;  /* 0x0000000a8888723c */ /* 0x000fe200000018ff */
[----:B------:R-:W2:Y:S07]  /*7db0*/  LDSM.16.M88.4 R8, [R206] ;  /* 0x00000000ce08783b */ /* 0x000eae0000000200 */
[C---:B-----5:R-:W-:Y:S08]  /*7dc0*/  HMMA.16816.F32 R16, R164.reuse, R20, R16 ;  /* 0x00000014a410723c */ /* 0x060ff00000001810 */
        /* <DEDUP_REMOVED lines=24> */
[----:B------:R-:W2:Y:S03]  /*7f50*/  LDSM.16.M88.4 R20, [R209+0x9800] ;  /* 0x00980000d114783b */ /* 0x000ea60000000200 */
[C---:B-1----:R-:W-:Y:S08]  /*7f60*/  HMMA.16816.F32 R16, R32.reuse, R4, R16 ;  /* 0x000000042010723c */ /* 0x042ff00000001810 */
[C---:B------:R-:W-:Y:S01]  /*7f70*/  HMMA.16816.F32 R12, R32.reuse, R6, R12 ;  /* 0x00000006200c723c */ /* 0x040fe2000000180c */
[----:B------:R-:W1:Y:S07]  /*7f80*/  LDSM.16.M88.4 R4, [R195] ;  /* 0x00000000c304783b */ /* 0x000e6e0000000200 */
[C---:B----4-:R-:W-:Y:S08]  /*7f90*/  HMMA.16816.F32 R156, R32.reuse, R168, R156 ;  /* 0x000000a8209c723c */ /* 0x050ff0000000189c */
[C---:B------:R-:W-:Y:S01]  /*7fa0*/  HMMA.16816.F32 R152, R32.reuse, R170, R152 ;  /* 0x000000aa2098723c */ /* 0x040fe20000001898 */
[----:B------:R-:W4:Y:S07]  /*7fb0*/  LDSM.16.M88.4 R168, [R194] ;  /* 0x00000000c2a8783b */ /* 0x000f2e0000000200 */
[C---:B-----5:R-:W-:Y:S08]  /*7fc0*/  HMMA.16816.F32 R148, R32.reuse, R164, R148 ;  /* 0x000000a42094723c */ /* 0x060ff00000001894 */
[C---:B------:R-:W-:Y:S01]  /*7fd0*/  HMMA.16816.F32 R144, R32.reuse, R166, R144 ;  /* 0x000000a62090723c */ /* 0x040fe20000001890 */
[----:B------:R-:W5:Y:S07]  /*7fe0*/  LDSM.16.M88.4 R164, [R193] ;  /* 0x00000000c1a4783b */ /* 0x000f6e0000000200 */
[C---:B--2---:R-:W-:Y:S08]  /*7ff0*/  HMMA.16816.F32 R140, R32.reuse, R160, R140 ;  /* 0x000000a0208c723c */ /* 0x044ff0000000188c */
[----:B------:R-:W-:Y:S01]  /*8000*/  HMMA.16816.F32 R136, R32, R162, R136 ;  /* 0x000000a22088723c */ /* 0x000fe20000001888 */
[----:B------:R-:W2:Y:S04]  /*8010*/  LDSM.16.M88.4 R160, [R192] ;  /* 0x00000000c0a0783b */ /* 0x000ea80000000200 */
[----:B------:R-:W-:Y:S03]  /*8020*/  LDSM.16.M88.4 R32, [R206+0x2000] ;  /* 0x00200000ce20783b */ /* 0x000fe60000000200 */
[C---:B---3--:R-:W-:Y:S08]  /*8030*/  HMMA.16816.F32 R16, R8.reuse, R28, R16 ;  /* 0x0000001c0810723c */ /* 0x048ff00000001810 */
[C---:B------:R-:W-:Y:S01]  /*8040*/  HMMA.16816.F32 R12, R8.reuse, R30, R12 ;  /* 0x0000001e080c723c */ /* 0x040fe2000000180c */
[----:B------:R-:W3:Y:S07]  /*8050*/  LDSM.16.M88.4 R28, [R203+0x8000] ;  /* 0x00800000cb1c783b */ /* 0x000eee0000000200 */
[C---:B------:R-:W-:Y:S07]  /*8060*/  HMMA.16816.F32 R156, R8.reuse, R176, R156 ;  /* 0x000000b0089c723c */ /* 0x040fee000000189c */
[----:B------:R-:W-:Y:S01]  /*8070*/  IMAD R176, R217, 0x40, R215 ;  /* 0x00000040d9b07824 */ /* 0x000fe200078e02d7 */
[----:B------:R-:W-:Y:S03]  /*8080*/  HMMA.16816.F32 R152, R8, R178, R152 ;  /* 0x000000b20898723c */ /* 0x000fe60000001898 */
[----:B------:R-:W-:Y:S01]  /*8090*/  I2F R3, R176 ;  /* 0x000000b000037306 */ /* 0x000fe20000201400 */
[----:B------:R-:W-:-:S02]  /*80a0*/  IADD3 R184, R176, 0x8, RZ ;  /* 0x00000008b0b87810 */ /* 0x000fc40007ffe0ff */
[C---:B------:R-:W-:Y:S02]  /*80b0*/  IADD3 R186, R176.reuse, 0x9, RZ ;  /* 0x00000009b0ba7810 */ /* 0x040fe40007ffe0ff */
[C---:B------:R-:W-:Y:S01]  /*80c0*/  HMMA.16816.F32 R148, R8.reuse, R24, R148 ;  /* 0x000000180894723c */ /* 0x040fe20000001894 */
[C---:B------:R-:W-:Y:S02]  /*80d0*/  IADD3 R178, R176.reuse, 0x1, RZ ;  /* 0x00000001b0b27810 */ /* 0x040fe40007ffe0ff */
[----:B------:R-:W-:Y:S01]  /*80e0*/  I2F R179, R184 ;  /* 0x000000b800b37306 */ /* 0x000fe20000201400 */
[C---:B------:R-:W-:Y:S02]  /*80f0*/  IADD3 R224, R176.reuse, 0x10, RZ ;  /* 0x00000010b0e07810 */ /* 0x040fe40007ffe0ff */
[C---:B------:R-:W-:Y:S02]  /*8100*/  IADD3 R230, R176.reuse, 0x11, RZ ;  /* 0x00000011b0e67810 */ /* 0x040fe40007ffe0ff */
[----:B------:R-:W-:Y:S01]  /*8110*/  HMMA.16816.F32 R144, R8, R26, R144 ;  /* 0x0000001a0890723c */ /* 0x000fe20000001890 */
[----:B------:R-:W2:Y:S01]  /*8120*/  LDSM.16.M88.4 R24, [R203+0x8800] ;  /* 0x00880000cb18783b */ /* 0x000ea20000000200 */
[C---:B------:R-:W-:Y:S01]  /*8130*/  IADD3 R232, R176.reuse, 0x18, RZ ;  /* 0x00000018b0e87810 */ /* 0x040fe20007ffe0ff */
[----:B------:R-:W-:Y:S01]  /*8140*/  I2F R177, R178 ;  /* 0x000000b200b17306 */ /* 0x000fe20000201400 */
[----:B------:R-:W-:-:S02]  /*8150*/  IADD3 R236, R176, 0x19, RZ ;  /* 0x00000019b0ec7810 */ /* 0x000fc40007ffe0ff */
[-C--:B------:R-:W-:Y:S02]  /*8160*/  ISETP.GE.AND P2, PT, R178, R181.reuse, PT ;  /* 0x000000b5b200720c */ /* 0x080fe40003f46270 */
[C---:B------:R-:W-:Y:S01]  /*8170*/  HMMA.16816.F32 R140, R8.reuse, R20, R140 ;  /* 0x00000014088c723c */ /* 0x040fe2000000188c */
[C---:B------:R-:W-:Y:S02]  /*8180*/  IADD3 R237, R176.reuse, 0x21, RZ ;  /* 0x00000021b0ed7810 */ /* 0x040fe40007ffe0ff */
[----:B------:R-:W-:Y:S01]  /*8190*/  I2F R185, R186 ;  /* 0x000000ba00b97306 */ /* 0x000fe20000201400 */
[----:B------:R-:W-:Y:S02]  /*81a0*/  IADD3 R234, R176, 0x20, RZ ;  /* 0x00000020b0ea7810 */ /* 0x000fe40007ffe0ff */
[----:B------:R-:W-:Y:S02]  /*81b0*/  ISETP.GE.AND P1, PT, R178, R180, PT ;  /* 0x000000b4b200720c */ /* 0x000fe40003f26270 */
[----:B------:R-:W-:Y:S01]  /*81c0*/  HMMA.16816.F32 R136, R8, R22, R136 ;  /* 0x000000160888723c */ /* 0x000fe20000001888 */
[----:B------:R-:W-:Y:S01]  /*81d0*/  LDSM.16.M88.4 R8, [R205+0x2000] ;  /* 0x00200000cd08783b */ /* 0x000fe20000000200 */
[----:B------:R-:W-:Y:S01]  /*81e0*/  ISETP.GE.AND P6, PT, R184, R181, PT ;  /* 0x000000b5b800720c */ /* 0x000fe20003fc6270 */
[----:B------:R-:W-:Y:S02]  /*81f0*/  I2F R187, R224 ;  /* 0x000000e000bb7306 */ /* 0x000fe40000201400 */
[----:B------:R-:W-:Y:S03]  /*8200*/  LDSM.16.M88.4 R20, [R203+0x9000] ;  /* 0x00900000cb14783b */ /* 0x000fe60000000200 */
[C---:B-1----:R-:W-:Y:S03]  /*8210*/  HMMA.16816.F32 R16, R172.reuse, R4, R16 ;  /* 0x00000004ac10723c */ /* 0x042fe60000001810 */
[----:B------:R-:W-:Y:S05]  /*8220*/  I2F R225, R230 ;  /* 0x000000e600e17306 */ /* 0x000fea0000201400 */
[C---:B------:R-:W-:Y:S01]  /*8230*/  HMMA.16816.F32 R12, R172.reuse, R6, R12 ;  /* 0x00000006ac0c723c */ /* 0x040fe2000000180c */
[----:B------:R-:W1:Y:S02]  /*8240*/  LDSM.16.M88.4 R4, [R196+0x2000] ;  /* 0x00200000c404783b */ /* 0x000e640000000200 */
[----:B------:R-:W-:Y:S05]  /*8250*/  I2F R231, R232 ;  /* 0x000000e800e77306 */ /* 0x000fea0000201400 */
[C---:B----4-:R-:W-:Y:S03]  /*8260*/  HMMA.16816.F32 R156, R172.reuse, R168, R156 ;  /* 0x000000a8ac9c723c */ /* 0x050fe6000000189c */
[----:B------:R-:W-:Y:S05]  /*8270*/  I2F R233, R236 ;  /* 0x000000ec00e97306 */ /* 0x000fea0000201400 */
[C---:B------:R-:W-:Y:S01]  /*8280*/  HMMA.16816.F32 R152, R172.reuse, R170, R152 ;  /* 0x000000aaac98723c */ /* 0x040fe20000001898 */
[----:B------:R-:W-:Y:S02]  /*8290*/  LDSM.16.M88.4 R168, [R196+0x2800] ;  /* 0x00280000c4a8783b */ /* 0x000fe40000000200 */
[----:B------:R-:W-:Y:S05]  /*82a0*/  I2F R235, R234 ;  /* 0x000000ea00eb7306 */ /* 0x000fea0000201400 */
[C---:B-----5:R-:W-:Y:S08]  /*82b0*/  HMMA.16816.F32 R148, R172.reuse, R164, R148 ;  /* 0x000000a4ac94723c */ /* 0x060ff00000001894 */
[C---:B------:R-:W-:Y:S08]  /*82c0*/  HMMA.16816.F32 R144, R172.reuse, R166, R144 ;  /* 0x000000a6ac90723c */ /* 0x040ff00000001890 */
[C---:B--2---:R-:W-:Y:S08]  /*82d0*/  HMMA.16816.F32 R140, R172.reuse, R160, R140 ;  /* 0x000000a0ac8c723c */ /* 0x044ff0000000188c */
[----:B------:R-:W-:Y:S01]  /*82e0*/  HMMA.16816.F32 R136, R172, R162, R136 ;  /* 0x000000a2ac88723c */ /* 0x000fe20000001888 */
[----:B------:R-:W2:Y:S07]  /*82f0*/  LDSM.16.M88.4 R160, [R203+0x9800] ;  /* 0x00980000cba0783b */ /* 0x000eae0000000200 */
[C---:B---3--:R-:W-:Y:S08]  /*8300*/  HMMA.16816.F32 R16, R32.reuse, R28, R16 ;  /* 0x0000001c2010723c */ /* 0x048ff00000001810 */
[C---:B------:R-:W-:Y:S01]  /*8310*/  HMMA.16816.F32 R164, R32.reuse, R30, R12 ;  /* 0x0000001e20a4723c */ /* 0x040fe2000000180c */
[----:B------:R-:W-:Y:S04]  /*8320*/  LDSM.16.M88.4 R28, [R210+0x4000] ;  /* 0x00400000d21c783b */ /* 0x000fe80000000200 */
[----:B------:R-:W3:Y:S03]  /*8330*/  LDSM.16.M88.4 R12, [R209+0xa000] ;  /* 0x00a00000d10c783b */ /* 0x000ee60000000200 */
[C---:B------:R-:W-:Y:S08]  /*8340*/  HMMA.16816.F32 R156, R32.reuse, R24, R156 ;  /* 0x00000018209c723c */ /* 0x040ff0000000189c */
[----:B------:R-:W-:Y:S01]  /*8350*/  HMMA.16816.F32 R152, R32, R26, R152 ;  /* 0x0000001a2098723c */ /* 0x000fe20000001898 */
[----:B------:R-:W-:Y:S07]  /*8360*/  LDSM.16.M88.4 R24, [R196+0x3000] ;  /* 0x00300000c418783b */ /* 0x000fee0000000200 */
[C---:B-1----:R-:W-:Y:S08]  /*8370*/  HMMA.16816.F32 R16, R8.reuse, R4, R16 ;  /* 0x000000040810723c */ /* 0x042ff00000001810 */
[----:B------:R-:W-:Y:S01]  /*8380*/  HMMA.16816.F32 R164, R8, R6, R164 ;  /* 0x0000000608a4723c */ /* 0x000fe200000018a4 */
[----:B------:R-:W1:Y:S07]  /*8390*/  LDSM.16.M88.4 R4, [R209+0xa800] ;  /* 0x00a80000d104783b */ /* 0x000e6e0000000200 */
[C---:B--2---:R-:W-:Y:S08]  /*83a0*/  HMMA.16816.F32 R140, R32.reuse, R160, R140 ;  /* 0x000000a0208c723c */ /* 0x044ff0000000188c */
[----:B------:R-:W-:Y:S08]  /*83b0*/  HMMA.16816.F32 R136, R32, R162, R136 ;  /* 0x000000a22088723c */ /* 0x000ff00000001888 */
[C---:B------:R-:W-:Y:S01]  /*83c0*/  HMMA.16816.F32 R160, R8.reuse, R168, R156 ;  /* 0x000000a808a0723c */ /* 0x040fe2000000189c */
[----:B------:R-:W-:Y:S07]  /*83d0*/  LDSM.16.M88.4 R156, [R206+0x4000] ;  /* 0x00400000ce9c783b */ /* 0x000fee0000000200 */
[----:B------:R-:W-:Y:S01]  /*83e0*/  HMMA.16816.F32 R152, R8, R170, R152 ;  /* 0x000000aa0898723c */ /* 0x000fe20000001898 */
[----:B------:R-:W-:Y:S07]  /*83f0*/  LDSM.16.M88.4 R168, [R205+0x4000] ;  /* 0x00400000cda8783b */ /* 0x000fee0000000200 */
[C---:B------:R-:W-:Y:S08]  /*8400*/  HMMA.16816.F32 R148, R32.reuse, R20, R148 ;  /* 0x000000142094723c */ /* 0x040ff00000001894 */
[----:B------:R-:W-:Y:S01]  /*8410*/  HMMA.16816.F32 R172, R32, R22, R144 ;  /* 0x0000001620ac723c */ /* 0x000fe20000001890 */
[----:B------:R-:W-:Y:S04]  /*8420*/  LDSM.16.M88.4 R144, [R208+0x4000] ;  /* 0x00400000d090783b */ /* 0x000fe80000000200 */
[----:B------:R-:W2:Y:S03]  /*8430*/  LDSM.16.M88.4 R20, [R191] ;  /* 0x00000000bf14783b */ /* 0x000ea60000000200 */
[C---:B---3--:R-:W-:Y:S01]  /*8440*/  HMMA.16816.F32 R16, R28.reuse, R12, R16 ;  /* 0x0000000c1c10723c */ /* 0x048fe20000001810 */
[----:B------:R-:W-:Y:S07]  /*8450*/  LDSM.16.M88.4 R32, [R203+0xa000] ;  /* 0x00a00000cb20783b */ /* 0x000fee0000000200 */
[C---:B------:R-:W-:Y:S01]  /*8460*/  HMMA.16816.F32 R164, R28.reuse, R14, R164 ;  /* 0x0000000e1ca4723c */ /* 0x040fe200000018a4 */
[----:B------:R-:W3:Y:S07]  /*8470*/  LDSM.16.M88.4 R12, [R190] ;  /* 0x00000000be0c783b */ /* 0x000eee0000000200 */
[C---:B-1----:R-:W-:Y:S08]  /*8480*/  HMMA.16816.F32 R160, R28.reuse, R4, R160 ;  /* 0x000000041ca0723c */ /* 0x042ff000000018a0 */
[----:B------:R-:W-:Y:S01]  /*8490*/  HMMA.16816.F32 R152, R28, R6, R152 ;  /* 0x000000061c98723c */ /* 0x000fe20000001898 */
[----:B------:R-:W-:Y:S07]  /*84a0*/  LDSM.16.M88.4 R4, [R196+0x4800] ;  /* 0x00480000c404783b */ /* 0x000fee0000000200 */
[----:B------:R-:W-:Y:S08]  /*84b0*/  HMMA.16816.F32 R148, R8, R24, R148 ;  /* 0x000000180894723c */ /* 0x000ff00000001894 */
[C---:B--2---:R-:W-:Y:S08]  /*84c0*/  HMMA.16816.F32 R16, R144.reuse, R20, R16 ;  /* 0x000000149010723c */ /* 0x044ff00000001810 */
[C---:B------:R-:W-:Y:S01]  /*84d0*/  HMMA.16816.F32 R164, R144.reuse, R22, R164 ;  /* 0x0000001690a4723c */ /* 0x040fe200000018a4 */
[----:B------:R-:W1:Y:S07]  /*84e0*/  LDSM.16.M88.4 R20, [R203+0xa800] ;  /* 0x00a80000cb14783b */ /* 0x000e6e0000000200 */
[C---:B---3--:R-:W-:Y:S08]  /*84f0*/  HMMA.16816.F32 R160, R144.reuse, R12, R160 ;  /* 0x0000000c90a0723c */ /* 0x048ff000000018a0 */
[----:B------:R-:W-:Y:S01]  /*8500*/  HMMA.16816.F32 R152, R144, R14, R152 ;  /* 0x0000000e9098723c */ /* 0x000fe20000001898 */
[----:B------:R-:W2:Y:S07]  /*8510*/  LDSM.16.M88.4 R12, [R196+0x3800] ;  /* 0x00380000c40c783b */ /* 0x000eae0000000200 */
[----:B------:R-:W-:Y:S01]  /*8520*/  HMMA.16816.F32 R172, R8, R26, R172 ;  /* 0x0000001a08ac723c */ /* 0x000fe200000018ac */
[----:B------:R-:W3:Y:S07]  /*8530*/  LDSM.16.M88.4 R24, [R196+0x4000] ;  /* 0x00400000c418783b */ /* 0x000eee0000000200 */
[C---:B------:R-:W-:Y:S08]  /*8540*/  HMMA.16816.F32 R16, R156.reuse, R32, R16 ;  /* 0x000000209c10723c */ /* 0x040ff00000001810 */
[C---:B------:R-:W-:Y:S01]  /*8550*/  HMMA.16816.F32 R164, R156.reuse, R34, R164 ;  /* 0x000000229ca4723c */ /* 0x040fe200000018a4 */
[----:B------:R-:W4:Y:S07]  /*8560*/  LDSM.16.M88.4 R32, [R209+0xb000] ;  /* 0x00b00000d120783b */ /* 0x000f2e0000000200 */
[C---:B-1----:R-:W-:Y:S08]  /*8570*/  HMMA.16816.F32 R160, R156.reuse, R20, R160 ;  /* 0x000000149ca0723c */ /* 0x042ff000000018a0 */
[----:B------:R-:W-:Y:S01]  /*8580*/  HMMA.16816.F32 R152, R156, R22, R152 ;  /* 0x000000169c98723c */ /* 0x000fe20000001898 */
[----:B------:R-:W-:Y:S07]  /*8590*/  LDSM.16.M88.4 R20, [R203+0xb000] ;  /* 0x00b00000cb14783b */ /* 0x000fee0000000200 */
[C---:B--2---:R-:W-:Y:S08]  /*85a0*/  HMMA.16816.F32 R140, R8.reuse, R12, R140 ;  /* 0x0000000c088c723c */ /* 0x044ff0000000188c */
[----:B------:R-:W-:Y:S01]  /*85b0*/  HMMA.16816.F32 R136, R8, R14, R136 ;  /* 0x0000000e0888723c */ /* 0x000fe20000001888 */
[----:B------:R-:W1:Y:S04]  /*85c0*/  LDSM.16.M88.4 R8, [R209+0xb800] ;  /* 0x00b80000d108783b */ /* 0x000e680000000200 */
[----:B------:R-:W-:Y:S03]  /*85d0*/  LDSM.16.M88.4 R12, [R188] ;  /* 0x00000000bc0c783b */ /* 0x000fe60000000200 */
[C---:B---3--:R-:W-:Y:S08]  /*85e0*/  HMMA.16816.F32 R16, R168.reuse, R24, R16 ;  /* 0x00000018a810723c */ /* 0x048ff00000001810 */
[----:B------:R-:W-:Y:S01]  /*85f0*/  HMMA.16816.F32 R164, R168, R26, R164 ;  /* 0x0000001aa8a4723c */ /* 0x000fe200000018a4 */
[----:B------:R-:W2:Y:S07]  /*8600*/  LDSM.16.M88.4 R24, [R189] ;  /* 0x00000000bd18783b */ /* 0x000eae0000000200 */
[C---:B----4-:R-:W-:Y:S07]  /*8610*/  HMMA.16816.F32 R148, R28.reuse, R32, R148 ;  /* 0x000000201c94723c */ /* 0x050fee0000001894 */
[----:B------:R-:W-:Y:S01]  /*8620*/  IADD3 R32, R176, 0x28, RZ ;  /* 0x00000028b0207810 */ /* 0x000fe20007ffe0ff */
[----:B------:R-:W-:Y:S01]  /*8630*/  HMMA.16816.F32 R172, R28, R34, R172 ;  /* 0x000000221cac723c */ /* 0x000fe200000018ac */
[----:B------:R-:W-:-:S02]  /*8640*/  FMUL.FTZ R238, R17, c[0x0][0x2ec] ;  /* 0x0000bb0011ee7a20 */ /* 0x000fc40000410000 */
[----:B------:R-:W-:Y:S01]  /*8650*/  FMUL.FTZ R19, R19, c[0x0][0x2ec] ;  /* 0x0000bb0013137a20 */ /* 0x000fe20000410000 */
[----:B------:R-:W-:Y:S01]  /*8660*/  I2F R17, R237 ;  /* 0x000000ed00117306 */ /* 0x000fe20000201400 */
[----:B------:R-:W-:Y:S02]  /*8670*/  FMUL.FTZ R16, R16, c[0x0][0x2ec] ;  /* 0x0000bb0010107a20 */ /* 0x000fe40000410000 */
[----:B------:R-:W-:Y:S01]  /*8680*/  IADD3 R34, R176, 0x29, RZ ;  /* 0x00000029b0227810 */ /* 0x000fe20007ffe0ff */
[----:B------:R-:W-:Y:S01]  /*8690*/  HMMA.16816.F32 R160, R168, R4, R160 ;  /* 0x00000004a8a0723c */ /* 0x000fe200000018a0 */
[----:B------:R-:W-:Y:S02]  /*86a0*/  FMUL.FTZ R166, R166, c[0x0][0x2ec] ;  /* 0x0000bb00a6a67a20 */ /* 0x000fe40000410000 */
[----:B------:R-:W-:Y:S01]  /*86b0*/  FMUL.FTZ R164, R164, c[0x0][0x2ec] ;  /* 0x0000bb00a4a47a20 */ /* 0x000fe20000410000 */
[----:B------:R-:W-:Y:S01]  /*86c0*/  MUFU.TANH R238, R238 ;  /* 0x000000ee00ee7308 */ /* 0x000fe20000002400 */
[----:B------:R-:W-:-:S02]  /*86d0*/  FMUL.FTZ R165, R165, c[0x0][0x2ec] ;  /* 0x0000bb00a5a57a20 */ /* 0x000fc40000410000 */
[----:B------:R-:W-:Y:S01]  /*86e0*/  FMUL.FTZ R167, R167, c[0x0][0x2ec] ;  /* 0x0000bb00a7a77a20 */ /* 0x000fe20000410000 */
[----:B-1----:R-:W-:Y:S01]  /*86f0*/  HMMA.16816.F32 R140, R28, R8, R140 ;  /* 0x000000081c8c723c */ /* 0x002fe2000000188c */
[----:B------:R-:W-:-:S03]  /*8700*/  FMUL.FTZ R18, R18, c[0x0][0x2ec] ;  /* 0x0000bb0012127a20 */ /* 0x000fc60000410000 */
[----:B------:R-:W-:Y:S04]  /*8710*/  MUFU.TANH R19, R19 ;  /* 0x0000001300137308 */ /* 0x000fe80000002400 */
[----:B------:R-:W-:Y:S01]  /*8720*/  HMMA.16816.F32 R136, R28, R10, R136 ;  /* 0x0000000a1c88723c */ /* 0x000fe20000001888 */
[----:B------:R-:W-:Y:S03]  /*8730*/  LDSM.16.M88.4 R8, [R196+0x5800] ;  /* 0x00580000c408783b */ /* 0x000fe60000000200 */
[----:B------:R-:W1:Y:S03]  /*8740*/  MUFU.TANH R166, R166 ;  /* 0x000000a600a67308 */ /* 0x000e660000002400 */
[----:B------:R-:W-:Y:S01]  /*8750*/  IADD3 R28, R176, 0x39, RZ ;  /* 0x00000039b01c7810 */ /* 0x000fe20007ffe0ff */
[----:B--2---:R-:W-:Y:S01]  /*8760*/  HMMA.16816.F32 R148, R144, R24, R148 ;  /* 0x000000189094723c */ /* 0x004fe20000001894 */
[----:B------:R-:W-:-:S02]  /*8770*/  FMUL.FTZ R160, R160, c[0x0][0x2ec] ;  /* 0x0000bb00a0a07a20 */ /* 0x000fc40000410000 */
[----:B------:R-:W-:Y:S01]  /*8780*/  FMUL.FTZ R239, R162, c[0x0][0x2ec] ;  /* 0x0000bb00a2ef7a20 */ /* 0x000fe20000410000 */
[----:B------:R-:W-:Y:S01]  /*8790*/  MUFU.TANH R164, R164 ;  /* 0x000000a400a47308 */ /* 0x000fe20000002400 */
[----:B------:R-:W-:Y:S02]  /*87a0*/  FMUL.FTZ R162, R163, c[0x0][0x2ec] ;  /* 0x0000bb00a3a27a20 */ /* 0x000fe40000410000 */
[----:B------:R-:W-:Y:S01]  /*87b0*/  FMUL.FTZ R161, R161, c[0x0][0x2ec] ;  /* 0x0000bb00a1a17a20 */ /* 0x000fe20000410000 */
[----:B------:R-:W-:Y:S01]  /*87c0*/  HMMA.16816.F32 R172, R144, R26, R172 ;  /* 0x0000001a90ac723c */ /* 0x000fe200000018ac */
[----:B------:R-:W2:Y:S03]  /*87d0*/  LDSM.16.M88.4 R24, [R203+0xb800] ;  /* 0x00b80000cb18783b */ /* 0x000ea60000000200 */
[----:B------:R-:W3:Y:S01]  /*87e0*/  MUFU.TANH R165, R165 ;  /* 0x000000a500a57308 */ /* 0x000ee20000002400 */
[----:B-1----:R-:W-:-:S03]  /*87f0*/  FFMA.FTZ R166, R0, R179, R166 ;  /* 0x000000b300a67223 */ /* 0x002fc600000100a6 */
[----:B------:R-:W-:Y:S01]  /*8800*/  HMMA.16816.F32 R152, R168, R6, R152 ;  /* 0x00000006a898723c */ /* 0x000fe20000001898 */
[----:B------:R-:W1:Y:S01]  /*8810*/  LDSM.16.M88.4 R4, [R196+0x5000] ;  /* 0x00500000c404783b */ /* 0x000e620000000200 */
[----:B------:R-:W-:-:S04]  /*8820*/  DEPBAR.LE SB0, 0x0 ;  /* 0x000080000000791a */ /* 0x000fc80000000000 */
[----:B------:R-:W-:Y:S02]  /*8830*/  MUFU.TANH R160, R160 ;  /* 0x000000a000a07308 */ /* 0x000fe40000002400 */
[----:B------:R-:W-:Y:S01]  /*8840*/  HMMA.16816.F32 R140, R144, R12, R140 ;  /* 0x0000000c908c723c */ /* 0x000fe2000000188c */
[----:B---3--:R-:W-:-:S05]  /*8850*/  FFMA.FTZ R165, R0, R185, R165 ;  /* 0x000000b900a57223 */ /* 0x008fca00000100a5 */
[----:B------:R-:W3:Y:S01]  /*8860*/  MUFU.TANH R167, R167 ;  /* 0x000000a700a77308 */ /* 0x000ee20000002400 */
[----:B------:R-:W-:Y:S01]  /*8870*/  IADD3 R12, R176, 0x38, RZ ;  /* 0x00000038b00c7810 */ /* 0x000fe20007ffe0ff */
[----:B------:R-:W-:Y:S06]  /*8880*/  HMMA.16816.F32 R136, R144, R14, R136 ;  /* 0x0000000e9088723c */ /* 0x000fec0000001888 */
[----:B------:R-:W-:Y:S01]  /*8890*/  MUFU.TANH R239, R239 ;  /* 0x000000ef00ef7308 */ /* 0x000fe20000002400 */
[----:B------:R-:W-:Y:S01]  /*88a0*/  FFMA.FTZ R15, R0, R177, R238 ;  /* 0x000000b1000f7223 */ /* 0x000fe200000100ee */
[----:B------:R-:W-:Y:S01]  /*88b0*/  HMMA.16816.F32 R148, R156, R20, R148 ;  /* 0x000000149c94723c */ /* 0x000fe20000001894 */
[----:B------:R-:W-:-:S02]  /*88c0*/  FMUL.FTZ R154, R154, c[0x0][0x2ec] ;  /* 0x0000bb009a9a7a20 */ /* 0x000fc40000410000 */
[----:B------:R-:W-:Y:S01]  /*88d0*/  FMUL.FTZ R155, R155, c[0x0][0x2ec] ;  /* 0x0000bb009b9b7a20 */ /* 0x000fe20000410000 */
[----:B------:R-:W-:Y:S02]  /*88e0*/  FSEL R15, R15, -INF , !P2 ;  /* 0xff8000000f0f7808 */ /* 0x000fe40005000000 */
[----:B------:R-:W4:Y:S01]  /*88f0*/  MUFU.TANH R162, R162 ;  /* 0x000000a200a27308 */ /* 0x000f220000002400 */
[----:B------:R-:W-:Y:S01]  /*8900*/  FMUL.FTZ R21, R152, c[0x0][0x2ec] ;  /* 0x0000bb0098157a20 */ /* 0x000fe20000410000 */
[C---:B------:R-:W-:Y:S01]  /*8910*/  HMMA.16816.F32 R172, R156.reuse, R22, R172 ;  /* 0x000000169cac723c */ /* 0x040fe200000018ac */
[----:B------:R-:W-:Y:S01]  /*8920*/  FMUL.FTZ R20, R153, c[0x0][0x2ec] ;  /* 0x0000bb0099147a20 */ /* 0x000fe20000410000 */
[----:B------:R-:W-:Y:S01]  /*8930*/  ISETP.GE.AND P2, PT, R184, R180, PT ;  /* 0x000000b4b800720c */ /* 0x000fe20003f46270 */
[----:B---3--:R-:W-:Y:S01]  /*8940*/  FFMA.FTZ R14, R0, R185, R167 ;  /* 0x000000b9000e7223 */ /* 0x008fe200000100a7 */
[----:B------:R-:W-:Y:S02]  /*8950*/  IADD3 R152, R176, 0x31, RZ ;  /* 0x00000031b0987810 */ /* 0x000fe40007ffe0ff */
[----:B------:R-:W3:Y:S02]  /*8960*/  MUFU.TANH R161, R161 ;  /* 0x000000a100a17308 */ /* 0x000ee40000002400 */
[C---:B--2---:R-:W-:Y:S06]  /*8970*/  HMMA.16816.F32 R140, R156.reuse, R24, R140 ;  /* 0x000000189c8c723c */ /* 0x044fec000000188c */
[----:B------:R-:W2:Y:S01]  /*8980*/  MUFU.TANH R21, R21 ;  /* 0x0000001500157308 */ /* 0x000ea20000002400 */
[C---:B----4-:R-:W-:Y:S01]  /*8990*/  FFMA.FTZ R24, R0.reuse, R225, R162 ;  /* 0x000000e100187223 */ /* 0x050fe200000100a2 */
[----:B------:R-:W-:Y:S06]  /*89a0*/  HMMA.16816.F32 R136, R156, R26, R136 ;  /* 0x0000001a9c88723c */ /* 0x000fec0000001888 */
[----:B------:R-:W4:Y:S01]  /*89b0*/  MUFU.TANH R20, R20 ;  /* 0x0000001400147308 */ /* 0x000f220000002400 */
[CC--:B------:R-:W-:Y:S01]  /*89c0*/  FFMA.FTZ R27, R0.reuse, R187.reuse, R160 ;  /* 0x000000bb001b7223 */ /* 0x0c0fe200000100a0 */
[----:B-1----:R-:W-:Y:S01]  /*89d0*/  HMMA.16816.F32 R148, R168, R4, R148 ;  /* 0x00000004a894723c */ /* 0x002fe20000001894 */
[----:B------:R-:W-:-:S02]  /*89e0*/  FFMA.FTZ R26, R0, R187, R239 ;  /* 0x000000bb001a7223 */ /* 0x000fc400000100ef */
[----:B---3--:R-:W-:-:S03]  /*89f0*/  FFMA.FTZ R25, R0, R225, R161 ;  /* 0x000000e100197223 */ /* 0x008fc600000100a1 */
[----:B------:R-:W1:Y:S01]  /*8a00*/  MUFU.TANH R154, R154 ;  /* 0x0000009a009a7308 */ /* 0x000e620000002400 */
[----:B------:R-:W-:Y:S01]  /*8a10*/  IADD3 R4, R176, 0x30, RZ ;  /* 0x00000030b0047810 */ /* 0x000fe20007ffe0ff */
[----:B------:R-:W-:Y:S01]  /*8a20*/  HMMA.16816.F32 R172, R168, R6, R172 ;  /* 0x00000006a8ac723c */ /* 0x000fe200000018ac */
[----:B--2---:R-:W-:-:S05]  /*8a30*/  FFMA.FTZ R21, R0, R231, R21 ;  /* 0x000000e700157223 */ /* 0x004fca0000010015 */
[----:B------:R-:W-:Y:S01]  /*8a40*/  MUFU.TANH R22, R155 ;  /* 0x0000009b00167308 */ /* 0x000fe20000002400 */
[C---:B------:R-:W-:Y:S01]  /*8a50*/  FFMA.FTZ R6, R0.reuse, R177, R19 ;  /* 0x000000b100067223 */ /* 0x040fe20000010013 */
[C---:B------:R-:W-:Y:S01]  /*8a60*/  HMMA.16816.F32 R140, R168.reuse, R8, R140 ;  /* 0x00000008a88c723c */ /* 0x040fe2000000188c */
[C---:B------:R-:W-:Y:S02]  /*8a70*/  FFMA.FTZ R19, R0.reuse, R179, R164 ;  /* 0x000000b300137223 */ /* 0x040fe400000100a4 */
[----:B----4-:R-:W-:Y:S01]  /*8a80*/  FFMA.FTZ R20, R0, R233, R20 ;  /* 0x000000e900147223 */ /* 0x010fe20000010014 */
[----:B------:R-:W-:Y:S02]  /*8a90*/  FSEL R6, R6, -INF , !P1 ;  /* 0xff80000006067808 */ /* 0x000fe40004800000 */
[-C--:B------:R-:W-:Y:S01]  /*8aa0*/  ISETP.GE.AND P1, PT, R186, R181.reuse, PT ;  /* 0x000000b5ba00720c */ /* 0x080fe20003f26270 */
[----:B------:R-:W-:Y:S01]  /*8ab0*/  I2F R33, R32 ;  /* 0x0000002000217306 */ /* 0x000fe20000201400 */
[----:B------:R-:W-:Y:S01]  /*8ac0*/  HMMA.16816.F32 R136, R168, R10, R136 ;  /* 0x0000000aa888723c */ /* 0x000fe20000001888 */
[----:B------:R-:W-:Y:S01]  /*8ad0*/  FMUL.FTZ R7, R149, c[0x0][0x2ec] ;  /* 0x0000bb0095077a20 */ /* 0x000fe20000410000 */
[----:B------:R-:W-:Y:S01]  /*8ae0*/  FSEL R8, R166, -INF , !P2 ;  /* 0xff800000a6087808 */ /* 0x000fe20005000000 */
[----:B------:R-:W-:Y:S01]  /*8af0*/  FMUL.FTZ R144, R151, c[0x0][0x2ec] ;  /* 0x0000bb0097907a20 */ /* 0x000fe20000410000 */
[----:B------:R-:W-:Y:S01]  /*8b00*/  FSEL R19, R19, -INF , !P6 ;  /* 0xff80000013137808 */ /* 0x000fe20007000000 */
[----:B------:R-:W-:Y:S01]  /*8b10*/  FMUL.FTZ R31, R150, c[0x0][0x2ec] ;  /* 0x0000bb00961f7a20 */ /* 0x000fe20000410000 */
[----:B------:R-:W-:Y:S01]  /*8b20*/  ISETP.GE.AND P2, PT, R224, R181, PT ;  /* 0x000000b5e000720c */ /* 0x000fe20003f46270 */
[----:B------:R-:W-:Y:S01]  /*8b30*/  FMUL.FTZ R30, R148, c[0x0][0x2ec] ;  /* 0x0000bb00941e7a20 */ /* 0x000fe20000410000 */
[----:B------:R-:W2:Y:S01]  /*8b40*/  MUFU.TANH R7, R7 ;  /* 0x0000000700077308 */ /* 0x000ea20000002400 */
[----:B------:R-:W-:Y:S01]  /*8b50*/  FMUL.FTZ R145, R172, c[0x0][0x2ec] ;  /* 0x0000bb00ac917a20 */ /* 0x000fe20000410000 */
[-C--:B------:R-:W-:Y:S01]  /*8b60*/  ISETP.GE.AND P6, PT, R186, R180.reuse, PT ;  /* 0x000000b4ba00720c */ /* 0x080fe20003fc6270 */
[----:B------:R-:W-:Y:S01]  /*8b70*/  FMUL.FTZ R147, R174, c[0x0][0x2ec] ;  /* 0x0000bb00ae937a20 */ /* 0x000fe20000410000 */
[----:B------:R-:W-:Y:S01]  /*8b80*/  FSEL R9, R165, -INF , !P1 ;  /* 0xff800000a5097808 */ /* 0x000fe20004800000 */
[----:B------:R-:W-:Y:S01]  /*8b90*/  FMUL.FTZ R148, R175, c[0x0][0x2ec] ;  /* 0x0000bb00af947a20 */ /* 0x000fe20000410000 */
[-C--:B------:R-:W-:Y:S01]  /*8ba0*/  ISETP.GE.AND P1, PT, R224, R180.reuse, PT ;  /* 0x000000b4e000720c */ /* 0x080fe20003f26270 */
[----:B------:R-:W-:Y:S01]  /*8bb0*/  FMUL.FTZ R146, R173, c[0x0][0x2ec] ;  /* 0x0000bb00ad927a20 */ /* 0x000fe20000410000 */
[----:B------:R-:W3:Y:S01]  /*8bc0*/  MUFU.TANH R144, R144 ;  /* 0x0000009000907308 */ /* 0x000ee20000002400 */
[----:B------:R-:W-:Y:S01]  /*8bd0*/  FMUL.FTZ R140, R140, c[0x0][0x2ec] ;  /* 0x0000bb008c8c7a20 */ /* 0x000fe20000410000 */
[----:B------:R-:W-:Y:S01]  /*8be0*/  FSEL R27, R27, -INF , !P2 ;  /* 0xff8000001b1b7808 */ /* 0x000fe20005000000 */
[----:B------:R-:W-:Y:S01]  /*8bf0*/  FMUL.FTZ R11, R142, c[0x0][0x2ec] ;  /* 0x0000bb008e0b7a20 */ /* 0x000fe20000410000 */
[----:B------:R-:W-:Y:S01]  /*8c00*/  FSEL R14, R14, -INF , !P6 ;  /* 0xff8000000e0e7808 */ /* 0x000fe20007000000 */
[----:B------:R-:W-:Y:S01]  /*8c10*/  FMUL.FTZ R10, R141, c[0x0][0x2ec] ;  /* 0x0000bb008d0a7a20 */ /* 0x000fe20000410000 */
[-C--:B------:R-:W-:Y:S01]  /*8c20*/  ISETP.GE.AND P2, PT, R230, R180.reuse, PT ;  /* 0x000000b4e600720c */ /* 0x080fe20003f46270 */
[----:B-1----:R-:W-:Y:S01]  /*8c30*/  FFMA.FTZ R154, R0, R231, R154 ;  /* 0x000000e7009a7223 */ /* 0x002fe2000001009a */
[----:B------:R-:W1:Y:S01]  /*8c40*/  MUFU.TANH R31, R31 ;  /* 0x0000001f001f7308 */ /* 0x000e620000002400 */
[----:B------:R-:W-:Y:S01]  /*8c50*/  ISETP.GE.AND P6, PT, R230, R181, PT ;  /* 0x000000b5e600720c */ /* 0x000fe20003fc6270 */
[----:B------:R-:W-:Y:S01]  /*8c60*/  FMUL.FTZ R143, R143, c[0x0][0x2ec] ;  /* 0x0000bb008f8f7a20 */ /* 0x000fe20000410000 */
[----:B------:R-:W-:Y:S01]  /*8c70*/  FSEL R26, R26, -INF , !P1 ;  /* 0xff8000001a1a7808 */ /* 0x000fe20004800000 */
[----:B--2---:R-:W-:Y:S01]  /*8c80*/  FFMA.FTZ R171, R0, R17, R7 ;  /* 0x0000001100ab7223 */ /* 0x004fe20000010007 */
[----:B------:R-:W-:Y:S01]  /*8c90*/  ISETP.GE.AND P1, PT, R232, R181, PT ;  /* 0x000000b5e800720c */ /* 0x000fe20003f26270 */
[----:B------:R-:W-:Y:S01]  /*8ca0*/  FFMA.FTZ R233, R0, R233, R22 ;  /* 0x000000e900e97223 */ /* 0x000fe20000010016 */
[----:B------:R-:W-:Y:S01]  /*8cb0*/  FSEL R24, R24, -INF , !P2 ;  /* 0xff80000018187808 */ /* 0x000fe20005000000 */
[----:B------:R-:W2:Y:S01]  /*8cc0*/  MUFU.TANH R30, R30 ;  /* 0x0000001e001e7308 */ /* 0x000ea20000002400 */
[----:B------:R-:W-:Y:S01]  /*8cd0*/  FSEL R25, R25, -INF , !P6 ;  /* 0xff80000019197808 */ /* 0x000fe20007000000 */
[----:B---3--:R-:W-:Y:S01]  /*8ce0*/  FFMA.FTZ R144, R0, R17, R144 ;  /* 0x0000001100907223 */ /* 0x008fe20000010090 */
[----:B------:R-:W-:Y:S01]  /*8cf0*/  ISETP.GE.AND P2, PT, R236, R181, PT ;  /* 0x000000b5ec00720c */ /* 0x000fe20003f46270 */
[----:B------:R-:W-:Y:S01]  /*8d00*/  FMUL.FTZ R17, R136, c[0x0][0x2ec] ;  /* 0x0000bb0088117a20 */ /* 0x000fe20000410000 */
[-C--:B------:R-:W-:Y:S01]  /*8d10*/  ISETP.GE.AND P6, PT, R232, R180.reuse, PT ;  /* 0x000000b4e800720c */ /* 0x080fe20003fc6270 */
[----:B------:R-:W-:Y:S01]  /*8d20*/  FMUL.FTZ R138, R138, c[0x0][0x2ec] ;  /* 0x0000bb008a8a7a20 */ /* 0x000fe20000410000 */
[----:B------:R-:W-:Y:S01]  /*8d30*/  FSEL R23, R21, -INF , !P1 ;  /* 0xff80000015177808 */ /* 0x000fe20004800000 */
[----:B------:R-:W3:Y:S01]  /*8d40*/  MUFU.TANH R145, R145 ;  /* 0x0000009100917308 */ /* 0x000ee20000002400 */
[----:B------:R-:W-:Y:S01]  /*8d50*/  FSEL R21, R20, -INF , !P2 ;  /* 0xff80000014157808 */ /* 0x000fe20005000000 */
[-C--:B-1----:R-:W-:Y:S01]  /*8d60*/  FFMA.FTZ R31, R0, R235.reuse, R31 ;  /* 0x000000eb001f7223 */ /* 0x082fe2000001001f */
[-C--:B------:R-:W-:Y:S01]  /*8d70*/  ISETP.GE.AND P1, PT, R236, R180.reuse, PT ;  /* 0x000000b4ec00720c */ /* 0x080fe20003f26270 */
[----:B------:R-:W-:Y:S01]  /*8d80*/  FMUL.FTZ R137, R137, c[0x0][0x2ec] ;  /* 0x0000bb0089897a20 */ /* 0x000fe20000410000 */
[----:B------:R-:W-:Y:S01]  /*8d90*/  FSEL R22, R154, -INF , !P6 ;  /* 0xff8000009a167808 */ /* 0x000fe20007000000 */
[----:B------:R-:W-:Y:S01]  /*8da0*/  IMAD.MOV.U32 R230, RZ, RZ, R182 ;  /* 0x000000ffffe67224 */ /* 0x000fe200078e00b6 */
[----:B------:R-:W-:Y:S01]  /*8db0*/  ISETP.GE.AND P2, PT, R234, R180, PT ;  /* 0x000000b4ea00720c */ /* 0x000fe20003f46270 */
[----:B------:R-:W-:Y:S01]  /*8dc0*/  I2F R35, R34 ;  /* 0x0000002200237306 */ /* 0x000fe20000201400 */
[----:B--2---:R-:W-:Y:S01]  /*8dd0*/  FFMA.FTZ R30, R0, R235, R30 ;  /* 0x000000eb001e7223 */ /* 0x004fe2000001001e */
[----:B------:R-:W-:Y:S01]  /*8de0*/  ISETP.GE.AND P6, PT, R234, R181, PT ;  /* 0x000000b5ea00720c */ /* 0x000fe20003fc6270 */
[----:B------:R-:W-:Y:S01]  /*8df0*/  IMAD.MOV.U32 R231, RZ, RZ, R183 ;  /* 0x000000ffffe77224 */ /* 0x000fe200078e00b7 */
[----:B------:R-:W-:-:S02]  /*8e00*/  FSEL R20, R233, -INF , !P1 ;  /* 0xff800000e9147808 */ /* 0x000fc40004800000 */
[----:B------:R-:W-:Y:S02]  /*8e10*/  FSEL R170, R31, -INF , !P2 ;  /* 0xff8000001faa7808 */ /* 0x000fe40005000000 */
[----:B------:R-:W-:Y:S01]  /*8e20*/  I2F R5, R4 ;  /* 0x0000000400057306 */ /* 0x000fe20000201400 */
[----:B---3--:R-:W-:Y:S01]  /*8e30*/  FFMA.FTZ R145, R0, R33, R145 ;  /* 0x0000002100917223 */ /* 0x008fe20000010091 */
[CC--:B------:R-:W-:Y:S02]  /*8e40*/  ISETP.GE.AND P1, PT, R237.reuse, R181.reuse, PT ;  /* 0x000000b5ed00720c */ /* 0x0c0fe40003f26270 */
[----:B------:R-:W-:Y:S02]  /*8e50*/  FSEL R169, R30, -INF , !P6 ;  /* 0xff8000001ea97808 */ /* 0x000fe40007000000 */
[----:B------:R-:W-:Y:S02]  /*8e60*/  ISETP.GE.AND P2, PT, R32, R181, PT ;  /* 0x000000b52000720c */ /* 0x000fe40003f46270 */
[----:B------:R-:W1:Y:S01]  /*8e70*/  MUFU.TANH R147, R147 ;  /* 0x0000009300937308 */ /* 0x000e620000002400 */
[----:B------:R-:W-:-:S02]  /*8e80*/  ISETP.GE.AND P6, PT, R237, R180, PT ;  /* 0x000000b4ed00720c */ /* 0x000fc40003fc6270 */
[----:B------:R-:W-:Y:S02]  /*8e90*/  FSEL R171, R171, -INF , !P1 ;  /* 0xff800000abab7808 */ /* 0x000fe40004800000 */
[----:B------:R-:W-:Y:S02]  /*8ea0*/  FSEL R167, R145, -INF , !P2 ;  /* 0xff80000091a77808 */ /* 0x000fe40005000000 */
[-C--:B------:R-:W-:Y:S01]  /*8eb0*/  ISETP.GE.AND P1, PT, R32, R180.reuse, PT ;  /* 0x000000b42000720c */ /* 0x080fe20003f26270 */
[----:B------:R-:W2:Y:S01]  /*8ec0*/  MUFU.TANH R148, R148 ;  /* 0x0000009400947308 */ /* 0x000ea20000002400 */
[----:B------:R-:W-:Y:S02]  /*8ed0*/  FSEL R168, R144, -INF , !P6 ;  /* 0xff80000090a87808 */ /* 0x000fe40007000000 */
[C---:B------:R-:W-:Y:S02]  /*8ee0*/  ISETP.GE.AND P2, PT, R34.reuse, R180, PT ;  /* 0x000000b42200720c */ /* 0x040fe40003f46270 */
[----:B------:R-:W-:-:S03]  /*8ef0*/  ISETP.GE.AND P6, PT, R34, R181, PT ;  /* 0x000000b52200720c */ /* 0x000fc60003fc6270 */
[----:B------:R-:W3:Y:S01]  /*8f00*/  MUFU.TANH R140, R140 ;  /* 0x0000008c008c7308 */ /* 0x000ee20000002400 */
[----:B-1----:R-:W-:-:S05]  /*8f10*/  FFMA.FTZ R147, R0, R33, R147 ;  /* 0x0000002100937223 */ /* 0x002fca0000010093 */
[----:B------:R-:W-:Y:S02]  /*8f20*/  FSEL R166, R147, -INF , !P1 ;  /* 0xff80000093a67808 */ /* 0x000fe40004800000 */
[----:B------:R-:W1:Y:S01]  /*8f30*/  MUFU.TANH R11, R11 ;  /* 0x0000000b000b7308 */ /* 0x000e620000002400 */
[----:B--2---:R-:W-:Y:S01]  /*8f40*/  FFMA.FTZ R148, R0, R35, R148 ;  /* 0x0000002300947223 */ /* 0x004fe20000010094 */
[----:B------:R-:W-:-:S04]  /*8f50*/  ISETP.GE.AND P1, PT, R4, R181, PT ;  /* 0x000000b50400720c */ /* 0x000fc80003f26270 */
[----:B------:R-:W-:Y:S02]  /*8f60*/  FSEL R164, R148, -INF , !P2 ;  /* 0xff80000094a47808 */ /* 0x000fe40005000000 */
[----:B------:R-:W2:Y:S01]  /*8f70*/  MUFU.TANH R146, R146 ;  /* 0x0000009200927308 */ /* 0x000ea20000002400 */
[----:B---3--:R-:W-:Y:S01]  /*8f80*/  FFMA.FTZ R140, R0, R5, R140 ;  /* 0x00000005008c7223 */ /* 0x008fe2000001008c */
[----:B------:R-:W-:-:S04]  /*8f90*/  ISETP.GE.AND P2, PT, R152, R181, PT ;  /* 0x000000b59800720c */ /* 0x000fc80003f46270 */
[----:B------:R-:W-:Y:S02]  /*8fa0*/  FSEL R155, R140, -INF , !P1 ;  /* 0xff8000008c9b7808 */ /* 0x000fe40004800000 */
[----:B------:R3:W-:Y:S01]  /*8fb0*/  I2F R153, R152 ;  /* 0x0000009800997306 */ /* 0x0007e20000201400 */
[----:B-1----:R-:W-:Y:S01]  /*8fc0*/  FFMA.FTZ R11, R0, R5, R11 ;  /* 0x00000005000b7223 */ /* 0x002fe2000001000b */
[----:B------:R-:W-:-:S06]  /*8fd0*/  ISETP.GE.AND P1, PT, R152, R180, PT ;  /* 0x000000b49800720c */ /* 0x000fcc0003f26270 */
[----:B------:R-:W1:Y:S01]  /*8fe0*/  MUFU.TANH R10, R10 ;  /* 0x0000000a000a7308 */ /* 0x000e620000002400 */
[----:B--2---:R-:W-:-:S05]  /*8ff0*/  FFMA.FTZ R146, R0, R35, R146 ;  /* 0x0000002300927223 */ /* 0x004fca0000010092 */
[----:B------:R-:W-:Y:S02]  /*9000*/  FSEL R165, R146, -INF , !P6 ;  /* 0xff80000092a57808 */ /* 0x000fe40007000000 */
[----:B------:R-:W-:Y:S01]  /*9010*/  MUFU.TANH R7, R143 ;  /* 0x0000008f00077308 */ /* 0x000fe20000002400 */
[----:B------:R-:W-:Y:S01]  /*9020*/  BAR.SYNC.DEFER_BLOCKING 0x0 ;  /* 0x0000000000007b1d */ /* 0x000fe20000010000 */
[----:B------:R-:W-:-:S04]  /*9030*/  ISETP.GE.AND P6, PT, R4, R180, PT ;  /* 0x000000b40400720c */ /* 0x000fc80003fc6270 */
[----:B---3--:R-:W-:Y:S02]  /*9040*/  FSEL R152, R11, -INF , !P6 ;  /* 0xff8000000b987808 */ /* 0x008fe40007000000 */
[----:B------:R-:W-:Y:S01]  /*9050*/  I2F R13, R12 ;  /* 0x0000000c000d7306 */ /* 0x000fe20000201400 */
[----:B-1----:R-:W-:Y:S01]  /*9060*/  FFMA.FTZ R10, R0, R153, R10 ;  /* 0x00000099000a7223 */ /* 0x002fe2000001000a */
[----:B------:R-:W-:-:S06]  /*9070*/  ISETP.GE.AND P6, PT, R12, R181, PT ;  /* 0x000000b50c00720c */ /* 0x000fcc0003fc6270 */
[----:B------:R-:W1:Y:S08]  /*9080*/  MUFU.TANH R17, R17 ;  /* 0x0000001100117308 */ /* 0x000e700000002400 */
[----:B------:R-:W2:Y:S08]  /*9090*/  MUFU.TANH R16, R16 ;  /* 0x0000001000107308 */ /* 0x000eb00000002400 */
[----:B------:R-:W3:Y:S01]  /*90a0*/  MUFU.TANH R5, R18 ;  /* 0x0000001200057308 */ /* 0x000ee20000002400 */
[----:B-1----:R-:W-:-:S07]  /*90b0*/  FFMA.FTZ R17, R0, R13, R17 ;  /* 0x0000000d00117223 */ /* 0x002fce0000010011 */
[----:B------:R1:W4:Y:S01]  /*90c0*/  MUFU.TANH R4, R138 ;  /* 0x0000008a00047308 */ /* 0x0003220000002400 */
[----:B--2---:R-:W-:-:S07]  /*90d0*/  FFMA.FTZ R16, R0, R3, R16 ;  /* 0x0000000300107223 */ /* 0x004fce0000010010 */
[----:B------:R-:W-:Y:S01]  /*90e0*/  I2F R29, R28 ;  /* 0x0000001c001d7306 */ /* 0x000fe20000201400 */
[C---:B---3--:R-:W-:Y:S02]  /*90f0*/  FFMA.FTZ R3, R0.reuse, R3, R5 ;  /* 0x0000000300037223 */ /* 0x048fe40000010005 */
[----:B-1----:R-:W-:Y:S01]  /*9100*/  FFMA.FTZ R138, R0, R153, R7 ;  /* 0x00000099008a7223 */ /* 0x002fe20000010007 */
[----:B------:R-:W-:Y:S01]  /*9110*/  FSEL R153, R10, -INF , !P2 ;  /* 0xff8000000a997808 */ /* 0x000fe20005000000 */
[----:B------:R-:W-:-:S03]  /*9120*/  FMUL.FTZ R10, R139, c[0x0][0x2ec] ;  /* 0x0000bb008b0a7a20 */ /* 0x000fc60000410000 */
[----:B------:R-:W1:Y:S01]  /*9130*/  MUFU.TANH R7, R137 ;  /* 0x0000008900077308 */ /* 0x000e620000002400 */
[----:B------:R-:W-:Y:S01]  /*9140*/  FSEL R139, R17, -INF , !P6 ;  /* 0xff800000118b7808 */ /* 0x000fe20007000000 */
[----:B----4-:R-:W-:Y:S01]  /*9150*/  FFMA.FTZ R4, R0, R13, R4 ;  /* 0x0000000d00047223 */ /* 0x010fe20000010004 */
[-C--:B------:R-:W-:Y:S02]  /*9160*/  ISETP.GE.AND P6, PT, R176, R180.reuse, PT ;  /* 0x000000b4b000720c */ /* 0x080fe40003fc6270 */
[----:B------:R-:W-:Y:S02]  /*9170*/  ISETP.GE.AND P2, PT, R12, R180, PT ;  /* 0x000000b40c00720c */ /* 0x000fe40003f46270 */
[----:B------:R-:W-:Y:S01]  /*9180*/  FSEL R3, R3, -INF , !P6 ;  /* 0xff80000003037808 */ /* 0x000fe20007000000 */
[----:B------:R-:W2:Y:S01]  /*9190*/  MUFU.TANH R10, R10 ;  /* 0x0000000a000a7308 */ /* 0x000ea20000002400 */
[----:B------:R-:W-:Y:S02]  /*91a0*/  ISETP.GT.AND P6, PT, R217, R212, PT ;  /* 0x000000d4d900720c */ /* 0x000fe40003fc4270 */
[----:B------:R-:W-:-:S02]  /*91b0*/  FSEL R138, R138, -INF , !P1 ;  /* 0xff8000008a8a7808 */ /* 0x000fc40004800000 */
[----:B------:R-:W-:Y:S02]  /*91c0*/  ISETP.GE.AND P1, PT, R176, R181, PT ;  /* 0x000000b5b000720c */ /* 0x000fe40003f26270 */
[----:B------:R-:W-:Y:S01]  /*91d0*/  FSEL R136, R4, -INF , !P2 ;  /* 0xff80000004887808 */ /* 0x000fe20005000000 */
[----:B-1----:R-:W-:Y:S01]  /*91e0*/  FFMA.FTZ R7, R0, R29, R7 ;  /* 0x0000001d00077223 */ /* 0x002fe20000010007 */
[----:B------:R-:W-:Y:S02]  /*91f0*/  FSEL R4, R16, -INF , !P1 ;  /* 0xff80000010047808 */ /* 0x000fe40004800000 */
[C---:B------:R-:W-:Y:S02]  /*9200*/  ISETP.GE.AND P2, PT, R28.reuse, R181, PT ;  /* 0x000000b51c00720c */ /* 0x040fe40003f46270 */
[----:B------:R-:W-:Y:S02]  /*9210*/  ISETP.GE.AND P1, PT, R28, R180, PT ;  /* 0x000000b41c00720c */ /* 0x000fe40003f26270 */
[----:B------:R-:W-:Y:S01]  /*9220*/  FSEL R137, R7, -INF , !P2 ;  /* 0xff80000007897808 */ /* 0x000fe20005000000 */
[----:B--2---:R-:W-:-:S05]  /*9230*/  FFMA.FTZ R10, R0, R29, R10 ;  /* 0x0000001d000a7223 */ /* 0x004fca000001000a */
[----:B------:R-:W-:Y:S01]  /*9240*/  FSEL R150, R10, -INF , !P1 ;  /* 0xff8000000a967808 */ /* 0x000fe20004800000 */
[----:B------:R-:W-:Y:S05]  /*9250*/  @!P6 BRA `(.L_x_3231) ;  /* 0x00000ae00000e947 */ /* 0x000fea0003800000 */
[----:B------:R-:W-:Y:S05]  /*9260*/  @!P0 BRA `(.L_x_3232) ;  /* 0x000003a000008947 */ /* 0x000fea0003800000 */
[----:B------:R-:W1:Y:S01]  /*9270*/  I2F.RP R5, R2 ;  /* 0x0000000200057306 */ /* 0x000e620000209400 */
[----:B------:R-:W-:Y:S02]  /*9280*/  IMAD.SHL.U32 R10, R217, 0x40, RZ ;  /* 0x00000040d90a7824 */ /* 0x000fe400078e00ff */
        /* <DEDUP_REMOVED lines=56> */
.L_x_3232:
[----:B------:R-:W-:-:S05]  /*9610*/  IMAD.MOV.U32 R7, RZ, RZ, c[0x0][0x198] ;  /* 0x00006600ff077624 */ /* 0x000fca00078e00ff */
[----:B------:R-:W-:-:S04]  /*9620*/  LEA R7, -R7, RZ, 0x6 ;  /* 0x000000ff07077211 */ /* 0x000fc800078e31ff */
[----:B------:R-:W-:Y:S02]  /*9630*/  SHF.R.S32.HI R12, RZ, 0x1f, R7 ;  /* 0x0000001fff0c7819 */ /* 0x000fe40000011407 */
.L_x_3233:
        /* <DEDUP_REMOVED lines=108> */
.L_x_3235:
[----:B------:R-:W-:Y:S05]  /*9d00*/  BSYNC B0 ;  /* 0x0000000000007941 */ /* 0x000fea0003800000 */
.L_x_3234:
[----:B------:R-:W0:Y:S01]  /*9d10*/  LDGDEPBAR ;  /* 0x00000000000079af */ /* 0x000e220000000000 */
[----:B------:R-:W-:-:S04]  /*9d20*/  LEA R226, P1, R7, R226, 0x1 ;  /* 0x000000e207e27211 */ /* 0x000fc800078208ff */
[----:B------:R-:W-:Y:S02]  /*9d30*/  LEA.HI.X R227, R7, R227, R12, 0x1, P1 ;  /* 0x000000e307e37211 */ /* 0x000fe400008f0c0c */
.L_x_3231:
        /* <DEDUP_REMOVED lines=45> */
[C---:B------:R-:W-:Y:S01]  /*a010*/  FMUL.FTZ R151, R145.reuse, c[0x0][0x23c] ;  /* 0x00008f0091977a20 */ /* 0x040fe20000410000 */
[----:B------:R-:W-:Y:S02]  /*a020*/  FSEL R154, R154, RZ, P2 ;  /* 0x000000ff9a9a7208 */ /* 0x000fe40001000000 */
[----:B------:R-:W-:Y:S02]  /*a030*/  FSEL R5, R145, RZ, P1 ;  /* 0x000000ff91057208 */ /* 0x000fe40000800000 */
[----:B------:R-:W-:Y:S01]  /*a040*/  FSEL R151, R151, RZ, P1 ;  /* 0x000000ff97977208 */ /* 0x000fe20000800000 */
[----:B------:R-:W-:-:S02]  /*a050*/  FFMA.FTZ R143, R15, c[0x0][0x23c], -R154 ;  /* 0x00008f000f8f7a23 */ /* 0x000fc4000001089a */
[----:B------:R-:W-:Y:S01]  /*a060*/  FFMA.FTZ R144, R4, c[0x0][0x23c], -R154 ;  /* 0x00008f0004907a23 */ /* 0x000fe2000001089a */
[----:B------:R-:W-:Y:S01]  /*a070*/  FSEL R4, R146, RZ, P2 ;  /* 0x000000ff92047208 */ /* 0x000fe20001000000 */
[----:B------:R-:W-:Y:S02]  /*a080*/  FFMA.FTZ R147, R14, c[0x0][0x23c], -R151 ;  /* 0x00008f000e937a23 */ /* 0x000fe40000010897 */
[----:B------:R-:W1:Y:S01]  /*a090*/  LDSM.16.MT88.4 R12, [R202+0xc000] ;  /* 0x00c00000ca0c783b */ /* 0x000e620000004200 */
[----:B------:R-:W-:Y:S01]  /*a0a0*/  FADD.FTZ R5, R132, -R5 ;  /* 0x8000000584057221 */ /* 0x000fe20000010000 */
[----:B------:R-:W-:Y:S01]  /*a0b0*/  MUFU.EX2 R144, R144 ;  /* 0x0000009000907308 */ /* 0x000fe20000000800 */
[----:B------:R-:W-:Y:S02]  /*a0c0*/  FADD.FTZ R4, R133, -R4 ;  /* 0x8000000485047221 */ /* 0x000fe40000010000 */
[----:B------:R-:W-:Y:S01]  /*a0d0*/  FFMA.FTZ R140, R3, c[0x0][0x23c], -R151 ;  /* 0x00008f00038c7a23 */ /* 0x000fe20000010897 */
[----:B------:R-:W-:Y:S01]  /*a0e0*/  LDSM.16.MT88.4 R132, [R202+0xc800] ;  /* 0x00c80000ca84783b */ /* 0x000fe20000004200 */
[----:B------:R-:W-:-:S02]  /*a0f0*/  FFMA.FTZ R142, R19, c[0x0][0x23c], -R154 ;  /* 0x00008f00138e7a23 */ /* 0x000fc4000001089a */
[--C-:B------:R-:W-:Y:S01]  /*a100*/  FFMA.FTZ R141, R9, c[0x0][0x23c], -R154.reuse ;  /* 0x00008f00098d7a23 */ /* 0x100fe2000001089a */
[----:B------:R-:W2:Y:S01]  /*a110*/  MUFU.EX2 R143, R143 ;  /* 0x0000008f008f7308 */ /* 0x000ea20000000800 */
[--C-:B------:R-:W-:Y:S01]  /*a120*/  FFMA.FTZ R3, R6, c[0x0][0x23c], -R151.reuse ;  /* 0x00008f0006037a23 */ /* 0x100fe20000010897 */
[----:B------:R-:W3:Y:S01]  /*a130*/  LDSM.16.MT88.4 R16, [R204+0xc000] ;  /* 0x00c00000cc10783b */ /* 0x000ee20000004200 */
[----:B------:R-:W-:Y:S02]  /*a140*/  FFMA.FTZ R2, R8, c[0x0][0x23c], -R151 ;  /* 0x00008f0008027a23 */ /* 0x000fe40000010897 */
[----:B------:R-:W-:Y:S01]  /*a150*/  FMUL.FTZ R149, R4, c[0x0][0x23c] ;  /* 0x00008f0004957a20 */ /* 0x000fe20000410000 */
[----:B------:R-:W4:Y:S01]  /*a160*/  LDSM.16.MT88.4 R8, [R201+0xc000] ;  /* 0x00c00000c908783b */ /* 0x000f220000004200 */
[----:B------:R-:W-:Y:S01]  /*a170*/  FMUL.FTZ R148, R5, c[0x0][0x23c] ;  /* 0x00008f0005947a20 */ /* 0x000fe20000410000 */
[----:B------:R-:W-:Y:S01]  /*a180*/  MUFU.EX2 R142, R142 ;  /* 0x0000008e008e7308 */ /* 0x000fe20000000800 */
[----:B------:R-:W-:-:S02]  /*a190*/  FFMA.FTZ R156, R27, c[0x0][0x23c], -R154 ;  /* 0x00008f001b9c7a23 */ /* 0x000fc4000001089a */
[--C-:B------:R-:W-:Y:S02]  /*a1a0*/  FFMA.FTZ R157, R25, c[0x0][0x23c], -R154.reuse ;  /* 0x00008f00199d7a23 */ /* 0x100fe4000001089a */
[--C-:B------:R-:W-:Y:S02]  /*a1b0*/  FFMA.FTZ R158, R23, c[0x0][0x23c], -R154.reuse ;  /* 0x00008f00179e7a23 */ /* 0x100fe4000001089a */
[----:B------:R-:W-:Y:S01]  /*a1c0*/  FFMA.FTZ R159, R21, c[0x0][0x23c], -R154 ;  /* 0x00008f00159f7a23 */ /* 0x000fe2000001089a */
[----:B------:R-:W5:Y:S01]  /*a1d0*/  MUFU.EX2 R141, R141 ;  /* 0x0000008d008d7308 */ /* 0x000f620000000800 */
        /* <DEDUP_REMOVED lines=9> */
[--C-:B------:R-:W-:Y:S02]  /*a270*/  FFMA.FTZ R174, R165, c[0x0][0x23c], -R154.reuse ;  /* 0x00008f00a5ae7a23 */ /* 0x100fe4000001089a */
[----:B------:R-:W2:Y:S01]  /*a280*/  MUFU.EX2 R3, R3 ;  /* 0x0000000300037308 */ /* 0x000ea20000000800 */
[----:B-----5:R-:W-:Y:S01]  /*a290*/  F2FP.PACK_AB R6, R141, R142 ;  /* 0x0000008e8d06723e */ /* 0x020fe200000000ff */
        /* <DEDUP_REMOVED lines=8> */
[----:B------:R-:W5:Y:S01]  /*a320*/  MUFU.EX2 R147, R147 ;  /* 0x0000009300937308 */ /* 0x000f620000000800 */
        /* <DEDUP_REMOVED lines=9> */
[----:B------:R-:W1:Y:S01]  /*a3c0*/  MUFU.EX2 R148, R148 ;  /* 0x0000009400947308 */ /* 0x000e620000000800 */
[----:B-----5:R-:W-:Y:S01]  /*a3d0*/  F2FP.PACK_AB R7, R147, R2 ;  /* 0x000000029307723e */ /* 0x020fe200000000ff */
[----:B------:R-:W-:Y:S01]  /*a3e0*/  LDSM.16.MT88.4 R136, [R202+0xd800] ;  /* 0x00d80000ca88783b */ /* 0x000fe20000004200 */
[----:B--2---:R-:W-:-:S05]  /*a3f0*/  FMUL.FTZ R120, R120, R149 ;  /* 0x0000009578787220 */ /* 0x004fca0000410000 */
        /* <DEDUP_REMOVED lines=299> */
[----:B------:R-:W-:-:S10]  /*b6b0*/  MOV R133, R146 ;  /* 0x0000009200857202 */ /* 0x000fd40000000f00 */
.L_x_3228:
        /* <DEDUP_REMOVED lines=12> */
.L_x_3240:
        /* <DEDUP_REMOVED lines=65> */
.L_x_3237:
[C---:B------:R-:W-:Y:S02]  /*bb90*/  ISETP.GE.AND P5, PT, R218.reuse, c[0x0][0x220], PT ;  /* 0x00008800da007a0c */ /* 0x040fe40003fa6270 */
[C---:B------:R-:W-:Y:S02]  /*bba0*/  IADD3 R132, R218.reuse, 0x40, RZ ;  /* 0x00000040da847810 */ /* 0x040fe40007ffe0ff */
[----:B------:R-:W-:Y:S02]  /*bbb0*/  IADD3 R133, R218, 0x80, RZ ;  /* 0x00000080da857810 */ /* 0x000fe40007ffe0ff */
[----:B------:R-:W-:Y:S02]  /*bbc0*/  ISETP.GE.AND P4, PT, R132, c[0x0][0x220], PT ;  /* 0x0000880084007a0c */ /* 0x000fe40003f86270 */
[C---:B------:R-:W-:Y:S02]  /*bbd0*/  LEA R132, P1, R138.reuse, R230, 0x1 ;  /* 0x000000e68a847211 */ /* 0x040fe400078208ff */
[----:B------:R-:W-:Y:S02]  /*bbe0*/  ISETP.GE.AND P3, PT, R133, c[0x0][0x220], PT ;  /* 0x0000880085007a0c */ /* 0x000fe40003f66270 */
[-C--:B------:R-:W-:Y:S01]  /*bbf0*/  LEA.HI.X R133, R138, R231.reuse, R2, 0x1, P1 ;  /* 0x000000e78a857211 */ /* 0x080fe200008f0c02 */
[----:B------:R-:W-:Y:S01]  /*bc00*/  @P5 STS.128 [R216+0xc000], RZ ;  /* 0x00c000ffd8005388 */ /* 0x000fe20000000c00 */
[----:B------:R-:W-:Y:S04]  /*bc10*/  IADD3 R137, P2, R223, R138, RZ ;  /* 0x0000008adf897210 */ /* 0x000fe80007f5e0ff */
[C---:B------:R-:W-:Y:S01]  /*bc20*/  @!P5 LEA R234, P6, R137.reuse, R230, 0x1 ;  /* 0x000000e689ead211 */ /* 0x040fe200078c08ff */
[----:B------:R-:W-:Y:S01]  /*bc30*/  @!PT LDS RZ, [RZ] ;  /* 0x00000000fffff984 */ /* 0x000fe20000000800 */
[----:B------:R-:W-:Y:S01]  /*bc40*/  @!PT LDS RZ, [RZ] ;  /* 0x00000000fffff984 */ /* 0x000fe20000000800 */
[----:B------:R-:W-:Y:S01]  /*bc50*/  @!PT LDS RZ, [RZ] ;  /* 0x00000000fffff984 */ /* 0x000fe20000000800 */
[----:B------:R1:W-:Y:S01]  /*bc60*/  @!P5 LDGSTS.E.BYPASS.LTC128B.128 [R216+0xc000], [R132.64] ;  /* 0x0c00000084d8dfae */ /* 0x0003e2000b901d48 */
        /* <DEDUP_REMOVED lines=12> */
[C---:B------:R-:W-:Y:S02]  /*bd30*/  IADD3.X R136, R222.reuse, R136, RZ, P6, !PT ;  /* 0x00000088de887210 */ /* 0x040fe400037fe4ff */
[CC--:B------:R-:W-:Y:S01]  /*bd40*/  @!P5 LEA R240, P6, R135.reuse, R230.reuse, 0x1 ;  /* 0x000000e687f0d211 */ /* 0x0c0fe200078c08ff */
[----:B------:R-:W-:Y:S01]  /*bd50*/  @P3 STS.128 [R216+0x10000], RZ ;  /* 0x010000ffd8003388 */ /* 0x000fe20000000c00 */
[CC--:B------:R-:W-:Y:S02]  /*bd60*/  @!P4 LEA R238, P2, R135.reuse, R230.reuse, 0x1 ;  /* 0x000000e687eec211 */ /* 0x0c0fe400078408ff */
[CCC-:B------:R-:W-:Y:S02]  /*bd70*/  @!P5 LEA.HI.X R241, R135.reuse, R231.reuse, R136.reuse, 0x1, P6 ;  /* 0x000000e787f1d211 */ /* 0x1c0fe400030f0c88 */
[C-C-:B------:R-:W-:Y:S01]  /*bd80*/  @!P4 LEA.HI.X R239, R135.reuse, R231, R136.reuse, 0x1, P2 ;  /* 0x000000e787efc211 */ /* 0x140fe200010f0c88 */
[----:B------:R-:W-:Y:S01]  /*bd90*/  @!PT LDS RZ, [RZ] ;  /* 0x00000000fffff984 */ /* 0x000fe20000000800 */
[----:B------:R-:W-:Y:S01]  /*bda0*/  @!PT LDS RZ, [RZ] ;  /* 0x00000000fffff984 */ /* 0x000fe20000000800 */
[----:B------:R-:W-:Y:S01]  /*bdb0*/  @!PT LDS RZ, [RZ] ;  /* 0x00000000fffff984 */ /* 0x000fe20000000800 */
[----:B------:R1:W-:Y:S01]  /*bdc0*/  @!P3 LDGSTS.E.BYPASS.LTC128B.128 [R216+0x10000], [R132.64+0x100] ;  /* 0x1000010084d8bfae */ /* 0x0003e2000b901d48 */
[----:B------:R-:W-:Y:S02]  /*bdd0*/  @!P3 LEA R236, P1, R135, R230, 0x1 ;  /* 0x000000e687ecb211 */ /* 0x000fe400078208ff */
[----:B------:R-:W-:Y:S02]  /*bde0*/  IADD3 R2, P6, R223, R135, RZ ;  /* 0x00000087df027210 */ /* 0x000fe40007fde0ff */
[-C--:B------:R-:W-:Y:S01]  /*bdf0*/  @!P3 LEA.HI.X R237, R135, R231.reuse, R136, 0x1, P1 ;  /* 0x000000e787edb211 */ /* 0x080fe200008f0c88 */
[----:B------:R-:W-:Y:S01]  /*be00*/  @P5 STS.128 [R216+0xc800], RZ ;  /* 0x00c800ffd8005388 */ /* 0x000fe20000000c00 */
[----:B------:R-:W-:Y:S02]  /*be10*/  IADD3.X R136, R222, R136, RZ, P6, !PT ;  /* 0x00000088de887210 */ /* 0x000fe400037fe4ff */
[CC--:B------:R-:W-:Y:S02]  /*be20*/  @!P5 LEA R244, P6, R2.reuse, R230.reuse, 0x1 ;  /* 0x000000e602f4d211 */ /* 0x0c0fe400078c08ff */
[CC--:B------:R-:W-:Y:S01]  /*be30*/  @!P4 LEA R242, P2, R2.reuse, R230.reuse, 0x1 ;  /* 0x000000e602f2c211 */ /* 0x0c0fe200078408ff */
[----:B------:R-:W-:Y:S01]  /*be40*/  @!PT LDS RZ, [RZ] ;  /* 0x00000000fffff984 */ /* 0x000fe20000000800 */
[----:B------:R-:W-:Y:S01]  /*be50*/  @!PT LDS RZ, [RZ] ;  /* 0x00000000fffff984 */ /* 0x000fe20000000800 */
[----:B------:R-:W-:Y:S01]  /*be60*/  @!PT LDS RZ, [RZ] ;  /* 0x00000000fffff984 */ /* 0x000fe20000000800 */
[----:B------:R2:W-:Y:S01]  /*be70*/  @!P5 LDGSTS.E.BYPASS.LTC128B.128 [R216+0xc800], [R234.64] ;  /* 0x0c800000ead8dfae */ /* 0x0005e2000b901d48 */
[CCC-:B------:R-:W-:Y:S02]  /*be80*/  @!P5 LEA.HI.X R245, R2.reuse, R231.reuse, R136.reuse, 0x1, P6 ;  /* 0x000000e702f5d211 */ /* 0x1c0fe400030f0c88 */
[CCC-:B------:R-:W-:Y:S02]  /*be90*/  @!P4 LEA.HI.X R243, R2.reuse, R231.reuse, R136.reuse, 0x1, P2 ;  /* 0x000000e702f3c211 */ /* 0x1c0fe400010f0c88 */
[C---:B------:R-:W-:Y:S01]  /*bea0*/  @!P3 LEA R230, P1, R2.reuse, R230, 0x1 ;  /* 0x000000e602e6b211 */ /* 0x040fe200078208ff */
[----:B------:R-:W-:Y:S03]  /*beb0*/  @P4 STS.128 [R216+0xe800], RZ ;  /* 0x00e800ffd8004388 */ /* 0x000fe60000000c00 */
[----:B------:R-:W-:Y:S02]  /*bec0*/  @!P3 LEA.HI.X R231, R2, R231, R136, 0x1, P1 ;  /* 0x000000e702e7b211 */ /* 0x000fe400008f0c88 */
[----:B------:R-:W-:Y:S01]  /*bed0*/  ISETP.GT.AND P1, PT, R217, R212, PT ;  /* 0x000000d4d900720c */ /* 0x000fe20003f24270 */
        /* <DEDUP_REMOVED lines=201> */
[----:B------:R-:W-:Y:S02]  /*cb70*/  FMUL.FTZ R2, R13, c[0x0][0x2ec] ;  /* 0x0000bb000d027a20 */ /* 0x000fe40000410000 */
[----:B------:R-:W-:Y:S04]  /*cb80*/  FMUL.FTZ R231, R17, c[0x0][0x2ec] ;  /* 0x0000bb0011e77a20 */ /* 0x000fe80000410000 */
[----:B------:R-:W-:Y:S01]  /*cb90*/  FMUL.FTZ R230, R19, c[0x0][0x2ec] ;  /* 0x0000bb0013e67a20 */ /* 0x000fe20000410000 */
[----:B------:R4:W1:Y:S01]  /*cba0*/  MUFU.TANH R173, R135 ;  /* 0x0000008700ad7308 */ /* 0x0008620000002400 */
[----:B-----5:R-:W-:Y:S02]  /*cbb0*/  FMUL.FTZ R241, R8, c[0x0][0x2ec] ;  /* 0x0000bb0008f17a20 */ /* 0x020fe40000410000 */
        /* <DEDUP_REMOVED lines=10> */
[----:B------:R1:W1:Y:S01]  /*cc60*/  MUFU.TANH R175, R230 ;  /* 0x000000e600af7308 */ /* 0x0002620000002400 */
[----:B------:R-:W-:Y:S01]  /*cc70*/  BAR.SYNC.DEFER_BLOCKING 0x0 ;  /* 0x0000000000007b1d */ /* 0x000fe20000010000 */
[----:B------:R-:W-:Y:S02]  /*cc80*/  FMUL.FTZ R236, R24, c[0x0][0x2ec] ;  /* 0x0000bb0018ec7a20 */ /* 0x000fe40000410000 */
[----:B----4-:R-:W-:Y:S06]  /*cc90*/  FMUL.FTZ R135, R20, c[0x0][0x2ec] ;  /* 0x0000bb0014877a20 */ /* 0x010fec0000410000 */
[----:B------:R4:W2:Y:S01]  /*cca0*/  MUFU.TANH R161, R135 ;  /* 0x0000008700a17308 */ /* 0x0008a20000002400 */
[----:B-----5:R-:W-:Y:S09]  /*ccb0*/  FMUL.FTZ R231, R23, c[0x0][0x2ec] ;  /* 0x0000bb0017e77a20 */ /* 0x020ff20000410000 */
[----:B------:R5:W3:Y:S01]  /*ccc0*/  MUFU.TANH R183, R231 ;  /* 0x000000e700b77308 */ /* 0x000ae20000002400 */
[----:B-1----:R-:W-:Y:S09]  /*ccd0*/  FMUL.FTZ R230, R25, c[0x0][0x2ec] ;  /* 0x0000bb0019e67a20 */ /* 0x002ff20000410000 */
[----:B------:R1:W1:Y:S01]  /*cce0*/  MUFU.TANH R155, R230 ;  /* 0x000000e6009b7308 */ /* 0x0002620000002400 */
[C---:B--2---:R-:W-:Y:S09]  /*ccf0*/  HMMA.16816.F32 R28, R176.reuse, R136, R28 ;  /* 0x00000088b01c723c */ /* 0x044ff2000000181c */
[----:B------:R2:W2:Y:S03]  /*cd00*/  MUFU.TANH R145, R2 ;  /* 0x0000000200917308 */ /* 0x0004a60000002400 */
[----:B------:R-:W-:Y:S01]  /*cd10*/  FMUL.FTZ R137, R26, c[0x0][0x2ec] ;  /* 0x0000bb001a897a20 */ /* 0x000fe20000410000 */
[----:B------:R-:W-:Y:S03]  /*cd20*/  HMMA.16816.F32 R32, R176, R138, R32 ;  /* 0x0000008ab020723c */ /* 0x000fe60000001820 */
[----:B------:R-:W-:Y:S03]  /*cd30*/  FMUL.FTZ R136, R27, c[0x0][0x2ec] ;  /* 0x0000bb001b887a20 */ /* 0x000fe60000410000 */
[----:B------:R3:W3:Y:S06]  /*cd40*/  MUFU.TANH R181, R137 ;  /* 0x0000008900b57308 */ /* 0x0006ec0000002400 */
[----:B----4-:R-:W-:Y:S04]  /*cd50*/  FMUL.FTZ R135, R28, c[0x0][0x2ec] ;  /* 0x0000bb001c877a20 */ /* 0x010fe80000410000 */
[----:B------:R4:W4:Y:S01]  /*cd60*/  MUFU.TANH R163, R136 ;  /* 0x0000008800a37308 */ /* 0x0009220000002400 */
[----:B-----5:R-:W-:Y:S02]  /*cd70*/  FMUL.FTZ R231, R30, c[0x0][0x2ec] ;  /* 0x0000bb001ee77a20 */ /* 0x020fe40000410000 */
[----:B-1----:R-:W-:Y:S02]  /*cd80*/  FMUL.FTZ R230, R31, c[0x0][0x2ec] ;  /* 0x0000bb001fe67a20 */ /* 0x002fe40000410000 */
[----:B--2---:R-:W-:Y:S02]  /*cd90*/  FMUL.FTZ R2, R18, c[0x0][0x2ec] ;  /* 0x0000bb0012027a20 */ /* 0x004fe40000410000 */
[----:B------:R-:W-:Y:S02]  /*cda0*/  FMUL.FTZ R139, R29, c[0x0][0x2ec] ;  /* 0x0000bb001d8b7a20 */ /* 0x000fe40000410000 */
[----:B------:R-:W-:Y:S01]  /*cdb0*/  FMUL.FTZ R138, R32, c[0x0][0x2ec] ;  /* 0x0000bb00208a7a20 */ /* 0x000fe20000410000 */
[----:B------:R1:W2:Y:S01]  /*cdc0*/  MUFU.TANH R149, R135 ;  /* 0x0000008700957308 */ /* 0x0002a20000002400 */
[----:B---3--:R-:W-:Y:S09]  /*cdd0*/  FMUL.FTZ R137, R33, c[0x0][0x2ec] ;  /* 0x0000bb0021897a20 */ /* 0x008ff20000410000 */
[----:B------:R3:W2:Y:S01]  /*cde0*/  MUFU.TANH R153, R231 ;  /* 0x000000e700997308 */ /* 0x0006a20000002400 */
[----:B----4-:R-:W-:Y:S09]  /*cdf0*/  FMUL.FTZ R136, R34, c[0x0][0x2ec] ;  /* 0x0000bb0022887a20 */ /* 0x010ff20000410000 */
[----:B------:R4:W2:Y:S01]  /*ce00*/  MUFU.TANH R151, R230 ;  /* 0x000000e600977308 */ /* 0x0008a20000002400 */
[----:B-1----:R-:W-:Y:S09]  /*ce10*/  FMUL.FTZ R135, R35, c[0x0][0x2ec] ;  /* 0x0000bb0023877a20 */ /* 0x002ff20000410000 */
[----:B------:R-:W1:Y:S01]  /*ce20*/  MUFU.TANH R235, R235 ;  /* 0x000000eb00eb7308 */ /* 0x000e620000002400 */
[----:B---3--:R-:W-:Y:S09]  /*ce30*/  MOV R231, R133 ;  /* 0x0000008500e77202 */ /* 0x008ff20000000f00 */
[----:B------:R-:W3:Y:S01]  /*ce40*/  MUFU.TANH R237, R237 ;  /* 0x000000ed00ed7308 */ /* 0x000ee20000002400 */
[----:B----4-:R-:W-:Y:S09]  /*ce50*/  MOV R230, R132 ;  /* 0x0000008400e67202 */ /* 0x010ff20000000f00 */
[----:B------:R-:W4:Y:S10]  /*ce60*/  MUFU.TANH R239, R239 ;  /* 0x000000ef00ef7308 */ /* 0x000f340000002400 */
        /* <DEDUP_REMOVED lines=10> */
[----:B------:R-:W1:Y:S10]  /*cf10*/  MUFU.TANH R139, R139 ;  /* 0x0000008b008b7308 */ /* 0x000e740000002400 */
[----:B------:R-:W1:Y:S10]  /*cf20*/  MUFU.TANH R138, R138 ;  /* 0x0000008a008a7308 */ /* 0x000e740000002400 */
[----:B------:R-:W1:Y:S10]  /*cf30*/  MUFU.TANH R137, R137 ;  /* 0x0000008900897308 */ /* 0x000e740000002400 */
        /* <DEDUP_REMOVED lines=66> */
.L_x_3239:
        /* <DEDUP_REMOVED lines=89> */
.L_x_3238:
[----:B--234-:R-:W-:Y:S01]  /*d8f0*/  LEA R5, R217, R215, 0x6 ;  /* 0x000000d7d9057211 */ /* 0x01cfe200078e30ff */
[----:B------:R-:W-:Y:S03]  /*d900*/  LDSM.16.MT88.4 R20, [R202+0xc000] ;  /* 0x00c00000ca14783b */ /* 0x000fe60000004200 */
        /* <DEDUP_REMOVED lines=26> */
[C---:B--2---:R-:W-:Y:S02]  /*dab0*/  FFMA.FTZ R153, R0.reuse, R6, R153 ;  /* 0x0000000600997223 */ /* 0x044fe40000010099 */
[CC--:B------:R-:W-:Y:S02]  /*dac0*/  FFMA.FTZ R237, R0.reuse, R16.reuse, R237 ;  /* 0x0000001000ed7223 */ /* 0x0c0fe400000100ed */
[C---:B------:R-:W-:Y:S02]  /*dad0*/  FFMA.FTZ R239, R0.reuse, R15, R239 ;  /* 0x0000000f00ef7223 */ /* 0x040fe400000100ef */
[C---:B------:R-:W-:Y:S02]  /*dae0*/  FFMA.FTZ R233, R0.reuse, R16, R233 ;  /* 0x0000001000e97223 */ /* 0x040fe400000100e9 */
[CC--:B-1----:R-:W-:Y:S02]  /*daf0*/  FFMA.FTZ R245, R0.reuse, R14.reuse, R245 ;  /* 0x0000000e00f57223 */ /* 0x0c2fe400000100f5 */
        /* <DEDUP_REMOVED lines=10> */
[C---:B------:R-:W-:Y:S01]  /*dba0*/  FFMA.FTZ R147, R0.reuse, R9, R147 ;  /* 0x0000000900937223 */ /* 0x040fe20000010093 */
[----:B------:R-:W-:Y:S01]  /*dbb0*/  IADD3 R13, R5, 0x31, RZ ;  /* 0x00000031050d7810 */ /* 0x000fe20007ffe0ff */
[C---:B------:R-:W-:Y:S01]  /*dbc0*/  FFMA.FTZ R173, R0.reuse, R11, R173 ;  /* 0x0000000b00ad7223 */ /* 0x040fe200000100ad */
[----:B------:R-:W-:Y:S01]  /*dbd0*/  FMNMX.FTZ R16, R247, R14, !PT ;  /* 0x0000000ef7107209 */ /* 0x000fe20007810000 */
[C---:B------:R-:W-:Y:S01]  /*dbe0*/  FFMA.FTZ R177, R0.reuse, R143, R2 ;  /* 0x0000008f00b17223 */ /* 0x040fe20000010002 */
[----:B------:R-:W-:Y:S01]  /*dbf0*/  FMNMX.FTZ R14, R241, R18, !PT ;  /* 0x00000012f10e7209 */ /* 0x000fe20007810000 */
[C---:B------:R-:W-:Y:S01]  /*dc00*/  FFMA.FTZ R145, R0.reuse, R11, R145 ;  /* 0x0000000b00917223 */ /* 0x040fe20000010091 */
[----:B------:R-:W-:Y:S01]  /*dc10*/  FMNMX.FTZ R2, R179, R16, !PT ;  /* 0x00000010b3027209 */ /* 0x000fe20007810000 */
[----:B------:R-:W1:Y:S01]  /*dc20*/  I2F R9, R13 ;  /* 0x0000000d00097306 */ /* 0x000e620000201400 */
[----:B------:R-:W-:Y:S01]  /*dc30*/  FMNMX.FTZ R14, R243, R14, !PT ;  /* 0x0000000ef30e7209 */ /* 0x000fe20007810000 */
[C---:B------:R-:W-:Y:S01]  /*dc40*/  FFMA.FTZ R143, R0.reuse, R143, R249 ;  /* 0x0000008f008f7223 */ /* 0x040fe200000100f9 */
[----:B------:R-:W-:Y:S01]  /*dc50*/  FMNMX.FTZ R2, R173, R2, !PT ;  /* 0x00000002ad027209 */ /* 0x000fe20007810000 */
[C---:B------:R-:W-:Y:S01]  /*dc60*/  FFMA.FTZ R175, R0.reuse, R12, R175 ;  /* 0x0000000c00af7223 */ /* 0x040fe200000100af */
        /* <DEDUP_REMOVED lines=8> */
[----:B------:R-:W-:Y:S01]  /*dcf0*/  IADD3 R5, R5, 0x39, RZ ;  /* 0x0000003905057810 */ /* 0x000fe20007ffe0ff */
[----:B------:R-:W2:Y:S01]  /*dd00*/  I2F R11, R11 ;  /* 0x0000000b000b7306 */ /* 0x000ea20000201400 */
        /* <DEDUP_REMOVED lines=9> */
[----:B------:R-:W3:Y:S01]  /*dda0*/  I2F R5, R5 ;  /* 0x0000000500057306 */ /* 0x000ee20000201400 */
[----:B------:R-:W-:Y:S01]  /*ddb0*/  FMNMX.FTZ R2, R183, R2, !PT ;  /* 0x00000002b7027209 */ /* 0x000fe20007810000 */
[C---:B------:R-:W-:Y:S01]  /*ddc0*/  FFMA.FTZ R155, R0.reuse, R4, R155 ;  /* 0x00000004009b7223 */ /* 0x040fe2000001009b */
[----:B------:R-:W-:Y:S01]  /*ddd0*/  FMNMX.FTZ R14, R159, R14, !PT ;  /* 0x0000000e9f0e7209 */ /* 0x000fe20007810000 */
[CC--:B-1----:R-:W-:Y:S01]  /*dde0*/  FFMA.FTZ R151, R0.reuse, R9.reuse, R151 ;  /* 0x0000000900977223 */ /* 0x0c2fe20000010097 */
[----:B------:R-:W-:Y:S01]  /*ddf0*/  FMNMX.FTZ R2, R181, R2, !PT ;  /* 0x00000002b5027209 */ /* 0x000fe20007810000 */
[C---:B------:R-:W-:Y:S01]  /*de00*/  FFMA.FTZ R149, R0.reuse, R6, R149 ;  /* 0x0000000600957223 */ /* 0x040fe20000010095 */
[----:B------:R-:W-:Y:S01]  /*de10*/  FMNMX.FTZ R14, R157, R14, !PT ;  /* 0x0000000e9d0e7209 */ /* 0x000fe20007810000 */
[C---:B------:R-:W-:Y:S01]  /*de20*/  FFMA.FTZ R139, R0.reuse, R9, R139 ;  /* 0x00000009008b7223 */ /* 0x040fe2000001008b */
[----:B------:R-:W-:Y:S02]  /*de30*/  FMNMX.FTZ R2, R163, R2, !PT ;  /* 0x00000002a3027209 */ /* 0x000fe40007810000 */
[----:B------:R-:W-:Y:S02]  /*de40*/  FMNMX.FTZ R14, R155, R14, !PT ;  /* 0x0000000e9b0e7209 */ /* 0x000fe40007810000 */
[----:B------:R-:W-:Y:S01]  /*de50*/  FMNMX.FTZ R2, R153, R2, !PT ;  /* 0x0000000299027209 */ /* 0x000fe20007810000 */
[CC--:B--2---:R-:W-:Y:S01]  /*de60*/  FFMA.FTZ R136, R0.reuse, R11.reuse, R136 ;  /* 0x0000000b00887223 */ /* 0x0c4fe20000010088 */
[----:B------:R-:W-:Y:S01]  /*de70*/  FMNMX.FTZ R14, R149, R14, !PT ;  /* 0x0000000e950e7209 */ /* 0x000fe20007810000 */
[----:B------:R-:W-:Y:S01]  /*de80*/  FFMA.FTZ R138, R0, R11, R138 ;  /* 0x0000000b008a7223 */ /* 0x000fe2000001008a */
[----:B------:R-:W-:Y:S04]  /*de90*/  FMNMX.FTZ R7, R151, R2, !PT ;  /* 0x0000000297077209 */ /* 0x000fe80007810000 */
[----:B------:R-:W-:Y:S02]  /*dea0*/  FMNMX.FTZ R2, R136, R7, !PT ;  /* 0x0000000788027209 */ /* 0x000fe40007810000 */
[----:B------:R-:W-:Y:S01]  /*deb0*/  FMNMX.FTZ R7, R139, R14, !PT ;  /* 0x0000000e8b077209 */ /* 0x000fe20007810000 */
[CC--:B---3--:R-:W-:Y:S01]  /*dec0*/  FFMA.FTZ R135, R0.reuse, R5.reuse, R135 ;  /* 0x0000000500877223 */ /* 0x0c8fe20000010087 */
[----:B------:R-:W-:Y:S01]  /*ded0*/  LDSM.16.MT88.4 R12, [R204+0xc000] ;  /* 0x00c00000cc0c783b */ /* 0x000fe20000004200 */
[----:B------:R-:W-:Y:S03]  /*dee0*/  FFMA.FTZ R137, R0, R5, R137 ;  /* 0x0000000500897223 */ /* 0x000fe60000010089 */
        /* <DEDUP_REMOVED lines=24> */
[----:B------:R-:W-:Y:S01]  /*e070*/  ISETP.GT.AND P1, PT, R217, R212, PT ;  /* 0x000000d4d900720c */ /* 0x000fe20003f24270 */
[----:B------:R-:W-:Y:S02]  /*e080*/  FFMA.FTZ R134, R247, c[0x0][0x23c], -R150 ;  /* 0x00008f00f7867a23 */ /* 0x000fe40000010896 */
        /* <DEDUP_REMOVED lines=11> */
[----:B------:R-:W-:Y:S02]  /*e140*/  FFMA.FTZ R187, R155, c[0x0][0x23c], -R148 ;  /* 0x00008f009bbb7a23 */ /* 0x000fe40000010894 */
        /* <DEDUP_REMOVED lines=28> */
[----:B------:R-:W-:Y:S02]  /*e310*/  FFMA.FTZ R233, R151, c[0x0][0x23c], -R150 ;  /* 0x00008f0097e97a23 */ /* 0x000fe40000010896 */
[----:B------:R-:W-:Y:S01]  /*e320*/  FFMA.FTZ R234, R149, c[0x0][0x23c], -R148 ;  /* 0x00008f0095ea7a23 */ /* 0x000fe20000010894 */
        /* <DEDUP_REMOVED lines=10> */
[C---:B------:R-:W-:Y:S02]  /*e3d0*/  FMUL.FTZ R43, R2.reuse, R43 ;  /* 0x0000002b022b7220 */ /* 0x040fe40000410000 */
[C---:B------:R-:W-:Y:S02]  /*e3e0*/  FMUL.FTZ R40, R3.reuse, R40 ;  /* 0x0000002803287220 */ /* 0x040fe40000410000 */
[C---:B------:R-:W-:Y:S02]  /*e3f0*/  FMUL.FTZ R41, R3.reuse, R41 ;  /* 0x0000002903297220 */ /* 0x040fe40000410000 */
[C---:B------:R-:W-:Y:S01]  /*e400*/  FMUL.FTZ R46, R2.reuse, R46 ;  /* 0x0000002e022e7220 */ /* 0x040fe20000410000 */
[----:B------:R-:W-:Y:S01]  /*e410*/  LDSM.16.MT88.4 R152, [R201+0xf800] ;  /* 0x00f80000c998783b */ /* 0x000fe20000004200 */
[----:B------:R-:W2:Y:S01]  /*e420*/  MUFU.EX2 R166, R166 ;  /* 0x000000a600a67308 */ /* 0x000ea20000000800 */
[----:B------:R-:W-:Y:S02]  /*e430*/  FMUL.FTZ R47, R2, R47 ;  /* 0x0000002f022f7220 */ /* 0x000fe40000410000 */
[C---:B------:R-:W-:Y:S01]  /*e440*/  FMUL.FTZ R44, R3.reuse, R44 ;  /* 0x0000002c032c7220 */ /* 0x040fe20000410000 */
[----:B-1----:R-:W-:Y:S01]  /*e450*/  F2FP.PACK_AB R128, R168, R171 ;  /* 0x000000aba880723e */ /* 0x002fe200000000ff */
        /* <DEDUP_REMOVED lines=16> */
[----:B------:R-:W-:Y:S01]  /*e560*/  MUFU.EX2 R182, R182 ;  /* 0x000000b600b67308 */ /* 0x000fe20000000800 */
[C---:B------:R-:W-:Y:S05]  /*e570*/  HMMA.16816.F32 R4, R128.reuse, R12, R4 ;  /* 0x0000000c8004723c */ /* 0x040fea0000001804 */
[C---:B------:R-:W-:Y:S02]  /*e580*/  FMUL.FTZ R62, R2.reuse, R62 ;  /* 0x0000003e023e7220 */ /* 0x040fe40000410000 */
[C---:B------:R-:W-:Y:S01]  /*e590*/  FMUL.FTZ R12, R3.reuse, R120 ;  /* 0x00000078030c7220 */ /* 0x040fe20000410000 */
[C---:B------:R-:W-:Y:S01]  /*e5a0*/  HMMA.16816.F32 R8, R128.reuse, R14, R8 ;  /* 0x0000000e8008723c */ /* 0x040fe20000001808 */
[----:B------:R-:W-:Y:S03]  /*e5b0*/  MUFU.EX2 R184, R184 ;  /* 0x000000b800b87308 */ /* 0x000fe60000000800 */
[C---:B------:R-:W-:Y:S02]  /*e5c0*/  FMUL.FTZ R13, R3.reuse, R121 ;  /* 0x00000079030d7220 */ /* 0x040fe40000410000 */
[C---:B------:R-:W-:Y:S02]  /*e5d0*/  FMUL.FTZ R63, R2.reuse, R63 ;  /* 0x0000003f023f7220 */ /* 0x040fe40000410000 */
[C---:B------:R-:W-:Y:S03]  /*e5e0*/  FMUL.FTZ R14, R2.reuse, R122 ;  /* 0x0000007a020e7220 */ /* 0x040fe60000410000 */
[----:B------:R-:W-:Y:S01]  /*e5f0*/  MUFU.EX2 R187, R187 ;  /* 0x000000bb00bb7308 */ /* 0x000fe20000000800 */
[C---:B------:R-:W-:Y:S02]  /*e600*/  FMUL.FTZ R15, R2.reuse, R123 ;  /* 0x0000007b020f7220 */ /* 0x040fe40000410000 */
[----:B------:R-:W1:Y:S01]  /*e610*/  LDSM.16.MT88.4 R120, [R200+0xc000] ;  /* 0x00c00000c878783b */ /* 0x000e620000004200 */
[C---:B------:R-:W-:Y:S02]  /*e620*/  FMUL.FTZ R60, R3.reuse, R60 ;  /* 0x0000003c033c7220 */ /* 0x040fe40000410000 */
[C---:B------:R-:W-:Y:S02]  /*e630*/  FMUL.FTZ R61, R3.reuse, R61 ;  /* 0x0000003d033d7220 */ /* 0x040fe40000410000 */
[C---:B------:R-:W-:Y:S02]  /*e640*/  HMMA.16816.F32 R12, R128.reuse, R20, R12 ;  /* 0x00000014800c723c */ /* 0x040fe4000000180c */
[----:B------:R-:W-:Y:S01]  /*e650*/  MUFU.EX2 R186, R186 ;  /* 0x000000ba00ba7308 */ /* 0x000fe20000000800 */
[C---:B------:R-:W-:Y:S02]  /*e660*/  FMUL.FTZ R66, R2.reuse, R66 ;  /* 0x0000004202427220 */ /* 0x040fe40000410000 */
[C---:B------:R-:W-:Y:S02]  /*e670*/  FMUL.FTZ R67, R2.reuse, R67 ;  /* 0x0000004302437220 */ /* 0x040fe40000410000 */
[C---:B------:R-:W-:Y:S01]  /*e680*/  FMUL.FTZ R20, R3.reuse, R112 ;  /* 0x0000007003147220 */ /* 0x040fe20000410000 */
[C---:B------:R-:W-:Y:S04]  /*e690*/  HMMA.16816.F32 R16, R128.reuse, R22, R16 ;  /* 0x000000168010723c */ /* 0x040fe80000001810 */
[C---:B------:R-:W-:Y:S01]  /*e6a0*/  FMUL.FTZ R21, R3.reuse, R113 ;  /* 0x0000007103157220 */ /* 0x040fe20000410000 */
[----:B------:R-:W-:Y:S01]  /*e6b0*/  MUFU.EX2 R233, R233 ;  /* 0x000000e900e97308 */ /* 0x000fe20000000800 */
[C---:B------:R-:W-:Y:S02]  /*e6c0*/  FMUL.FTZ R64, R3.reuse, R64 ;  /* 0x0000004003407220 */ /* 0x040fe40000410000 */
[C---:B------:R-:W-:Y:S04]  /*e6d0*/  FMUL.FTZ R22, R2.reuse, R114 ;  /* 0x0000007202167220 */ /* 0x040fe80000410000 */
[C---:B------:R-:W-:Y:S02]  /*e6e0*/  FMUL.FTZ R23, R2.reuse, R115 ;  /* 0x0000007302177220 */ /* 0x040fe40000410000 */
[----:B------:R-:W2:Y:S01]  /*e6f0*/  LDSM.16.MT88.4 R112, [R204+0xe000] ;  /* 0x00e00000cc70783b */ /* 0x000ea20000004200 */
[C---:B------:R-:W-:Y:S01]  /*e700*/  FMUL.FTZ R65, R3.reuse, R65 ;  /* 0x0000004103417220 */ /* 0x040fe20000410000 */
[----:B------:R-:W-:Y:S01]  /*e710*/  MUFU.EX2 R234, R234 ;  /* 0x000000ea00ea7308 */ /* 0x000fe20000000800 */
[C---:B------:R-:W-:Y:S02]  /*e720*/  FMUL.FTZ R70, R2.reuse, R70 ;  /* 0x0000004602467220 */ /* 0x040fe40000410000 */
[C---:B------:R-:W-:Y:S03]  /*e730*/  HMMA.16816.F32 R20, R128.reuse, R28, R20 ;  /* 0x0000001c8014723c */ /* 0x040fe60000001814 */
[C---:B------:R-:W-:Y:S02]  /*e740*/  FMUL.FTZ R71, R2.reuse, R71 ;  /* 0x0000004702477220 */ /* 0x040fe40000410000 */
[C---:B------:R-:W-:Y:S02]  /*e750*/  FMUL.FTZ R68, R3.reuse, R68 ;  /* 0x0000004403447220 */ /* 0x040fe40000410000 */
[C---:B------:R-:W-:Y:S01]  /*e760*/  FMUL.FTZ R28, R3.reuse, R104 ;  /* 0x00000068031c7220 */ /* 0x040fe20000410000 */
[C---:B------:R-:W-:Y:S04]  /*e770*/  HMMA.16816.F32 R24, R128.reuse, R30, R24 ;  /* 0x0000001e8018723c */ /* 0x040fe80000001818 */
[C---:B------:R-:W-:Y:S02]  /*e780*/  FMUL.FTZ R29, R3.reuse, R105 ;  /* 0x00000069031d7220 */ /* 0x040fe40000410000 */
[C---:B------:R-:W-:Y:S02]  /*e790*/  FMUL.FTZ R69, R3.reuse, R69 ;  /* 0x0000004503457220 */ /* 0x040fe40000410000 */
[C---:B------:R-:W-:Y:S04]  /*e7a0*/  FMUL.FTZ R30, R2.reuse, R106 ;  /* 0x0000006a021e7220 */ /* 0x040fe80000410000 */
[C---:B------:R-:W-:Y:S02]  /*e7b0*/  FMUL.FTZ R31, R2.reuse, R107 ;  /* 0x0000006b021f7220 */ /* 0x040fe40000410000 */
[----:B------:R-:W3:Y:S01]  /*e7c0*/  LDSM.16.MT88.4 R104, [R202+0xe000] ;  /* 0x00e00000ca68783b */ /* 0x000ee20000004200 */
[C---:B------:R-:W-:Y:S02]  /*e7d0*/  FMUL.FTZ R74, R2.reuse, R74 ;  /* 0x0000004a024a7220 */ /* 0x040fe40000410000 */
[C---:B------:R-:W-:Y:S02]  /*e7e0*/  FMUL.FTZ R75, R2.reuse, R75 ;  /* 0x0000004b024b7220 */ /* 0x040fe40000410000 */
[C---:B-1----:R-:W-:Y:S03]  /*e7f0*/  HMMA.16816.F32 R28, R128.reuse, R120, R28 ;  /* 0x00000078801c723c */ /* 0x042fe6000000181c */
[C---:B------:R-:W-:Y:S02]  /*e800*/  FMUL.FTZ R72, R3.reuse, R72 ;  /* 0x0000004803487220 */ /* 0x040fe40000410000 */
[C---:B------:R-:W-:Y:S02]  /*e810*/  FMUL.FTZ R73, R3.reuse, R73 ;  /* 0x0000004903497220 */ /* 0x040fe40000410000 */
[C---:B------:R-:W-:Y:S01]  /*e820*/  FMUL.FTZ R86, R2.reuse, R86 ;  /* 0x0000005602567220 */ /* 0x040fe20000410000 */
[C---:B------:R-:W-:Y:S01]  /*e830*/  HMMA.16816.F32 R32, R128.reuse, R122, R32 ;  /* 0x0000007a8020723c */ /* 0x040fe20000001820 */
[----:B------:R-:W-:Y:S03]  /*e840*/  LDSM.16.MT88.4 R120, [R200+0xc800] ;  /* 0x00c80000c878783b */ /* 0x000fe60000004200 */
[C---:B------:R-:W-:Y:S02]  /*e850*/  FMUL.FTZ R87, R2.reuse, R87 ;  /* 0x0000005702577220 */ /* 0x040fe40000410000 */
[C---:B------:R-:W-:Y:S02]  /*e860*/  FMUL.FTZ R84, R3.reuse, R84 ;  /* 0x0000005403547220 */ /* 0x040fe40000410000 */
[C---:B--2---:R-:W-:Y:S04]  /*e870*/  HMMA.16816.F32 R36, R128.reuse, R112, R36 ;  /* 0x000000708024723c */ /* 0x044fe80000001824 */
[----:B------:R-:W-:Y:S02]  /*e880*/  FMUL.FTZ R85, R3, R85 ;  /* 0x0000005503557220 */ /* 0x000fe40000410000 */
[----:B------:R-:W-:Y:S02]  /*e890*/  FFMA.FTZ R170, R179, c[0x0][0x23c], -R150 ;  /* 0x00008f00b3aa7a23 */ /* 0x000fe40000010896 */
[C---:B------:R-:W-:Y:S01]  /*e8a0*/  HMMA.16816.F32 R40, R128.reuse, R114, R40 ;  /* 0x000000728028723c */ /* 0x040fe20000001828 */
[----:B------:R-:W-:Y:S03]  /*e8b0*/  LDSM.16.MT88.4 R112, [R204+0xc800] ;  /* 0x00c80000cc70783b */ /* 0x000fe60000004200 */
[----:B------:R-:W-:Y:S01]  /*e8c0*/  FFMA.FTZ R179, R141, c[0x0][0x23c], -R148 ;  /* 0x00008f008db37a23 */ /* 0x000fe20000010894 */
[----:B------:R-:W-:Y:S01]  /*e8d0*/  MUFU.EX2 R170, R170 ;  /* 0x000000aa00aa7308 */ /* 0x000fe20000000800 */
[--C-:B------:R-:W-:Y:S02]  /*e8e0*/  FFMA.FTZ R173, R173, c[0x0][0x23c], -R150.reuse ;  /* 0x00008f00adad7a23 */ /* 0x100fe40000010896 */
[----:B------:R-:W-:Y:S01]  /*e8f0*/  FFMA.FTZ R172, R177, c[0x0][0x23c], -R150 ;  /* 0x00008f00b1ac7a23 */ /* 0x000fe20000010896 */
[----:B------:R-:W-:Y:S01]  /*e900*/  LDSM.16.MT88.4 R140, [R202+0xe800] ;  /* 0x00e80000ca8c783b */ /* 0x000fe20000004200 */
[C---:B---3--:R-:W-:Y:S03]  /*e910*/  HMMA.16816.F32 R44, R128.reuse, R104, R44 ;  /* 0x00000068802c723c */ /* 0x048fe6000000182c */
[----:B------:R-:W-:Y:S02]  /*e920*/  FFMA.FTZ R177, R145, c[0x0][0x23c], -R148 ;  /* 0x00008f0091b17a23 */ /* 0x000fe40000010894 */
[----:B------:R-:W1:Y:S01]  /*e930*/  MUFU.EX2 R173, R173 ;  /* 0x000000ad00ad7308 */ /* 0x000e620000000800 */
[--C-:B------:R-:W-:Y:S01]  /*e940*/  FFMA.FTZ R175, R175, c[0x0][0x23c], -R150.reuse ;  /* 0x00008f00afaf7a23 */ /* 0x100fe20000010896 */
[----:B------:R-:W-:Y:S01]  /*e950*/  LDSM.16.MT88.4 R144, [R201+0xe800] ;  /* 0x00e80000c990783b */ /* 0x000fe20000004200 */
[C---:B------:R-:W-:Y:S01]  /*e960*/  FMUL.FTZ R90, R2.reuse, R90 ;  /* 0x0000005a025a7220 */ /* 0x040fe20000410000 */
[C---:B------:R-:W-:Y:S03]  /*e970*/  HMMA.16816.F32 R48, R128.reuse, R106, R48 ;  /* 0x0000006a8030723c */ /* 0x040fe60000001830 */
[C---:B------:R-:W-:Y:S03]  /*e980*/  FMUL.FTZ R91, R2.reuse, R91 ;  /* 0x0000005b025b7220 */ /* 0x040fe60000410000 */
[----:B------:R-:W2:Y:S01]  /*e990*/  LDSM.16.MT88.4 R104, [R204+0x10000] ;  /* 0x01000000cc68783b */ /* 0x000ea20000004200 */
[C---:B------:R-:W-:Y:S01]  /*e9a0*/  FMUL.FTZ R88, R3.reuse, R88 ;  /* 0x0000005803587220 */ /* 0x040fe20000410000 */
[C---:B------:R-:W-:Y:S01]  /*e9b0*/  HMMA.16816.F32 R52, R128.reuse, R100, R52 ;  /* 0x000000648034723c */ /* 0x040fe20000001834 */
[----:B------:R-:W-:Y:S03]  /*e9c0*/  MUFU.EX2 R172, R172 ;  /* 0x000000ac00ac7308 */ /* 0x000fe60000000800 */
[C---:B------:R-:W-:Y:S02]  /*e9d0*/  FMUL.FTZ R89, R3.reuse, R89 ;  /* 0x0000005903597220 */ /* 0x040fe40000410000 */
[C---:B------:R-:W-:Y:S02]  /*e9e0*/  FMUL.FTZ R94, R2.reuse, R94 ;  /* 0x0000005e025e7220 */ /* 0x040fe40000410000 */
[C---:B------:R-:W-:Y:S01]  /*e9f0*/  HMMA.16816.F32 R56, R128.reuse, R102, R56 ;  /* 0x000000668038723c */ /* 0x040fe20000001838 */
[----:B------:R-:W3:Y:S02]  /*ea00*/  LDSM.16.MT88.4 R100, [R202+0x10000] ;  /* 0x01000000ca64783b */ /* 0x000ee40000004200 */
[----:B------:R-:W-:Y:S01]  /*ea10*/  MUFU.EX2 R175, R175 ;  /* 0x000000af00af7308 */ /* 0x000fe20000000800 */
[C---:B------:R-:W-:Y:S02]  /*ea20*/  FMUL.FTZ R95, R2.reuse, R95 ;  /* 0x0000005f025f7220 */ /* 0x040fe40000410000 */
[C---:B------:R-:W-:Y:S02]  /*ea30*/  FMUL.FTZ R92, R3.reuse, R92 ;  /* 0x0000005c035c7220 */ /* 0x040fe40000410000 */
[C---:B------:R-:W-:Y:S04]  /*ea40*/  HMMA.16816.F32 R60, R128.reuse, R108, R60 ;  /* 0x0000006c803c723c */ /* 0x040fe8000000183c */
[C---:B------:R-:W-:Y:S01]  /*ea50*/  FMUL.FTZ R93, R3.reuse, R93 ;  /* 0x0000005d035d7220 */ /* 0x040fe20000410000 */
[----:B------:R-:W4:Y:S01]  /*ea60*/  MUFU.EX2 R177, R177 ;  /* 0x000000b100b17308 */ /* 0x000f220000000800 */
[C---:B------:R-:W-:Y:S02]  /*ea70*/  FMUL.FTZ R98, R2.reuse, R98 ;  /* 0x0000006202627220 */ /* 0x040fe40000410000 */
[C---:B------:R-:W-:Y:S01]  /*ea80*/  HMMA.16816.F32 R64, R128.reuse, R110, R64 ;  /* 0x0000006e8040723c */ /* 0x040fe20000001840 */
[----:B------:R-:W5:Y:S03]  /*ea90*/  LDSM.16.MT88.4 R108, [R201+0x10000] ;  /* 0x01000000c96c783b */ /* 0x000f660000004200 */
[C---:B------:R-:W-:Y:S02]  /*eaa0*/  FMUL.FTZ R99, R2.reuse, R99 ;  /* 0x0000006302637220 */ /* 0x040fe40000410000 */
[C---:B------:R-:W-:Y:S01]  /*eab0*/  FMUL.FTZ R96, R3.reuse, R96 ;  /* 0x0000006003607220 */ /* 0x040fe20000410000 */
[----:B------:R-:W1:Y:S01]  /*eac0*/  MUFU.EX2 R179, R179 ;  /* 0x000000b300b37308 */ /* 0x000e620000000800 */
[----:B------:R-:W-:Y:S04]  /*ead0*/  FMUL.FTZ R97, R3, R97 ;  /* 0x0000006103617220 */ /* 0x000fe80000410000 */
[----:B------:R-:W-:Y:S01]  /*eae0*/  FFMA.FTZ R178, R185, c[0x0][0x23c], -R150 ;  /* 0x00008f00b9b27a23 */ /* 0x000fe20000010896 */
[C---:B--2---:R-:W-:Y:S03]  /*eaf0*/  HMMA.16816.F32 R68, R128.reuse, R104, R68 ;  /* 0x000000688044723c */ /* 0x044fe60000001844 */
[----:B------:R-:W-:Y:S02]  /*eb00*/  FFMA.FTZ R185, R159, c[0x0][0x23c], -R148 ;  /* 0x00008f009fb97a23 */ /* 0x000fe40000010894 */
[----:B------:R-:W-:Y:S01]  /*eb10*/  MUFU.EX2 R178, R178 ;  /* 0x000000b200b27308 */ /* 0x000fe20000000800 */
[----:B------:R-:W-:Y:S01]  /*eb20*/  LDSM.16.MT88.4 R156, [R200+0xf800] ;  /* 0x00f80000c89c783b */ /* 0x000fe20000004200 */
[--C-:B------:R-:W-:Y:S01]  /*eb30*/  FFMA.FTZ R183, R183, c[0x0][0x23c], -R150.reuse ;  /* 0x00008f00b7b77a23 */ /* 0x100fe20000010896 */
[C---:B------:R-:W-:Y:S04]  /*eb40*/  HMMA.16816.F32 R72, R128.reuse, R106, R72 ;  /* 0x0000006a8048723c */ /* 0x040fe80000001848 */
[C---:B------:R-:W-:Y:S02]  /*eb50*/  FMUL.FTZ R78, R2.reuse, R78 ;  /* 0x0000004e024e7220 */ /* 0x040fe40000410000 */
[----:B------:R-:W2:Y:S01]  /*eb60*/  LDSM.16.MT88.4 R104, [R200+0x10000] ;  /* 0x01000000c868783b */ /* 0x000ea20000004200 */
[C---:B------:R-:W-:Y:S01]  /*eb70*/  FMUL.FTZ R79, R2.reuse, R79 ;  /* 0x0000004f024f7220 */ /* 0x040fe20000410000 */
[----:B------:R-:W-:Y:S01]  /*eb80*/  MUFU.EX2 R183, R183 ;  /* 0x000000b700b77308 */ /* 0x000fe20000000800 */
[C---:B------:R-:W-:Y:S03]  /*eb90*/  FMUL.FTZ R76, R3.reuse, R76 ;  /* 0x0000004c034c7220 */ /* 0x040fe60000410000 */
[----:B------:R-:W-:Y:S02]  /*eba0*/  FMUL.FTZ R77, R3, R77 ;  /* 0x0000004d034d7220 */ /* 0x000fe40000410000 */
[--C-:B------:R-:W-:Y:S02]  /*ebb0*/  FFMA.FTZ R180, R181, c[0x0][0x23c], -R150.reuse ;  /* 0x00008f00b5b47a23 */ /* 0x100fe40000010896 */
[--C-:B------:R-:W-:Y:S02]  /*ebc0*/  FFMA.FTZ R181, R163, c[0x0][0x23c], -R150.reuse ;  /* 0x00008f00a3b57a23 */ /* 0x100fe40000010896 */
[----:B------:R-:W-:Y:S01]  /*ebd0*/  MUFU.EX2 R185, R185 ;  /* 0x000000b900b97308 */ /* 0x000fe20000000800 */
[----:B------:R-:W-:Y:S01]  /*ebe0*/  LDSM.16.MT88.4 R160, [R204+0x11800] ;  /* 0x01180000cca0783b */ /* 0x000fe20000004200 */
[C---:B---3--:R-:W-:Y:S03]  /*ebf0*/  HMMA.16816.F32 R76, R128.reuse, R100, R76 ;  /* 0x00000064804c723c */ /* 0x048fe6000000184c */
[C---:B------:R-:W-:Y:S02]  /*ec00*/  FMUL.FTZ R82, R2.reuse, R82 ;  /* 0x0000005202527220 */ /* 0x040fe40000410000 */
[----:B------:R-:W-:Y:S02]  /*ec10*/  FMUL.FTZ R83, R2, R83 ;  /* 0x0000005302537220 */ /* 0x000fe40000410000 */
[----:B------:R-:W-:Y:S01]  /*ec20*/  FMUL.FTZ R80, R3, R80 ;  /* 0x0000005003507220 */ /* 0x000fe20000410000 */
[----:B-1----:R-:W-:Y:S01]  /*ec30*/  F2FP.PACK_AB R101, R173, R170 ;  /* 0x000000aaad65723e */ /* 0x002fe200000000ff */
[----:B------:R-:W-:Y:S01]  /*ec40*/  FMUL.FTZ R81, R3, R81 ;  /* 0x0000005103517220 */ /* 0x000fe20000410000 */
[----:B------:R-:W-:Y:S02]  /*ec50*/  MUFU.EX2 R180, R180 ;  /* 0x000000b400b47308 */ /* 0x000fe40000000800 */
[----:B----4-:R-:W-:Y:S01]  /*ec60*/  F2FP.PACK_AB R100, R177, R174 ;  /* 0x000000aeb164723e */ /* 0x010fe200000000ff */
[--C-:B------:R-:W-:Y:S02]  /*ec70*/  FFMA.FTZ R232, R136, c[0x0][0x23c], -R150.reuse ;  /* 0x00008f0088e87a23 */ /* 0x100fe40000010896 */
[----:B------:R-:W-:Y:S01]  /*ec80*/  FFMA.FTZ R150, R135, c[0x0][0x23c], -R150 ;  /* 0x00008f0087967a23 */ /* 0x000fe20000010896 */
[C---:B------:R-:W-:Y:S03]  /*ec90*/  HMMA.16816.F32 R80, R128.reuse, R102, R80 ;  /* 0x000000668050723c */ /* 0x040fe60000001850 */
[--C-:B------:R-:W-:Y:S01]  /*eca0*/  FFMA.FTZ R235, R139, c[0x0][0x23c], -R148.reuse ;  /* 0x00008f008beb7a23 */ /* 0x100fe20000010894 */
[----:B------:R-:W-:Y:S01]  /*ecb0*/  MUFU.EX2 R135, R150 ;  /* 0x0000009600877308 */ /* 0x000fe20000000800 */
[--C-:B------:R-:W-:Y:S02]  /*ecc0*/  FFMA.FTZ R236, R138, c[0x0][0x23c], -R148.reuse ;  /* 0x00008f008aec7a23 */ /* 0x100fe40000010894 */
[----:B------:R-:W-:Y:S01]  /*ecd0*/  FFMA.FTZ R148, R137, c[0x0][0x23c], -R148 ;  /* 0x00008f0089947a23 */ /* 0x000fe20000010894 */
[C---:B-----5:R-:W-:Y:S04]  /*ece0*/  HMMA.16816.F32 R84, R128.reuse, R108, R84 ;  /* 0x0000006c8054723c */ /* 0x060fe80000001854 */
[----:B------:R-:W-:Y:S01]  /*ecf0*/  F2FP.PACK_AB R103, R175, R172 ;  /* 0x000000acaf67723e */ /* 0x000fe200000000ff */
[----:B------:R-:W-:Y:S01]  /*ed00*/  FFMA.FTZ R167, R2, R229, R167 ;  /* 0x000000e502a77223 */ /* 0x000fe200000100a7 */
[----:B------:R1:W-:Y:S01]  /*ed10*/  MUFU.EX2 R237, R148 ;  /* 0x0000009400ed7308 */ /* 0x0003e20000000800 */
[----:B------:R-:W-:Y:S01]  /*ed20*/  F2FP.PACK_AB R102, R179, R176 ;  /* 0x000000b0b366723e */ /* 0x000fe200000000ff */
[C---:B------:R-:W-:Y:S01]  /*ed30*/  HMMA.16816.F32 R88, R128.reuse, R110, R88 ;  /* 0x0000006e8058723c */ /* 0x040fe20000001858 */
[----:B------:R-:W3:Y:S03]  /*ed40*/  LDSM.16.MT88.4 R108, [R202+0xc800] ;  /* 0x00c80000ca6c783b */ /* 0x000ee60000004200 */
[----:B------:R-:W-:Y:S01]  /*ed50*/  F2FP.PACK_AB R137, R233, R186 ;  /* 0x000000bae989723e */ /* 0x000fe200000000ff */
[----:B------:R-:W-:Y:S02]  /*ed60*/  FFMA.FTZ R171, R3, R228, R171 ;  /* 0x000000e403ab7223 */ /* 0x000fe400000100ab */
[----:B------:R-:W-:Y:S01]  /*ed70*/  FADD.FTZ R164, R164, R167 ;  /* 0x000000a7a4a47221 */ /* 0x000fe20000010000 */
[C---:B--2---:R-:W-:Y:S01]  /*ed80*/  HMMA.16816.F32 R92, R128.reuse, R104, R92 ;  /* 0x00000068805c723c */ /* 0x044fe2000000185c */
[----:B------:R-:W-:Y:S03]  /*ed90*/  MUFU.EX2 R181, R181 ;  /* 0x000000b500b57308 */ /* 0x000fe60000000800 */
[----:B------:R-:W-:Y:S02]  /*eda0*/  FADD.FTZ R168, R168, R171 ;  /* 0x000000aba8a87221 */ /* 0x000fe40000010000 */
[----:B------:R-:W-:Y:S02]  /*edb0*/  FADD.FTZ R3, R165, R164 ;  /* 0x000000a4a5037221 */ /* 0x000fe40000010000 */
[----:B------:R-:W-:Y:S01]  /*edc0*/  HMMA.16816.F32 R96, R128, R106, R96 ;  /* 0x0000006a8060723c */ /* 0x000fe20000001860 */
[----:B------:R-:W2:Y:S02]  /*edd0*/  LDSM.16.MT88.4 R104, [R200+0xe800] ;  /* 0x00e80000c868783b */ /* 0x000ea40000004200 */
[----:B------:R-:W4:Y:S01]  /*ede0*/  MUFU.EX2 R232, R232 ;  /* 0x000000e800e87308 */ /* 0x000f220000000800 */
[----:B------:R-:W-:Y:S01]  /*edf0*/  FADD.FTZ R3, R134, R3 ;  /* 0x0000000386037221 */ /* 0x000fe20000010000 */
[----:B------:R-:W-:Y:S03]  /*ee00*/  MOV R134, R133 ;  /* 0x0000008500867202 */ /* 0x000fe60000000f00 */
[C---:B------:R-:W-:Y:S01]  /*ee10*/  HMMA.16816.F32 R4, R100.reuse, R112, R4 ;  /* 0x000000706404723c */ /* 0x040fe20000001804 */
[----:B-1----:R-:W-:Y:S04]  /*ee20*/  LDSM.16.MT88.4 R148, [R202+0xf800] ;  /* 0x00f80000ca94783b */ /* 0x002fe80000004200 */
[----:B------:R-:W1:Y:S01]  /*ee30*/  MUFU.EX2 R235, R235 ;  /* 0x000000eb00eb7308 */ /* 0x000e620000000800 */
[----:B------:R-:W-:Y:S01]  /*ee40*/  FADD.FTZ R170, R170, R3 ;  /* 0x00000003aaaa7221 */ /* 0x000fe20000010000 */
[----:B------:R-:W-:Y:S01]  /*ee50*/  MOV R3, R132 ;  /* 0x0000008400037202 */ /* 0x000fe20000000f00 */
[C---:B------:R-:W-:Y:S01]  /*ee60*/  HMMA.16816.F32 R8, R100.reuse, R114, R8 ;  /* 0x000000726408723c */ /* 0x040fe20000001808 */
[----:B------:R-:W-:Y:S03]  /*ee70*/  LDSM.16.MT88.4 R112, [R202+0x10800] ;  /* 0x01080000ca70783b */ /* 0x000fe60000004200 */
[----:B------:R-:W-:Y:S03]  /*ee80*/  FADD.FTZ R173, R173, R170 ;  /* 0x000000aaadad7221 */ /* 0x000fe60000010000 */
[----:B------:R-:W5:Y:S01]  /*ee90*/  MUFU.EX2 R236, R236 ;  /* 0x000000ec00ec7308 */ /* 0x000f620000000800 */
[----:B------:R-:W-:Y:S01]  /*eea0*/  FADD.FTZ R172, R172, R173 ;  /* 0x000000adacac7221 */ /* 0x000fe20000010000 */
[C---:B---3--:R-:W-:Y:S03]  /*eeb0*/  HMMA.16816.F32 R12, R100.reuse, R108, R12 ;  /* 0x0000006c640c723c */ /* 0x048fe6000000180c */
[----:B----4-:R-:W-:Y:S01]  /*eec0*/  F2FP.PACK_AB R139, R135, R232 ;  /* 0x000000e8878b723e */ /* 0x010fe200000000ff */
[----:B------:R-:W-:Y:S04]  /*eed0*/  FADD.FTZ R175, R175, R172 ;  /* 0x000000acafaf7221 */ /* 0x000fe80000010000 */
[C---:B------:R-:W-:Y:S01]  /*eee0*/  HMMA.16816.F32 R16, R100.reuse, R110, R16 ;  /* 0x0000006e6410723c */ /* 0x040fe20000001810 */
[----:B------:R-:W3:Y:S03]  /*eef0*/  LDSM.16.MT88.4 R108, [R204+0x10800] ;  /* 0x01080000cc6c783b */ /* 0x000ee60000004200 */
[----:B-1----:R-:W-:Y:S04]  /*ef00*/  F2FP.PACK_AB R136, R235, R234 ;  /* 0x000000eaeb88723e */ /* 0x002fe800000000ff */
[C---:B------:R-:W-:Y:S04]  /*ef10*/  HMMA.16816.F32 R20, R100.reuse, R116, R20 ;  /* 0x000000746414723c */ /* 0x040fe80000001814 */
[----:B-----5:R-:W-:Y:S04]  /*ef20*/  F2FP.PACK_AB R138, R237, R236 ;  /* 0x000000eced8a723e */ /* 0x020fe800000000ff */
        /* <DEDUP_REMOVED lines=16> */
[----:B------:R-:W1:Y:S07]  /*f030*/  LDSM.16.MT88.4 R104, [R201+0x10800] ;  /* 0x01080000c968783b */ /* 0x000e6e0000004200 */
[C---:B---3--:R-:W-:Y:S08]  /*f040*/  HMMA.16816.F32 R68, R100.reuse, R108, R68 ;  /* 0x0000006c6444723c */ /* 0x048ff00000001844 */
        /* <DEDUP_REMOVED lines=11> */
[----:B------:R-:W-:Y:S01]  /*f100*/  F2FP.PACK_AB R101, R183, R178 ;  /* 0x000000b2b765723e */ /* 0x000fe200000000ff */
[----:B------:R-:W-:Y:S01]  /*f110*/  FADD.FTZ R178, R178, R175 ;  /* 0x000000afb2b27221 */ /* 0x000fe20000010000 */
[----:B------:R-:W-:Y:S03]  /*f120*/  F2FP.PACK_AB R103, R181, R180 ;  /* 0x000000b4b567723e */ /* 0x000fe600000000ff */
[----:B------:R-:W-:Y:S01]  /*f130*/  F2FP.PACK_AB R100, R185, R182 ;  /* 0x000000b6b964723e */ /* 0x000fe200000000ff */
[----:B------:R-:W-:Y:S01]  /*f140*/  FADD.FTZ R183, R183, R178 ;  /* 0x000000b2b7b77221 */ /* 0x000fe20000010000 */
[----:B------:R-:W-:Y:S03]  /*f150*/  F2FP.PACK_AB R102, R187, R184 ;  /* 0x000000b8bb66723e */ /* 0x000fe600000000ff */
[----:B------:R-:W-:Y:S04]  /*f160*/  FADD.FTZ R180, R180, R183 ;  /* 0x000000b7b4b47221 */ /* 0x000fe80000010000 */
[C---:B--2---:R-:W-:Y:S03]  /*f170*/  HMMA.16816.F32 R4, R100.reuse, R108, R4 ;  /* 0x0000006c6404723c */ /* 0x044fe60000001804 */
[----:B------:R-:W-:Y:S04]  /*f180*/  FADD.FTZ R181, R181, R180 ;  /* 0x000000b4b5b57221 */ /* 0x000fe80000010000 */
[----:B------:R-:W-:Y:S01]  /*f190*/  FADD.FTZ R186, R186, R181 ;  /* 0x000000b5baba7221 */ /* 0x000fe20000010000 */
[C---:B------:R-:W-:Y:S01]  /*f1a0*/  HMMA.16816.F32 R8, R100.reuse, R110, R8 ;  /* 0x0000006e6408723c */ /* 0x040fe20000001808 */
[----:B------:R-:W2:Y:S03]  /*f1b0*/  LDSM.16.MT88.4 R108, [R201+0xf000] ;  /* 0x00f00000c96c783b */ /* 0x000ea60000004200 */
[----:B------:R-:W-:Y:S04]  /*f1c0*/  FADD.FTZ R233, R233, R186 ;  /* 0x000000bae9e97221 */ /* 0x000fe80000010000 */
[C---:B------:R-:W-:Y:S04]  /*f1d0*/  HMMA.16816.F32 R12, R100.reuse, R120, R12 ;  /* 0x00000078640c723c */ /* 0x040fe8000000180c */
[----:B------:R-:W-:Y:S04]  /*f1e0*/  FADD.FTZ R232, R232, R233 ;  /* 0x000000e9e8e87221 */ /* 0x000fe80000010000 */
[C---:B------:R-:W-:Y:S04]  /*f1f0*/  HMMA.16816.F32 R16, R100.reuse, R122, R16 ;  /* 0x0000007a6410723c */ /* 0x040fe80000001810 */
[----:B------:R-:W-:Y:S04]  /*f200*/  FADD.FTZ R229, R135, R232 ;  /* 0x000000e887e57221 */ /* 0x000fe80000010000 */
        /* <DEDUP_REMOVED lines=70> */
.L_x_3236:
        /* <DEDUP_REMOVED lines=280> */
.L_x_3242:
[----:B--234-:R-:W-:Y:S05]  /*107f0*/  BSYNC B0 ;  /* 0x0000000000007941 */ /* 0x01cfea0003800000 */
.L_x_3241:
        /* <DEDUP_REMOVED lines=18> */
.L_x_3244:
[----:B------:R-:W-:Y:S05]  /*10920*/  BSYNC B0 ;  /* 0x0000000000007941 */ /* 0x000fea0003800000 */
.L_x_3243:
        /* <DEDUP_REMOVED lines=11> */
.L_x_3246:
[----:B------:R-:W-:Y:S05]  /*109e0*/  BSYNC B0 ;  /* 0x0000000000007941 */ /* 0x000fea0003800000 */
.L_x_3245:
        /* <DEDUP_REMOVED lines=11> */
.L_x_3248:
[----:B------:R-:W-:Y:S05]  /*10aa0*/  BSYNC B0 ;  /* 0x0000000000007941 */ /* 0x000fea0003800000 */
.L_x_3247:
        /* <DEDUP_REMOVED lines=11> */
.L_x_3250:
[----:B------:R-:W-:Y:S05]  /*10b60*/  BSYNC B0 ;  /* 0x0000000000007941 */ /* 0x000fea0003800000 */
.L_x_3249:
        /* <DEDUP_REMOVED lines=11> */
.L_x_3252:
[----:B------:R-:W-:Y:S05]  /*10c20*/  BSYNC B0 ;  /* 0x0000000000007941 */ /* 0x000fea0003800000 */
.L_x_3251:
        /* <DEDUP_REMOVED lines=11> */
.L_x_3254:
[----:B------:R-:W-:Y:S05]  /*10ce0*/  BSYNC B0 ;  /* 0x0000000000007941 */ /* 0x000fea0003800000 */
.L_x_3253:
        /* <DEDUP_REMOVED lines=11> */
.L_x_3256:
[----:B------:R-:W-:Y:S05]  /*10da0*/  BSYNC B0 ;  /* 0x0000000000007941 */ /* 0x000fea0003800000 */
.L_x_3255:
        /* <DEDUP_REMOVED lines=12> */
.L_x_3257:
        /* <DEDUP_REMOVED lines=9> */
.L_x_4117:


//--------------------- .text._ZN5flash24flash_fwd_splitkv_kernelI23Flash_fwd_kernel_traitsILi192ELi64ELi64ELi4ELb0ELb0EN7cutlass6half_tE19Flash_kernel_traitsILi192ELi64ELi64ELi4ES3_EELb1ELb0ELb0ELb0ELb1ELb0ELb1ELb1EEEvNS_16Flash_fwd_paramsE --------------------------
	.section	.text._ZN5flash24flash_fwd_splitkv_kernelI23Flash_fwd_kernel_traitsILi192ELi64ELi64ELi4ELb0ELb0EN7cutlass6half_tE19Flash_kernel_traitsILi192ELi64ELi64ELi4ES3_EELb1ELb0ELb0ELb0ELb1ELb0ELb1ELb1EEEvNS_16Flash_fwd_paramsE,"ax",@progbits
	.sectioninfo	@"SHI_REGISTERS=230"
	.align	128
        .global         _ZN5flash24flash_fwd_splitkv_kernelI23Flash_fwd_kernel_traitsILi192ELi64ELi64ELi4ELb0ELb0EN7cutlass6half_tE19Flash_kernel_traitsILi192ELi64ELi64ELi4ES3_EELb1ELb0ELb0ELb0ELb1ELb0ELb1ELb1EEEvNS_16Flash_fwd_paramsE
        .type           _ZN5flash24flash_fwd_splitkv_kernelI23Flash_fwd_kernel_traitsILi192ELi64ELi64ELi4ELb0ELb0EN7cutlass6half_tE19Flash_kernel_traitsILi192ELi64ELi64ELi4ES3_EELb1ELb0ELb0ELb0ELb1ELb0ELb1ELb1EEEvNS_16Flash_fwd_paramsE,@function
        .size           _ZN5flash24flash_fwd_splitkv_kernelI23Flash_fwd_kernel_traitsILi192ELi64ELi64ELi4ELb0ELb0EN7cutlass6half_tE19Flash_kernel_traitsILi192ELi64ELi64ELi4ES3_EELb1ELb0ELb0ELb0ELb1ELb0ELb1ELb1EEEvNS_16Flash_fwd_paramsE,(.L_x_4118 - _ZN5flash24flash_fwd_splitkv_kernelI23Flash_fwd_kernel_traitsILi192ELi64ELi64ELi4ELb0ELb0EN7cutlass6half_tE19Flash_kernel_traitsILi192ELi64ELi64ELi4ES3_EELb1ELb0ELb0ELb0ELb1ELb0ELb1ELb1EEEvNS_16Flash_fwd_paramsE)
        .other          _ZN5flash24flash_fwd_splitkv_kernelI23Flash_fwd_kernel_traitsILi192ELi64ELi64ELi4ELb0ELb0EN7cutlass6half_tE19Flash_kernel_traitsILi192ELi64ELi64ELi4ES3_EELb1ELb0ELb0ELb0ELb1ELb0ELb1ELb1EEEvNS_16Flash_fwd_paramsE,@"STO_CUDA_ENTRY STV_DEFAULT"
_ZN5flash24flash_fwd_splitkv_kernelI23Flash_fwd_kernel_traitsILi192ELi64ELi64ELi4ELb0ELb0EN7cutlass6half_tE19Flash_kernel_traitsILi192ELi64ELi64ELi4ES3_EELb1ELb0ELb0ELb0ELb1ELb0ELb1ELb1EEEvNS_16Flash_fwd_paramsE:
.text._ZN5flash24flash_fwd_splitkv_kernelI23Flash_fwd_kernel_traitsILi192ELi64ELi64ELi4ELb0ELb0EN7cutlass6half_tE19Flash_kernel_traitsILi192ELi64ELi64ELi4ES3_EELb1ELb0ELb0ELb0ELb1ELb0ELb1ELb1EEEvNS_16Flash_fwd_paramsE:
[----:B------:R-:W-:Y:S02]  /*0000*/  MOV R1, c[0x0][0x28] ;  /* 0x00000a0000017a02 */ /* 0x000fe40000000f00 */
[----:B------:R-:W1:Y:S01]  /*0010*/  I2F.U32.RP R4, c[0x0][0x1c0] ;  /* 0x0000700000047b06 */ /* 0x000e620000209000 */
[----:B------:R-:W2:Y:S01]  /*0020*/  S2R R5, SR_CTAID.Z ;  /* 0x0000000000057919 */ /* 0x000ea20000002700 */
[----:B------:R-:W-:Y:S01]  /*0030*/  IMAD.MOV.U32 R2, RZ, RZ, RZ ;  /* 0x000000ffff027224 */ /* 0x000fe200078e00ff */
[----:B------:R-:W-:Y:S01]  /*0040*/  ISETP.NE.U32.AND P0, PT, RZ, c[0x0][0x1c0], PT ;  /* 0x00007000ff007a0c */ /* 0x000fe20003f05070 */
[----:B------:R-:W-:Y:S01]  /*0050*/  ULDC.64 UR6, c[0x0][0x118] ;  /* 0x0000460000067ab9 */ /* 0x000fe20000000a00 */
[----:B------:R-:W-:-:S04]  /*0060*/  ISETP.NE.U32.AND P5, PT, RZ, c[0x0][0x250], PT ;  /* 0x00009400ff007a0c */ /* 0x000fc80003fa5070 */
[----:B------:R-:W-:Y:S01]  /*0070*/  ISETP.NE.AND.EX P5, PT, RZ, c[0x0][0x254], PT, P5 ;  /* 0x00009500ff007a0c */ /* 0x000fe20003fa5350 */
[----:B-1----:R-:W1:Y:S02]  /*0080*/  MUFU.RCP R3, R4 ;  /* 0x0000000400037308 */ /* 0x002e640000001000 */
[----:B-1----:R-:W-:-:S06]  /*0090*/  IADD3 R3, R3, 0xffffffe, RZ ;  /* 0x0ffffffe03037810 */ /* 0x002fcc0007ffe0ff */
[----:B------:R-:W1:Y:S02]  /*00a0*/  F2I.FTZ.U32.TRUNC.NTZ R3, R3 ;  /* 0x0000000300037305 */ /* 0x000e64000021f000 */
[----:B-1----:R-:W-:-:S04]  /*00b0*/  IMAD.MOV R0, RZ, RZ, -R3 ;  /* 0x000000ffff007224 */ /* 0x002fc800078e0a03 */
[----:B------:R-:W-:-:S04]  /*00c0*/  IMAD R7, R0, c[0x0][0x1c0], RZ ;  /* 0x0000700000077a24 */ /* 0x000fc800078e02ff */
[----:B------:R-:W-:-:S04]  /*00d0*/  IMAD.HI.U32 R2, R3, R7, R2 ;  /* 0x0000000703027227 */ /* 0x000fc800078e0002 */
[----:B------:R-:W-:Y:S02]  /*00e0*/  IMAD.MOV.U32 R3, RZ, RZ, -0x1 ;  /* 0xffffffffff037424 */ /* 0x000fe400078e00ff */
[----:B--2---:R-:W-:Y:S02]  /*00f0*/  IMAD.HI.U32 R201, R2, R5, RZ ;  /* 0x0000000502c97227 */ /* 0x004fe400078e00ff */
[----:B------:R-:W1:Y:S02]  /*0100*/  LDC.U8 R2, c[0x0][0x312] ;  /* 0x0000c480ff027b82 */ /* 0x000e640000000000 */
        /* <DEDUP_REMOVED lines=10> */
[----:B------:R-:W-:Y:S01]  /*01b0*/  @!P0 LOP3.LUT R201, RZ, c[0x0][0x1c0], RZ, 0x33, !PT ;  /* 0x00007000ffc98a12 */ /* 0x000fe200078e33ff */
[----:B------:R-:W-:Y:S01]  /*01c0*/  IMAD.MOV.U32 R8, RZ, RZ, RZ ;  /* 0x000000ffff087224 */ /* 0x000fe200078e00ff */
        /* <DEDUP_REMOVED lines=16> */
[----:B------:R-:W4:Y:S04]  /*02d0*/  S2R R2, SR_CTAID.Y ;  /* 0x0000000000027919 */ /* 0x000f280000002600 */
[----:B------:R-:W1:Y:S01]  /*02e0*/  S2R R56, SR_TID.X ;  /* 0x0000000000387919 */ /* 0x000e620000002100 */
[----:B--2---:R-:W-:Y:S01]  /*02f0*/  @P1 IADD3 R200, R200, -R3, RZ ;  /* 0x80000003c8c81210 */ /* 0x004fe20007ffe0ff */
[----:B------:R-:W-:-:S04]  /*0300*/  @!P1 IMAD.MOV.U32 R200, RZ, RZ, c[0x0][0x214] ;  /* 0x00008500ffc89624 */ /* 0x000fc800078e00ff */
[----:B------:R-:W-:Y:S05]  /*0310*/  @!P0 BRA `(.L_x_3258) ;  /* 0x0000004000008947 */ /* 0x000fea0003800000 */
[----:B-1-34-:R-:W2:Y:S02]  /*0320*/  @P2 LDG.E R4, [R6.64+0x4] ;  /* 0x0000040606042981 */ /* 0x01aea4000c1e1900 */
[----:B--2--5:R-:W-:-:S06]  /*0330*/  @P2 IADD3 R5, R4, -R15, RZ ;  /* 0x8000000f04052210 */ /* 0x024fcc0007ffe0ff */
[----:B------:R1:W5:Y:S01]  /*0340*/  @!P2 LDG.E R5, [R6.64] ;  /* 0x000000060605a981 */ /* 0x000362000c1e1900 */
[----:B------:R-:W-:Y:S05]  /*0350*/  BRA `(.L_x_3259) ;  /* 0x0000001000007947 */ /* 0x000fea0003800000 */
.L_x_3258:
[----:B-1-34-:R-:W-:Y:S02]  /*0360*/  MOV R5, c[0x0][0x218] ;  /* 0x0000860000057a02 */ /* 0x01afe40000000f00 */
.L_x_3259:
        /* <DEDUP_REMOVED lines=25> */
[----:B-1----:R-:W-:-:S04]  /*0500*/  IADD3 R10, R10, 0xffffffe, RZ ;  /* 0x0ffffffe0a0a7810 */ /* 0x002fc80007ffe0ff */
[----:B------:R-:W1:Y:S02]  /*0510*/  F2I.FTZ.U32.TRUNC.NTZ R11, R10 ;  /* 0x0000000a000b7305 */ /* 0x000e64000021f000 */
[----:B-1----:R-:W-:Y:S02]  /*0520*/  IMAD.MOV R5, RZ, RZ, -R11 ;  /* 0x000000ffff057224 */ /* 0x002fe400078e0a0b */
[----:B------:R-:W-:Y:S02]  /*0530*/  IMAD.MOV.U32 R10, RZ, RZ, RZ ;  /* 0x000000ffff0a7224 */ /* 0x000fe400078e00ff */
[----:B------:R-:W-:-:S04]  /*0540*/  IMAD R5, R5, R6, RZ ;  /* 0x0000000605057224 */ /* 0x000fc800078e02ff */
[----:B------:R-:W-:-:S06]  /*0550*/  IMAD.HI.U32 R5, R11, R5, R10 ;  /* 0x000000050b057227 */ /* 0x000fcc00078e000a */
[----:B------:R-:W-:-:S04]  /*0560*/  IMAD.HI.U32 R9, R5, R4, RZ ;  /* 0x0000000405097227 */ /* 0x000fc800078e00ff */
[----:B------:R-:W-:-:S04]  /*0570*/  IMAD.MOV R5, RZ, RZ, -R9 ;  /* 0x000000ffff057224 */ /* 0x000fc800078e0a09 */
[----:B------:R-:W-:Y:S01]  /*0580*/  IMAD R5, R6, R5, R4 ;  /* 0x0000000506057224 */ /* 0x000fe200078e0204 */
[----:B------:R-:W-:-:S04]  /*0590*/  IADD3 R4, -R200, 0x7f, R59 ;  /* 0x0000007fc8047810 */ /* 0x000fc80007ffe13b */
[----:B------:R-:W-:-:S13]  /*05a0*/  ISETP.GT.U32.AND P1, PT, R6, R5, PT ;  /* 0x000000050600720c */ /* 0x000fda0003f24070 */
[----:B------:R-:W-:Y:S01]  /*05b0*/  @!P1 IMAD.IADD R5, R5, 0x1, -R6 ;  /* 0x0000000105059824 */ /* 0x000fe200078e0a06 */
[----:B------:R-:W-:Y:S02]  /*05c0*/  @!P1 IADD3 R9, R9, 0x1, RZ ;  /* 0x0000000109099810 */ /* 0x000fe40007ffe0ff */
[----:B------:R-:W-:Y:S02]  /*05d0*/  ISETP.NE.AND P1, PT, RZ, c[0x0][0x10], PT ;  /* 0x00000400ff007a0c */ /* 0x000fe40003f25270 */
[----:B------:R-:W-:Y:S02]  /*05e0*/  ISETP.GE.U32.AND P2, PT, R5, R6, PT ;  /* 0x000000060500720c */ /* 0x000fe40003f46070 */
[----:B------:R-:W-:-:S04]  /*05f0*/  IADD3 R5, R4, c[0x0][0x2e8], R55 ;  /* 0x0000ba0004057a10 */ /* 0x000fc80007ffe037 */
[----:B------:R-:W-:-:S04]  /*0600*/  SHF.R.S32.HI R4, RZ, 0x1f, R5 ;  /* 0x0000001fff047819 */ /* 0x000fc80000011405 */
[----:B------:R-:W-:-:S03]  /*0610*/  LEA.HI R4, R4, R5, RZ, 0x6 ;  /* 0x0000000504047211 */ /* 0x000fc600078f30ff */
[----:B------:R-:W-:Y:S02]  /*0620*/  @P2 IADD3 R9, R9, 0x1, RZ ;  /* 0x0000000109092810 */ /* 0x000fe40007ffe0ff */
[----:B------:R-:W-:-:S03]  /*0630*/  SHF.R.S32.HI R4, RZ, 0x6, R4 ;  /* 0x00000006ff047819 */ /* 0x000fc60000011404 */
[----:B------:R-:W-:Y:S01]  /*0640*/  IMAD.MOV.U32 R7, RZ, RZ, R9 ;  /* 0x000000ffff077224 */ /* 0x000fe200078e0009 */
[----:B------:R-:W-:-:S03]  /*0650*/  IADD3 R9, R55, 0x3f, RZ ;  /* 0x0000003f37097810 */ /* 0x000fc60007ffe0ff */
        /* <DEDUP_REMOVED lines=20> */
[----:B------:R-:W-:Y:S01]  /*07a0*/  IADD3 R10, R0, 0x38, RZ ;  /* 0x00000038000a7810 */ /* 0x000fe20007ffe0ff */
[----:B------:R-:W-:Y:S02]  /*07b0*/  IMAD.SHL.U32 R6, R3, 0x4, RZ ;  /* 0x0000000403067824 */ /* 0x000fe400078e00ff */
[--C-:B------:R-:W-:Y:S02]  /*07c0*/  IMAD R3, R144, c[0x0][0x214], R59.reuse ;  /* 0x0000850090037a24 */ /* 0x100fe400078e023b */
[----:B------:R-:W-:Y:S01]  /*07d0*/  IMAD.IADD R59, R200, 0x1, -R59 ;  /* 0x00000001c83b7824 */ /* 0x000fe200078e0a3b */
[----:B------:R-:W-:Y:S01]  /*07e0*/  SHF.R.S32.HI R7, RZ, 0x1f, R6 ;  /* 0x0000001fff077819 */ /* 0x000fe20000011406 */
[----:B------:R-:W-:Y:S01]  /*07f0*/  IMAD R4, R3, c[0x0][0x22c], RZ ;  /* 0x00008b0003047a24 */ /* 0x000fe200078e02ff */
[----:B------:R-:W-:-:S02]  /*0800*/  SHF.R.S32.HI R5, RZ, 0x1f, R3 ;  /* 0x0000001fff057819 */ /* 0x000fc40000011403 */
[C---:B------:R-:W-:Y:S01]  /*0810*/  ISETP.GE.AND P3, PT, R0.reuse, R59, PT ;  /* 0x0000003b0000720c */ /* 0x040fe20003f66270 */
[----:B------:R-:W-:-:S05]  /*0820*/  IMAD.WIDE R6, R0, 0xc0, R6 ;  /* 0x000000c000067825 */ /* 0x000fca00078e0206 */
[----:B------:R-:W-:Y:S02]  /*0830*/  IADD3 R2, P0, R4, R6, RZ ;  /* 0x0000000604027210 */ /* 0x000fe40007f1e0ff */
[----:B------:R-:W-:Y:S02]  /*0840*/  IADD3 R6, R0, 0x8, RZ ;  /* 0x0000000800067810 */ /* 0x000fe40007ffe0ff */
[----:B------:R-:W-:Y:S02]  /*0850*/  LEA.HI.X.SX32 R7, R4, R7, 0x1, P0 ;  /* 0x0000000704077211 */ /* 0x000fe400000f0eff */
[----:B------:R-:W-:Y:S02]  /*0860*/  LEA R12, P0, R2, c[0x0][0x1d8], 0x2 ;  /* 0x00007600020c7a11 */ /* 0x000fe400078010ff */
[----:B------:R-:W-:Y:S02]  /*0870*/  ISETP.GE.AND P2, PT, R6, R59, PT ;  /* 0x0000003b0600720c */ /* 0x000fe40003f46270 */
[----:B------:R-:W-:-:S02]  /*0880*/  LEA.HI.X R13, R2, c[0x0][0x1dc], R7, 0x2, P0 ;  /* 0x00007700020d7a11 */ /* 0x000fc400000f1407 */
[-C--:B------:R-:W-:Y:S02]  /*0890*/  ISETP.GE.OR P5, PT, R6, R59.reuse, P6 ;  /* 0x0000003b0600720c */ /* 0x080fe400037a6670 */
[C---:B------:R-:W-:Y:S01]  /*08a0*/  IADD3 R4, R0.reuse, 0x10, RZ ;  /* 0x0000001000047810 */ /* 0x040fe20007ffe0ff */
[----:B------:R-:W-:Y:S01]  /*08b0*/  @!P3 STG.E.128 [R12.64], RZ ;  /* 0x000000ff0c00b986 */ /* 0x000fe2000c101d06 */
[----:B------:R-:W-:Y:S02]  /*08c0*/  IADD3 R6, R0, 0x20, RZ ;  /* 0x0000002000067810 */ /* 0x000fe40007ffe0ff */
[-C--:B------:R-:W-:Y:S01]  /*08d0*/  ISETP.GE.AND P0, PT, R8, R59.reuse, PT ;  /* 0x0000003b0800720c */ /* 0x080fe20003f06270 */
[----:B------:R-:W-:Y:S01]  /*08e0*/  @!P3 STG.E.128 [R12.64+0x100], RZ ;  /* 0x000100ff0c00b986 */ /* 0x000fe2000c101d06 */
[CC--:B------:R-:W-:Y:S02]  /*08f0*/  ISETP.GE.AND P1, PT, R4.reuse, R59.reuse, PT ;  /* 0x0000003b0400720c */ /* 0x0c0fe40003f26270 */
[-C--:B------:R-:W-:Y:S01]  /*0900*/  ISETP.GE.OR P4, PT, R4, R59.reuse, P6 ;  /* 0x0000003b0400720c */ /* 0x080fe20003786670 */
[----:B------:R-:W-:Y:S01]  /*0910*/  @!P3 STG.E.128 [R12.64+0x200], RZ ;  /* 0x000200ff0c00b986 */ /* 0x000fe2000c101d06 */
[----:B------:R-:W-:-:S02]  /*0920*/  ISETP.GE.AND P3, PT, R6, R59, PT ;  /* 0x0000003b0600720c */ /* 0x000fc40003f66270 */
[C---:B------:R-:W-:Y:S01]  /*0930*/  IADD3 R4, R0.reuse, 0x28, RZ ;  /* 0x0000002800047810 */ /* 0x040fe20007ffe0ff */
[----:B------:R-:W-:Y:S01]  /*0940*/  @!P2 STG.E.128 [R12.64+0x1800], RZ ;  /* 0x001800ff0c00a986 */ /* 0x000fe2000c101d06 */
[----:B------:R-:W-:-:S03]  /*0950*/  IADD3 R2, R0, 0x30, RZ ;  /* 0x0000003000027810 */ /* 0x000fc60007ffe0ff */
[----:B------:R-:W-:Y:S04]  /*0960*/  @!P0 STG.E.128 [R12.64+0x4800], RZ ;  /* 0x004800ff0c008986 */ /* 0x000fe8000c101d06 */
[----:B------:R-:W-:Y:S01]  /*0970*/  @!P0 STG.E.128 [R12.64+0x4900], RZ ;  /* 0x004900ff0c008986 */ /* 0x000fe2000c101d06 */
[----:B------:R-:W-:-:S03]  /*0980*/  @!P4 IMAD.MOV.U32 R15, RZ, RZ, -0x800000 ;  /* 0xff800000ff0fc424 */ /* 0x000fc600078e00ff */
        /* <DEDUP_REMOVED lines=48> */
.L_x_3260:
[----:B------:R-:W-:Y:S01]  /*0c90*/  ISETP.NE.U32.AND P1, PT, RZ, c[0x0][0x2c0], PT ;  /* 0x0000b000ff007a0c */ /* 0x000fe20003f25070 */
        /* <DEDUP_REMOVED lines=58> */
[----:B------:R-:W-:Y:S01]  /*1040*/  IMAD R11, R2, R11, R6 ;  /* 0x0000000b020b7224 */ /* 0x000fe200078e0206 */
[----:B------:R-:W-:-:S04]  /*1050*/  LOP3.LUT R6, R144, c[0x0][0x1c8], RZ, 0x3c, !PT ;  /* 0x0000720090067a12 */ /* 0x000fc800078e3cff */
[----:B------:R-:W-:-:S13]  /*1060*/  ISETP.GT.U32.AND P0, PT, R2, R11, PT ;  /* 0x0000000b0200720c */ /* 0x000fda0003f04070 */
[-C--:B------:R-:W-:Y:S02]  /*1070*/  @!P0 IADD3 R11, R11, -R2.reuse, RZ ;  /* 0x800000020b0b8210 */ /* 0x080fe40007ffe0ff */
[----:B------:R-:W-:Y:S02]  /*1080*/  @!P0 IADD3 R4, R4, 0x1, RZ ;  /* 0x0000000104048810 */ /* 0x000fe40007ffe0ff */
[----:B------:R-:W-:Y:S01]  /*1090*/  ISETP.GE.U32.AND P1, PT, R11, R2, PT ;  /* 0x000000020b00720c */ /* 0x000fe20003f26070 */
[----:B------:R-:W-:Y:S01]  /*10a0*/  IMAD.MOV R2, RZ, RZ, -R9 ;  /* 0x000000ffff027224 */ /* 0x000fe200078e0a09 */
[----:B------:R-:W-:-:S03]  /*10b0*/  ISETP.GE.AND P0, PT, R6, RZ, PT ;  /* 0x000000ff0600720c */ /* 0x000fc60003f06270 */
[----:B------:R-:W-:-:S05]  /*10c0*/  IMAD R13, R2, c[0x0][0x2d0], R7 ;  /* 0x0000b400020d7a24 */ /* 0x000fca00078e0207 */
[----:B------:R-:W-:-:S03]  /*10d0*/  SHF.R.S32.HI R11, RZ, 0x1f, R13 ;  /* 0x0000001fff0b7819 */ /* 0x000fc6000001140d */
[----:B------:R-:W-:Y:S02]  /*10e0*/  @P1 IADD3 R4, R4, 0x1, RZ ;  /* 0x0000000104041810 */ /* 0x000fe40007ffe0ff */
[----:B------:R-:W-:Y:S01]  /*10f0*/  ISETP.NE.AND P1, PT, RZ, c[0x0][0x1c8], PT ;  /* 0x00007200ff007a0c */ /* 0x000fe20003f25270 */
[----:B------:R-:W-:Y:S01]  /*1100*/  IMAD R8, R11, c[0x0][0x198], RZ ;  /* 0x000066000b087a24 */ /* 0x000fe200078e02ff */
[----:B------:R-:W-:-:S03]  /*1110*/  @!P0 IADD3 R4, -R4, RZ, RZ ;  /* 0x000000ff04048210 */ /* 0x000fc60007ffe1ff */
[----:B------:R-:W-:-:S08]  /*1120*/  IMAD R8, R13, c[0x0][0x19c], R8 ;  /* 0x000067000d087a24 */ /* 0x000fd000078e0208 */
[----:B------:R-:W-:Y:S02]  /*1130*/  @!P1 LOP3.LUT R4, RZ, c[0x0][0x1c8], RZ, 0x33, !PT ;  /* 0x00007200ff049a12 */ /* 0x000fe400078e33ff */
[----:B--2---:R-:W-:Y:S01]  /*1140*/  SHF.R.S32.HI R6, RZ, 0x1f, R5 ;  /* 0x0000001fff067819 */ /* 0x004fe20000011405 */
[----:B------:R-:W-:-:S04]  /*1150*/  IMAD.WIDE.U32 R14, R5, c[0x0][0x180], RZ ;  /* 0x00006000050e7a25 */ /* 0x000fc800078e00ff */
[C---:B------:R-:W-:Y:S02]  /*1160*/  IMAD R2, R6.reuse, c[0x0][0x180], RZ ;  /* 0x0000600006027a24 */ /* 0x040fe400078e02ff */
[----:B------:R-:W-:Y:S02]  /*1170*/  IMAD R6, R6, c[0x0][0x188], RZ ;  /* 0x0000620006067a24 */ /* 0x000fe400078e02ff */
[C---:B------:R-:W-:Y:S02]  /*1180*/  IMAD R2, R5.reuse, c[0x0][0x184], R2 ;  /* 0x0000610005027a24 */ /* 0x040fe400078e0202 */
[----:B------:R-:W-:-:S04]  /*1190*/  IMAD.WIDE.U32 R18, R5, c[0x0][0x188], RZ ;  /* 0x0000620005127a25 */ /* 0x000fc800078e00ff */
[----:B------:R-:W-:Y:S01]  /*11a0*/  IMAD.IADD R15, R15, 0x1, R2 ;  /* 0x000000010f0f7824 */ /* 0x000fe200078e0202 */
[----:B------:R-:W-:-:S03]  /*11b0*/  SHF.R.S32.HI R2, RZ, 0x1f, R4 ;  /* 0x0000001fff027819 */ /* 0x000fc60000011404 */
[----:B------:R-:W-:-:S04]  /*11c0*/  IMAD.WIDE.U32 R14, R13, c[0x0][0x198], R14 ;  /* 0x000066000d0e7a25 */ /* 0x000fc800078e000e */
[----:B------:R-:W-:Y:S01]  /*11d0*/  IMAD R9, R2, c[0x0][0x1b0], RZ ;  /* 0x00006c0002097a24 */ /* 0x000fe200078e02ff */
[----:B------:R-:W-:Y:S01]  /*11e0*/  IADD3 R17, R15, R8, RZ ;  /* 0x000000080f117210 */ /* 0x000fe20007ffe0ff */
[----:B------:R-:W-:Y:S02]  /*11f0*/  IMAD.MOV.U32 R16, RZ, RZ, R14 ;  /* 0x000000ffff107224 */ /* 0x000fe400078e000e */
[C---:B------:R-:W-:Y:S02]  /*1200*/  IMAD R9, R4.reuse, c[0x0][0x1b4], R9 ;  /* 0x00006d0004097a24 */ /* 0x040fe400078e0209 */
[----:B------:R-:W-:-:S04]  /*1210*/  IMAD.WIDE.U32 R140, R4, c[0x0][0x1b0], R16 ;  /* 0x00006c00048c7a25 */ /* 0x000fc800078e0010 */
[----:B------:R-:W-:Y:S01]  /*1220*/  IMAD R15, R5, c[0x0][0x18c], R6 ;  /* 0x00006300050f7a24 */ /* 0x000fe200078e0206 */
[----:B------:R-:W-:Y:S02]  /*1230*/  MOV R6, R18 ;  /* 0x0000001200067202 */ /* 0x000fe40000000f00 */
[----:B------:R-:W-:Y:S01]  /*1240*/  IADD3 R9, R141, R9, RZ ;  /* 0x000000098d097210 */ /* 0x000fe20007ffe0ff */
[----:B------:R-:W-:Y:S01]  /*1250*/  IMAD.IADD R15, R19, 0x1, R15 ;  /* 0x00000001130f7824 */ /* 0x000fe200078e020f */
[----:B------:R-:W-:Y:S05]  /*1260*/  BRA `(.L_x_3262) ;  /* 0x0000047000007947 */ /* 0x000fea0003800000 */
.L_x_3261:
        /* <DEDUP_REMOVED lines=16> */
[----:B------:R-:W-:-:S04]  /*1370*/  MOV R2, R12 ;  /* 0x0000000c00027202 */ /* 0x000fc80000000f00 */
.L_x_3263:
[----:B------:R-:W-:Y:S01]  /*1380*/  IABS R7, c[0x0][0x1c8] ;  /* 0x0000720000077a13 */ /* 0x000fe20000000000 */
[----:B------:R-:W-:Y:S01]  /*1390*/  IMAD.MOV.U32 R16, RZ, RZ, R2 ;  /* 0x000000ffff107224 */ /* 0x000fe200078e0002 */
[----:B------:R-:W-:Y:S01]  /*13a0*/  MOV R17, R9 ;  /* 0x0000000900117202 */ /* 0x000fe20000000f00 */
[----:B------:R-:W-:Y:S01]  /*13b0*/  @P4 IMAD.IADD R15, R8, 0x1, R15 ;  /* 0x00000001080f4824 */ /* 0x000fe200078e020f */
        /* <DEDUP_REMOVED lines=10> */
[----:B------:R-:W-:-:S04]  /*1460*/  @P4 IMAD.WIDE.U32 R12, R15, c[0x0][0x1a0], RZ ;  /* 0x000068000f0c4a25 */ /* 0x000fc800078e00ff */
[----:B------:R-:W-:-:S04]  /*1470*/  IMAD.HI.U32 R4, R6, R11, RZ ;  /* 0x0000000b06047227 */ /* 0x000fc800078e00ff */
[----:B------:R-:W-:Y:S01]  /*1480*/  @P4 IMAD R15, R15, c[0x0][0x1a4], R13 ;  /* 0x000069000f0f4a24 */ /* 0x000fe200078e020d */
[----:B------:R-:W-:-:S05]  /*1490*/  IADD3 R6, -R4, RZ, RZ ;  /* 0x000000ff04067210 */ /* 0x000fca0007ffe1ff */
[----:B------:R-:W-:-:S05]  /*14a0*/  IMAD R6, R7, R6, R11 ;  /* 0x0000000607067224 */ /* 0x000fca00078e020b */
[----:B------:R-:W-:-:S13]  /*14b0*/  ISETP.GT.U32.AND P0, PT, R7, R6, PT ;  /* 0x000000060700720c */ /* 0x000fda0003f04070 */
[----:B------:R-:W-:Y:S01]  /*14c0*/  @!P0 IMAD.IADD R6, R6, 0x1, -R7 ;  /* 0x0000000106068824 */ /* 0x000fe200078e0a07 */
[----:B------:R-:W-:Y:S02]  /*14d0*/  @!P0 IADD3 R4, R4, 0x1, RZ ;  /* 0x0000000104048810 */ /* 0x000fe40007ffe0ff */
[----:B------:R-:W-:Y:S02]  /*14e0*/  ISETP.NE.AND P0, PT, RZ, c[0x0][0x1c8], PT ;  /* 0x00007200ff007a0c */ /* 0x000fe40003f05270 */
[----:B------:R-:W-:Y:S02]  /*14f0*/  ISETP.GE.U32.AND P2, PT, R6, R7, PT ;  /* 0x000000070600720c */ /* 0x000fe40003f46070 */
[----:B------:R-:W-:Y:S02]  /*1500*/  LOP3.LUT R6, R144, c[0x0][0x1c8], RZ, 0x3c, !PT ;  /* 0x0000720090067a12 */ /* 0x000fe400078e3cff */
[----:B------:R-:W-:Y:S02]  /*1510*/  LEA R7, R134, 0xffffffc0, 0x6 ;  /* 0xffffffc086077811 */ /* 0x000fe400078e30ff */
[----:B------:R-:W-:-:S02]  /*1520*/  ISETP.GE.AND P1, PT, R6, RZ, PT ;  /* 0x000000ff0600720c */ /* 0x000fc40003f26270 */
[----:B------:R-:W-:Y:S01]  /*1530*/  SHF.R.S32.HI R11, RZ, 0x1f, R7 ;  /* 0x0000001fff0b7819 */ /* 0x000fe20000011407 */
[----:B------:R-:W-:-:S04]  /*1540*/  IMAD.WIDE.U32 R16, R7, c[0x0][0x198], R16 ;  /* 0x0000660007107a25 */ /* 0x000fc800078e0010 */
[----:B------:R-:W-:Y:S01]  /*1550*/  @P2 IADD3 R4, R4, 0x1, RZ ;  /* 0x0000000104042810 */ /* 0x000fe20007ffe0ff */
[----:B------:R-:W-:Y:S02]  /*1560*/  IMAD R6, R11, c[0x0][0x198], RZ ;  /* 0x000066000b067a24 */ /* 0x000fe400078e02ff */
[----:B------:R-:W-:Y:S02]  /*1570*/  IMAD.MOV.U32 R13, RZ, RZ, R7 ;  /* 0x000000ffff0d7224 */ /* 0x000fe400078e0007 */
[----:B------:R-:W-:Y:S01]  /*1580*/  IMAD R6, R7, c[0x0][0x19c], R6 ;  /* 0x0000670007067a24 */ /* 0x000fe200078e0206 */
        /* <DEDUP_REMOVED lines=21> */
.L_x_3262:
[----:B------:R1:W5:Y:S01]  /*16e0*/  @P5 LDG.E R102, [R146.64] ;  /* 0x0000000692665981 */ /* 0x000362000c1e1900 */
[----:B------:R-:W-:Y:S01]  /*16f0*/  ISETP.NE.AND P0, PT, R3, -0x1, PT ;  /* 0xffffffff0300780c */ /* 0x000fe20003f05270 */
[----:B------:R-:W-:Y:S01]  /*1700*/  IMAD.MOV.U32 R17, RZ, RZ, 0x2 ;  /* 0x00000002ff117424 */ /* 0x000fe200078e00ff */
[----:B-----5:R-:W-:Y:S01]  /*1710*/  SHF.R.S32.HI R5, RZ, 0x1f, R56 ;  /* 0x0000001fff057819 */ /* 0x020fe20000011438 */
[----:B------:R-:W-:Y:S01]  /*1720*/  IMAD.MOV.U32 R132, RZ, RZ, c[0x0][0x230] ;  /* 0x00008c00ff847624 */ /* 0x000fe200078e00ff */
[----:B------:R-:W-:Y:S01]  /*1730*/  MOV R18, RZ ;  /* 0x000000ff00127202 */ /* 0x000fe20000000f00 */
[----:B------:R-:W-:Y:S01]  /*1740*/  IMAD.MOV.U32 R19, RZ, RZ, c[0x0][0x230] ;  /* 0x00008c00ff137624 */ /* 0x000fe200078e00ff */
[CC--:B------:R-:W-:Y:S01]  /*1750*/  LEA.HI R142, R5.reuse, R56.reuse, RZ, 0x3 ;  /* 0x00000038058e7211 */ /* 0x0c0fe200078f18ff */
[----:B------:R-:W-:Y:S01]  /*1760*/  IMAD.MOV.U32 R151, RZ, RZ, c[0x0][0x198] ;  /* 0x00006600ff977624 */ /* 0x000fe200078e00ff */
[----:B------:R-:W-:Y:S01]  /*1770*/  LEA.HI R57, R5, R56, RZ, 0x5 ;  /* 0x0000003805397211 */ /* 0x000fe200078f28ff */
[----:B------:R-:W-:Y:S01]  /*1780*/  IMAD.HI.U32 R132, R17, R132, R18 ;  /* 0x0000008411847227 */ /* 0x000fe200078e0012 */
[----:B------:R-:W-:-:S02]  /*1790*/  LOP3.LUT R19, R142, 0xfffffff8, RZ, 0xc0, !PT ;  /* 0xfffffff88e137812 */ /* 0x000fc400078ec0ff */
[----:B------:R-:W-:Y:S01]  /*17a0*/  SHF.R.S32.HI R142, RZ, 0x3, R142 ;  /* 0x00000003ff8e7819 */ /* 0x000fe2000001148e */
[----:B------:R-:W-:Y:S01]  /*17b0*/  @P0 IMAD.WIDE.U32 R16, R3, c[0x0][0x190], RZ ;  /* 0x0000640003100a25 */ /* 0x000fe200078e00ff */
[----:B------:R-:W-:Y:S02]  /*17c0*/  SHF.R.S32.HI R131, RZ, 0x1, R132 ;  /* 0x00000001ff837819 */ /* 0x000fe40000011484 */
[----:B------:R-:W-:Y:S01]  /*17d0*/  SHF.R.S32.HI R143, RZ, 0x1f, R142 ;  /* 0x0000001fff8f7819 */ /* 0x000fe2000001148e */
[----:B------:R-:W-:Y:S01]  /*17e0*/  @!P0 IMAD R8, R10, c[0x0][0x178], RZ ;  /* 0x00005e000a088a24 */ /* 0x000fe200078e02ff */
[----:B------:R-:W-:Y:S01]  /*17f0*/  LEA.HI R60, R5, R56, RZ, 0x4 ;  /* 0x00000038053c7211 */ /* 0x000fe200078f20ff */
[----:B------:R-:W-:Y:S01]  /*1800*/  IMAD.IADD R58, R56, 0x1, -R19 ;  /* 0x00000001383a7824 */ /* 0x000fe200078e0a13 */
[----:B------:R-:W-:Y:S01]  /*1810*/  SHF.L.U32 R19, R142, 0x6, RZ ;  /* 0x000000068e137819 */ /* 0x000fe200000006ff */
[----:B------:R-:W-:Y:S01]  /*1820*/  @P0 IMAD R17, R3, c[0x0][0x194], R17 ;  /* 0x0000650003110a24 */ /* 0x000fe200078e0211 */
[----:B------:R-:W-:Y:S01]  /*1830*/  LOP3.LUT R135, R60, 0xfffffff0, RZ, 0xc0, !PT ;  /* 0xfffffff03c877812 */ /* 0x000fe200078ec0ff */
[----:B------:R-:W-:Y:S01]  /*1840*/  @!P0 IMAD.WIDE.U32 R20, R201, c[0x0][0x178], RZ ;  /* 0x00005e00c9148a25 */ /* 0x000fe200078e00ff */
[----:B------:R-:W-:-:S02]  /*1850*/  LOP3.LUT R19, R19, 0x1c0, RZ, 0xc0, !PT ;  /* 0x000001c013137812 */ /* 0x000fc400078ec0ff */
[C---:B------:R-:W-:Y:S01]  /*1860*/  SHF.L.U32 R18, R58.reuse, 0x3, RZ ;  /* 0x000000033a127819 */ /* 0x040fe200000006ff */
[----:B------:R-:W-:Y:S01]  /*1870*/  @!P0 IMAD R3, R201, c[0x0][0x17c], R8 ;  /* 0x00005f00c9038a24 */ /* 0x000fe200078e0208 */
[----:B------:R-:W-:Y:S01]  /*1880*/  SHF.R.U32.HI R8, RZ, 0x3, R19 ;  /* 0x00000003ff087819 */ /* 0x000fe20000011613 */
[----:B------:R-:W-:Y:S01]  /*1890*/  @!P0 IMAD.MOV.U32 R16, RZ, RZ, R20 ;  /* 0x000000ffff108224 */ /* 0x000fe200078e0014 */
[----:B------:R-:W-:Y:S01]  /*18a0*/  SHF.L.U32 R128, R58, 0x2, RZ ;  /* 0x000000023a807819 */ /* 0x000fe200000006ff */
[----:B------:R-:W-:Y:S01]  /*18b0*/  @!P0 IMAD.IADD R17, R21, 0x1, R3 ;  /* 0x0000000115118824 */ /* 0x000fe200078e0203 */
[----:B------:R-:W-:Y:S01]  /*18c0*/  LOP3.LUT R21, R19, 0x38, R18, 0xf8, !PT ;  /* 0x0000003813157812 */ /* 0x000fe200078ef812 */
[----:B------:R-:W-:Y:S01]  /*18d0*/  IMAD.WIDE R22, R23, 0x40, R142 ;  /* 0x0000004017167825 */ /* 0x000fe200078e028e */
[----:B------:R-:W-:Y:S02]  /*18e0*/  SHF.R.S32.HI R19, RZ, 0x1f, R18 ;  /* 0x0000001fff137819 */ /* 0x000fe40000011412 */
[----:B------:R-:W-:Y:S01]  /*18f0*/  IADD3 R14, P0, R18, R6, RZ ;  /* 0x00000006120e7210 */ /* 0x000fe20007f1e0ff */
[----:B------:R-:W-:Y:S01]  /*1900*/  IMAD R3, R2, c[0x0][0x1b8], RZ ;  /* 0x00006e0002037a24 */ /* 0x000fe200078e02ff */
[----:B------:R-:W-:Y:S01]  /*1910*/  IADD3 R16, P1, R18, R16, RZ ;  /* 0x0000001012107210 */ /* 0x000fe20007f3e0ff */
[C---:B------:R-:W-:Y:S01]  /*1920*/  IMAD R129, R142.reuse, R131, R128 ;  /* 0x000000838e817224 */ /* 0x040fe200078e0280 */
[----:B------:R-:W-:Y:S01]  /*1930*/  LEA.HI R6, R5, R56, RZ, 0x6 ;  /* 0x0000003805067211 */ /* 0x000fe200078f30ff */
[----:B------:R-:W-:Y:S01]  /*1940*/  IMAD.X R15, R19, 0x1, R15, P0 ;  /* 0x00000001130f7824 */ /* 0x000fe200000e060f */
[----:B------:R-:W-:Y:S01]  /*1950*/  IADD3 R136, P0, R142, R13, RZ ;  /* 0x0000000d8e887210 */ /* 0x000fe20007f1e0ff */
[----:B------:R-:W-:Y:S01]  /*1960*/  IMAD R13, R23, c[0x0][0x190], RZ ;  /* 0x00006400170d7a24 */ /* 0x000fe200078e02ff */
[----:B------:R-:W-:Y:S01]  /*1970*/  LOP3.LUT R8, R21, R8, RZ, 0x3c, !PT ;  /* 0x0000000815087212 */ /* 0x000fe200078e3cff */
[----:B------:R-:W-:Y:S01]  /*1980*/  IMAD.X R17, R19, 0x1, R17, P1 ;  /* 0x0000000113117824 */ /* 0x000fe200008e0611 */
[----:B------:R-:W-:Y:S01]  /*1990*/  IADD3 R128, R128, R129, RZ ;  /* 0x0000008180807210 */ /* 0x000fe20007ffe0ff */
[----:B------:R-:W-:Y:S01]  /*19a0*/  IMAD.X R11, R143, 0x1, R11, P0 ;  /* 0x000000018f0b7824 */ /* 0x000fe200000e060b */
[----:B------:R-:W-:Y:S01]  /*19b0*/  IADD3 R140, P0, R18, R140, RZ ;  /* 0x0000008c128c7210 */ /* 0x000fe20007f1e0ff */
[C---:B------:R-:W-:Y:S01]  /*19c0*/  IMAD R13, R22.reuse, c[0x0][0x194], R13 ;  /* 0x00006500160d7a24 */ /* 0x040fe200078e020d */
[----:B------:R-:W-:Y:S01]  /*19d0*/  SHF.L.U64.HI R53, R151, R0, c[0x0][0x19c] ;  /* 0x0000670097357619 */ /* 0x000fe20000010200 */
[----:B------:R-:W-:Y:S01]  /*19e0*/  IMAD R11, R11, c[0x0][0x1a0], RZ ;  /* 0x000068000b0b7a24 */ /* 0x000fe200078e02ff */
[----:B------:R-:W-:Y:S01]  /*19f0*/  SHF.L.U32 R54, R151, 0x4, RZ ;  /* 0x0000000497367819 */ /* 0x000fe200000006ff */
[----:B------:R-:W-:Y:S01]  /*1a00*/  IMAD.WIDE.U32 R22, R22, c[0x0][0x190], R16 ;  /* 0x0000640016167a25 */ /* 0x000fe200078e0010 */
[----:B------:R-:W-:-:S02]  /*1a10*/  SHF.L.U32 R17, R6, 0x3, RZ ;  /* 0x0000000306117819 */ /* 0x000fc400000006ff */
[----:B------:R-:W-:Y:S01]  /*1a20*/  SHF.R.S32.HI R57, RZ, 0x5, R57 ;  /* 0x00000005ff397819 */ /* 0x000fe20000011439 */
[----:B------:R-:W-:Y:S01]  /*1a30*/  IMAD R133, R136, c[0x0][0x1a4], R11 ;  /* 0x0000690088857a24 */ /* 0x000fe200078e020b */
[----:B------:R-:W-:Y:S01]  /*1a40*/  SHF.R.S32.HI R11, RZ, 0x1f, R62 ;  /* 0x0000001fff0b7819 */ /* 0x000fe2000001143e */
[C---:B------:R-:W-:Y:S01]  /*1a50*/  IMAD R3, R4.reuse, c[0x0][0x1bc], R3 ;  /* 0x00006f0004037a24 */ /* 0x040fe200078e0203 */
[----:B------:R-:W-:Y:S01]  /*1a60*/  IADD3 R23, R23, R13, RZ ;  /* 0x0000000d17177210 */ /* 0x000fe20007ffe0ff */
[----:B------:R-:W-:Y:S01]  /*1a70*/  IMAD.WIDE.U32 R14, R4, c[0x0][0x1b8], R14 ;  /* 0x00006e00040e7a25 */ /* 0x000fe200078e000e */
[----:B------:R-:W-:Y:S02]  /*1a80*/  LEA.HI R6, R11, R62, RZ, 0x6 ;  /* 0x0000003e0b067211 */ /* 0x000fe400078f30ff */
[----:B------:R-:W-:Y:S01]  /*1a90*/  LOP3.LUT R138, R8, 0xfffffe00, R17, 0xf8, !PT ;  /* 0xfffffe00088a7812 */ /* 0x000fe200078ef811 */
[----:B------:R-:W-:Y:S01]  /*1aa0*/  IMAD.IADD R15, R15, 0x1, R3 ;  /* 0x000000010f0f7824 */ /* 0x000fe200078e0203 */
[----:B------:R-:W-:Y:S01]  /*1ab0*/  SHF.R.S32.HI R6, RZ, 0x6, R6 ;  /* 0x00000006ff067819 */ /* 0x000fe20000011406 */
[----:B------:R-:W-:Y:S01]  /*1ac0*/  IMAD.X R141, R19, 0x1, R9, P0 ;  /* 0x00000001138d7824 */ /* 0x000fe200000e0609 */
[----:B------:R-:W-:Y:S01]  /*1ad0*/  SHF.R.S32.HI R3, RZ, 0x1f, R144 ;  /* 0x0000001fff037819 */ /* 0x000fe20000011490 */
[----:B------:R-:W-:Y:S01]  /*1ae0*/  IMAD R5, R143, c[0x0][0x198], RZ ;  /* 0x000066008f057a24 */ /* 0x000fe200078e02ff */
[----:B------:R-:W-:Y:S01]  /*1af0*/  IMNMX R61, R199, R6, !PT ;  /* 0x00000006c73d7217 */ /* 0x000fe20007800200 */
[----:B------:R-:W-:Y:S01]  /*1b00*/  IMAD.WIDE.U32 R140, R142, c[0x0][0x198], R140 ;  /* 0x000066008e8c7a25 */ /* 0x000fe200078e008c */
[----:B------:R-:W-:-:S02]  /*1b10*/  SHF.R.S32.HI R60, RZ, 0x4, R60 ;  /* 0x00000004ff3c7819 */ /* 0x000fc4000001143c */
[----:B------:R-:W-:Y:S01]  /*1b20*/  ISETP.GT.AND P0, PT, R134, R61, PT ;  /* 0x0000003d8600720c */ /* 0x000fe20003f04270 */
[----:B------:R-:W-:Y:S01]  /*1b30*/  IMAD R3, R3, c[0x0][0x1a8], RZ ;  /* 0x00006a0003037a24 */ /* 0x000fe200078e02ff */
[----:B------:R-:W-:Y:S01]  /*1b40*/  SHF.R.S32.HI R116, RZ, 0x1f, R129 ;  /* 0x0000001fff747819 */ /* 0x000fe20000011481 */
[----:B------:R-:W-:Y:S01]  /*1b50*/  IMAD R5, R142, c[0x0][0x19c], R5 ;  /* 0x000067008e057a24 */ /* 0x000fe200078e0205 */
[----:B------:R-:W-:Y:S01]  /*1b60*/  SHF.R.S32.HI R115, RZ, 0x1f, R128 ;  /* 0x0000001fff737819 */ /* 0x000fe20000011480 */
[C---:B------:R-:W-:Y:S02]  /*1b70*/  IMAD R139, R144.reuse, c[0x0][0x1ac], R3 ;  /* 0x00006b00908b7a24 */ /* 0x040fe400078e0203 */
[----:B------:R-:W-:Y:S01]  /*1b80*/  IMAD.WIDE.U32 R144, R144, c[0x0][0x1a8], R22 ;  /* 0x00006a0090907a25 */ /* 0x000fe200078e0016 */
[----:B------:R-:W-:-:S03]  /*1b90*/  IADD3 R52, R141, R5, RZ ;  /* 0x000000058d347210 */ /* 0x000fc60007ffe0ff */
[----:B------:R-:W-:Y:S01]  /*1ba0*/  IMAD.MOV.U32 R3, RZ, RZ, c[0x0][0x1a0] ;  /* 0x00006800ff037624 */ /* 0x000fe200078e00ff */
[----:B------:R-:W-:Y:S01]  /*1bb0*/  IADD3 R139, R145, R139, RZ ;  /* 0x0000008b918b7210 */ /* 0x000fe20007ffe0ff */
[----:B------:R-:W-:-:S03]  /*1bc0*/  IMAD.WIDE.U32 R136, R136, c[0x0][0x1a0], R14 ;  /* 0x0000680088887a25 */ /* 0x000fc600078e000e */
[C---:B------:R-:W-:Y:S01]  /*1bd0*/  SHF.L.U64.HI R104, R3.reuse, R0, c[0x0][0x1a4] ;  /* 0x0000690003687619 */ /* 0x040fe20000010200 */
[----:B------:R-:W-:Y:S02]  /*1be0*/  IMAD.SHL.U32 R105, R3, 0x10, RZ ;  /* 0x0000001003697824 */ /* 0x000fe400078e00ff */
[----:B------:R-:W-:Y:S02]  /*1bf0*/  IMAD.IADD R135, R56, 0x1, -R135 ;  /* 0x0000000138877824 */ /* 0x000fe400078e0a87 */
[----:B------:R-:W-:Y:S02]  /*1c00*/  IMAD.SHL.U32 R130, R131, 0x10, RZ ;  /* 0x0000001083827824 */ /* 0x000fe400078e00ff */
[----:B------:R-:W-:Y:S02]  /*1c10*/  IMAD.IADD R133, R137, 0x1, R133 ;  /* 0x0000000189857824 */ /* 0x000fe400078e0285 */
[----:B------:R-:W-:Y:S01]  /*1c20*/  @!P5 IMAD.MOV.U32 R102, RZ, RZ, RZ ;  /* 0x000000ffff66d224 */ /* 0x000fe200078e00ff */
[----:B------:R-:W-:Y:S05]  /*1c30*/  @!P0 BRA `(.L_x_3264) ;  /* 0x0000882000008947 */ /* 0x000fea0003800000 */
[----:B-1----:R-:W-:Y:S01]  /*1c40*/  SHF.R.S32.HI R5, RZ, 0x1f, R7 ;  /* 0x0000001fff057819 */ /* 0x002fe20000011407 */
[C---:B------:R-:W-:Y:S01]  /*1c50*/  IMAD R6, R10.reuse, c[0x0][0x280], RZ ;  /* 0x0000a0000a067a24 */ /* 0x040fe200078e02ff */
[--C-:B------:R-:W-:Y:S01]  /*1c60*/  SHF.R.S32.HI R9, RZ, 0x1f, R62.reuse ;  /* 0x0000001fff097819 */ /* 0x100fe2000001143e */
[----:B------:R-:W-:Y:S01]  /*1c70*/  IMAD R10, R10, c[0x0][0x278], RZ ;  /* 0x00009e000a0a7a24 */ /* 0x000fe200078e02ff */
[----:B------:R-:W-:Y:S01]  /*1c80*/  IADD3 R8, P1, P0, R7, R142, -R62 ;  /* 0x0000008e07087210 */ /* 0x000fe2000783e83e */
[C---:B------:R-:W-:Y:S01]  /*1c90*/  IMAD R6, R201.reuse, c[0x0][0x284], R6 ;  /* 0x0000a100c9067a24 */ /* 0x040fe200078e0206 */
[----:B------:R-:W-:Y:S01]  /*1ca0*/  UMOV UR9, 0x20 ;  /* 0x0000002000097882 */ /* 0x000fe20000000000 */
[----:B------:R-:W-:Y:S01]  /*1cb0*/  IMAD.WIDE.U32 R12, R201, c[0x0][0x280], R18 ;  /* 0x0000a000c90c7a25 */ /* 0x000fe200078e0012 */
[----:B------:R-:W-:Y:S01]  /*1cc0*/  IADD3.X R5, R5, R143, ~R9, P1, P0 ;  /* 0x0000008f05057210 */ /* 0x000fe20000fe0c09 */
[----:B------:R-:W-:Y:S01]  /*1cd0*/  ULDC.64 UR4, c[0x0][0x1a0] ;  /* 0x0000680000047ab9 */ /* 0x000fe20000000a00 */
[----:B------:R-:W-:Y:S01]  /*1ce0*/  IADD3 R75, P5, R54, R54, RZ ;  /* 0x00000036364b7210 */ /* 0x000fe20007fbe0ff */
[C---:B------:R-:W-:Y:S01]  /*1cf0*/  IMAD.WIDE.U32 R14, R201.reuse, c[0x0][0x278], R18 ;  /* 0x00009e00c90e7a25 */ /* 0x040fe200078e0012 */
[----:B------:R-:W-:Y:S01]  /*1d00*/  UIMAD UR10, UR9, UR5, URZ ;  /* 0x00000005090a72a4 */ /* 0x000fe2000f8e023f */
[C---:B------:R-:W-:Y:S01]  /*1d10*/  IADD3 R123, R130.reuse, 0x40, RZ ;  /* 0x00000040827b7810 */ /* 0x040fe20007ffe0ff */
[----:B------:R-:W-:Y:S01]  /*1d20*/  UMOV UR8, 0x60 ;  /* 0x0000006000087882 */ /* 0x000fe20000000000 */
[----:B------:R-:W-:Y:S01]  /*1d30*/  IMAD R10, R201, c[0x0][0x27c], R10 ;  /* 0x00009f00c90a7a24 */ /* 0x000fe200078e020a */
[----:B------:R-:W-:Y:S01]  /*1d40*/  IADD3 R71, P4, R75, 0x40, RZ ;  /* 0x000000404b477810 */ /* 0x000fe20007f9e0ff */
[----:B------:R-:W-:Y:S01]  /*1d50*/  IMAD.IADD R13, R13, 0x1, R6 ;  /* 0x000000010d0d7824 */ /* 0x000fe200078e0206 */
[----:B------:R-:W-:Y:S01]  /*1d60*/  IADD3 R75, P2, R75, 0x80, RZ ;  /* 0x000000804b4b7810 */ /* 0x000fe20007f5e0ff */
[----:B------:R-:W-:Y:S01]  /*1d70*/  IMAD R9, R5, c[0x0][0x290], RZ ;  /* 0x0000a40005097a24 */ /* 0x000fe200078e02ff */
[----:B------:R-:W-:Y:S01]  /*1d80*/  IADD3 R121, R130, 0x80, RZ ;  /* 0x0000008082797810 */ /* 0x000fe20007ffe0ff */
[----:B------:R-:W-:Y:S01]  /*1d90*/  IMAD.IADD R15, R15, 0x1, R10 ;  /* 0x000000010f0f7824 */ /* 0x000fe200078e020a */
[----:B------:R-:W-:Y:S01]  /*1da0*/  UIMAD UR11, UR8, UR5, URZ ;  /* 0x00000005080b72a4 */ /* 0x000fe2000f8e023f */
[----:B------:R-:W-:Y:S01]  /*1db0*/  IMAD R5, R5, c[0x0][0x288], RZ ;  /* 0x0000a20005057a24 */ /* 0x000fe200078e02ff */
[----:B------:R-:W-:Y:S01]  /*1dc0*/  SHF.L.U32 R124, R131, 0x5, RZ ;  /* 0x00000005837c7819 */ /* 0x000fe200000006ff */
[C---:B------:R-:W-:Y:S01]  /*1dd0*/  IMAD R9, R8.reuse, c[0x0][0x294], R9 ;  /* 0x0000a50008097a24 */ /* 0x040fe200078e0209 */
[----:B------:R-:W-:Y:S01]  /*1de0*/  ULDC UR5, c[0x0][0x294] ;  /* 0x0000a50000057ab9 */ /* 0x000fe20000000800 */
[----:B------:R-:W-:Y:S01]  /*1df0*/  IMAD.WIDE.U32 R12, R8, c[0x0][0x290], R12 ;  /* 0x0000a400080c7a25 */ /* 0x000fe200078e000c */
[----:B------:R-:W-:Y:S01]  /*1e00*/  UIMAD UR5, UR8, UR5, URZ ;  /* 0x00000005080572a4 */ /* 0x000fe2000f8e023f */
[----:B------:R-:W-:Y:S01]  /*1e10*/  IADD3 R127, R142, 0x10, RZ ;  /* 0x000000108e7f7810 */ /* 0x000fe20007ffe0ff */
[----:B------:R-:W-:Y:S01]  /*1e20*/  UIMAD.WIDE.U32 UR12, UR8, UR4, URZ ;  /* 0x00000004080c72a5 */ /* 0x000fe2000f8e003f */
[----:B------:R-:W-:Y:S01]  /*1e30*/  IMAD R5, R8, c[0x0][0x28c], R5 ;  /* 0x0000a30008057a24 */ /* 0x000fe200078e0205 */
[----:B------:R-:W-:Y:S01]  /*1e40*/  IADD3 R126, R142, 0x20, RZ ;  /* 0x000000208e7e7810 */ /* 0x000fe20007ffe0ff */
[----:B------:R-:W-:Y:S01]  /*1e50*/  IMAD.WIDE.U32 R14, R8, c[0x0][0x288], R14 ;  /* 0x0000a200080e7a25 */ /* 0x000fe200078e000e */
[----:B------:R-:W-:Y:S01]  /*1e60*/  IADD3 R125, R142, 0x30, RZ ;  /* 0x000000308e7d7810 */ /* 0x000fe20007ffe0ff */
[----:B------:R-:W-:Y:S01]  /*1e70*/  ULDC UR4, c[0x0][0x230] ;  /* 0x00008c0000047ab9 */ /* 0x000fe20000000800 */
[----:B------:R-:W-:Y:S01]  /*1e80*/  SHF.R.S32.HI R114, RZ, 0x1f, R130 ;  /* 0x0000001fff727819 */ /* 0x000fe20000011482 */
[----:B------:R-:W-:Y:S01]  /*1e90*/  IMAD.IADD R9, R13, 0x1, R9 ;  /* 0x000000010d097824 */ /* 0x000fe200078e0209 */
[----:B------:R-:W-:Y:S01]  /*1ea0*/  SHF.R.S32.HI R113, RZ, 0x1f, R124 ;  /* 0x0000001fff717819 */ /* 0x000fe2000001147c */
[----:B------:R-:W-:Y:S01]  /*1eb0*/  IMAD.IADD R102, R102, 0x1, R7 ;  /* 0x0000000166667824 */ /* 0x000fe200078e0207 */
[----:B------:R-:W-:Y:S01]  /*1ec0*/  SHF.R.S32.HI R112, RZ, 0x1f, R123 ;  /* 0x0000001fff707819 */ /* 0x000fe2000001147b */
[----:B------:R-:W-:Y:S01]  /*1ed0*/  IMAD.MOV.U32 R8, RZ, RZ, R12 ;  /* 0x000000ffff087224 */ /* 0x000fe200078e000c */
[----:B------:R-:W-:Y:S01]  /*1ee0*/  SHF.R.S32.HI R110, RZ, 0x1f, R121 ;  /* 0x0000001fff6e7819 */ /* 0x000fe20000011479 */
[C---:B------:R-:W-:Y:S01]  /*1ef0*/  IMAD R97, R2.reuse, c[0x0][0x2a0], RZ ;  /* 0x0000a80002617a24 */ /* 0x040fe200078e02ff */
[----:B------:R-:W-:Y:S01]  /*1f00*/  UIADD3 UR11, UR13, UR11, URZ ;  /* 0x0000000b0d0b7290 */ /* 0x000fe2000fffe03f */
[----:B------:R-:W-:Y:S01]  /*1f10*/  IMAD R99, R2, c[0x0][0x298], RZ ;  /* 0x0000a60002637a24 */ /* 0x000fe200078e02ff */
[----:B------:R-:W-:Y:S01]  /*1f20*/  ULDC.U8 UR8, c[0x0][0x313] ;  /* 0x0000c4c000087ab9 */ /* 0x000fe20000000000 */
[----:B------:R-:W-:Y:S01]  /*1f30*/  IMAD.IADD R7, R15, 0x1, R5 ;  /* 0x000000010f077824 */ /* 0x000fe200078e0205 */
[C---:B------:R-:W-:Y:S01]  /*1f40*/  IADD3 R15, R18.reuse, 0x40, RZ ;  /* 0x00000040120f7810 */ /* 0x040fe20007ffe0ff */
[----:B------:R-:W-:Y:S01]  /*1f50*/  IMAD.MOV.U32 R6, RZ, RZ, R14 ;  /* 0x000000ffff067224 */ /* 0x000fe200078e000e */
[----:B------:R-:W-:Y:S01]  /*1f60*/  IADD3 R14, R18, 0x80, RZ ;  /* 0x00000080120e7810 */ /* 0x000fe20007ffe0ff */
[----:B------:R-:W-:-:S02]  /*1f70*/  IMAD R97, R4, c[0x0][0x2a4], R97 ;  /* 0x0000a90004617a24 */ /* 0x000fc400078e0261 */
[C---:B------:R-:W-:Y:S02]  /*1f80*/  IMAD R99, R4.reuse, c[0x0][0x29c], R99 ;  /* 0x0000a70004637a24 */ /* 0x040fe400078e0263 */
[----:B------:R-:W-:-:S04]  /*1f90*/  IMAD.WIDE.U32 R8, R4, c[0x0][0x2a0], R8 ;  /* 0x0000a80004087a25 */ /* 0x000fc800078e0008 */
[----:B------:R-:W-:Y:S01]  /*1fa0*/  IMAD.WIDE.U32 R4, R4, c[0x0][0x298], R6 ;  /* 0x0000a60004047a25 */ /* 0x000fe200078e0006 */
[----:B------:R-:W-:-:S03]  /*1fb0*/  LEA R96, P1, R8, c[0x0][0x270], 0x1 ;  /* 0x00009c0008607a11 */ /* 0x000fc600078208ff */
[----:B------:R-:W-:Y:S01]  /*1fc0*/  IMAD.IADD R97, R9, 0x1, R97 ;  /* 0x0000000109617824 */ /* 0x000fe200078e0261 */
[----:B------:R-:W-:Y:S01]  /*1fd0*/  LEA R98, P0, R4, c[0x0][0x268], 0x1 ;  /* 0x00009a0004627a11 */ /* 0x000fe200078008ff */
[----:B------:R-:W-:Y:S02]  /*1fe0*/  IMAD.IADD R99, R5, 0x1, R99 ;  /* 0x0000000105637824 */ /* 0x000fe400078e0263 */
[----:B------:R-:W-:Y:S01]  /*1ff0*/  IMAD R102, R131, R102, RZ ;  /* 0x0000006683667224 */ /* 0x000fe200078e02ff */
[----:B------:R-:W-:Y:S01]  /*2000*/  LEA.HI.X R97, R8, c[0x0][0x274], R97, 0x1, P1 ;  /* 0x00009d0008617a11 */ /* 0x000fe200008f0c61 */
[----:B------:R-:W-:Y:S01]  /*2010*/  IMAD.WIDE.U32 R2, R3, 0x20, RZ ;  /* 0x0000002003027825 */ /* 0x000fe200078e00ff */
[----:B------:R-:W-:Y:S02]  /*2020*/  LEA.HI.X R99, R4, c[0x0][0x26c], R99, 0x1, P0 ;  /* 0x00009b0004637a11 */ /* 0x000fe400000f0c63 */
[----:B------:R-:W-:Y:S01]  /*2030*/  LEA R92, P1, R140, c[0x0][0x168], 0x1 ;  /* 0x00005a008c5c7a11 */ /* 0x000fe200078208ff */
[----:B------:R-:W-:Y:S01]  /*2040*/  IMAD.MOV.U32 R67, RZ, RZ, c[0x0][0x288] ;  /* 0x0000a200ff437624 */ /* 0x000fe200078e00ff */
[----:B------:R-:W-:Y:S01]  /*2050*/  LEA R94, P0, R136, c[0x0][0x170], 0x1 ;  /* 0x00005c00885e7a11 */ /* 0x000fe200078008ff */
[----:B------:R-:W-:Y:S01]  /*2060*/  IMAD.X R76, R53, 0x1, R53, P5 ;  /* 0x00000001354c7824 */ /* 0x000fe200028e0635 */
[----:B------:R-:W-:Y:S01]  /*2070*/  LEA.HI.X R93, R140, c[0x0][0x16c], R52, 0x1, P1 ;  /* 0x00005b008c5d7a11 */ /* 0x000fe200008f0c34 */
[----:B------:R-:W-:Y:S01]  /*2080*/  IMAD.SHL.U32 R65, R67, 0x10, RZ ;  /* 0x0000001043417824 */ /* 0x000fe200078e00ff */
[----:B------:R-:W-:Y:S01]  /*2090*/  LEA.HI.X R95, R136, c[0x0][0x174], R133, 0x1, P0 ;  /* 0x00005d00885f7a11 */ /* 0x000fe200000f0c85 */
[----:B------:R-:W-:Y:S01]  /*20a0*/  IMAD.MOV.U32 R148, RZ, RZ, c[0x0][0x290] ;  /* 0x0000a400ff947624 */ /* 0x000fe200078e00ff */
[----:B------:R-:W-:Y:S01]  /*20b0*/  SHF.R.S32.HI R103, RZ, 0x1f, R102 ;  /* 0x0000001fff677819 */ /* 0x000fe20000011466 */
[----:B------:R-:W-:Y:S01]  /*20c0*/  IMAD.X R72, RZ, RZ, R76, P4 ;  /* 0x000000ffff487224 */ /* 0x000fe200020e064c */
[-C--:B------:R-:W-:Y:S01]  /*20d0*/  IADD3 R44, P1, R129, R102.reuse, RZ ;  /* 0x00000066812c7210 */ /* 0x080fe20007f3e0ff */
[----:B------:R-:W-:Y:S01]  /*20e0*/  IMAD.MOV.U32 R66, RZ, RZ, 0x5 ;  /* 0x00000005ff427424 */ /* 0x000fe200078e00ff */
[----:B------:R-:W-:Y:S01]  /*20f0*/  IADD3 R102, P0, R128, R102, RZ ;  /* 0x0000006680667210 */ /* 0x000fe20007f1e0ff */
[----:B------:R-:W-:Y:S01]  /*2100*/  IMAD.IADD R120, R130, 0x1, R123 ;  /* 0x0000000182787824 */ /* 0x000fe200078e027b */
[----:B------:R-:W-:Y:S01]  /*2110*/  IADD3 R89, R3, UR10, RZ ;  /* 0x0000000a03597c10 */ /* 0x000fe2000fffe0ff */
[--C-:B------:R-:W-:Y:S01]  /*2120*/  IMAD.X R3, R116, 0x1, R103.reuse, P1 ;  /* 0x0000000174037824 */ /* 0x100fe200008e0667 */
[-C--:B------:R-:W-:Y:S01]  /*2130*/  SHF.L.U64.HI R64, R67, R0.reuse, c[0x0][0x28c] ;  /* 0x0000a30043407619 */ /* 0x080fe20000010200 */
[----:B------:R-:W-:Y:S01]  /*2140*/  IMAD.X R103, R115, 0x1, R103, P0 ;  /* 0x0000000173677824 */ /* 0x000fe200000e0667 */
[----:B------:R-:W-:Y:S01]  /*2150*/  IADD3 R74, P5, R65, R65, RZ ;  /* 0x00000041414a7210 */ /* 0x000fe20007fbe0ff */
[----:B------:R-:W-:Y:S01]  /*2160*/  IMAD.IADD R119, R130, 0x1, R121 ;  /* 0x0000000182777824 */ /* 0x000fe200078e0279 */
[----:B------:R-:W-:Y:S01]  /*2170*/  IADD3 R80, P4, R54, R71, RZ ;  /* 0x0000004736507210 */ /* 0x000fe20007f9e0ff */
[----:B------:R-:W-:Y:S01]  /*2180*/  ULDC UR10, c[0x0][0x19c] ;  /* 0x00006700000a7ab9 */ /* 0x000fe20000000800 */
[C---:B------:R-:W-:Y:S01]  /*2190*/  SHF.L.U64.HI R103, R102.reuse, 0x1, R103 ;  /* 0x0000000166677819 */ /* 0x040fe20000010267 */
[----:B------:R-:W-:Y:S01]  /*21a0*/  IMAD.SHL.U32 R102, R102, 0x2, RZ ;  /* 0x0000000266667824 */ /* 0x000fe200078e00ff */
[----:B------:R-:W-:Y:S01]  /*21b0*/  SHF.L.U64.HI R85, R148, R0, c[0x0][0x294] ;  /* 0x0000a50094557619 */ /* 0x000fe20000010200 */
[----:B------:R-:W-:Y:S01]  /*21c0*/  IMAD.X R73, R64, 0x1, R64, P5 ;  /* 0x0000000140497824 */ /* 0x000fe200028e0640 */
[----:B------:R-:W-:Y:S01]  /*21d0*/  IADD3.X R76, RZ, R76, RZ, P2, !PT ;  /* 0x0000004cff4c7210 */ /* 0x000fe200017fe4ff */
[----:B------:R-:W-:Y:S01]  /*21e0*/  UIMAD UR10, UR9, UR10, URZ ;  /* 0x0000000a090a72a4 */ /* 0x000fe2000f8e023f */
[C---:B------:R-:W-:Y:S01]  /*21f0*/  SHF.L.U64.HI R0, R44.reuse, 0x1, R3 ;  /* 0x000000012c007819 */ /* 0x040fe20000010203 */
[----:B------:R-:W-:Y:S01]  /*2200*/  IMAD.SHL.U32 R44, R44, 0x2, RZ ;  /* 0x000000022c2c7824 */ /* 0x000fe200078e00ff */
[----:B------:R-:W-:Y:S01]  /*2210*/  IADD3 R70, P1, R74, 0x40, RZ ;  /* 0x000000404a467810 */ /* 0x000fe20007f3e0ff */
[C---:B------:R-:W-:Y:S01]  /*2220*/  IMAD.SHL.U32 R88, R148.reuse, 0x20, RZ ;  /* 0x0000002094587824 */ /* 0x040fe200078e00ff */
[----:B------:R-:W-:Y:S01]  /*2230*/  IADD3.X R79, R53, R72, RZ, P4, !PT ;  /* 0x00000048354f7210 */ /* 0x000fe200027fe4ff */
[----:B------:R-:W-:Y:S01]  /*2240*/  IMAD.SHL.U32 R86, R148, 0x10, RZ ;  /* 0x0000001094567824 */ /* 0x000fe200078e00ff */
[----:B------:R-:W-:Y:S01]  /*2250*/  IADD3 R84, P2, R54, R75, RZ ;  /* 0x0000004b36547210 */ /* 0x000fe20007f5e0ff */
[----:B------:R-:W-:Y:S01]  /*2260*/  IMAD.X R69, RZ, RZ, R73, P1 ;  /* 0x000000ffff457224 */ /* 0x000fe200008e0649 */
[----:B------:R-:W-:Y:S01]  /*2270*/  IADD3 R74, P0, R74, 0x80, RZ ;  /* 0x000000804a4a7810 */ /* 0x000fe20007f1e0ff */
[----:B------:R-:W-:Y:S01]  /*2280*/  IMAD.WIDE.U32 R150, R151, 0x20, RZ ;  /* 0x0000002097967825 */ /* 0x000fe200078e00ff */
[----:B------:R-:W-:-:S02]  /*2290*/  IADD3 R100, P4, R102, c[0x0][0x2b0], RZ ;  /* 0x0000ac0066647a10 */ /* 0x000fc40007f9e0ff */
[CC--:B------:R-:W-:Y:S01]  /*22a0*/  SHF.L.U64.HI R87, R148.reuse, R66.reuse, c[0x0][0x294] ;  /* 0x0000a50094577619 */ /* 0x0c0fe20000010242 */
[----:B------:R-:W-:Y:S01]  /*22b0*/  IMAD R122, R131, 0x30, RZ ;  /* 0x00000030837a7824 */ /* 0x000fe200078e02ff */
[----:B------:R-:W-:Y:S01]  /*22c0*/  IADD3.X R101, R103, c[0x0][0x2b4], RZ, P4, !PT ;  /* 0x0000ad0067657a10 */ /* 0x000fe200027fe4ff */
[----:B------:R-:W-:Y:S01]  /*22d0*/  IMAD.WIDE.U32 R148, R148, 0x60, RZ ;  /* 0x0000006094947825 */ /* 0x000fe200078e00ff */
[----:B------:R-:W-:Y:S02]  /*22e0*/  IADD3 R20, P1, R44, c[0x0][0x2b0], RZ ;  /* 0x0000ac002c147a10 */ /* 0x000fe40007f3e0ff */
[-C--:B------:R-:W-:Y:S01]  /*22f0*/  IADD3 R78, P5, R70, R65.reuse, RZ ;  /* 0x00000041464e7210 */ /* 0x080fe20007fbe0ff */
[----:B------:R-:W-:Y:S01]  /*2300*/  IMAD.IADD R118, R130, 0x1, R120 ;  /* 0x0000000182767824 */ /* 0x000fe200078e0278 */
[----:B------:R-:W-:Y:S01]  /*2310*/  IADD3 R82, P4, R74, R65, RZ ;  /* 0x000000414a527210 */ /* 0x000fe20007f9e0ff */
[----:B------:R-:W-:Y:S01]  /*2320*/  IMAD.IADD R117, R130, 0x1, R119 ;  /* 0x0000000182757824 */ /* 0x000fe200078e0277 */
[----:B------:R-:W-:Y:S01]  /*2330*/  SHF.L.U64.HI R66, R67, R66, c[0x0][0x28c] ;  /* 0x0000a30043427619 */ /* 0x000fe20000010242 */
[----:B------:R-:W-:Y:S01]  /*2340*/  IMAD.X R83, R53, 0x1, R76, P2 ;  /* 0x0000000135537824 */ /* 0x000fe200010e064c */
[----:B------:R-:W-:Y:S01]  /*2350*/  IADD3 R102, P2, R102, c[0x0][0x2a8], RZ ;  /* 0x0000aa0066667a10 */ /* 0x000fe20007f5e0ff */
[----:B------:R-:W-:Y:S01]  /*2360*/  IMAD.X R73, RZ, RZ, R73, P0 ;  /* 0x000000ffff497224 */ /* 0x000fe200000e0649 */
[----:B------:R-:W-:Y:S01]  /*2370*/  IADD3 R44, P0, R44, c[0x0][0x2a8], RZ ;  /* 0x0000aa002c2c7a10 */ /* 0x000fe20007f1e0ff */
[----:B------:R-:W-:Y:S01]  /*2380*/  IMAD.MOV.U32 R63, RZ, RZ, c[0x0][0x290] ;  /* 0x0000a400ff3f7624 */ /* 0x000fe200078e00ff */
[----:B------:R-:W-:Y:S01]  /*2390*/  SHF.L.U64.HI R87, R88, 0x1, R87 ;  /* 0x0000000158577819 */ /* 0x000fe20000010257 */
[----:B------:R-:W-:Y:S01]  /*23a0*/  IMAD.SHL.U32 R90, R2, 0x2, RZ ;  /* 0x00000002025a7824 */ /* 0x000fe200078e00ff */
[----:B------:R-:W-:Y:S01]  /*23b0*/  SHF.L.U64.HI R85, R86, 0x1, R85 ;  /* 0x0000000156557819 */ /* 0x000fe20000010255 */
[----:B------:R-:W-:Y:S01]  /*23c0*/  IMAD.MOV.U32 R13, RZ, RZ, R134 ;  /* 0x000000ffff0d7224 */ /* 0x000fe200078e0086 */
[----:B------:R-:W-:Y:S01]  /*23d0*/  SHF.L.U64.HI R89, R2, 0x1, R89 ;  /* 0x0000000102597819 */ /* 0x000fe20000010259 */
[----:B------:R-:W-:Y:S01]  /*23e0*/  IMAD.SHL.U32 R67, R67, 0x20, RZ ;  /* 0x0000002043437824 */ /* 0x000fe200078e00ff */
[----:B------:R-:W-:Y:S01]  /*23f0*/  SHF.R.S32.HI R111, RZ, 0x1f, R122 ;  /* 0x0000001fff6f7819 */ /* 0x000fe2000001147a */
[----:B------:R-:W-:Y:S01]  /*2400*/  IMAD.SHL.U32 R88, R88, 0x2, RZ ;  /* 0x0000000258587824 */ /* 0x000fe200078e00ff */
[----:B------:R-:W-:Y:S01]  /*2410*/  IADD3 R68, R151, UR10, RZ ;  /* 0x0000000a97447c10 */ /* 0x000fe2000fffe0ff */
[----:B------:R-:W-:Y:S01]  /*2420*/  IMAD.SHL.U32 R86, R86, 0x2, RZ ;  /* 0x0000000256567824 */ /* 0x000fe200078e00ff */
[----:B------:R-:W-:Y:S01]  /*2430*/  SHF.R.S32.HI R109, RZ, 0x1f, R120 ;  /* 0x0000001fff6d7819 */ /* 0x000fe20000011478 */
[--C-:B------:R-:W-:Y:S01]  /*2440*/  IMAD.X R77, R69, 0x1, R64.reuse, P5 ;  /* 0x00000001454d7824 */ /* 0x100fe200028e0640 */
[----:B------:R-:W-:Y:S01]  /*2450*/  SHF.R.S32.HI R108, RZ, 0x1f, R119 ;  /* 0x0000001fff6c7819 */ /* 0x000fe20000011477 */
[----:B------:R-:W-:Y:S01]  /*2460*/  IMAD.X R81, R73, 0x1, R64, P4 ;  /* 0x0000000149517824 */ /* 0x000fe200020e0640 */
[----:B------:R-:W-:Y:S01]  /*2470*/  IADD3 R91, R149, UR5, RZ ;  /* 0x00000005955b7c10 */ /* 0x000fe2000fffe0ff */
[----:B------:R-:W-:Y:S01]  /*2480*/  IMAD.U32 R63, R63, -0x40, RZ ;  /* 0xffffffc03f3f7824 */ /* 0x000fe200078e00ff */
[----:B------:R-:W-:-:S02]  /*2490*/  SHF.R.S32.HI R107, RZ, 0x1f, R118 ;  /* 0x0000001fff6b7819 */ /* 0x000fc40000011476 */
[----:B------:R-:W-:Y:S02]  /*24a0*/  SHF.R.S32.HI R106, RZ, 0x1f, R117 ;  /* 0x0000001fff6a7819 */ /* 0x000fe40000011475 */
[----:B------:R-:W-:Y:S02]  /*24b0*/  IADD3.X R103, R103, c[0x0][0x2ac], RZ, P2, !PT ;  /* 0x0000ab0067677a10 */ /* 0x000fe400017fe4ff */
[C---:B------:R-:W-:Y:S02]  /*24c0*/  IADD3.X R21, R0.reuse, c[0x0][0x2b4], RZ, P1, !PT ;  /* 0x0000ad0000157a10 */ /* 0x040fe40000ffe4ff */
[----:B------:R-:W-:Y:S02]  /*24d0*/  IADD3.X R45, R0, c[0x0][0x2ac], RZ, P0, !PT ;  /* 0x0000ab00002d7a10 */ /* 0x000fe400007fe4ff */
.L_x_3310:
        /* <DEDUP_REMOVED lines=59> */
[----:B------:R-:W-:Y:S11]  /*2890*/  ISETP.GE.AND P1, PT, R15, UR4, PT ;  /* 0x000000040f007c0c */ /* 0x000ff6000bf26270 */
        /* <DEDUP_REMOVED lines=144> */
.L_x_3268:
[----:B------:R-:W-:Y:S05]  /*31a0*/  BSYNC B0 ;  /* 0x0000000000007941 */ /* 0x000fea0003800000 */
.L_x_3267:
[----:B------:R-:W-:Y:S01]  /*31b0*/  BSSY B0, `(.L_x_3269) ;  /* 0x000009f000007945 */ /* 0x000fe20003800000 */
[----:B------:R-:W-:-:S05]  /*31c0*/  @!P5 BRA `(.L_x_3270) ;  /* 0x000009d00000d947 */ /* 0x000fca0003800000 */
[C---:B------:R-:W-:Y:S02]  /*31d0*/  LEA R48, P1, R65.reuse, R98, 0x1 ;  /* 0x0000006241307211 */ /* 0x040fe400078208ff */
        /* <DEDUP_REMOVED lines=156> */
.L_x_3270:
[----:B------:R-:W-:Y:S05]  /*3ba0*/  BSYNC B0 ;  /* 0x0000000000007941 */ /* 0x000fea0003800000 */
.L_x_3269:
[----:B------:R-:W-:Y:S01]  /*3bb0*/  BSSY B0, `(.L_x_3271) ;  /* 0x00000a7000007945 */ /* 0x000fe20003800000 */
[----:B------:R-:W-:-:S05]  /*3bc0*/  @!P4 BRA `(.L_x_3272) ;  /* 0x00000a500000c947 */ /* 0x000fca0003800000 */
[C---:B------:R-:W-:Y:S02]  /*3bd0*/  LEA R50, P1, R67.reuse, R98, 0x1 ;  /* 0x0000006243327211 */ /* 0x040fe400078208ff */
[----:B------:R-:W-:Y:S02]  /*3be0*/  SHF.L.U32 R49, R124, 0x1, RZ ;  /* 0x000000017c317819 */ /* 0x000fe400000006ff */
[----:B------:R-:W-:Y:S02]  /*3bf0*/  ISETP.GE.AND P0, PT, R18, UR4, PT ;  /* 0x0000000412007c0c */ /* 0x000fe4000bf06270 */
[----:B------:R-:W-:Y:S02]  /*3c00*/  LEA.HI.X R51, R67, R99, R66, 0x1, P1 ;  /* 0x0000006343337211 */ /* 0x000fe400008f0c42 */
[-C--:B------:R-:W-:Y:S02]  /*3c10*/  IADD3 R32, P1, R20, R49.reuse, RZ ;  /* 0x0000003114207210 */ /* 0x080fe40007f3e0ff */
[----:B-1----:R-:W-:Y:S01]  /*3c20*/  SHF.L.U64.HI R47, R124, 0x1, R113 ;  /* 0x000000017c2f7819 */ /* 0x002fe20000010271 */
[----:B----4-:R-:W2:Y:S01]  /*3c30*/  LDG.E.128 R24, [R50.64] ;  /* 0x0000000632187981 */ /* 0x010ea2000c1e1d00 */
[----:B------:R-:W-:Y:S02]  /*3c40*/  IADD3 R42, P4, R44, R49, RZ ;  /* 0x000000312c2a7210 */ /* 0x000fe40007f9e0ff */
[-C--:B------:R-:W-:Y:S02]  /*3c50*/  IADD3.X R33, R21, R47.reuse, RZ, P1, !PT ;  /* 0x0000002f15217210 */ /* 0x080fe40000ffe4ff */
[----:B------:R-:W-:Y:S02]  /*3c60*/  IADD3.X R43, R45, R47, RZ, P4, !PT ;  /* 0x0000002f2d2b7210 */ /* 0x000fe400027fe4ff */
[----:B------:R-:W-:Y:S01]  /*3c70*/  LEA R154, P5, R150, R92, 0x1 ;  /* 0x0000005c969a7211 */ /* 0x000fe200078a08ff */
[----:B------:R-:W3:Y:S01]  /*3c80*/  @!P0 LDG.E.64 R22, [R32.64] ;  /* 0x0000000620168981 */ /* 0x000ee2000c1e1b00 */
[----:B------:R-:W-:Y:S02]  /*3c90*/  LEA R152, P4, R70, R98, 0x1 ;  /* 0x0000006246987211 */ /* 0x000fe400078808ff */
[----:B------:R-:W-:Y:S02]  /*3ca0*/  LEA.HI.X R155, R150, R93, R68, 0x1, P5 ;  /* 0x0000005d969b7211 */ /* 0x000fe400028f0c44 */
[----:B------:R-:W-:Y:S01]  /*3cb0*/  ISETP.GE.AND P1, PT, R15, UR4, PT ;  /* 0x000000040f007c0c */ /* 0x000fe2000bf26270 */
[----:B------:R-:W4:Y:S01]  /*3cc0*/  @!P0 LDG.E.64 R38, [R42.64] ;  /* 0x000000062a268981 */ /* 0x000f22000c1e1b00 */
        /* <DEDUP_REMOVED lines=45> */
[----:B------:R-:W-:Y:S02]  /*3fa0*/  LEA R50, P4, R74, R98, 0x1 ;  /* 0x000000624a327211 */ /* 0x000fe400078808ff */
[----:B------:R-:W-:Y:S01]  /*3fb0*/  ISETP.GE.AND P0, PT, R14, UR4, PT ;  /* 0x000000040e007c0c */ /* 0x000fe2000bf06270 */
[----:B------:R1:W-:Y:S01]  /*3fc0*/  STG.E.128 [R154.64], R24 ;  /* 0x000000189a007986 */ /* 0x0003e2000c101d06 */
[----:B------:R-:W-:Y:S07]  /*3fd0*/  LEA.HI.X R51, R74, R99, R73, 0x1, P4 ;  /* 0x000000634a337211 */ /* 0x000fee00020f0c49 */
        /* <DEDUP_REMOVED lines=100> */
.L_x_3272:
[----:B------:R-:W-:Y:S05]  /*4620*/  BSYNC B0 ;  /* 0x0000000000007941 */ /* 0x000fea0003800000 */
.L_x_3271:
        /* <DEDUP_REMOVED lines=14> */
[C---:B------:R-:W-:Y:S02]  /*4710*/  LEA R154, P2, R78.reuse, R98, 0x1 ;  /* 0x000000624e9a7211 */ /* 0x040fe400078408ff */
[----:B------:R-:W-:Y:S02]  /*4720*/  ISETP.GE.AND P1, PT, R15, UR4, PT ;  /* 0x000000040f007c0c */ /* 0x000fe4000bf26270 */
[----:B------:R-:W-:Y:S01]  /*4730*/  LEA.HI.X R155, R78, R99, R77, 0x1, P2 ;  /* 0x000000634e9b7211 */ /* 0x000fe200010f0c4d */
[----:B------:R1:W3:Y:S08]  /*4740*/  LDG.E.128 R24, [R152.64] ;  /* 0x0000000698187981 */ /* 0x0002f0000c1e1d00 */
        /* <DEDUP_REMOVED lines=48> */
[----:B------:R-:W-:Y:S02]  /*4a50*/  LEA R50, P2, R82, R98, 0x1 ;  /* 0x0000006252327211 */ /* 0x000fe400078408ff */
[----:B------:R-:W-:Y:S01]  /*4a60*/  ISETP.GE.AND P0, PT, R14, UR4, PT ;  /* 0x000000040e007c0c */ /* 0x000fe2000bf06270 */
[----:B------:R1:W-:Y:S01]  /*4a70*/  STG.E.128 [R152.64], R24 ;  /* 0x0000001898007986 */ /* 0x0003e2000c101d06 */
[----:B------:R-:W-:Y:S07]  /*4a80*/  LEA.HI.X R51, R82, R99, R81, 0x1, P2 ;  /* 0x0000006352337211 */ /* 0x000fee00010f0c51 */
[----:B------:R-:W2:Y:S08]  /*4a90*/  LDG.E.128 R28, [R154.64] ;  /* 0x000000069a1c7981 */ /* 0x000eb0000c1e1d00 */
[----:B------:R-:W3:Y:S06]  /*4aa0*/  @!P1 LDG.E.64 R22, [R32.64+0x40] ;  /* 0x0000400620169981 */ /* 0x000eec000c1e1b00 */
[----:B------:R-:W4:Y:S01]  /*4ab0*/  @!P1 LDG.E.64 R38, [R42.64+0x40] ;  /* 0x000040062a269981 */ /* 0x000f22000c1e1b00 */
[C---:B-1----:R-:W-:Y:S04]  /*4ac0*/  LEA R152, P4, R80.reuse, R92, 0x1 ;  /* 0x0000005c50987211 */ /* 0x042fe800078808ff */
[----:B------:R-:W-:Y:S01]  /*4ad0*/  LEA.HI.X R153, R80, R93, R79, 0x1, P4 ;  /* 0x0000005d50997211 */ /* 0x000fe200020f0c4f */
[----:B--2---:R-:W-:Y:S01]  /*4ae0*/  @!P1 IMAD.MOV.U32 R34, RZ, RZ, R28 ;  /* 0x000000ffff229224 */ /* 0x004fe200078e001c */
[----:B------:R-:W-:Y:S02]  /*4af0*/  @!P1 MOV R25, R29 ;  /* 0x0000001d00199202 */ /* 0x000fe40000000f00 */
[----:B------:R-:W-:Y:S02]  /*4b00*/  @!P1 MOV R27, R30 ;  /* 0x0000001e001b9202 */ /* 0x000fe40000000f00 */
[--C-:B------:R-:W-:Y:S02]  /*4b10*/  @!P1 HADD2.F32 R36, -RZ, R34.reuse.H1_H1 ;  /* 0x30000022ff249230 */ /* 0x100fe40000004100 */
[----:B------:R-:W-:Y:S02]  /*4b20*/  @!P1 HADD2.F32 R24, -RZ, R34.H0_H0 ;  /* 0x20000022ff189230 */ /* 0x000fe40000004100 */
[--C-:B---3--:R-:W-:Y:S02]  /*4b30*/  @!P1 HADD2.F32 R35, -RZ, R22.reuse.H0_H0 ;  /* 0x20000016ff239230 */ /* 0x108fe40000004100 */
[----:B------:R-:W-:Y:S02]  /*4b40*/  @!P1 HADD2.F32 R26, -RZ, R22.H1_H1 ;  /* 0x30000016ff1a9230 */ /* 0x000fe40000004100 */
[--C-:B------:R-:W-:Y:S01]  /*4b50*/  @!P1 HADD2.F32 R22, -RZ, R23.reuse.H0_H0 ;  /* 0x20000017ff169230 */ /* 0x100fe20000004100 */
[-C--:B------:R-:W-:Y:S01]  /*4b60*/  @!P1 FMUL.FTZ R46, R36, R35.reuse ;  /* 0x00000023242e9220 */ /* 0x080fe20000410000 */
[----:B----4-:R-:W-:Y:S01]  /*4b70*/  @!P1 HADD2.F32 R37, -RZ, R38.H0_H0 ;  /* 0x20000026ff259230 */ /* 0x010fe20000004100 */
        /* <DEDUP_REMOVED lines=19> */
[-C--:B------:R-:W-:Y:S01]  /*4cb0*/  @!P1 FMUL.FTZ R49, R37, R23.reuse ;  /* 0x0000001725319220 */ /* 0x080fe20000410000 */
[----:B------:R-:W-:Y:S01]  /*4cc0*/  @!P1 MOV R28, R46 ;  /* 0x0000002e001c9202 */ /* 0x000fe20000000f00 */
[C---:B------:R-:W-:Y:S02]  /*4cd0*/  @!P1 FMUL.FTZ R8, R24.reuse, R23 ;  /* 0x0000001718089220 */ /* 0x040fe40000410000 */
[----:B------:R-:W-:Y:S02]  /*4ce0*/  @!P1 FFMA.FTZ R48, R25, R40, -R48 ;  /* 0x0000002819309223 */ /* 0x000fe40000010830 */
[-C--:B------:R-:W-:Y:S02]  /*4cf0*/  @!P1 FFMA.FTZ R49, R24, R41.reuse, -R49 ;  /* 0x0000002918319223 */ /* 0x080fe40000010831 */
[----:B------:R-:W-:Y:S02]  /*4d00*/  @!P1 FFMA.FTZ R6, R39, R38, R6 ;  /* 0x0000002627069223 */ /* 0x000fe40000010006 */
[----:B------:R-:W-:Y:S02]  /*4d10*/  @!P1 FFMA.FTZ R7, R36, R40, R7 ;  /* 0x0000002824079223 */ /* 0x000fe40000010007 */
[----:B------:R-:W-:Y:S02]  /*4d20*/  @!P1 FFMA.FTZ R47, R35, R38, -R47 ;  /* 0x00000026232f9223 */ /* 0x000fe4000001082f */
[----:B------:R-:W-:Y:S01]  /*4d30*/  @!P1 FFMA.FTZ R8, R37, R41, R8 ;  /* 0x0000002925089223 */ /* 0x000fe20000010008 */
[----:B------:R-:W-:Y:S02]  /*4d40*/  @!P1 F2FP.PACK_AB R48, R7, R48 ;  /* 0x000000300730923e */ /* 0x000fe400000000ff */
[----:B------:R-:W-:Y:S02]  /*4d50*/  @!P1 F2FP.PACK_AB R47, R6, R47 ;  /* 0x0000002f062f923e */ /* 0x000fe400000000ff */
[----:B------:R-:W-:Y:S02]  /*4d60*/  @!P1 F2FP.PACK_AB R49, R8, R49 ;  /* 0x000000310831923e */ /* 0x000fe400000000ff */
[----:B------:R-:W-:Y:S02]  /*4d70*/  @!P1 MOV R29, R47 ;  /* 0x0000002f001d9202 */ /* 0x000fe40000000f00 */
[----:B------:R-:W-:Y:S02]  /*4d80*/  @!P1 MOV R30, R48 ;  /* 0x00000030001e9202 */ /* 0x000fe40000000f00 */
[----:B------:R-:W-:Y:S05]  /*4d90*/  @!P1 MOV R31, R49 ;  /* 0x00000031001f9202 */ /* 0x000fea0000000f00 */
[----:B------:R1:W-:Y:S08]  /*4da0*/  STG.E.128 [R152.64], R28 ;  /* 0x0000001c98007986 */ /* 0x0003f0000c101d06 */
[----:B------:R2:W3:Y:S08]  /*4db0*/  LDG.E.128 R24, [R50.64] ;  /* 0x0000000632187981 */ /* 0x0004f0000c1e1d00 */
[----:B------:R-:W4:Y:S06]  /*4dc0*/  @!P0 LDG.E.64 R22, [R32.64+0x80] ;  /* 0x0000800620168981 */ /* 0x000f2c000c1e1b00 */
[----:B------:R-:W5:Y:S01]  /*4dd0*/  @!P0 LDG.E.64 R42, [R42.64+0x80] ;  /* 0x000080062a2a8981 */ /* 0x000f62000c1e1b00 */
[C---:B--2---:R-:W-:Y:S04]  /*4de0*/  LEA R50, P1, R84.reuse, R92, 0x1 ;  /* 0x0000005c54327211 */ /* 0x044fe800078208ff */
[----:B------:R-:W-:Y:S01]  /*4df0*/  LEA.HI.X R51, R84, R93, R83, 0x1, P1 ;  /* 0x0000005d54337211 */ /* 0x000fe200008f0c53 */
[----:B---3--:R-:W-:Y:S01]  /*4e00*/  @!P0 IMAD.MOV.U32 R34, RZ, RZ, R24 ;  /* 0x000000ffff228224 */ /* 0x008fe200078e0018 */
[----:B-1----:R-:W-:Y:S02]  /*4e10*/  @!P0 MOV R30, R25 ;  /* 0x00000019001e8202 */ /* 0x002fe40000000f00 */
[----:B------:R-:W-:Y:S02]  /*4e20*/  @!P0 MOV R31, R26 ;  /* 0x0000001a001f8202 */ /* 0x000fe40000000f00 */
        /* <DEDUP_REMOVED lines=42> */
.L_x_3274:
[----:B------:R-:W-:Y:S05]  /*50d0*/  BSYNC B0 ;  /* 0x0000000000007941 */ /* 0x000fea0003800000 */
.L_x_3273:
        /* <DEDUP_REMOVED lines=8> */
.L_x_3266:
[----:B------:R-:W-:Y:S01]  /*5160*/  BSSY B1, `(.L_x_3276) ;  /* 0x0000115000017945 */ /* 0x000fe20003800000 */
[----:B------:R-:W-:-:S05]  /*5170*/  @!P1 BRA `(.L_x_3277) ;  /* 0x0000113000009947 */ /* 0x000fca0003800000 */
[----:B------:R1:W5:Y:S01]  /*5180*/  LDG.E.128 R48, [R98.64] ;  /* 0x0000000662307981 */ /* 0x000362000c1e1d00 */
[----:B------:R-:W-:Y:S01]  /*5190*/  ISETP.GE.AND P0, PT, R18, UR4, PT ;  /* 0x0000000412007c0c */ /* 0x000fe2000bf06270 */
[----:B------:R-:W-:Y:S01]  /*51a0*/  @!UPT UIADD3 URZ, URZ, URZ, URZ ;  /* 0x0000003f3f3ff290 */ /* 0x000fe2000fffe03f */
[----:B------:R-:W-:Y:S11]  /*51b0*/  BSSY B0, `(.L_x_3278) ;  /* 0x0000056000007945 */ /* 0x000ff60003800000 */
[----:B------:R-:W-:-:S05]  /*51c0*/  @P0 BRA `(.L_x_3279) ;  /* 0x0000054000000947 */ /* 0x000fca0003800000 */
[--C-:B----45:R-:W-:Y:S01]  /*51d0*/  HADD2.F32 R31, -RZ, R48.reuse.H0_H0 ;  /* 0x20000030ff1f7230 */ /* 0x130fe20000004100 */
        /* <DEDUP_REMOVED lines=83> */
.L_x_3279:
[----:B------:R-:W-:Y:S05]  /*5710*/  BSYNC B0 ;  /* 0x0000000000007941 */ /* 0x000fea0003800000 */
.L_x_3278:
[----:B-----5:R2:W-:Y:S01]  /*5720*/  STG.E.128 [R92.64], R48 ;  /* 0x000000305c007986 */ /* 0x0205e2000c101d06 */
[----:B------:R-:W-:Y:S01]  /*5730*/  ISETP.GE.AND P0, PT, R15, UR4, PT ;  /* 0x000000040f007c0c */ /* 0x000fe2000bf06270 */
[----:B------:R-:W-:Y:S01]  /*5740*/  BSSY B0, `(.L_x_3280) ;  /* 0x0000059000007945 */ /* 0x000fe20003800000 */
[----:B------:R-:W-:Y:S05]  /*5750*/  IADD3 R156, P1, R98, 0x80, RZ ;  /* 0x00000080629c7810 */ /* 0x000fea0007f3e0ff */
[----:B------:R-:W-:Y:S01]  /*5760*/  IMAD.X R157, RZ, RZ, R99, P1 ;  /* 0x000000ffff9d7224 */ /* 0x000fe200008e0663 */
[----:B--2---:R2:W5:Y:S05]  /*5770*/  LDG.E.128 R48, [R98.64+0x80] ;  /* 0x0000800662307981 */ /* 0x00456a000c1e1d00 */
        /* <DEDUP_REMOVED lines=85> */
.L_x_3281:
[----:B------:R-:W-:Y:S05]  /*5cd0*/  BSYNC B0 ;  /* 0x0000000000007941 */ /* 0x000fea0003800000 */
.L_x_3280:
[----:B-----5:R3:W-:Y:S01]  /*5ce0*/  STG.E.128 [R92.64+0x80], R48 ;  /* 0x000080305c007986 */ /* 0x0207e2000c101d06 */
[----:B------:R-:W-:Y:S01]  /*5cf0*/  ISETP.GE.AND P0, PT, R14, UR4, PT ;  /* 0x000000040e007c0c */ /* 0x000fe2000bf06270 */
[----:B------:R-:W-:Y:S01]  /*5d00*/  BSSY B0, `(.L_x_3282) ;  /* 0x0000059000007945 */ /* 0x000fe20003800000 */
[----:B------:R-:W-:Y:S05]  /*5d10*/  IADD3 R156, P1, R98, 0x100, RZ ;  /* 0x00000100629c7810 */ /* 0x000fea0007f3e0ff */
[----:B------:R-:W-:Y:S01]  /*5d20*/  IMAD.X R157, RZ, RZ, R99, P1 ;  /* 0x000000ffff9d7224 */ /* 0x000fe200008e0663 */
[----:B---3--:R3:W5:Y:S05]  /*5d30*/  LDG.E.128 R48, [R98.64+0x100] ;  /* 0x0001000662307981 */ /* 0x00876a000c1e1d00 */
        /* <DEDUP_REMOVED lines=85> */
.L_x_3283:
[----:B------:R-:W-:Y:S05]  /*6290*/  BSYNC B0 ;  /* 0x0000000000007941 */ /* 0x000fea0003800000 */
.L_x_3282:
[----:B-----5:R1:W-:Y:S02]  /*62a0*/  STG.E.128 [R92.64+0x100], R48 ;  /* 0x000100305c007986 */ /* 0x0203e4000c101d06 */
.L_x_3277:
[----:B------:R-:W-:Y:S05]  /*62b0*/  BSYNC B1 ;  /* 0x0000000000017941 */ /* 0x000fea0003800000 */
.L_x_3276:
[----:B------:R-:W-:Y:S01]  /*62c0*/  BSSY B1, `(.L_x_3284) ;  /* 0x0000128000017945 */ /* 0x000fe20003800000 */
[----:B------:R-:W-:-:S05]  /*62d0*/  @!P5 BRA `(.L_x_3285) ;  /* 0x000012600000d947 */ /* 0x000fca0003800000 */
[C---:B------:R-:W-:Y:S01]  /*62e0*/  LEA R158, P0, R65.reuse, R98, 0x1 ;  /* 0x00000062419e7211 */ /* 0x040fe200078008ff */
[----:B------:R-:W-:Y:S03]  /*62f0*/  BSSY B0, `(.L_x_3286) ;  /* 0x000005d000007945 */ /* 0x000fe60003800000 */
[----:B------:R-:W-:Y:S02]  /*6300*/  LEA.HI.X R159, R65, R99, R64, 0x1, P0 ;  /* 0x00000063419f7211 */ /* 0x000fe400000f0c40 */
[----:B------:R-:W-:Y:S03]  /*6310*/  ISETP.GE.AND P0, PT, R18, UR4, PT ;  /* 0x0000000412007c0c */ /* 0x000fe6000bf06270 */
[----:B-1----:R1:W5:Y:S10]  /*6320*/  LDG.E.128 R48, [R158.64] ;  /* 0x000000069e307981 */ /* 0x002374000c1e1d00 */
[----:B------:R-:W-:-:S05]  /*6330*/  @P0 BRA `(.L_x_3287) ;  /* 0x0000058000000947 */ /* 0x000fca0003800000 */
[--C-:B-----5:R-:W-:Y:S01]  /*6340*/  HADD2.F32 R35, -RZ, R48.reuse.H1_H1 ;  /* 0x30000030ff237230 */ /* 0x120fe20000004100 */
[----:B------:R-:W-:Y:S01]  /*6350*/  ULEA.HI UR5, UR4, UR4, URZ, 0x1 ;  /* 0x0000000404057291 */ /* 0x000fe2000f8f083f */
[----:B----4-:R-:W-:Y:S01]  /*6360*/  HADD2.F32 R36, -RZ, R49.H0_H0 ;  /* 0x20000031ff247230 */ /* 0x010fe20000004100 */
        /* <DEDUP_REMOVED lines=10> */
[C---:B------:R-:W-:Y:S02]  /*6410*/  IADD3 R153, P5, R130.reuse, R157, RZ ;  /* 0x0000009d82997210 */ /* 0x040fe40007fbe0ff */
        /* <DEDUP_REMOVED lines=12> */
[----:B-1----:R-:W-:Y:S02]  /*64e0*/  HADD2.F32 R33, -RZ, R48.H0_H0 ;  /* 0x20000030ff217230 */ /* 0x002fe40000004100 */
[--C-:B--2---:R-:W-:Y:S01]  /*64f0*/  HADD2.F32 R25, -RZ, R153.reuse.H0_H0 ;  /* 0x20000099ff197230 */ /* 0x104fe20000004100 */
[----:B----4-:R-:W-:Y:S01]  /*6500*/  MOV R26, R28 ;  /* 0x0000001c001a7202 */ /* 0x010fe20000000f00 */
        /* <DEDUP_REMOVED lines=59> */
.L_x_3287:
[----:B------:R-:W-:Y:S05]  /*68c0*/  BSYNC B0 ;  /* 0x0000000000007941 */ /* 0x000fea0003800000 */
.L_x_3286:
        /* <DEDUP_REMOVED lines=9> */
[--C-:B-----5:R-:W-:Y:S01]  /*6960*/  HADD2.F32 R35, -RZ, R48.reuse.H1_H1 ;  /* 0x30000030ff237230 */ /* 0x120fe20000004100 */
[----:B------:R-:W-:Y:S01]  /*6970*/  ULEA.HI UR5, UR4, UR4, URZ, 0x1 ;  /* 0x0000000404057291 */ /* 0x000fe2000f8f083f */
[----:B----4-:R-:W-:Y:S01]  /*6980*/  HADD2.F32 R36, -RZ, R49.H0_H0 ;  /* 0x20000031ff247230 */ /* 0x010fe20000004100 */
        /* <DEDUP_REMOVED lines=10> */
[----:B------:R-:W-:Y:S02]  /*6a30*/  MOV R160, RZ ;  /* 0x000000ff00a07202 */ /* 0x000fe40000000f00 */
        /* <DEDUP_REMOVED lines=74> */
.L_x_3289:
[----:B------:R-:W-:Y:S05]  /*6ee0*/  BSYNC B0 ;  /* 0x0000000000007941 */ /* 0x000fea0003800000 */
.L_x_3288:
        /* <DEDUP_REMOVED lines=32> */
[----:B---3--:R1:W3:Y:S02]  /*70f0*/  LDG.E.128 R32, [R28.64] ;  /* 0x000000061c207981 */ /* 0x0082e4000c1e1d00 */
        /* <DEDUP_REMOVED lines=66> */
.L_x_3291:
[----:B------:R-:W-:Y:S05]  /*7520*/  BSYNC B0 ;  /* 0x0000000000007941 */ /* 0x000fea0003800000 */
.L_x_3290:
[----:B-----5:R4:W-:Y:S02]  /*7530*/  STG.E.128 [R156.64+0x100], R4 ;  /* 0x000100049c007986 */ /* 0x0209e4000c101d06 */
.L_x_3285:
[----:B------:R-:W-:Y:S05]  /*7540*/  BSYNC B1 ;  /* 0x0000000000017941 */ /* 0x000fea0003800000 */
.L_x_3284:
        /* <DEDUP_REMOVED lines=27> */
[----:B--2---:R4:W2:Y:S03]  /*7700*/  LDG.E.128 R4, [R2.64] ;  /* 0x0000000602047981 */ /* 0x0048a6000c1e1d00 */
[----:B------:R-:W-:Y:S04]  /*7710*/  IADD3 R23, P0, R124, R0, RZ ;  /* 0x000000007c177210 */ /* 0x000fe80007f1e0ff */
[----:B------:R-:W-:Y:S01]  /*7720*/  LEA.HI.X.SX32 R0, R0, R113, 0x1, P0 ;  /* 0x0000007100007211 */ /* 0x000fe200000f0eff */
[----:B------:R-:W4:Y:S01]  /*7730*/  LDG.E.128 R36, [R36.64] ;  /* 0x0000000624247981 */ /* 0x000f22000c1e1d00 */
[C---:B------:R-:W-:Y:S04]  /*7740*/  LEA R24, P0, R23.reuse, R102, 0x1 ;  /* 0x0000006617187211 */ /* 0x040fe800078008ff */
[----:B------:R-:W-:Y:S05]  /*7750*/  LEA.HI.X R25, R23, R103, R0, 0x1, P0 ;  /* 0x0000006717197211 */ /* 0x000fea00000f0c00 */
[----:B---3--:R1:W3:Y:S01]  /*7760*/  LDG.E.128 R28, [R24.64] ;  /* 0x00000006181c7981 */ /* 0x0082e2000c1e1d00 */
[--C-:B----4-:R-:W-:Y:S01]  /*7770*/  HADD2.F32 R3, -RZ, R37.reuse.H0_H0 ;  /* 0x20000025ff037230 */ /* 0x110fe20000004100 */
[----:B--2---:R-:W-:Y:S01]  /*7780*/  MOV R12, R4 ;  /* 0x00000004000c7202 */ /* 0x004fe20000000f00 */
[----:B------:R-:W-:Y:S01]  /*7790*/  HADD2.F32 R4, -RZ, R37.H1_H1 ;  /* 0x30000025ff047230 */ /* 0x000fe20000004100 */
[----:B------:R-:W-:Y:S01]  /*77a0*/  IMAD.MOV.U32 R11, RZ, RZ, R5 ;  /* 0x000000ffff0b7224 */ /* 0x000fe200078e0005 */
[----:B------:R-:W-:Y:S01]  /*77b0*/  HADD2.F32 R8, -RZ, R39.H1_H1 ;  /* 0x30000027ff087230 */ /* 0x000fe20000004100 */
[----:B------:R-:W-:Y:S01]  /*77c0*/  MOV R10, R6 ;  /* 0x00000006000a7202 */ /* 0x000fe20000000f00 */
[--C-:B-1----:R-:W-:Y:S01]  /*77d0*/  HADD2.F32 R25, -RZ, R12.reuse.H0_H0 ;  /* 0x2000000cff197230 */ /* 0x102fe20000004100 */
        /* <DEDUP_REMOVED lines=58> */
.L_x_3295:
[----:B------:R-:W-:Y:S05]  /*7b80*/  BSYNC B0 ;  /* 0x0000000000007941 */ /* 0x000fea0003800000 */
.L_x_3294:
[----:B------:R-:W-:Y:S01]  /*7b90*/  LEA R4, P1, R150, R92, 0x1 ;  /* 0x0000005c96047211 */ /* 0x000fe200078208ff */
[----:B------:R-:W-:Y:S01]  /*7ba0*/  BSSY B0, `(.L_x_3296) ;  /* 0x0000062000007945 */ /* 0x000fe20003800000 */
[----:B----4-:R-:W-:Y:S02]  /*7bb0*/  LEA R2, P0, R70, R98, 0x1 ;  /* 0x0000006246027211 */ /* 0x010fe400078008ff */
        /* <DEDUP_REMOVED lines=24> */
[----:B--2---:R4:W2:Y:S01]  /*7d40*/  LDG.E.128 R4, [R2.64] ;  /* 0x0000000602047981 */ /* 0x0048a2000c1e1d00 */
[----:B------:R-:W-:Y:S04]  /*7d50*/  @P1 IADD3 R0, RZ, -UR5, RZ ;  /* 0x80000005ff001c10 */ /* 0x000fe8000fffe0ff */
[----:B------:R-:W-:Y:S03]  /*7d60*/  IADD3 R9, P0, R120, R0, RZ ;  /* 0x0000000078097210 */ /* 0x000fe60007f1e0ff */
[----:B------:R-:W4:Y:S01]  /*7d70*/  LDG.E.128 R36, [R36.64] ;  /* 0x0000000624247981 */ /* 0x000f22000c1e1d00 */
[----:B------:R-:W-:Y:S02]  /*7d80*/  LEA.HI.X.SX32 R0, R0, R109, 0x1, P0 ;  /* 0x0000006d00007211 */ /* 0x000fe400000f0eff */
[C---:B------:R-:W-:Y:S04]  /*7d90*/  LEA R28, P0, R9.reuse, R102, 0x1 ;  /* 0x00000066091c7211 */ /* 0x040fe800078008ff */
[----:B------:R-:W-:Y:S06]  /*7da0*/  LEA.HI.X R29, R9, R103, R0, 0x1, P0 ;  /* 0x00000067091d7211 */ /* 0x000fec00000f0c00 */
[----:B---3--:R-:W3:Y:S01]  /*7db0*/  LDG.E.128 R28, [R28.64] ;  /* 0x000000061c1c7981 */ /* 0x008ee2000c1e1d00 */
[--C-:B----4-:R-:W-:Y:S01]  /*7dc0*/  HADD2.F32 R3, -RZ, R37.reuse.H0_H0 ;  /* 0x20000025ff037230 */ /* 0x110fe20000004100 */
[----:B--2---:R-:W-:Y:S01]  /*7dd0*/  IMAD.MOV.U32 R12, RZ, RZ, R4 ;  /* 0x000000ffff0c7224 */ /* 0x004fe200078e0004 */
        /* <DEDUP_REMOVED lines=62> */
.L_x_3297:
[----:B------:R-:W-:Y:S05]  /*81c0*/  BSYNC B0 ;  /* 0x0000000000007941 */ /* 0x000fea0003800000 */
.L_x_3296:
[C---:B----4-:R-:W-:Y:S01]  /*81d0*/  LEA R4, P1, R71.reuse, R92, 0x1 ;  /* 0x0000005c47047211 */ /* 0x050fe200078208ff */
[----:B------:R-:W-:Y:S01]  /*81e0*/  BSSY B0, `(.L_x_3298) ;  /* 0x0000063000007945 */ /* 0x000fe20003800000 */
[C---:B------:R-:W-:Y:S02]  /*81f0*/  LEA R2, P0, R74.reuse, R98, 0x1 ;  /* 0x000000624a027211 */ /* 0x040fe400078008ff */
        /* <DEDUP_REMOVED lines=97> */
.L_x_3299:
[----:B------:R-:W-:Y:S05]  /*8810*/  BSYNC B0 ;  /* 0x0000000000007941 */ /* 0x000fea0003800000 */
.L_x_3298:
[C---:B----4-:R-:W-:Y:S04]  /*8820*/  LEA R2, P0, R75.reuse, R92, 0x1 ;  /* 0x0000005c4b027211 */ /* 0x050fe800078008ff */
[----:B------:R-:W-:Y:S05]  /*8830*/  LEA.HI.X R3, R75, R93, R76, 0x1, P0 ;  /* 0x0000005d4b037211 */ /* 0x000fea00000f0c4c */
[----:B-----5:R4:W-:Y:S04]  /*8840*/  STG.E.128 [R2.64], R8 ;  /* 0x0000000802007986 */ /* 0x0209e8000c101d06 */
.L_x_3293:
[----:B------:R-:W-:Y:S05]  /*8850*/  BSYNC B1 ;  /* 0x0000000000017941 */ /* 0x000fea0003800000 */
.L_x_3292:
        /* <DEDUP_REMOVED lines=101> */
.L_x_3303:
[----:B------:R-:W-:Y:S05]  /*8eb0*/  BSYNC B0 ;  /* 0x0000000000007941 */ /* 0x000fea0003800000 */
.L_x_3302:
[C---:B------:R-:W-:Y:S01]  /*8ec0*/  IMAD.WIDE.U32 R4, R41.reuse, c[0x0][0x198], R92 ;  /* 0x0000660029047a25 */ /* 0x040fe200078e005c */
[C---:B----4-:R-:W-:Y:S01]  /*8ed0*/  LEA R2, P0, R78.reuse, R98, 0x1 ;  /* 0x000000624e027211 */ /* 0x050fe200078008ff */
[----:B------:R-:W-:Y:S02]  /*8ee0*/  BSSY B0, `(.L_x_3304) ;  /* 0x0000062000007945 */ /* 0x000fe40003800000 */
[----:B------:R-:W-:Y:S01]  /*8ef0*/  IMAD R0, R41, c[0x0][0x19c], RZ ;  /* 0x0000670029007a24 */ /* 0x000fe200078e02ff */
        /* <DEDUP_REMOVED lines=96> */
.L_x_3305:
[----:B------:R-:W-:Y:S05]  /*9500*/  BSYNC B0 ;  /* 0x0000000000007941 */ /* 0x000fea0003800000 */
.L_x_3304:
        /* <DEDUP_REMOVED lines=100> */
.L_x_3307:
[----:B------:R-:W-:Y:S05]  /*9b50*/  BSYNC B0 ;  /* 0x0000000000007941 */ /* 0x000fea0003800000 */
.L_x_3306:
[C---:B----4-:R-:W-:Y:S04]  /*9b60*/  LEA R2, P0, R84.reuse, R92, 0x1 ;  /* 0x0000005c54027211 */ /* 0x050fe800078008ff */
[----:B------:R-:W-:Y:S05]  /*9b70*/  LEA.HI.X R3, R84, R93, R83, 0x1, P0 ;  /* 0x0000005d54037211 */ /* 0x000fea00000f0c53 */
[----:B-----5:R4:W-:Y:S04]  /*9b80*/  STG.E.128 [R2.64], R8 ;  /* 0x0000000802007986 */ /* 0x0209e8000c101d06 */
.L_x_3301:
[----:B------:R-:W-:Y:S05]  /*9b90*/  BSYNC B1 ;  /* 0x0000000000017941 */ /* 0x000fea0003800000 */
.L_x_3300:
        /* <DEDUP_REMOVED lines=8> */
.L_x_3265:
[----:B----4-:R-:W2:Y:S01]  /*9c20*/  @P1 LDG.E.128 R28, [R98.64] ;  /* 0x00000006621c1981 */ /* 0x010ea2000c1e1d00 */
        /* <DEDUP_REMOVED lines=9> */
[----:B--2---:R1:W-:Y:S04]  /*9cc0*/  @P1 STG.E.128 [R92.64], R28 ;  /* 0x0000001c5c001986 */ /* 0x0043e8000c101d06 */
[----:B------:R-:W2:Y:S04]  /*9cd0*/  @P1 LDG.E.128 R24, [R98.64+0x80] ;  /* 0x0000800662181981 */ /* 0x000ea8000c1e1d00 */
[----:B--2---:R2:W-:Y:S04]  /*9ce0*/  @P1 STG.E.128 [R92.64+0x80], R24 ;  /* 0x000080185c001986 */ /* 0x0045e8000c101d06 */
[----:B------:R-:W3:Y:S04]  /*9cf0*/  @P1 LDG.E.128 R8, [R98.64+0x100] ;  /* 0x0001000662081981 */ /* 0x000ee8000c1e1d00 */
[----:B---3--:R3:W-:Y:S04]  /*9d00*/  @P1 STG.E.128 [R92.64+0x100], R8 ;  /* 0x000100085c001986 */ /* 0x0087e8000c101d06 */
[----:B------:R-:W4:Y:S04]  /*9d10*/  @P5 LDG.E.128 R4, [R2.64] ;  /* 0x0000000602045981 */ /* 0x000f28000c1e1d00 */
[----:B----4-:R-:W-:Y:S04]  /*9d20*/  @P5 STG.E.128 [R34.64], R4 ;  /* 0x0000000422005986 */ /* 0x010fe8000c101d06 */
[----:B-1----:R-:W4:Y:S04]  /*9d30*/  @P5 LDG.E.128 R28, [R2.64+0x80] ;  /* 0x00008006021c5981 */ /* 0x002f28000c1e1d00 */
[----:B----4-:R-:W-:Y:S04]  /*9d40*/  @P5 STG.E.128 [R34.64+0x80], R28 ;  /* 0x0000801c22005986 */ /* 0x010fe8000c101d06 */
[----:B--2---:R1:W2:Y:S02]  /*9d50*/  @P5 LDG.E.128 R24, [R2.64+0x100] ;  /* 0x0001000602185981 */ /* 0x0042a4000c1e1d00 */
[----:B-1----:R-:W-:Y:S04]  /*9d60*/  @P2 IMAD.MOV.U32 R3, RZ, RZ, 0x60 ;  /* 0x00000060ff032424 */ /* 0x002fe800078e00ff */
[C---:B------:R-:W-:Y:S04]  /*9d70*/  @P2 IMAD.WIDE.U32 R22, R3.reuse, c[0x0][0x288], R98 ;  /* 0x0000a20003162a25 */ /* 0x040fe800078e0062 */
[----:B------:R-:W-:Y:S04]  /*9d80*/  @P2 IMAD R0, R3, c[0x0][0x28c], RZ ;  /* 0x0000a30003002a24 */ /* 0x000fe800078e02ff */
[----:B------:R-:W-:Y:S01]  /*9d90*/  @P2 IMAD.IADD R23, R23, 0x1, R0 ;  /* 0x0000000117172824 */ /* 0x000fe200078e0200 */
[----:B--2---:R1:W-:Y:S04]  /*9da0*/  @P5 STG.E.128 [R34.64+0x100], R24 ;  /* 0x0001001822005986 */ /* 0x0043e8000c101d06 */
[----:B---3--:R-:W2:Y:S01]  /*9db0*/  @P4 LDG.E.128 R8, [R36.64] ;  /* 0x0000000624084981 */ /* 0x008ea2000c1e1d00 */
[C---:B-1----:R-:W-:Y:S04]  /*9dc0*/  @P2 IMAD.WIDE.U32 R34, R3.reuse, c[0x0][0x198], R92 ;  /* 0x0000660003222a25 */ /* 0x042fe800078e005c */
[----:B------:R-:W-:Y:S04]  /*9dd0*/  @P2 IMAD R3, R3, c[0x0][0x19c], RZ ;  /* 0x0000670003032a24 */ /* 0x000fe800078e02ff */
[----:B------:R-:W-:Y:S01]  /*9de0*/  @P2 IMAD.IADD R35, R35, 0x1, R3 ;  /* 0x0000000123232824 */ /* 0x000fe200078e0203 */
        /* <DEDUP_REMOVED lines=11> */
.L_x_3275:
        /* <DEDUP_REMOVED lines=80> */
.L_x_3308:
[----:B------:R-:W-:Y:S02]  /*a3a0*/  IMAD.MOV.U32 R2, RZ, RZ, c[0x0][0x1a0] ;  /* 0x00006800ff027624 */ /* 0x000fe400078e00ff */
[----:B------:R-:W-:Y:S02]  /*a3b0*/  IMAD.MOV.U32 R0, RZ, RZ, c[0x0][0x198] ;  /* 0x00006600ff007624 */ /* 0x000fe400078e00ff */
[----:B------:R-:W-:Y:S02]  /*a3c0*/  IMAD.U32 R3, R2, -0x40, RZ ;  /* 0xffffffc002037824 */ /* 0x000fe400078e00ff */
[----:B----4-:R-:W-:Y:S03]  /*a3d0*/  IMAD.U32 R5, R0, -0x40, RZ ;  /* 0xffffffc000057824 */ /* 0x010fe600078e00ff */
[----:B------:R-:W-:Y:S02]  /*a3e0*/  LEA R94, P1, R3, R94, 0x1 ;  /* 0x0000005e035e7211 */ /* 0x000fe400078208ff */
[----:B------:R-:W-:Y:S02]  /*a3f0*/  LEA R92, P0, R5, R92, 0x1 ;  /* 0x0000005c055c7211 */ /* 0x000fe400078008ff */
[----:B------:R-:W-:Y:S02]  /*a400*/  LEA.HI.X.SX32 R95, R3, R95, 0x1, P1 ;  /* 0x0000005f035f7211 */ /* 0x000fe400008f0eff */
[----:B------:R-:W-:Y:S02]  /*a410*/  LEA.HI.X.SX32 R93, R5, R93, 0x1, P0 ;  /* 0x0000005d055d7211 */ /* 0x000fe400000f0eff */
.L_x_3309:
[----:B------:R-:W-:Y:S04]  /*a420*/  IADD3 R13, R13, -0x1, RZ ;  /* 0xffffffff0d0d7810 */ /* 0x000fe80007ffe0ff */
[----:B------:R-:W-:Y:S11]  /*a430*/  ISETP.GT.AND P0, PT, R13, R61, PT ;  /* 0x0000003d0d00720c */ /* 0x000ff60003f04270 */
[----:B------:R-:W-:Y:S02]  /*a440*/  @!UPT UIADD3 URZ, URZ, URZ, URZ ;  /* 0x0000003f3f3ff290 */ /* 0x000fe4000fffe03f */
[----:B------:R-:W-:-:S05]  /*a450*/  @P0 BRA `(.L_x_3310) ;  /* 0xffff808000000947 */ /* 0x000fca000383ffff */
.L_x_3264:
        /* <DEDUP_REMOVED lines=18> */
[----:B------:R-:W-:Y:S01]  /*a580*/  IMAD.X R7, R5, 0x1, R139, P1 ;  /* 0x0000000105077824 */ /* 0x000fe200008e068b */
[C---:B------:R-:W-:Y:S01]  /*a590*/  LEA.HI.X R5, R3.reuse, R139, R4, 0x5, P0 ;  /* 0x0000008b03057211 */ /* 0x040fe200000f2c04 */
        /* <DEDUP_REMOVED lines=73> */
.L_x_3317:
[----:B------:R-:W-:Y:S05]  /*aa30*/  BSYNC B0 ;  /* 0x0000000000007941 */ /* 0x000fea0003800000 */
.L_x_3316:
        /* <DEDUP_REMOVED lines=47> */
.L_x_3319:
[----:B------:R-:W-:Y:S05]  /*ad30*/  BSYNC B0 ;  /* 0x0000000000007941 */ /* 0x000fea0003800000 */
.L_x_3318:
        /* <DEDUP_REMOVED lines=44> */
.L_x_3321:
[----:B------:R-:W-:Y:S05]  /*b000*/  BSYNC B0 ;  /* 0x0000000000007941 */ /* 0x000fea0003800000 */
.L_x_3320:
[----:B-----5:R2:W-:Y:S02]  /*b010*/  STS.128 [R204+0x4000], R32 ;  /* 0x00400020cc007388 */ /* 0x0205e40000000c00 */
.L_x_3315:
[----:B------:R-:W-:Y:S05]  /*b020*/  BSYNC B1 ;  /* 0x0000000000017941 */ /* 0x000fea0003800000 */
.L_x_3314:
        /* <DEDUP_REMOVED lines=15> */
[----:B------:R-:W-:-:S03]  /*b120*/  IADD3.X R11, R2, c[0x0][0x2b4], RZ, P1, !PT ;  /* 0x0000ad00020b7a10 */ /* 0x000fc60000ffe4ff */
[----:B------:R-:W-:Y:S05]  /*b130*/  @P0 BRA `(.L_x_3325) ;  /* 0x0000027000000947 */ /* 0x000fea0003800000 */
[----:B------:R-:W3:Y:S04]  /*b140*/  LDG.E.64 R2, [R10.64] ;  /* 0x000000060a027981 */ /* 0x000ee8000c1e1b00 */
[----:B------:R-:W4:Y:S01]  /*b150*/  LDG.E.64 R4, [R6.64] ;  /* 0x0000000606047981 */ /* 0x000f22000c1e1b00 */
[----:B-----5:R-:W-:Y:S01]  /*b160*/  HADD2.F32 R31, -RZ, R25.H1_H1 ;  /* 0x30000019ff1f7230 */ /* 0x020fe20000004100 */
        /* <DEDUP_REMOVED lines=36> */
.L_x_3325:
[----:B------:R-:W-:Y:S05]  /*b3b0*/  BSYNC B0 ;  /* 0x0000000000007941 */ /* 0x000fea0003800000 */
.L_x_3324:
[----:B------:R3:W5:Y:S01]  /*b3c0*/  LDG.E.128 R28, [R22.64+0x80] ;  /* 0x00008006161c7981 */ /* 0x000762000c1e1d00 */
[----:B------:R-:W-:Y:S01]  /*b3d0*/  IADD3 R2, R18, 0x40, RZ ;  /* 0x0000004012027810 */ /* 0x000fe20007ffe0ff */
[----:B------:R-:W-:Y:S02]  /*b3e0*/  BSSY B0, `(.L_x_3326) ;  /* 0x000002d000007945 */ /* 0x000fe40003800000 */
[----:B-----5:R3:W-:Y:S01]  /*b3f0*/  STS.128 [R204+0x800], R24 ;  /* 0x00080018cc007388 */ /* 0x0207e20000000c00 */
[----:B------:R-:W-:-:S13]  /*b400*/  ISETP.GE.AND P0, PT, R2, c[0x0][0x230], PT ;  /* 0x00008c0002007a0c */ /* 0x000fda0003f06270 */
[----:B------:R-:W-:Y:S05]  /*b410*/  @P0 BRA `(.L_x_3327) ;  /* 0x0000029000000947 */ /* 0x000fea0003800000 */
[----:B------:R-:W4:Y:S04]  /*b420*/  LDG.E.64 R2, [R10.64+0x40] ;  /* 0x000040060a027981 */ /* 0x000f28000c1e1b00 */
[----:B------:R-:W5:Y:S01]  /*b430*/  LDG.E.64 R4, [R6.64+0x40] ;  /* 0x0000400606047981 */ /* 0x000f62000c1e1b00 */
[----:B------:R-:W-:Y:S02]  /*b440*/  MOV R12, R29 ;  /* 0x0000001d000c7202 */ /* 0x000fe40000000f00 */
[----:B---3--:R-:W-:Y:S02]  /*b450*/  MOV R26, R31 ;  /* 0x0000001f001a7202 */ /* 0x008fe40000000f00 */
[----:B------:R-:W-:Y:S01]  /*b460*/  MOV R29, R30 ;  /* 0x0000001e001d7202 */ /* 0x000fe20000000f00 */
[----:B------:R-:W-:-:S02]  /*b470*/  HADD2.F32 R31, -RZ, R12.H1_H1 ;  /* 0x3000000cff1f7230 */ /* 0x000fc40000004100 */
[----:B------:R-:W-:Y:S02]  /*b480*/  HADD2.F32 R30, -RZ, R26.H0_H0 ;  /* 0x2000001aff1e7230 */ /* 0x000fe40000004100 */
[----:B--2---:R-:W-:Y:S02]  /*b490*/  HADD2.F32 R32, -RZ, R12.H0_H0 ;  /* 0x2000000cff207230 */ /* 0x004fe40000004100 */
        /* <DEDUP_REMOVED lines=33> */
.L_x_3327:
[----:B------:R-:W-:Y:S05]  /*b6b0*/  BSYNC B0 ;  /* 0x0000000000007941 */ /* 0x000fea0003800000 */
.L_x_3326:
[----:B---3--:R3:W5:Y:S01]  /*b6c0*/  LDG.E.128 R24, [R22.64+0x100] ;  /* 0x0001000616187981 */ /* 0x008762000c1e1d00 */
[----:B------:R-:W-:Y:S01]  /*b6d0*/  IADD3 R2, R18, 0x80, RZ ;  /* 0x0000008012027810 */ /* 0x000fe20007ffe0ff */
[----:B------:R-:W-:Y:S02]  /*b6e0*/  BSSY B0, `(.L_x_3328) ;  /* 0x000002b000007945 */ /* 0x000fe40003800000 */
[----:B------:R3:W-:Y:S01]  /*b6f0*/  STS.128 [R204+0x2800], R28 ;  /* 0x0028001ccc007388 */ /* 0x0007e20000000c00 */
[----:B------:R-:W-:-:S13]  /*b700*/  ISETP.GE.AND P0, PT, R2, c[0x0][0x230], PT ;  /* 0x00008c0002007a0c */ /* 0x000fda0003f06270 */
[----:B------:R-:W-:Y:S05]  /*b710*/  @P0 BRA `(.L_x_3329) ;  /* 0x0000027000000947 */ /* 0x000fea0003800000 */
[----:B------:R-:W4:Y:S04]  /*b720*/  LDG.E.64 R2, [R10.64+0x80] ;  /* 0x000080060a027981 */ /* 0x000f28000c1e1b00 */
[----:B--2---:R-:W2:Y:S01]  /*b730*/  LDG.E.64 R4, [R6.64+0x80] ;  /* 0x0000800606047981 */ /* 0x004ea2000c1e1b00 */
[----:B-1-3-5:R-:W-:Y:S01]  /*b740*/  MOV R23, R27 ;  /* 0x0000001b00177202 */ /* 0x02afe20000000f00 */
        /* <DEDUP_REMOVED lines=36> */
.L_x_3329:
[----:B------:R-:W-:Y:S05]  /*b990*/  BSYNC B0 ;  /* 0x0000000000007941 */ /* 0x000fea0003800000 */
.L_x_3328:
[----:B-----5:R4:W-:Y:S02]  /*b9a0*/  STS.128 [R204+0x4800], R24 ;  /* 0x00480018cc007388 */ /* 0x0209e40000000c00 */
.L_x_3323:
[----:B------:R-:W-:Y:S05]  /*b9b0*/  BSYNC B1 ;  /* 0x0000000000017941 */ /* 0x000fea0003800000 */
.L_x_3322:
        /* <DEDUP_REMOVED lines=15> */
[----:B------:R-:W-:-:S02]  /*bab0*/  IADD3.X R11, R3, c[0x0][0x2ac], RZ, P2, !PT ;  /* 0x0000ab00030b7a10 */ /* 0x000fc400017fe4ff */
[----:B------:R-:W-:-:S03]  /*bac0*/  IADD3.X R13, R3, c[0x0][0x2b4], RZ, P1, !PT ;  /* 0x0000ad00030d7a10 */ /* 0x000fc60000ffe4ff */
[----:B------:R-:W-:Y:S05]  /*bad0*/  @P0 BRA `(.L_x_3333) ;  /* 0x0000026000000947 */ /* 0x000fea0003800000 */
[----:B---3--:R-:W3:Y:S04]  /*bae0*/  LDG.E.64 R4, [R12.64] ;  /* 0x000000060c047981 */ /* 0x008ee8000c1e1b00 */
[----:B--2---:R-:W2:Y:S01]  /*baf0*/  LDG.E.64 R6, [R10.64] ;  /* 0x000000060a067981 */ /* 0x004ea2000c1e1b00 */
[--C-:B-----5:R-:W-:Y:S02]  /*bb00*/  HADD2.F32 R32, -RZ, R29.reuse.H0_H0 ;  /* 0x2000001dff207230 */ /* 0x120fe40000004100 */
[----:B------:R-:W-:Y:S02]  /*bb10*/  HADD2.F32 R29, -RZ, R29.H1_H1 ;  /* 0x3000001dff1d7230 */ /* 0x000fe40000004100 */
[--C-:B-1--4-:R-:W-:Y:S02]  /*bb20*/  HADD2.F32 R26, -RZ, R31.reuse.H1_H1 ;  /* 0x3000001fff1a7230 */ /* 0x112fe40000004100 */
[----:B------:R-:W-:-:S02]  /*bb30*/  HADD2.F32 R27, -RZ, R31.H0_H0 ;  /* 0x2000001fff1b7230 */ /* 0x000fc40000004100 */
[----:B---3--:R-:W-:Y:S02]  /*bb40*/  HADD2.F32 R22, -RZ, R4.H1_H1 ;  /* 0x30000004ff167230 */ /* 0x008fe40000004100 */
[----:B------:R-:W-:Y:S02]  /*bb50*/  HADD2.F32 R3, -RZ, R5.H1_H1 ;  /* 0x30000005ff037230 */ /* 0x000fe40000004100 */
[----:B--2---:R-:W-:Y:S01]  /*bb60*/  HADD2.F32 R25, -RZ, R6.H1_H1 ;  /* 0x30000006ff197230 */ /* 0x004fe20000004100 */
        /* <DEDUP_REMOVED lines=29> */
.L_x_3333:
[----:B---3--:R-:W-:Y:S05]  /*bd40*/  BSYNC B0 ;  /* 0x0000000000007941 */ /* 0x008fea0003800000 */
.L_x_3332:
[----:B-1--4-:R1:W5:Y:S01]  /*bd50*/  LDG.E.128 R24, [R20.64+0x80] ;  /* 0x0000800614187981 */ /* 0x012362000c1e1d00 */
[----:B------:R-:W-:Y:S01]  /*bd60*/  IADD3 R3, R18, 0x40, RZ ;  /* 0x0000004012037810 */ /* 0x000fe20007ffe0ff */
[----:B------:R-:W-:Y:S02]  /*bd70*/  BSSY B0, `(.L_x_3334) ;  /* 0x000002c000007945 */ /* 0x000fe40003800000 */
[----:B-----5:R1:W-:Y:S01]  /*bd80*/  STS.128 [R204+0x1000], R28 ;  /* 0x0010001ccc007388 */ /* 0x0203e20000000c00 */
[----:B------:R-:W-:-:S13]  /*bd90*/  ISETP.GE.AND P0, PT, R3, c[0x0][0x230], PT ;  /* 0x00008c0003007a0c */ /* 0x000fda0003f06270 */
[----:B------:R-:W-:Y:S05]  /*bda0*/  @P0 BRA `(.L_x_3335) ;  /* 0x0000028000000947 */ /* 0x000fea0003800000 */
[----:B------:R-:W3:Y:S04]  /*bdb0*/  LDG.E.64 R4, [R12.64+0x40] ;  /* 0x000040060c047981 */ /* 0x000ee8000c1e1b00 */
[----:B------:R-:W4:Y:S01]  /*bdc0*/  LDG.E.64 R6, [R10.64+0x40] ;  /* 0x000040060a067981 */ /* 0x000f22000c1e1b00 */
[----:B-1----:R-:W-:Y:S01]  /*bdd0*/  MOV R28, R27 ;  /* 0x0000001b001c7202 */ /* 0x002fe20000000f00 */
        /* <DEDUP_REMOVED lines=37> */
.L_x_3335:
[----:B------:R-:W-:Y:S05]  /*c030*/  BSYNC B0 ;  /* 0x0000000000007941 */ /* 0x000fea0003800000 */
.L_x_3334:
[----:B-1----:R-:W5:Y:S01]  /*c040*/  LDG.E.128 R20, [R20.64+0x100] ;  /* 0x0001000614147981 */ /* 0x002f62000c1e1d00 */
[----:B------:R-:W-:Y:S01]  /*c050*/  IADD3 R3, R18, 0x80, RZ ;  /* 0x0000008012037810 */ /* 0x000fe20007ffe0ff */
[----:B------:R-:W-:Y:S02]  /*c060*/  BSSY B0, `(.L_x_3336) ;  /* 0x000002c000007945 */ /* 0x000fe40003800000 */
[----:B------:R1:W-:Y:S01]  /*c070*/  STS.128 [R204+0x3000], R24 ;  /* 0x00300018cc007388 */ /* 0x0003e20000000c00 */
[----:B------:R-:W-:-:S13]  /*c080*/  ISETP.GE.AND P0, PT, R3, c[0x0][0x230], PT ;  /* 0x00008c0003007a0c */ /* 0x000fda0003f06270 */
[----:B------:R-:W-:Y:S05]  /*c090*/  @P0 BRA `(.L_x_3337) ;  /* 0x0000028000000947 */ /* 0x000fea0003800000 */
[----:B------:R-:W3:Y:S04]  /*c0a0*/  LDG.E.64 R4, [R12.64+0x80] ;  /* 0x000080060c047981 */ /* 0x000ee8000c1e1b00 */
[----:B------:R-:W4:Y:S01]  /*c0b0*/  LDG.E.64 R6, [R10.64+0x80] ;  /* 0x000080060a067981 */ /* 0x000f22000c1e1b00 */
[----:B-----5:R-:W-:Y:S01]  /*c0c0*/  MOV R3, R23 ;  /* 0x0000001700037202 */ /* 0x020fe20000000f00 */
        /* <DEDUP_REMOVED lines=37> */
.L_x_3337:
[----:B------:R-:W-:Y:S05]  /*c320*/  BSYNC B0 ;  /* 0x0000000000007941 */ /* 0x000fea0003800000 */
.L_x_3336:
[----:B-----5:R3:W-:Y:S02]  /*c330*/  STS.128 [R204+0x5000], R20 ;  /* 0x00500014cc007388 */ /* 0x0207e40000000c00 */
.L_x_3331:
[----:B------:R-:W-:Y:S05]  /*c340*/  BSYNC B1 ;  /* 0x0000000000017941 */ /* 0x000fea0003800000 */
.L_x_3330:
        /* <DEDUP_REMOVED lines=57> */
.L_x_3340:
[----:B-1----:R-:W-:Y:S05]  /*c6e0*/  BSYNC B0 ;  /* 0x0000000000007941 */ /* 0x002fea0003800000 */
.L_x_3339:
[----:B------:R1:W5:Y:S01]  /*c6f0*/  LDG.E.128 R8, [R14.64+0x80] ;  /* 0x000080060e087981 */ /* 0x000362000c1e1d00 */
[----:B------:R-:W-:Y:S01]  /*c700*/  IADD3 R3, R18, 0x40, RZ ;  /* 0x0000004012037810 */ /* 0x000fe20007ffe0ff */
[----:B------:R-:W-:Y:S02]  /*c710*/  BSSY B0, `(.L_x_3341) ;  /* 0x000002d000007945 */ /* 0x000fe40003800000 */
[----:B-----5:R1:W-:Y:S01]  /*c720*/  STS.128 [R204+0x1800], R20 ;  /* 0x00180014cc007388 */ /* 0x0203e20000000c00 */
[----:B------:R-:W-:-:S13]  /*c730*/  ISETP.GE.AND P0, PT, R3, c[0x0][0x230], PT ;  /* 0x00008c0003007a0c */ /* 0x000fda0003f06270 */
[----:B------:R-:W-:Y:S05]  /*c740*/  @P0 BRA `(.L_x_3342) ;  /* 0x0000029000000947 */ /* 0x000fea0003800000 */
[----:B------:R-:W3:Y:S04]  /*c750*/  LDG.E.64 R4, [R24.64+0x40] ;  /* 0x0000400618047981 */ /* 0x000ee8000c1e1b00 */
[----:B------:R-:W4:Y:S01]  /*c760*/  LDG.E.64 R6, [R16.64+0x40] ;  /* 0x0000400610067981 */ /* 0x000f22000c1e1b00 */
[--C-:B------:R-:W-:Y:S01]  /*c770*/  HADD2.F32 R28, -RZ, R9.reuse.H0_H0 ;  /* 0x20000009ff1c7230 */ /* 0x100fe20000004100 */
        /* <DEDUP_REMOVED lines=38> */
.L_x_3342:
[----:B------:R-:W-:Y:S05]  /*c9e0*/  BSYNC B0 ;  /* 0x0000000000007941 */ /* 0x000fea0003800000 */
.L_x_3341:
[----:B-1----:R1:W5:Y:S01]  /*c9f0*/  LDG.E.128 R20, [R14.64+0x100] ;  /* 0x000100060e147981 */ /* 0x002362000c1e1d00 */
[----:B------:R-:W-:Y:S01]  /*ca00*/  IADD3 R18, R18, 0x80, RZ ;  /* 0x0000008012127810 */ /* 0x000fe20007ffe0ff */
[----:B------:R-:W-:Y:S02]  /*ca10*/  BSSY B0, `(.L_x_3343) ;  /* 0x000002a000007945 */ /* 0x000fe40003800000 */
[----:B------:R1:W-:Y:S01]  /*ca20*/  STS.128 [R204+0x3800], R8 ;  /* 0x00380008cc007388 */ /* 0x0003e20000000c00 */
[----:B------:R-:W-:-:S13]  /*ca30*/  ISETP.GE.AND P0, PT, R18, c[0x0][0x230], PT ;  /* 0x00008c0012007a0c */ /* 0x000fda0003f06270 */
[----:B------:R-:W-:Y:S05]  /*ca40*/  @P0 BRA `(.L_x_3344) ;  /* 0x0000026000000947 */ /* 0x000fea0003800000 */
[----:B------:R-:W3:Y:S04]  /*ca50*/  LDG.E.64 R4, [R24.64+0x80] ;  /* 0x0000800618047981 */ /* 0x000ee8000c1e1b00 */
[----:B------:R-:W4:Y:S01]  /*ca60*/  LDG.E.64 R6, [R16.64+0x80] ;  /* 0x0000800610067981 */ /* 0x000f22000c1e1b00 */
[----:B-----5:R-:W-:Y:S02]  /*ca70*/  HADD2.F32 R18, -RZ, R21.H1_H1 ;  /* 0x30000015ff127230 */ /* 0x020fe40000004100 */
        /* <DEDUP_REMOVED lines=35> */
.L_x_3344:
[----:B------:R-:W-:Y:S05]  /*ccb0*/  BSYNC B0 ;  /* 0x0000000000007941 */ /* 0x000fea0003800000 */
.L_x_3343:
[----:B-----5:R3:W-:Y:S01]  /*ccc0*/  STS.128 [R204+0x5800], R20 ;  /* 0x00580014cc007388 */ /* 0x0207e20000000c00 */
[----:B------:R-:W-:Y:S05]  /*ccd0*/  BRA `(.L_x_3338) ;  /* 0x000046c000007947 */ /* 0x000fea0003800000 */
.L_x_3313:
        /* <DEDUP_REMOVED lines=86> */
.L_x_3348:
[----:B------:R-:W-:Y:S05]  /*d240*/  BSYNC B0 ;  /* 0x0000000000007941 */ /* 0x000fea0003800000 */
.L_x_3347:
        /* <DEDUP_REMOVED lines=86> */
.L_x_3350:
[----:B------:R-:W-:Y:S05]  /*d7b0*/  BSYNC B0 ;  /* 0x0000000000007941 */ /* 0x000fea0003800000 */
.L_x_3349:
        /* <DEDUP_REMOVED lines=86> */
.L_x_3352:
[----:B------:R-:W-:Y:S05]  /*dd20*/  BSYNC B0 ;  /* 0x0000000000007941 */ /* 0x000fea0003800000 */
.L_x_3351:
[----:B-----5:R3:W-:Y:S02]  /*dd30*/  STS.128 [R204+0x4000], R28 ;  /* 0x0040001ccc007388 */ /* 0x0207e40000000c00 */
.L_x_3346:
[----:B------:R-:W-:Y:S05]  /*dd40*/  BSYNC B1 ;  /* 0x0000000000017941 */ /* 0x000fea0003800000 */
.L_x_3345:
        /* <DEDUP_REMOVED lines=91> */
.L_x_3356:
[----:B------:R-:W-:Y:S05]  /*e300*/  BSYNC B0 ;  /* 0x0000000000007941 */ /* 0x000fea0003800000 */
.L_x_3355:
        /* <DEDUP_REMOVED lines=89> */
.L_x_3358:
[----:B------:R-:W-:Y:S05]  /*e8a0*/  BSYNC B0 ;  /* 0x0000000000007941 */ /* 0x000fea0003800000 */
.L_x_3357:
        /* <DEDUP_REMOVED lines=89> */
.L_x_3360:
[----:B------:R-:W-:Y:S05]  /*ee40*/  BSYNC B0 ;  /* 0x0000000000007941 */ /* 0x000fea0003800000 */
.L_x_3359:
[----:B-----5:R4:W-:Y:S02]  /*ee50*/  STS.128 [R204+0x4800], R24 ;  /* 0x00480018cc007388 */ /* 0x0209e40000000c00 */
.L_x_3354:
[----:B------:R-:W-:Y:S05]  /*ee60*/  BSYNC B1 ;  /* 0x0000000000017941 */ /* 0x000fea0003800000 */
.L_x_3353:
        /* <DEDUP_REMOVED lines=92> */
.L_x_3364:
[----:B------:R-:W-:Y:S05]  /*f430*/  BSYNC B0 ;  /* 0x0000000000007941 */ /* 0x000fea0003800000 */
.L_x_3363:
        /* <DEDUP_REMOVED lines=89> */
.L_x_3366:
[----:B------:R-:W-:Y:S05]  /*f9d0*/  BSYNC B0 ;  /* 0x0000000000007941 */ /* 0x000fea0003800000 */
.L_x_3365:
        /* <DEDUP_REMOVED lines=89> */
.L_x_3368:
[----:B------:R-:W-:Y:S05]  /*ff70*/  BSYNC B0 ;  /* 0x0000000000007941 */ /* 0x000fea0003800000 */
.L_x_3367:
[----:B-----5:R4:W-:Y:S02]  /*ff80*/  STS.128 [R204+0x5000], R24 ;  /* 0x00500018cc007388 */ /* 0x0209e40000000c00 */
.L_x_3362:
[----:B------:R-:W-:Y:S05]  /*ff90*/  BSYNC B1 ;  /* 0x0000000000017941 */ /* 0x000fea0003800000 */
.L_x_3361:
        /* <DEDUP_REMOVED lines=91> */
.L_x_3370:
[----:B------:R-:W-:Y:S05]  /*10550*/  BSYNC B0 ;  /* 0x0000000000007941 */ /* 0x000fea0003800000 */
.L_x_3369:
        /* <DEDUP_REMOVED lines=90> */
.L_x_3372:
[----:B------:R-:W-:Y:S05]  /*10b00*/  BSYNC B0 ;  /* 0x0000000000007941 */ /* 0x000fea0003800000 */
.L_x_3371:
        /* <DEDUP_REMOVED lines=92> */
.L_x_3374:
[----:B------:R-:W-:Y:S05]  /*110d0*/  BSYNC B0 ;  /* 0x0000000000007941 */ /* 0x000fea0003800000 */
.L_x_3373:
[----:B-----5:R4:W-:Y:S01]  /*110e0*/  STS.128 [R204+0x5800], R20 ;  /* 0x00580014cc007388 */ /* 0x0209e20000000c00 */
[----:B------:R-:W-:Y:S05]  /*110f0*/  BRA `(.L_x_3338) ;  /* 0x000002a000007947 */ /* 0x000fea0003800000 */
.L_x_3312:
        /* <DEDUP_REMOVED lines=11> */
[--C-:B------:R-:W-:Y:S01]  /*111b0*/  @!P6 LEA.HI.X R11, R144, c[0x0][0x164], R139.reuse, 0x1, P0 ;  /* 0x00005900900bea11 */ /* 0x100fe200000f0c8b */
        /* <DEDUP_REMOVED lines=30> */
.L_x_3338:
[----:B------:R-:W-:Y:S05]  /*113a0*/  BSYNC B2 ;  /* 0x0000000000027941 */ /* 0x000fea0003800000 */
.L_x_3311:
[----:B------:R-:W-:Y:S01]  /*113b0*/  IADD3 R208, R134, -0x1, RZ ;  /* 0xffffffff86d07810 */ /* 0x000fe20007ffe0ff */
[----:B-1----:R-:W-:Y:S01]  /*113c0*/  IMAD.SHL.U32 R7, R58, 0x40, RZ ;  /* 0x000000403a077824 */ /* 0x002fe200078e00ff */
[----:B------:R-:W-:-:S02]  /*113d0*/  LEA R206, P2, R140, c[0x0][0x168], 0x1 ;  /* 0x00005a008cce7a11 */ /* 0x000fc400078408ff */
[----:B------:R-:W-:Y:S01]  /*113e0*/  LEA.HI R5, R60, R60, RZ, 0x1 ;  /* 0x0000003c3c057211 */ /* 0x000fe200078f08ff */
[----:B------:R-:W-:Y:S01]  /*113f0*/  IMAD.SHL.U32 R4, R208, 0x40, RZ ;  /* 0x00000040d0047824 */ /* 0x000fe200078e00ff */
[----:B------:R-:W-:Y:S02]  /*11400*/  LEA.HI.X R205, R140, c[0x0][0x16c], R52, 0x1, P2 ;  /* 0x00005b008ccd7a11 */ /* 0x000fe400010f0c34 */
[----:B------:R-:W-:Y:S01]  /*11410*/  LOP3.LUT R5, R5, 0xfffffffe, RZ, 0xc0, !PT ;  /* 0xfffffffe05057812 */ /* 0x000fe200078ec0ff */
[----:B------:R-:W-:Y:S01]  /*11420*/  IMAD.IADD R3, R55, 0x1, -R4 ;  /* 0x0000000137037824 */ /* 0x000fe200078e0a04 */
[----:B------:R-:W-:-:S03]  /*11430*/  LOP3.LUT R7, R7, 0x1c0, RZ, 0xc0, !PT ;  /* 0x000001c007077812 */ /* 0x000fc600078ec0ff */
[----:B------:R-:W-:Y:S01]  /*11440*/  IMAD.IADD R60, R60, 0x1, -R5 ;  /* 0x000000013c3c7824 */ /* 0x000fe200078e0a05 */
[-C--:B------:R-:W-:Y:S02]  /*11450*/  ISETP.GE.AND P1, PT, R142, R3.reuse, PT ;  /* 0x000000038e00720c */ /* 0x080fe40003f26270 */
[-C--:B------:R-:W-:Y:S02]  /*11460*/  ISETP.GE.AND P0, PT, R2, R3.reuse, PT ;  /* 0x000000030200720c */ /* 0x080fe40003f06270 */
[-C--:B------:R-:W-:Y:S02]  /*11470*/  ISETP.GE.AND P5, PT, R0, R3.reuse, PT ;  /* 0x000000030000720c */ /* 0x080fe40003fa6270 */
[-C--:B------:R-:W-:Y:S02]  /*11480*/  ISETP.GE.AND P6, PT, R12, R3.reuse, PT ;  /* 0x000000030c00720c */ /* 0x080fe40003fc6270 */
[----:B------:R-:W-:Y:S02]  /*11490*/  ISETP.GE.AND P4, PT, R0, R3, PT ;  /* 0x000000030000720c */ /* 0x000fe40003f86270 */
[----:B------:R-:W-:-:S03]  /*114a0*/  SHF.R.S32.HI R0, RZ, 0x1f, R135 ;  /* 0x0000001fff007819 */ /* 0x000fc60000011487 */
[----:B------:R-:W-:Y:S01]  /*114b0*/  @!P1 IMAD.MOV.U32 R207, RZ, RZ, R205 ;  /* 0x000000ffffcf9224 */ /* 0x000fe200078e00cd */
[----:B------:R-:W-:Y:S01]  /*114c0*/  LEA.HI R0, R0, R135, RZ, 0x3 ;  /* 0x0000008700007211 */ /* 0x000fe200078f18ff */
[----:B------:R-:W-:Y:S02]  /*114d0*/  @!P0 IMAD.MOV.U32 R5, RZ, RZ, c[0x0][0x198] ;  /* 0x00006600ff058624 */ /* 0x000fe400078e00ff */
[----:B------:R-:W-:Y:S01]  /*114e0*/  @!P0 IMAD.MOV.U32 R6, RZ, RZ, c[0x0][0x19c] ;  /* 0x00006700ff068624 */ /* 0x000fe200078e00ff */
[----:B------:R-:W-:Y:S01]  /*114f0*/  @!PT LDS RZ, [RZ] ;  /* 0x00000000fffff984 */ /* 0x000fe20000000800 */
[----:B------:R-:W-:Y:S01]  /*11500*/  @!PT LDS RZ, [RZ] ;  /* 0x00000000fffff984 */ /* 0x000fe20000000800 */
[----:B------:R-:W-:Y:S01]  /*11510*/  @!PT LDS RZ, [RZ] ;  /* 0x00000000fffff984 */ /* 0x000fe20000000800 */
[----:B------:R1:W-:Y:S01]  /*11520*/  @!P1 LDGSTS.E.BYPASS.LTC128B.128 [R204+0x6000], [R206.64] ;  /* 0x06000000cecc9fae */ /* 0x0003e2000b901d46 */
[C---:B--23--:R-:W-:Y:S01]  /*11530*/  @!P5 LEA R14, P2, R54.reuse, R206, 0x1 ;  /* 0x000000ce360ed211 */ /* 0x04cfe200078408ff */
[----:B------:R-:W-:Y:S02]  /*11540*/  @!P6 IMAD.MOV.U32 R10, RZ, RZ, c[0x0][0x198] ;  /* 0x00006600ff0ae624 */ /* 0x000fe400078e00ff */
[----:B------:R1:W-:Y:S01]  /*11550*/  @!P1 LDGSTS.E.BYPASS.LTC128B.128 [R204+0x8000], [R206.64+0x80] ;  /* 0x08000080cecc9fae */ /* 0x0003e2000b901d46 */
[----:B------:R-:W-:-:S02]  /*11560*/  @!P5 LEA.HI.X R15, R54, R205, R53, 0x1, P2 ;  /* 0x000000cd360fd211 */ /* 0x000fc400010f0c35 */
[----:B------:R-:W-:Y:S01]  /*11570*/  ISETP.GE.AND P2, PT, R2, R3, PT ;  /* 0x000000030200720c */ /* 0x000fe20003f46270 */
[----:B------:R1:W-:Y:S01]  /*11580*/  @!P1 LDGSTS.E.BYPASS.LTC128B.128 [R204+0xa000], [R206.64+0x100] ;  /* 0x0a000100cecc9fae */ /* 0x0003e2000b901d46 */
[C---:B------:R-:W-:Y:S02]  /*11590*/  @!P0 LEA R8, P1, R5.reuse, R206, 0x6 ;  /* 0x000000ce05088211 */ /* 0x040fe400078230ff */
[----:B------:R-:W-:Y:S01]  /*115a0*/  LOP3.LUT R2, R0, 0xfffffff8, RZ, 0xc0, !PT ;  /* 0xfffffff800027812 */ /* 0x000fe200078ec0ff */
[----:B------:R2:W-:Y:S01]  /*115b0*/  @!P5 LDGSTS.E.BYPASS.LTC128B.128 [R204+0x6800], [R14.64] ;  /* 0x068000000eccdfae */ /* 0x0005e2000b901d46 */
[----:B------:R-:W-:Y:S01]  /*115c0*/  @!P0 LEA.HI.X R9, R5, R205, R6, 0x6, P1 ;  /* 0x000000cd05098211 */ /* 0x000fe200008f3406 */
[----:B------:R-:W-:Y:S01]  /*115d0*/  @!P6 IMAD.MOV.U32 R5, RZ, RZ, c[0x0][0x19c] ;  /* 0x00006700ff05e624 */ /* 0x000fe200078e00ff */
[----:B------:R-:W-:Y:S01]  /*115e0*/  ISETP.GE.AND P1, PT, R12, R3, PT ;  /* 0x000000030c00720c */ /* 0x000fe20003f26270 */
[----:B------:R2:W-:Y:S01]  /*115f0*/  @!P5 LDGSTS.E.BYPASS.LTC128B.128 [R204+0x8800], [R14.64+0x80] ;  /* 0x088000800eccdfae */ /* 0x0005e2000b901d46 */
[----:B------:R-:W-:-:S02]  /*11600*/  IMAD.SHL.U32 R6, R142, 0x8, RZ ;  /* 0x000000088e067824 */ /* 0x000fc400078e00ff */
[----:B------:R-:W-:Y:S01]  /*11610*/  @!P6 IMAD R5, R5, 0x60, RZ ;  /* 0x000000600505e824 */ /* 0x000fe200078e02ff */
[----:B------:R2:W-:Y:S01]  /*11620*/  @!P5 LDGSTS.E.BYPASS.LTC128B.128 [R204+0xa800], [R14.64+0x100] ;  /* 0x0a8001000eccdfae */ /* 0x0005e2000b901d46 */
[----:B------:R-:W-:Y:S01]  /*11630*/  ISETP.GE.AND P5, PT, R142, R3, PT ;  /* 0x000000038e00720c */ /* 0x000fe20003fa6270 */
[----:B------:R-:W-:Y:S01]  /*11640*/  IMAD.IADD R135, R135, 0x1, -R2 ;  /* 0x0000000187877824 */ /* 0x000fe200078e0a02 */
[----:B------:R-:W-:Y:S01]  /*11650*/  LOP3.LUT R6, R7, 0x8, R6, 0xf8, !PT ;  /* 0x0000000807067812 */ /* 0x000fe200078ef806 */
[----:B------:R3:W-:Y:S01]  /*11660*/  @!P0 LDGSTS.E.BYPASS.LTC128B.128 [R204+0x7000], [R8.64] ;  /* 0x0700000008cc8fae */ /* 0x0007e2000b901d46 */
[----:B------:R-:W-:Y:S01]  /*11670*/  SHF.R.U32.HI R7, RZ, 0x3, R7 ;  /* 0x00000003ff077819 */ /* 0x000fe20000011607 */
[----:B------:R-:W-:Y:S02]  /*11680*/  @!P2 IMAD.MOV.U32 R2, RZ, RZ, c[0x0][0x1a0] ;  /* 0x00006800ff02a624 */ /* 0x000fe400078e00ff */
[----:B------:R3:W-:Y:S01]  /*11690*/  @!P0 LDGSTS.E.BYPASS.LTC128B.128 [R204+0x9000], [R8.64+0x80] ;  /* 0x0900008008cc8fae */ /* 0x0007e2000b901d46 */
[----:B------:R-:W-:Y:S01]  /*116a0*/  LOP3.LUT R7, R6, R7, RZ, 0x3c, !PT ;  /* 0x0000000706077212 */ /* 0x000fe200078e3cff */
[----:B------:R-:W-:-:S02]  /*116b0*/  IMAD.SHL.U32 R6, R135, 0x40, RZ ;  /* 0x0000004087067824 */ /* 0x000fc400078e00ff */
[----:B------:R3:W-:Y:S01]  /*116c0*/  @!P0 LDGSTS.E.BYPASS.LTC128B.128 [R204+0xb000], [R8.64+0x100] ;  /* 0x0b00010008cc8fae */ /* 0x0007e2000b901d46 */
[----:B------:R-:W-:Y:S01]  /*116d0*/  LEA R210, P0, R136, c[0x0][0x170], 0x1 ;  /* 0x00005c0088d27a11 */ /* 0x000fe200078008ff */
[----:B------:R-:W-:Y:S01]  /*116e0*/  @!P2 IMAD.MOV.U32 R3, RZ, RZ, c[0x0][0x1a4] ;  /* 0x00006900ff03a624 */ /* 0x000fe200078e00ff */
[----:B------:R-:W-:Y:S01]  /*116f0*/  LOP3.LUT R6, R6, 0x1c0, RZ, 0xc0, !PT ;  /* 0x000001c006067812 */ /* 0x000fe200078ec0ff */
[----:B-1----:R-:W-:Y:S01]  /*11700*/  @!P6 IMAD.MOV.U32 R207, RZ, RZ, R205 ;  /* 0x000000ffffcfe224 */ /* 0x002fe200078e00cd */
[----:B------:R-:W-:Y:S01]  /*11710*/  LEA.HI.X R209, R136, c[0x0][0x174], R133, 0x1, P0 ;  /* 0x00005d0088d17a11 */ /* 0x000fe200000f0c85 */
[----:B------:R-:W-:Y:S02]  /*11720*/  IMAD.SHL.U32 R0, R0, 0x40, RZ ;  /* 0x0000004000007824 */ /* 0x000fe400078e00ff */
[----:B------:R-:W-:-:S04]  /*11730*/  @!P6 IMAD.WIDE.U32 R10, R10, 0x60, R206 ;  /* 0x000000600a0ae825 */ /* 0x000fc800078e00ce */
[----:B------:R-:W-:Y:S02]  /*11740*/  @!P6 IMAD.IADD R13, R11, 0x1, R5 ;  /* 0x000000010b0de824 */ /* 0x000fe400078e0205 */
[----:B------:R-:W-:Y:S02]  /*11750*/  @!P6 IMAD.MOV.U32 R12, RZ, RZ, R10 ;  /* 0x000000ffff0ce224 */ /* 0x000fe400078e000a */
[----:B--2---:R-:W-:Y:S02]  /*11760*/  @!P1 IMAD.MOV.U32 R14, RZ, RZ, c[0x0][0x1a0] ;  /* 0x00006800ff0e9624 */ /* 0x004fe400078e00ff */
[----:B------:R-:W-:Y:S01]  /*11770*/  @!P1 IMAD.MOV.U32 R211, RZ, RZ, R209 ;  /* 0x000000ffffd39224 */ /* 0x000fe200078e00d1 */
[----:B------:R1:W-:Y:S01]  /*11780*/  @!P6 LDGSTS.E.BYPASS.LTC128B.128 [R204+0x7800], [R12.64] ;  /* 0x078000000cccefae */ /* 0x0003e2000b901d46 */
[----:B------:R-:W-:Y:S02]  /*11790*/  IMAD.SHL.U32 R5, R60, 0x8, RZ ;  /* 0x000000083c057824 */ /* 0x000fe400078e00ff */
[----:B------:R-:W-:Y:S01]  /*117a0*/  @!P1 IMAD.WIDE.U32 R14, R14, 0x60, R210 ;  /* 0x000000600e0e9825 */ /* 0x000fe200078e00d2 */
[----:B------:R1:W-:Y:S02]  /*117b0*/  @!P6 LDGSTS.E.BYPASS.LTC128B.128 [R204+0x9800], [R12.64+0x80] ;  /* 0x098000800cccefae */ /* 0x0003e4000b901d46 */
[----:B------:R-:W-:Y:S01]  /*117c0*/  LOP3.LUT R5, R6, 0x8, R5, 0xf8, !PT ;  /* 0x0000000806057812 */ /* 0x000fe200078ef805 */
[----:B------:R-:W-:Y:S01]  /*117d0*/  @!P5 IMAD.MOV.U32 R211, RZ, RZ, R209 ;  /* 0x000000ffffd3d224 */ /* 0x000fe200078e00d1 */
[----:B------:R1:W-:Y:S01]  /*117e0*/  @!P6 LDGSTS.E.BYPASS.LTC128B.128 [R204+0xb800], [R12.64+0x100] ;  /* 0x0b8001000cccefae */ /* 0x0003e2000b901d46 */
[C---:B---3--:R-:W-:Y:S01]  /*117f0*/  @!P4 LEA R8, P0, R105.reuse, R210, 0x1 ;  /* 0x000000d26908c211 */ /* 0x048fe200078008ff */
[----:B------:R-:W-:Y:S01]  /*11800*/  @!P1 IMAD.MOV.U32 R10, RZ, RZ, c[0x0][0x1a4] ;  /* 0x00006900ff0a9624 */ /* 0x000fe200078e00ff */
[----:B------:R-:W-:Y:S01]  /*11810*/  SHF.R.U32.HI R6, RZ, 0x3, R6 ;  /* 0x00000003ff067819 */ /* 0x000fe20000011606 */
[----:B------:R-:W0:Y:S01]  /*11820*/  LDGDEPBAR ;  /* 0x00000000000079af */ /* 0x000e220000000000 */
[----:B------:R-:W-:Y:S01]  /*11830*/  @!P4 LEA.HI.X R9, R105, R209, R104, 0x1, P0 ;  /* 0x000000d16909c211 */ /* 0x000fe200000f0c68 */
[----:B------:R-:W-:-:S02]  /*11840*/  @!P1 IMAD R10, R10, 0x60, RZ ;  /* 0x000000600a0a9824 */ /* 0x000fc400078e02ff */
[----:B------:R-:W-:Y:S02]  /*11850*/  IMAD R197, R60, 0x200, R7 ;  /* 0x000002003cc57824 */ /* 0x000fe400078e0207 */
[----:B------:R-:W-:Y:S02]  /*11860*/  @!P1 IMAD.IADD R11, R15, 0x1, R10 ;  /* 0x000000010f0b9824 */ /* 0x000fe400078e020a */
[----:B------:R-:W-:Y:S02]  /*11870*/  @!P1 IMAD.MOV.U32 R10, RZ, RZ, R14 ;  /* 0x000000ffff0a9224 */ /* 0x000fe400078e000e */
[----:B------:R-:W-:Y:S02]  /*11880*/  IMAD.SHL.U32 R197, R197, 0x2, RZ ;  /* 0x00000002c5c57824 */ /* 0x000fe400078e00ff */
[----:B------:R-:W-:-:S03]  /*11890*/  IMAD.MOV.U32 R7, RZ, RZ, 0x10 ;  /* 0x00000010ff077424 */ /* 0x000fc600078e00ff */
[----:B------:R-:W-:Y:S02]  /*118a0*/  IADD3 R195, R197, 0x6020, RZ ;  /* 0x00006020c5c37810 */ /* 0x000fe40007ffe0ff */
[----:B-1----:R-:W-:Y:S01]  /*118b0*/  @!P2 LEA R12, P0, R2, R210, 0x6 ;  /* 0x000000d2020ca211 */ /* 0x002fe200078030ff */
[----:B------:R-:W-:-:S04]  /*118c0*/  DEPBAR.LE SB0, 0x0 ;  /* 0x000080000000791a */ /* 0x000fc80000000000 */
[----:B------:R-:W-:Y:S01]  /*118d0*/  BAR.SYNC.DEFER_BLOCKING 0x0 ;  /* 0x0000000000007b1d */ /* 0x000fe20000010000 */
[----:B------:R-:W-:Y:S02]  /*118e0*/  @!P2 LEA.HI.X R13, R2, R209, R3, 0x6, P0 ;  /* 0x000000d1020da211 */ /* 0x000fe400000f3403 */
[----:B------:R-:W-:Y:S02]  /*118f0*/  LOP3.LUT R3, R0, 0xfffffe00, RZ, 0xc0, !PT ;  /* 0xfffffe0000037812 */ /* 0x000fe400078ec0ff */
[----:B------:R-:W-:Y:S02]  /*11900*/  LOP3.LUT R2, R5, R6, RZ, 0x3c, !PT ;  /* 0x0000000605027212 */ /* 0x000fe400078e3cff */
[----:B------:R-:W-:Y:S01]  /*11910*/  IADD3 R0, R197, 0x6000, RZ ;  /* 0x00006000c5007810 */ /* 0x000fe20007ffe0ff */
[C---:B------:R-:W-:Y:S02]  /*11920*/  IMAD R5, R57.reuse, 0x400, R3 ;  /* 0x0000040039057824 */ /* 0x040fe400078e0203 */
[----:B------:R-:W-:-:S02]  /*11930*/  IMAD R57, R57, 0x10, R59 ;  /* 0x0000001039397824 */ /* 0x000fc400078e023b */
[----:B------:R-:W-:Y:S02]  /*11940*/  IMAD.IADD R198, R2, 0x1, R5 ;  /* 0x0000000102c67824 */ /* 0x000fe400078e0205 */
[----:B------:R-:W-:Y:S02]  /*11950*/  IMAD.MOV.U32 R5, RZ, RZ, 0x20 ;  /* 0x00000020ff057424 */ /* 0x000fe400078e00ff */
[----:B------:R-:W-:Y:S01]  /*11960*/  IMAD.SHL.U32 R198, R198, 0x2, RZ ;  /* 0x00000002c6c67824 */ /* 0x000fe200078e00ff */
        /* <DEDUP_REMOVED lines=37> */
[----:B------:R-:W-:Y:S02]  /*11bc0*/  LDSM.16.M88.4 R44, [R198] ;  /* 0x00000000c62c783b */ /* 0x000fe40000000200 */
[----:B------:R-:W-:Y:S02]  /*11bd0*/  SEL R7, R7, 0xfffffff0, !P1 ;  /* 0xfffffff007077807 */ /* 0x000fe40004800000 */
[----:B----4-:R-:W4:Y:S01]  /*11be0*/  LDSM.16.M88.4 R20, [R197+0x6000] ;  /* 0x00600000c514783b */ /* 0x010f220000000200 */
[----:B------:R-:W-:Y:S02]  /*11bf0*/  SEL R5, R5, 0xffffffe0, !P2 ;  /* 0xffffffe005057807 */ /* 0x000fe40005000000 */
[----:B------:R-:W-:Y:S01]  /*11c00*/  R2P PR, R58, 0x6 ;  /* 0x000000063a007804 */ /* 0x000fe20000000000 */
[----:B---3--:R-:W3:Y:S01]  /*11c10*/  LDSM.16.M88.4 R12, [R197+0x6800] ;  /* 0x00680000c50c783b */ /* 0x008ee20000000200 */
[--C-:B------:R-:W-:Y:S02]  /*11c20*/  IMAD R196, R7, 0x2, R198.reuse ;  /* 0x0000000207c47824 */ /* 0x100fe400078e02c6 */
[C---:B------:R-:W-:Y:S01]  /*11c30*/  IMAD R194, R5.reuse, 0x2, R198 ;  /* 0x0000000205c27824 */ /* 0x040fe200078e02c6 */
[----:B------:R-:W2:Y:S01]  /*11c40*/  LDSM.16.M88.4 R84, [R197+0x7000] ;  /* 0x00700000c554783b */ /* 0x000ea20000000200 */
[----:B------:R-:W-:-:S03]  /*11c50*/  IMAD R193, R5, 0x2, R196 ;  /* 0x0000000205c17824 */ /* 0x000fc600078e02c4 */
[----:B------:R-:W-:Y:S04]  /*11c60*/  LDSM.16.M88.4 R64, [R196] ;  /* 0x00000000c440783b */ /* 0x000fe80000000200 */
[----:B------:R-:W-:Y:S01]  /*11c70*/  @P1 IADD3 R195, R0, -0x20, RZ ;  /* 0xffffffe000c31810 */ /* 0x000fe20007ffe0ff */
[----:B------:R-:W-:Y:S01]  /*11c80*/  LDSM.16.M88.4 R80, [R197+0x7800] ;  /* 0x00780000c550783b */ /* 0x000fe20000000200 */
[----:B------:R-:W-:Y:S02]  /*11c90*/  IMAD.MOV.U32 R0, RZ, RZ, 0x40 ;  /* 0x00000040ff007424 */ /* 0x000fe400078e00ff */
[C---:B------:R-:W-:Y:S01]  /*11ca0*/  IADD3 R187, R195.reuse, 0x800, RZ ;  /* 0x00000800c3bb7810 */ /* 0x040fe20007ffe0ff */
[----:B------:R-:W5:Y:S01]  /*11cb0*/  LDSM.16.M88.4 R76, [R195] ;  /* 0x00000000c34c783b */ /* 0x000f620000000200 */
[----:B------:R-:W-:-:S02]  /*11cc0*/  IADD3 R186, R195, 0x1000, RZ ;  /* 0x00001000c3ba7810 */ /* 0x000fc40007ffe0ff */
[----:B------:R-:W-:Y:S01]  /*11cd0*/  SEL R0, R0, 0xffffffc0, !P2 ;  /* 0xffffffc000007807 */ /* 0x000fe20005000000 */
[----:B------:R-:W1:Y:S01]  /*11ce0*/  LDSM.16.M88.4 R72, [R195+0x800] ;  /* 0x00080000c348783b */ /* 0x000e620000000200 */
[C---:B------:R-:W-:Y:S02]  /*11cf0*/  IADD3 R185, R195.reuse, 0x1800, RZ ;  /* 0x00001800c3b97810 */ /* 0x040fe40007ffe0ff */
[----:B------:R-:W-:Y:S01]  /*11d00*/  IADD3 R183, R195, 0x2000, RZ ;  /* 0x00002000c3b77810 */ /* 0x000fe20007ffe0ff */
[----:B------:R-:W1:Y:S01]  /*11d10*/  LDSM.16.M88.4 R68, [R195+0x1000] ;  /* 0x00100000c344783b */ /* 0x000e620000000200 */
[----:B------:R-:W-:Y:S01]  /*11d20*/  IMAD.IADD R191, R197, 0x1, R0 ;  /* 0x00000001c5bf7824 */ /* 0x000fe200078e0200 */
[C---:B------:R-:W-:Y:S01]  /*11d30*/  IADD3 R182, R195.reuse, 0x2800, RZ ;  /* 0x00002800c3b67810 */ /* 0x040fe20007ffe0ff */
[----:B------:R-:W-:Y:S01]  /*11d40*/  IMAD.IADD R184, R0, 0x1, R195 ;  /* 0x0000000100b87824 */ /* 0x000fe200078e02c3 */
[----:B------:R-:W-:Y:S01]  /*11d50*/  LDSM.16.M88.4 R40, [R194] ;  /* 0x00000000c228783b */ /* 0x000fe20000000200 */
[----:B------:R-:W-:-:S02]  /*11d60*/  IADD3 R181, R195, 0x3000, RZ ;  /* 0x00003000c3b57810 */ /* 0x000fc40007ffe0ff */
[C---:B------:R-:W-:Y:S01]  /*11d70*/  IADD3 R180, R195.reuse, 0x3800, RZ ;  /* 0x00003800c3b47810 */ /* 0x040fe20007ffe0ff */
[----:B------:R-:W1:Y:S01]  /*11d80*/  LDSM.16.M88.4 R36, [R191+0x6000] ;  /* 0x00600000bf24783b */ /* 0x000e620000000200 */
[C---:B------:R-:W-:Y:S01]  /*11d90*/  IADD3 R179, R195.reuse, 0x4000, RZ ;  /* 0x00004000c3b37810 */ /* 0x040fe20007ffe0ff */
[C---:B----4-:R-:W-:Y:S02]  /*11da0*/  HMMA.16816.F32 R24, R44.reuse, R20, RZ ;  /* 0x000000142c18723c */ /* 0x050fe400000018ff */
[----:B------:R-:W4:Y:S01]  /*11db0*/  LDSM.16.M88.4 R32, [R191+0x6800] ;  /* 0x00680000bf20783b */ /* 0x000f220000000200 */
[C---:B------:R-:W-:Y:S02]  /*11dc0*/  IADD3 R178, R195.reuse, 0x4800, RZ ;  /* 0x00004800c3b27810 */ /* 0x040fe40007ffe0ff */
[C---:B------:R-:W-:Y:S01]  /*11dd0*/  IADD3 R177, R195.reuse, 0x5000, RZ ;  /* 0x00005000c3b17810 */ /* 0x040fe20007ffe0ff */
[----:B------:R-:W1:Y:S01]  /*11de0*/  LDSM.16.M88.4 R60, [R195+0x1800] ;  /* 0x00180000c33c783b */ /* 0x000e620000000200 */
[----:B------:R-:W-:Y:S01]  /*11df0*/  IADD3 R176, R195, 0x5800, RZ ;  /* 0x00005800c3b07810 */ /* 0x000fe20007ffe0ff */
[C---:B---3--:R-:W-:Y:S02]  /*11e00*/  HMMA.16816.F32 R16, R44.reuse, R12, RZ ;  /* 0x0000000c2c10723c */ /* 0x048fe400000018ff */
[----:B------:R-:W3:Y:S04]  /*11e10*/  LDSM.16.M88.4 R28, [R191+0x7000] ;  /* 0x00700000bf1c783b */ /* 0x000ee80000000200 */
[----:B------:R-:W-:Y:S02]  /*11e20*/  LDSM.16.M88.4 R88, [R191+0x7800] ;  /* 0x00780000bf58783b */ /* 0x000fe40000000200 */
[C---:B------:R-:W-:Y:S02]  /*11e30*/  HMMA.16816.F32 R20, R44.reuse, R22, RZ ;  /* 0x000000162c14723c */ /* 0x040fe400000018ff */
[----:B------:R-:W0:Y:S06]  /*11e40*/  LDGDEPBAR ;  /* 0x00000000000079af */ /* 0x000e2c0000000000 */
[C---:B------:R-:W-:Y:S08]  /*11e50*/  HMMA.16816.F32 R12, R44.reuse, R14, RZ ;  /* 0x0000000e2c0c723c */ /* 0x040ff000000018ff */
[C---:B--2---:R-:W-:Y:S08]  /*11e60*/  HMMA.16816.F32 R8, R44.reuse, R84, RZ ;  /* 0x000000542c08723c */ /* 0x044ff000000018ff */
[----:B------:R-:W-:Y:S08]  /*11e70*/  HMMA.16816.F32 R84, R44, R86, RZ ;  /* 0x000000562c54723c */ /* 0x000ff000000018ff */
[----:B-----5:R-:W-:Y:S08]  /*11e80*/  HMMA.16816.F32 R24, R64, R76, R24 ;  /* 0x0000004c4018723c */ /* 0x020ff00000001818 */
[----:B------:R-:W-:Y:S08]  /*11e90*/  HMMA.16816.F32 R48, R44, R80, RZ ;  /* 0x000000502c30723c */ /* 0x000ff000000018ff */
[C---:B------:R-:W-:Y:S01]  /*11ea0*/  HMMA.16816.F32 R20, R64.reuse, R78, R20 ;  /* 0x0000004e4014723c */ /* 0x040fe20000001814 */
[----:B------:R-:W-:Y:S07]  /*11eb0*/  LDSM.16.M88.4 R76, [R184] ;  /* 0x00000000b84c783b */ /* 0x000fee0000000200 */
[C---:B-1----:R-:W-:Y:S08]  /*11ec0*/  HMMA.16816.F32 R16, R64.reuse, R72, R16 ;  /* 0x000000484010723c */ /* 0x042ff00000001810 */
[----:B------:R-:W-:Y:S01]  /*11ed0*/  HMMA.16816.F32 R12, R64, R74, R12 ;  /* 0x0000004a400c723c */ /* 0x000fe2000000180c */
[----:B------:R-:W-:Y:S07]  /*11ee0*/  LDSM.16.M88.4 R72, [R184+0x800] ;  /* 0x00080000b848783b */ /* 0x000fee0000000200 */
[----:B------:R-:W-:Y:S01]  /*11ef0*/  HMMA.16816.F32 R44, R44, R82, RZ ;  /* 0x000000522c2c723c */ /* 0x000fe200000018ff */
[----:B------:R-:W1:Y:S07]  /*11f00*/  LDSM.16.M88.4 R80, [R193] ;  /* 0x00000000c150783b */ /* 0x000e6e0000000200 */
[C---:B------:R-:W-:Y:S08]  /*11f10*/  HMMA.16816.F32 R8, R64.reuse, R68, R8 ;  /* 0x000000444008723c */ /* 0x040ff00000001808 */
[----:B------:R-:W-:Y:S01]  /*11f20*/  HMMA.16816.F32 R84, R64, R70, R84 ;  /* 0x000000464054723c */ /* 0x000fe20000001854 */
[----:B------:R-:W2:Y:S07]  /*11f30*/  LDSM.16.M88.4 R68, [R184+0x1000] ;  /* 0x00100000b844783b */ /* 0x000eae0000000200 */
[C---:B------:R-:W-:Y:S08]  /*11f40*/  HMMA.16816.F32 R24, R40.reuse, R36, R24 ;  /* 0x000000242818723c */ /* 0x040ff00000001818 */
[C---:B------:R-:W-:Y:S08]  /*11f50*/  HMMA.16816.F32 R20, R40.reuse, R38, R20 ;  /* 0x000000262814723c */ /* 0x040ff00000001814 */
[C---:B----4-:R-:W-:Y:S08]  /*11f60*/  HMMA.16816.F32 R16, R40.reuse, R32, R16 ;  /* 0x000000202810723c */ /* 0x050ff00000001810 */
[----:B------:R-:W-:Y:S01]  /*11f70*/  HMMA.16816.F32 R12, R40, R34, R12 ;  /* 0x00000022280c723c */ /* 0x000fe2000000180c */
[----:B------:R-:W-:Y:S07]  /*11f80*/  LDSM.16.M88.4 R32, [R198+0x2000] ;  /* 0x00200000c620783b */ /* 0x000fee0000000200 */
[C---:B------:R-:W-:Y:S08]  /*11f90*/  HMMA.16816.F32 R48, R64.reuse, R60, R48 ;  /* 0x0000003c4030723c */ /* 0x040ff00000001830 */
[----:B------:R-:W-:Y:S01]  /*11fa0*/  HMMA.16816.F32 R44, R64, R62, R44 ;  /* 0x0000003e402c723c */ /* 0x000fe2000000182c */
[----:B------:R-:W-:Y:S04]  /*11fb0*/  LDSM.16.M88.4 R60, [R184+0x1800] ;  /* 0x00180000b83c783b */ /* 0x000fe80000000200 */
[----:B------:R-:W-:Y:S03]  /*11fc0*/  LDSM.16.M88.4 R64, [R197+0x8800] ;  /* 0x00880000c540783b */ /* 0x000fe60000000200 */
[C---:B---3--:R-:W-:Y:S01]  /*11fd0*/  HMMA.16816.F32 R36, R40.reuse, R28, R8 ;  /* 0x0000001c2824723c */ /* 0x048fe20000001808 */
[----:B------:R-:W3:Y:S07]  /*11fe0*/  LDSM.16.M88.4 R8, [R197+0x8000] ;  /* 0x00800000c508783b */ /* 0x000eee0000000200 */
[----:B------:R-:W-:Y:S01]  /*11ff0*/  HMMA.16816.F32 R84, R40, R30, R84 ;  /* 0x0000001e2854723c */ /* 0x000fe20000001854 */
[----:B------:R-:W4:Y:S07]  /*12000*/  LDSM.16.M88.4 R28, [R197+0x9000] ;  /* 0x00900000c51c783b */ /* 0x000f2e0000000200 */
[C---:B-1----:R-:W-:Y:S08]  /*12010*/  HMMA.16816.F32 R24, R80.reuse, R76, R24 ;  /* 0x0000004c5018723c */ /* 0x042ff00000001818 */
[C---:B------:R-:W-:Y:S08]  /*12020*/  HMMA.16816.F32 R16, R80.reuse, R72, R16 ;  /* 0x000000485010723c */ /* 0x040ff00000001810 */
[----:B------:R-:W-:Y:S08]  /*12030*/  HMMA.16816.F32 R12, R80, R74, R12 ;  /* 0x0000004a500c723c */ /* 0x000ff0000000180c */
[C---:B------:R-:W-:Y:S08]  /*12040*/  HMMA.16816.F32 R48, R40.reuse, R88, R48 ;  /* 0x000000582830723c */ /* 0x040ff00000001830 */
[----:B------:R-:W-:Y:S01]  /*12050*/  HMMA.16816.F32 R44, R40, R90, R44 ;  /* 0x0000005a282c723c */ /* 0x000fe2000000182c */
[----:B------:R-:W-:Y:S07]  /*12060*/  LDSM.16.M88.4 R40, [R196+0x2000] ;  /* 0x00200000c428783b */ /* 0x000fee0000000200 */
[C---:B------:R-:W-:Y:S01]  /*12070*/  HMMA.16816.F32 R20, R80.reuse, R78, R20 ;  /* 0x0000004e5014723c */ /* 0x040fe20000001814 */
[----:B------:R-:W-:Y:S07]  /*12080*/  LDSM.16.M88.4 R76, [R197+0x9800] ;  /* 0x00980000c54c783b */ /* 0x000fee0000000200 */
[C---:B--2---:R-:W-:Y:S01]  /*12090*/  HMMA.16816.F32 R72, R80.reuse, R68, R36 ;  /* 0x000000445048723c */ /* 0x044fe20000001824 */
[----:B------:R-:W1:Y:S07]  /*120a0*/  LDSM.16.M88.4 R36, [R195+0x2000] ;  /* 0x00200000c324783b */ /* 0x000e6e0000000200 */
[----:B------:R-:W-:Y:S01]  /*120b0*/  HMMA.16816.F32 R88, R80, R70, R84 ;  /* 0x000000465058723c */ /* 0x000fe20000001854 */
[----:B------:R-:W2:Y:S04]  /*120c0*/  LDSM.16.M88.4 R68, [R195+0x3000] ;  /* 0x00300000c344783b */ /* 0x000ea80000000200 */
[----:B------:R-:W5:Y:S03]  /*120d0*/  LDSM.16.M88.4 R84, [R195+0x2800] ;  /* 0x00280000c354783b */ /* 0x000f660000000200 */
        /* <DEDUP_REMOVED lines=8> */
[C---:B------:R-:W-:Y:S08]  /*12160*/  HMMA.16816.F32 R16, R32.reuse, R64, R16 ;  /* 0x000000402010723c */ /* 0x040ff00000001810 */
[C---:B------:R-:W-:Y:S01]  /*12170*/  HMMA.16816.F32 R12, R32.reuse, R66, R12 ;  /* 0x00000042200c723c */ /* 0x040fe2000000180c */
[----:B------:R-:W4:Y:S07]  /*12180*/  LDSM.16.M88.4 R64, [R195+0x3800] ;  /* 0x00380000c340783b */ /* 0x000f2e0000000200 */
[----:B------:R-:W-:Y:S01]  /*12190*/  HMMA.16816.F32 R88, R32, R30, R88 ;  /* 0x0000001e2058723c */ /* 0x000fe20000001858 */
[----:B------:R-:W3:Y:S07]  /*121a0*/  LDSM.16.M88.4 R28, [R191+0x9000] ;  /* 0x00900000bf1c783b */ /* 0x000eee0000000200 */
        /* <DEDUP_REMOVED lines=8> */
[C---:B------:R-:W-:Y:S01]  /*12230*/  HMMA.16816.F32 R88, R40.reuse, R70, R88 ;  /* 0x000000462858723c */ /* 0x040fe20000001858 */
[----:B------:R-:W2:Y:S07]  /*12240*/  LDSM.16.M88.4 R68, [R184+0x3000] ;  /* 0x00300000b844783b */ /* 0x000eae0000000200 */
[----:B-----5:R-:W-:Y:S08]  /*12250*/  HMMA.16816.F32 R16, R40, R84, R16 ;  /* 0x000000542810723c */ /* 0x020ff00000001810 */
[----:B---3--:R-:W-:Y:S08]  /*12260*/  HMMA.16816.F32 R24, R60, R8, R24 ;  /* 0x000000083c18723c */ /* 0x008ff00000001818 */
[C---:B------:R-:W-:Y:S01]  /*12270*/  HMMA.16816.F32 R12, R40.reuse, R86, R12 ;  /* 0x00000056280c723c */ /* 0x040fe2000000180c */
[----:B------:R-:W3:Y:S07]  /*12280*/  LDSM.16.M88.4 R84, [R184+0x2800] ;  /* 0x00280000b854783b */ /* 0x000eee0000000200 */
[C---:B----4-:R-:W-:Y:S08]  /*12290*/  HMMA.16816.F32 R48, R40.reuse, R64, R48 ;  /* 0x000000402830723c */ /* 0x050ff00000001830 */
[----:B------:R-:W-:Y:S01]  /*122a0*/  HMMA.16816.F32 R44, R40, R66, R44 ;  /* 0x00000042282c723c */ /* 0x000fe2000000182c */
[----:B------:R-:W-:Y:S04]  /*122b0*/  LDSM.16.M88.4 R40, [R198+0x4000] ;  /* 0x00400000c628783b */ /* 0x000fe80000000200 */
[----:B------:R-:W-:Y:S03]  /*122c0*/  LDSM.16.M88.4 R64, [R184+0x3800] ;  /* 0x00380000b840783b */ /* 0x000fe60000000200 */
[C---:B------:R-:W-:Y:S01]  /*122d0*/  HMMA.16816.F32 R20, R60.reuse, R10, R20 ;  /* 0x0000000a3c14723c */ /* 0x040fe20000001814 */
[----:B------:R-:W4:Y:S07]  /*122e0*/  LDSM.16.M88.4 R8, [R197+0xa000] ;  /* 0x00a00000c508783b */ /* 0x000f2e0000000200 */
[C---:B------:R-:W-:Y:S08]  /*122f0*/  HMMA.16816.F32 R72, R60.reuse, R28, R72 ;  /* 0x0000001c3c48723c */ /* 0x040ff00000001848 */
[C---:B------:R-:W-:Y:S01]  /*12300*/  HMMA.16816.F32 R88, R60.reuse, R30, R88 ;  /* 0x0000001e3c58723c */ /* 0x040fe20000001858 */
[----:B------:R-:W5:Y:S07]  /*12310*/  LDSM.16.M88.4 R28, [R197+0xb000] ;  /* 0x00b00000c51c783b */ /* 0x000f6e0000000200 */
[----:B------:R-:W-:Y:S08]  /*12320*/  HMMA.16816.F32 R16, R60, R80, R16 ;  /* 0x000000503c10723c */ /* 0x000ff00000001810 */
[----:B-1----:R-:W-:Y:S08]  /*12330*/  HMMA.16816.F32 R24, R36, R32, R24 ;  /* 0x000000202418723c */ /* 0x002ff00000001818 */
[C---:B------:R-:W-:Y:S01]  /*12340*/  HMMA.16816.F32 R12, R60.reuse, R82, R12 ;  /* 0x000000523c0c723c */ /* 0x040fe2000000180c */
[----:B------:R-:W1:Y:S07]  /*12350*/  LDSM.16.M88.4 R80, [R197+0xa800] ;  /* 0x00a80000c550783b */ /* 0x000e6e0000000200 */
        /* <DEDUP_REMOVED lines=9> */
[----:B---3--:R-:W-:Y:S08]  /*123f0*/  HMMA.16816.F32 R16, R36, R84, R16 ;  /* 0x000000542410723c */ /* 0x008ff00000001810 */
[----:B----4-:R-:W-:Y:S08]  /*12400*/  HMMA.16816.F32 R24, R40, R8, R24 ;  /* 0x000000082818723c */ /* 0x010ff00000001818 */
[C---:B------:R-:W-:Y:S01]  /*12410*/  HMMA.16816.F32 R12, R36.reuse, R86, R12 ;  /* 0x00000056240c723c */ /* 0x040fe2000000180c */
[----:B------:R-:W3:Y:S07]  /*12420*/  LDSM.16.M88.4 R84, [R195+0x4800] ;  /* 0x00480000c354783b */ /* 0x000eee0000000200 */
[C---:B------:R-:W-:Y:S08]  /*12430*/  HMMA.16816.F32 R48, R36.reuse, R64, R48 ;  /* 0x000000402430723c */ /* 0x040ff00000001830 */
[----:B------:R-:W-:Y:S01]  /*12440*/  HMMA.16816.F32 R44, R36, R66, R44 ;  /* 0x00000042242c723c */ /* 0x000fe2000000182c */
[----:B------:R-:W-:Y:S04]  /*12450*/  LDSM.16.M88.4 R36, [R194+0x4000] ;  /* 0x00400000c224783b */ /* 0x000fe80000000200 */
[----:B------:R-:W-:Y:S03]  /*12460*/  LDSM.16.M88.4 R64, [R195+0x5800] ;  /* 0x00580000c340783b */ /* 0x000fe60000000200 */
[C---:B------:R-:W-:Y:S01]  /*12470*/  HMMA.16816.F32 R20, R40.reuse, R10, R20 ;  /* 0x0000000a2814723c */ /* 0x040fe20000001814 */
[----:B------:R-:W4:Y:S07]  /*12480*/  LDSM.16.M88.4 R8, [R191+0xa000] ;  /* 0x00a00000bf08783b */ /* 0x000f2e0000000200 */
[C---:B-----5:R-:W-:Y:S08]  /*12490*/  HMMA.16816.F32 R72, R40.reuse, R28, R72 ;  /* 0x0000001c2848723c */ /* 0x060ff00000001848 */
[C---:B------:R-:W-:Y:S01]  /*124a0*/  HMMA.16816.F32 R88, R40.reuse, R30, R88 ;  /* 0x0000001e2858723c */ /* 0x040fe20000001858 */
[----:B------:R-:W5:Y:S07]  /*124b0*/  LDSM.16.M88.4 R28, [R191+0xb000] ;  /* 0x00b00000bf1c783b */ /* 0x000f6e0000000200 */
[----:B-1----:R-:W-:Y:S08]  /*124c0*/  HMMA.16816.F32 R16, R40, R80, R16 ;  /* 0x000000502810723c */ /* 0x002ff00000001810 */
[----:B------:R-:W-:Y:S08]  /*124d0*/  HMMA.16816.F32 R24, R60, R32, R24 ;  /* 0x000000203c18723c */ /* 0x000ff00000001818 */
[----:B------:R-:W-:Y:S01]  /*124e0*/  HMMA.16816.F32 R12, R40, R82, R12 ;  /* 0x00000052280c723c */ /* 0x000fe2000000180c */
[----:B------:R-:W1:Y:S07]  /*124f0*/  LDSM.16.M88.4 R80, [R191+0xa800] ;  /* 0x00a80000bf50783b */ /* 0x000e6e0000000200 */
[C---:B------:R-:W-:Y:S01]  /*12500*/  HMMA.16816.F32 R20, R60.reuse, R34, R20 ;  /* 0x000000223c14723c */ /* 0x040fe20000001814 */
[----:B------:R-:W1:Y:S07]  /*12510*/  LDSM.16.M88.4 R32, [R191+0xb800] ;  /* 0x00b80000bf20783b */ /* 0x000e6e0000000200 */
[----:B--2---:R-:W-:Y:S08]  /*12520*/  HMMA.16816.F32 R72, R60, R68, R72 ;  /* 0x000000443c48723c */ /* 0x004ff00000001848 */
[C---:B------:R-:W-:Y:S08]  /*12530*/  HMMA.16816.F32 R48, R40.reuse, R76, R48 ;  /* 0x0000004c2830723c */ /* 0x040ff00000001830 */
[----:B------:R-:W-:Y:S01]  /*12540*/  HMMA.16816.F32 R44, R40, R78, R44 ;  /* 0x0000004e282c723c */ /* 0x000fe2000000182c */
[----:B------:R-:W-:Y:S07]  /*12550*/  LDSM.16.M88.4 R40, [R193+0x4000] ;  /* 0x00400000c128783b */ /* 0x000fee0000000200 */
[----:B---3--:R-:W-:Y:S08]  /*12560*/  HMMA.16816.F32 R16, R60, R84, R16 ;  /* 0x000000543c10723c */ /* 0x008ff00000001810 */
[C---:B----4-:R-:W-:Y:S07]  /*12570*/  HMMA.16816.F32 R24, R36.reuse, R8, R24 ;  /* 0x000000082418723c */ /* 0x050fee0000001818 */
[----:B------:R-:W-:Y:S01]  /*12580*/  SHF.R.S32.HI R9, RZ, 0x1f, R56 ;  /* 0x0000001fff097819 */ /* 0x000fe20000011438 */
[----:B------:R-:W-:Y:S03]  /*12590*/  HMMA.16816.F32 R20, R36, R10, R20 ;  /* 0x0000000a2414723c */ /* 0x000fe60000001814 */
[----:B------:R-:W-:-:S02]  /*125a0*/  LEA.HI R0, R9, R56, RZ, 0x5 ;  /* 0x0000003809007211 */ /* 0x000fc400078f28ff */
[----:B------:R-:W-:Y:S03]  /*125b0*/  LDSM.16.M88.4 R8, [R184+0x4800] ;  /* 0x00480000b808783b */ /* 0x000fe60000000200 */
[----:B-----5:R-:W-:Y:S07]  /*125c0*/  HMMA.16816.F32 R72, R36, R28, R72 ;  /* 0x0000001c2448723c */ /* 0x020fee0000001848 */
[----:B------:R-:W-:Y:S01]  /*125d0*/  LOP3.LUT R29, R0, 0xffffffe0, RZ, 0xc0, !PT ;  /* 0xffffffe0001d7812 */ /* 0x000fe200078ec0ff */
[----:B------:R-:W-:Y:S04]  /*125e0*/  HMMA.16816.F32 R48, R60, R64, R48 ;  /* 0x000000403c30723c */ /* 0x000fe80000001830 */
[----:B------:R-:W-:-:S04]  /*125f0*/  IMAD.IADD R0, R56, 0x1, -R29 ;  /* 0x0000000138007824 */ /* 0x000fc800078e0a1d */
[----:B------:R-:W-:Y:S01]  /*12600*/  HMMA.16816.F32 R88, R60, R70, R88 ;  /* 0x000000463c58723c */ /* 0x000fe20000001858 */
[----:B------:R-:W-:Y:S01]  /*12610*/  SHF.R.S32.HI R29, RZ, 0x1f, R0 ;  /* 0x0000001fff1d7819 */ /* 0x000fe20000011400 */
[----:B------:R-:W2:Y:S03]  /*12620*/  LDSM.16.M88.4 R68, [R184+0x4000] ;  /* 0x00400000b844783b */ /* 0x000ea60000000200 */
[----:B------:R-:W-:-:S03]  /*12630*/  LEA.HI R0, R29, R0, RZ, 0x2 ;  /* 0x000000001d007211 */ /* 0x000fc600078f10ff */
[----:B------:R-:W-:Y:S01]  /*12640*/  HMMA.16816.F32 R12, R60, R86, R12 ;  /* 0x000000563c0c723c */ /* 0x000fe2000000180c */
[----:B------:R-:W-:-:S04]  /*12650*/  SHF.R.S32.HI R0, RZ, 0x2, R0 ;  /* 0x00000002ff007819 */ /* 0x000fc80000011400 */
[----:B------:R-:W-:-:S03]  /*12660*/  IADD3 R0, R57, 0x1, R0 ;  /* 0x0000000139007810 */ /* 0x000fc60007ffe000 */
[----:B------:R-:W-:Y:S01]  /*12670*/  HMMA.16816.F32 R44, R60, R66, R44 ;  /* 0x000000423c2c723c */ /* 0x000fe2000000182c */
[----:B------:R-:W-:-:S04]  /*12680*/  IADD3 R0, R55, R0, -R200 ;  /* 0x0000000037007210 */ /* 0x000fc80007ffe8c8 */
[----:B------:R-:W-:Y:S02]  /*12690*/  IADD3 R6, R0, c[0x0][0x2e8], RZ ;  /* 0x0000ba0000067a10 */ /* 0x000fe40007ffe0ff */
[----:B------:R-:W-:Y:S01]  /*126a0*/  LOP3.LUT R0, R2, R3, RZ, 0xfc, !PT ;  /* 0x0000000302007212 */ /* 0x000fe200078efcff */
[----:B-1----:R-:W-:Y:S01]  /*126b0*/  HMMA.16816.F32 R16, R36, R80, R16 ;  /* 0x000000502410723c */ /* 0x002fe20000001810 */
[----:B------:R-:W-:-:S07]  /*126c0*/  IMNMX R2, R6, R55, PT ;  /* 0x0000003706027217 */ /* 0x000fce0003800200 */
[C---:B------:R-:W-:Y:S07]  /*126d0*/  HMMA.16816.F32 R48, R36.reuse, R32, R48 ;  /* 0x000000202430723c */ /* 0x040fee0000001830 */
[----:B------:R-:W-:Y:S01]  /*126e0*/  IMAD.SHL.U32 R33, R56, 0x2, RZ ;  /* 0x0000000238217824 */ /* 0x000fe200078e00ff */
[----:B------:R-:W-:Y:S01]  /*126f0*/  HMMA.16816.F32 R88, R36, R30, R88 ;  /* 0x0000001e2458723c */ /* 0x000fe20000001858 */
[----:B------:R-:W1:Y:S01]  /*12700*/  LDSM.16.M88.4 R28, [R184+0x5000] ;  /* 0x00500000b81c783b */ /* 0x000e620000000200 */
[----:B------:R-:W-:-:S02]  /*12710*/  IADD3 R32, R6, 0x8, RZ ;  /* 0x0000000806207810 */ /* 0x000fc40007ffe0ff */
[----:B------:R-:W-:Y:S02]  /*12720*/  LOP3.LUT R33, R33, 0x6, RZ, 0xc0, !PT ;  /* 0x0000000621217812 */ /* 0x000fe400078ec0ff */
[----:B------:R-:W-:Y:S02]  /*12730*/  IMNMX R135, R32, R55, PT ;  /* 0x0000003720877217 */ /* 0x000fe40003800200 */
[C---:B------:R-:W-:Y:S08]  /*12740*/  HMMA.16816.F32 R12, R36.reuse, R82, R12 ;  /* 0x00000052240c723c */ /* 0x040ff0000000180c */
[----:B------:R-:W-:Y:S07]  /*12750*/  HMMA.16816.F32 R44, R36, R34, R44 ;  /* 0x00000022242c723c */ /* 0x000fee000000182c */
[----:B------:R-:W-:Y:S01]  /*12760*/  IMAD.IADD R36, R4, 0x1, R33 ;  /* 0x0000000104247824 */ /* 0x000fe200078e0221 */
[----:B--2---:R-:W-:Y:S04]  /*12770*/  HMMA.16816.F32 R24, R40, R68, R24 ;  /* 0x000000442818723c */ /* 0x004fe80000001818 */
[----:B------:R-:W-:-:S02]  /*12780*/  IADD3 R3, R36, 0x1, RZ ;  /* 0x0000000124037810 */ /* 0x000fc40007ffe0ff */
[----:B------:R-:W-:Y:S02]  /*12790*/  IADD3 R6, R36, 0x9, RZ ;  /* 0x0000000924067810 */ /* 0x000fe40007ffe0ff */
[----:B------:R-:W-:Y:S01]  /*127a0*/  HMMA.16816.F32 R32, R40, R8, R16 ;  /* 0x000000082820723c */ /* 0x000fe20000001810 */
[----:B------:R-:W2:Y:S01]  /*127b0*/  LDSM.16.M88.4 R16, [R184+0x5800] ;  /* 0x00580000b810783b */ /* 0x000ea20000000200 */
[----:B------:R-:W-:Y:S01]  /*127c0*/  ISETP.GE.AND P1, PT, R3, R2, PT ;  /* 0x000000020300720c */ /* 0x000fe20003f26270 */
[----:B------:R-:W-:-:S04]  /*127d0*/  DEPBAR.LE SB0, 0x0 ;  /* 0x000080000000791a */ /* 0x000fc80000000000 */
[----:B------:R-:W-:Y:S01]  /*127e0*/  IADD3 R8, R36, 0x8, RZ ;  /* 0x0000000824087810 */ /* 0x000fe20007ffe0ff */
[C---:B------:R-:W-:Y:S01]  /*127f0*/  HMMA.16816.F32 R20, R40.reuse, R70, R20 ;  /* 0x000000462814723c */ /* 0x040fe20000001814 */
[-C--:B------:R-:W-:Y:S02]  /*12800*/  ISETP.GE.AND P6, PT, R3, R135.reuse, PT ;  /* 0x000000870300720c */ /* 0x080fe40003fc6270 */
[-C--:B------:R-:W-:Y:S02]  /*12810*/  ISETP.GE.AND P0, PT, R8, R2.reuse, PT ;  /* 0x000000020800720c */ /* 0x080fe40003f06270 */
[----:B------:R-:W-:Y:S02]  /*12820*/  IADD3 R3, R36, 0x10, RZ ;  /* 0x0000001024037810 */ /* 0x000fe40007ffe0ff */
[----:B------:R-:W-:Y:S01]  /*12830*/  ISETP.GE.AND P4, PT, R8, R135, PT ;  /* 0x000000870800720c */ /* 0x000fe20003f86270 */
[----:B------:R-:W-:Y:S01]  /*12840*/  HMMA.16816.F32 R12, R40, R10, R12 ;  /* 0x0000000a280c723c */ /* 0x000fe2000000180c */
[----:B------:R-:W-:-:S02]  /*12850*/  ISETP.GE.AND P5, PT, R6, R2, PT ;  /* 0x000000020600720c */ /* 0x000fc40003fa6270 */
[----:B------:R-:W-:Y:S02]  /*12860*/  ISETP.GE.AND P2, PT, R6, R135, PT ;  /* 0x000000870600720c */ /* 0x000fe40003f46270 */
[----:B------:R-:W-:Y:S02]  /*12870*/  FSEL R37, R25, -INF , !P1 ;  /* 0xff80000019257808 */ /* 0x000fe40004800000 */
[C---:B------:R-:W-:Y:S01]  /*12880*/  IADD3 R6, R36.reuse, 0x11, RZ ;  /* 0x0000001124067810 */ /* 0x040fe20007ffe0ff */
[----:B-1----:R-:W-:Y:S01]  /*12890*/  HMMA.16816.F32 R72, R40, R28, R72 ;  /* 0x0000001c2848723c */ /* 0x002fe20000001848 */
[----:B------:R-:W-:Y:S02]  /*128a0*/  ISETP.GE.AND P1, PT, R3, R2, PT ;  /* 0x000000020300720c */ /* 0x000fe40003f26270 */
[----:B------:R-:W-:Y:S02]  /*128b0*/  IADD3 R8, R36, 0x19, RZ ;  /* 0x0000001924087810 */ /* 0x000fe40007ffe0ff */
[----:B------:R-:W-:-:S03]  /*128c0*/  FSEL R11, R32, -INF , !P1 ;  /* 0xff800000200b7808 */ /* 0x000fc60004800000 */
[C---:B------:R-:W-:Y:S01]  /*128d0*/  HMMA.16816.F32 R88, R40.reuse, R30, R88 ;  /* 0x0000001e2858723c */ /* 0x040fe20000001858 */
[----:B------:R-:W-:Y:S01]  /*128e0*/  FSEL R25, R20, -INF , !P0 ;  /* 0xff80000014197808 */ /* 0x000fe20004000000 */
[----:B------:R-:W-:Y:S01]  /*128f0*/  BAR.SYNC.DEFER_BLOCKING 0x0 ;  /* 0x0000000000007b1d */ /* 0x000fe20000010000 */
[----:B------:R-:W-:Y:S02]  /*12900*/  ISETP.GE.AND P0, PT, R3, R135, PT ;  /* 0x000000870300720c */ /* 0x000fe40003f06270 */
[----:B------:R-:W-:Y:S02]  /*12910*/  IADD3 R3, R36, 0x18, RZ ;  /* 0x0000001824037810 */ /* 0x000fe40007ffe0ff */
[----:B------:R-:W-:Y:S01]  /*12920*/  FSEL R22, R22, -INF , !P4 ;  /* 0xff80000016167808 */ /* 0x000fe20006000000 */
[----:B--2---:R-:W-:Y:S01]  /*12930*/  HMMA.16816.F32 R48, R40, R16, R48 ;  /* 0x000000102830723c */ /* 0x004fe20000001830 */
[----:B------:R-:W-:Y:S02]  /*12940*/  FSEL R21, R21, -INF , !P5 ;  /* 0xff80000015157808 */ /* 0x000fe40006800000 */
[----:B------:R-:W-:-:S02]  /*12950*/  ISETP.GE.AND P4, PT, R6, R2, PT ;  /* 0x000000020600720c */ /* 0x000fc40003f86270 */
[-C--:B------:R-:W-:Y:S02]  /*12960*/  ISETP.GE.AND P5, PT, R6, R135.reuse, PT ;  /* 0x000000870600720c */ /* 0x080fe40003fa6270 */
[----:B------:R-:W-:Y:S01]  /*12970*/  FSEL R6, R23, -INF , !P2 ;  /* 0xff80000017067808 */ /* 0x000fe20005000000 */
[----:B------:R-:W-:Y:S01]  /*12980*/  HMMA.16816.F32 R44, R40, R18, R44 ;  /* 0x00000012282c723c */ /* 0x000fe2000000182c */
[C---:B------:R-:W-:Y:S02]  /*12990*/  ISETP.GE.AND P2, PT, R3.reuse, R2, PT ;  /* 0x000000020300720c */ /* 0x040fe40003f46270 */
[----:B------:R-:W-:Y:S02]  /*129a0*/  ISETP.GE.AND P1, PT, R3, R135, PT ;  /* 0x000000870300720c */ /* 0x000fe40003f26270 */
[----:B------:R-:W-:Y:S02]  /*129b0*/  IADD3 R3, R36, 0x20, RZ ;  /* 0x0000002024037810 */ /* 0x000fe40007ffe0ff */
[----:B------:R-:W-:-:S02]  /*129c0*/  FSEL R34, R34, -INF , !P0 ;  /* 0xff80000022227808 */ /* 0x000fc40004000000 */
[----:B------:R-:W-:Y:S02]  /*129d0*/  FSEL R33, R33, -INF , !P4 ;  /* 0xff80000021217808 */ /* 0x000fe40006000000 */
[C---:B------:R-:W-:Y:S02]  /*129e0*/  ISETP.GE.AND P0, PT, R8.reuse, R2, PT ;  /* 0x000000020800720c */ /* 0x040fe40003f06270 */
[----:B------:R-:W-:Y:S02]  /*129f0*/  ISETP.GE.AND P4, PT, R8, R135, PT ;  /* 0x000000870800720c */ /* 0x000fe40003f86270 */
[----:B------:R-:W-:Y:S02]  /*12a00*/  FSEL R20, R35, -INF , !P5 ;  /* 0xff80000023147808 */ /* 0x000fe40006800000 */
[----:B------:R-:W-:Y:S02]  /*12a10*/  IADD3 R8, R36, 0x21, RZ ;  /* 0x0000002124087810 */ /* 0x000fe40007ffe0ff */
[----:B------:R-:W-:-:S02]  /*12a20*/  FSEL R9, R12, -INF , !P2 ;  /* 0xff8000000c097808 */ /* 0x000fc40005000000 */
[CC--:B------:R-:W-:Y:S02]  /*12a30*/  ISETP.GE.AND P5, PT, R3.reuse, R2.reuse, PT ;  /* 0x000000020300720c */ /* 0x0c0fe40003fa6270 */
[----:B------:R-:W-:Y:S02]  /*12a40*/  ISETP.GE.AND P2, PT, R3, R135, PT ;  /* 0x000000870300720c */ /* 0x000fe40003f46270 */
[----:B------:R-:W-:Y:S02]  /*12a50*/  IADD3 R3, R36, 0x28, RZ ;  /* 0x0000002824037810 */ /* 0x000fe40007ffe0ff */
[----:B------:R-:W-:Y:S02]  /*12a60*/  FSEL R10, R14, -INF , !P1 ;  /* 0xff8000000e0a7808 */ /* 0x000fe40004800000 */
[----:B------:R-:W-:Y:S02]  /*12a70*/  FSEL R13, R13, -INF , !P0 ;  /* 0xff8000000d0d7808 */ /* 0x000fe40004000000 */
[----:B------:R-:W-:-:S02]  /*12a80*/  ISETP.GE.AND P1, PT, R8, R2, PT ;  /* 0x000000020800720c */ /* 0x000fc40003f26270 */
[-C--:B------:R-:W-:Y:S02]  /*12a90*/  ISETP.GE.AND P0, PT, R8, R135.reuse, PT ;  /* 0x000000870800720c */ /* 0x080fe40003f06270 */
[----:B------:R-:W-:Y:S02]  /*12aa0*/  FSEL R8, R15, -INF , !P4 ;  /* 0xff8000000f087808 */ /* 0x000fe40006000000 */
[----:B------:R-:W-:Y:S02]  /*12ab0*/  FSEL R171, R72, -INF , !P5 ;  /* 0xff80000048ab7808 */ /* 0x000fe40006800000 */
[C---:B------:R-:W-:Y:S02]  /*12ac0*/  ISETP.GE.AND P4, PT, R3.reuse, R2, PT ;  /* 0x000000020300720c */ /* 0x040fe40003f86270 */
[----:B------:R-:W-:Y:S02]  /*12ad0*/  ISETP.GE.AND P5, PT, R3, R135, PT ;  /* 0x000000870300720c */ /* 0x000fe40003fa6270 */
[----:B------:R-:W-:-:S02]  /*12ae0*/  IADD3 R12, R36, 0x29, RZ ;  /* 0x00000029240c7810 */ /* 0x000fc40007ffe0ff */
[----:B------:R-:W-:Y:S02]  /*12af0*/  IADD3 R3, R36, 0x30, RZ ;  /* 0x0000003024037810 */ /* 0x000fe40007ffe0ff */
[----:B------:R-:W-:Y:S02]  /*12b00*/  FSEL R166, R74, -INF , !P2 ;  /* 0xff8000004aa67808 */ /* 0x000fe40005000000 */
[----:B------:R-:W-:Y:S02]  /*12b10*/  FSEL R212, R75, -INF , !P0 ;  /* 0xff8000004bd47808 */ /* 0x000fe40004000000 */
[----:B------:R-:W-:Y:S02]  /*12b20*/  FSEL R169, R88, -INF , !P4 ;  /* 0xff80000058a97808 */ /* 0x000fe40006000000 */
[-C--:B------:R-:W-:Y:S02]  /*12b30*/  ISETP.GE.AND P2, PT, R12, R2.reuse, PT ;  /* 0x000000020c00720c */ /* 0x080fe40003f46270 */
[----:B------:R-:W-:-:S02]  /*12b40*/  ISETP.GE.AND P0, PT, R3, R2, PT ;  /* 0x000000020300720c */ /* 0x000fc40003f06270 */
[----:B------:R-:W-:Y:S02]  /*12b50*/  ISETP.GE.AND P4, PT, R3, R135, PT ;  /* 0x000000870300720c */ /* 0x000fe40003f86270 */
[----:B------:R-:W-:Y:S02]  /*12b60*/  IADD3 R3, R36, 0x31, RZ ;  /* 0x0000003124037810 */ /* 0x000fe40007ffe0ff */
[----:B------:R-:W-:Y:S02]  /*12b70*/  FSEL R170, R90, -INF , !P5 ;  /* 0xff8000005aaa7808 */ /* 0x000fe40006800000 */
[----:B------:R-:W-:Y:S02]  /*12b80*/  FSEL R165, R89, -INF , !P2 ;  /* 0xff80000059a57808 */ /* 0x000fe40005000000 */
[----:B------:R-:W-:Y:S02]  /*12b90*/  FSEL R175, R48, -INF , !P0 ;  /* 0xff80000030af7808 */ /* 0x000fe40004000000 */
[----:B------:R-:W-:-:S02]  /*12ba0*/  ISETP.GE.AND P5, PT, R3, R2, PT ;  /* 0x000000020300720c */ /* 0x000fc40003fa6270 */
[-C--:B------:R-:W-:Y:S02]  /*12bb0*/  ISETP.GE.AND P2, PT, R3, R135.reuse, PT ;  /* 0x000000870300720c */ /* 0x080fe40003f46270 */
[C---:B------:R-:W-:Y:S02]  /*12bc0*/  ISETP.GE.AND P0, PT, R36.reuse, R2, PT ;  /* 0x000000022400720c */ /* 0x040fe40003f06270 */
[----:B------:R-:W-:Y:S02]  /*12bd0*/  IADD3 R3, R36, 0x39, RZ ;  /* 0x0000003924037810 */ /* 0x000fe40007ffe0ff */
[----:B------:R-:W-:Y:S02]  /*12be0*/  FSEL R24, R24, -INF , !P0 ;  /* 0xff80000018187808 */ /* 0x000fe40004000000 */
[----:B------:R-:W-:Y:S02]  /*12bf0*/  ISETP.GE.AND P0, PT, R3, R135, PT ;  /* 0x000000870300720c */ /* 0x000fe40003f06270 */
[----:B------:R-:W-:-:S02]  /*12c00*/  FSEL R163, R73, -INF , !P1 ;  /* 0xff80000049a37808 */ /* 0x000fc40004800000 */
[----:B------:R-:W-:Y:S02]  /*12c10*/  FSEL R164, R47, -INF , !P0 ;  /* 0xff8000002fa47808 */ /* 0x000fe40004000000 */
[----:B------:R-:W-:Y:S02]  /*12c20*/  ISETP.GT.AND P0, PT, R208, R199, PT ;  /* 0x000000c7d000720c */ /* 0x000fe40003f04270 */
[----:B------:R-:W-:Y:S02]  /*12c30*/  ISETP.GE.AND P1, PT, R12, R135, PT ;  /* 0x000000870c00720c */ /* 0x000fe40003f26270 */
[----:B------:R-:W-:Y:S02]  /*12c40*/  IADD3 R14, R36, 0x38, RZ ;  /* 0x00000038240e7810 */ /* 0x000fe40007ffe0ff */
[----:B------:R-:W-:Y:S02]  /*12c50*/  FSEL R174, R91, -INF , !P1 ;  /* 0xff8000005bae7808 */ /* 0x000fe40004800000 */
[----:B------:R-:W-:-:S02]  /*12c60*/  FSEL R12, R27, -INF , !P6 ;  /* 0xff8000001b0c7808 */ /* 0x000fc40007000000 */
[----:B------:R-:W-:Y:S02]  /*12c70*/  FSEL R168, R50, -INF , !P4 ;  /* 0xff80000032a87808 */ /* 0x000fe40006000000 */
[----:B------:R-:W-:Y:S02]  /*12c80*/  FSEL R173, R49, -INF , !P5 ;  /* 0xff80000031ad7808 */ /* 0x000fe40006800000 */
[CC--:B------:R-:W-:Y:S02]  /*12c90*/  ISETP.GE.AND P6, PT, R14.reuse, R2.reuse, PT ;  /* 0x000000020e00720c */ /* 0x0c0fe40003fc6270 */
[-C--:B------:R-:W-:Y:S02]  /*12ca0*/  ISETP.GE.AND P1, PT, R14, R135.reuse, PT ;  /* 0x000000870e00720c */ /* 0x080fe40003f26270 */
        /* <DEDUP_REMOVED lines=67> */
.L_x_3376:
[----:B------:R-:W-:-:S05]  /*130e0*/  IMAD.MOV.U32 R3, RZ, RZ, c[0x0][0x198] ;  /* 0x00006600ff037624 */ /* 0x000fca00078e00ff */
[----:B------:R-:W-:-:S04]  /*130f0*/  LEA R3, -R3, RZ, 0x6 ;  /* 0x000000ff03037211 */ /* 0x000fc800078e31ff */
[----:B------:R-:W-:Y:S02]  /*13100*/  SHF.R.S32.HI R4, RZ, 0x1f, R3 ;  /* 0x0000001fff047819 */ /* 0x000fe40000011403 */
.L_x_3377:
        /* <DEDUP_REMOVED lines=15> */
[----:B------:R-:W-:Y:S01]  /*13200*/  IMAD.MOV.U32 R207, RZ, RZ, R205 ;  /* 0x000000ffffcf7224 */ /* 0x000fe200078e00cd */
[----:B------:R-:W-:Y:S02]  /*13210*/  IADD3.X R29, R205, UR5, RZ, P2, !PT ;  /* 0x00000005cd1d7c10 */ /* 0x000fe400097fe4ff */
[----:B------:R-:W-:-:S02]  /*13220*/  IADD3 R38, P2, R28, UR9, RZ ;  /* 0x000000091c267c10 */ /* 0x000fc4000ff5e0ff */
[----:B------:R-:W-:Y:S01]  /*13230*/  IADD3 R18, P1, R14, UR9, RZ ;  /* 0x000000090e127c10 */ /* 0x000fe2000ff3e0ff */
[----:B------:R-:W-:Y:S01]  /*13240*/  @!PT LDS RZ, [RZ] ;  /* 0x00000000fffff984 */ /* 0x000fe20000000800 */
[----:B------:R-:W-:Y:S01]  /*13250*/  @!PT LDS RZ, [RZ] ;  /* 0x00000000fffff984 */ /* 0x000fe20000000800 */
[----:B------:R-:W-:Y:S01]  /*13260*/  @!PT LDS RZ, [RZ] ;  /* 0x00000000fffff984 */ /* 0x000fe20000000800 */
[----:B------:R1:W-:Y:S01]  /*13270*/  LDGSTS.E.BYPASS.LTC128B.128 [R204+0x6000], [R206.64] ;  /* 0x06000000cecc7fae */ /* 0x0003e2000b901d46 */
[----:B------:R-:W-:Y:S02]  /*13280*/  IADD3.X R39, R29, UR5, RZ, P2, !PT ;  /* 0x000000051d277c10 */ /* 0x000fe400097fe4ff */
[----:B------:R-:W-:Y:S01]  /*13290*/  IADD3.X R19, R15, UR5, RZ, P1, !PT ;  /* 0x000000050f137c10 */ /* 0x000fe20008ffe4ff */
[----:B------:R1:W-:Y:S01]  /*132a0*/  LDGSTS.E.BYPASS.LTC128B.128 [R204+0x8000], [R16.64+0x80] ;  /* 0x0800008010cc7fae */ /* 0x0003e2000b901d46 */
[----:B------:R-:W-:Y:S02]  /*132b0*/  IADD3 R30, P2, R38, UR9, RZ ;  /* 0x00000009261e7c10 */ /* 0x000fe4000ff5e0ff */
[----:B------:R-:W-:Y:S01]  /*132c0*/  IADD3 R40, P1, R18, UR9, RZ ;  /* 0x0000000912287c10 */ /* 0x000fe2000ff3e0ff */
[----:B------:R1:W-:Y:S01]  /*132d0*/  LDGSTS.E.BYPASS.LTC128B.128 [R204+0xa000], [R16.64+0x100] ;  /* 0x0a00010010cc7fae */ /* 0x0003e2000b901d46 */
[----:B------:R-:W-:-:S02]  /*132e0*/  IADD3.X R31, R39, UR5, RZ, P2, !PT ;  /* 0x00000005271f7c10 */ /* 0x000fc400097fe4ff */
[----:B------:R-:W-:Y:S01]  /*132f0*/  IADD3.X R41, R19, UR5, RZ, P1, !PT ;  /* 0x0000000513297c10 */ /* 0x000fe20008ffe4ff */
        /* <DEDUP_REMOVED lines=10> */
.L_x_3375:
        /* <DEDUP_REMOVED lines=45> */
[----:B------:R-:W-:Y:S04]  /*13670*/  LDSM.16.MT88.4 R76, [R190+0xe000] ;  /* 0x00e00000be4c783b */ /* 0x000fe80000004200 */
[----:B------:R-:W-:Y:S04]  /*13680*/  LDSM.16.MT88.4 R92, [R188+0xe000] ;  /* 0x00e00000bc5c783b */ /* 0x000fe80000004200 */
[----:B------:R-:W-:Y:S04]  /*13690*/  LDSM.16.MT88.4 R100, [R192+0x10000] ;  /* 0x01000000c064783b */ /* 0x000fe80000004200 */
[----:B------:R-:W-:Y:S01]  /*136a0*/  LDSM.16.MT88.4 R124, [R190+0x10000] ;  /* 0x01000000be7c783b */ /* 0x000fe20000004200 */
[----:B-1----:R-:W-:-:S03]  /*136b0*/  FMNMX.FTZ R132, R15, R132, !PT ;  /* 0x000000840f847209 */ /* 0x002fc60007810000 */
[----:B------:R-:W-:Y:S01]  /*136c0*/  LDSM.16.MT88.4 R112, [R189+0x10000] ;  /* 0x01000000bd70783b */ /* 0x000fe20000004200 */
[----:B--2---:R-:W-:Y:S01]  /*136d0*/  FMNMX.FTZ R3, R4, R3, !PT ;  /* 0x0000000304037209 */ /* 0x004fe20007810000 */
[C---:B------:R-:W-:Y:S01]  /*136e0*/  FMUL.FTZ R172, R132.reuse, c[0x0][0x23c] ;  /* 0x00008f0084ac7a20 */ /* 0x040fe20000410000 */
[----:B------:R-:W-:Y:S01]  /*136f0*/  FSETP.NEU.FTZ.AND P1, PT, R132, -INF , PT ;  /* 0xff8000008400780b */ /* 0x000fe20003f3d000 */
[----:B------:R-:W-:Y:S02]  /*13700*/  LDSM.16.MT88.4 R16, [R189+0xe800] ;  /* 0x00e80000bd10783b */ /* 0x000fe40000004200 */
        /* <DEDUP_REMOVED lines=16> */
[--C-:B------:R-:W-:Y:S02]  /*13810*/  FFMA.FTZ R152, R6, c[0x0][0x23c], -R167.reuse ;  /* 0x00008f0006987a23 */ /* 0x100fe400000108a7 */
[----:B------:R-:W2:Y:S01]  /*13820*/  LDSM.16.MT88.4 R4, [R188+0x10000] ;  /* 0x01000000bc04783b */ /* 0x000ea20000004200 */
[----:B------:R-:W3:Y:S01]  /*13830*/  MUFU.EX2 R156, R156 ;  /* 0x0000009c009c7308 */ /* 0x000ee20000000800 */
[--C-:B------:R-:W-:Y:S02]  /*13840*/  FFMA.FTZ R155, R11, c[0x0][0x23c], -R172.reuse ;  /* 0x00008f000b9b7a23 */ /* 0x100fe400000108ac */
[--C-:B------:R-:W-:Y:S02]  /*13850*/  FFMA.FTZ R149, R9, c[0x0][0x23c], -R172.reuse ;  /* 0x00008f0009957a23 */ /* 0x100fe400000108ac */
[--C-:B------:R-:W-:Y:S02]  /*13860*/  FFMA.FTZ R139, R10, c[0x0][0x23c], -R167.reuse ;  /* 0x00008f000a8b7a23 */ /* 0x100fe400000108a7 */
[----:B------:R-:W-:Y:S01]  /*13870*/  FFMA.FTZ R0, R8, c[0x0][0x23c], -R167 ;  /* 0x00008f0008007a23 */ /* 0x000fe200000108a7 */
[----:B------:R-:W-:Y:S01]  /*13880*/  MUFU.EX2 R154, R154 ;  /* 0x0000009a009a7308 */ /* 0x000fe20000000800 */
[----:B------:R-:W4:Y:S01]  /*13890*/  LDSM.16.MT88.4 R8, [R192+0xe800] ;  /* 0x00e80000c008783b */ /* 0x000f220000004200 */
[----:B------:R-:W-:-:S02]  /*138a0*/  FFMA.FTZ R150, R33, c[0x0][0x23c], -R172 ;  /* 0x00008f0021967a23 */ /* 0x000fc400000108ac */
[--C-:B------:R-:W-:Y:S02]  /*138b0*/  FFMA.FTZ R138, R13, c[0x0][0x23c], -R172.reuse ;  /* 0x00008f000d8a7a23 */ /* 0x100fe400000108ac */
[--C-:B------:R-:W-:Y:S01]  /*138c0*/  FFMA.FTZ R153, R34, c[0x0][0x23c], -R167.reuse ;  /* 0x00008f0022997a23 */ /* 0x100fe200000108a7 */
[----:B------:R-:W-:Y:S01]  /*138d0*/  LDSM.16.MT88.4 R12, [R188+0xe800] ;  /* 0x00e80000bc0c783b */ /* 0x000fe20000004200 */
[----:B------:R-:W5:Y:S01]  /*138e0*/  MUFU.EX2 R151, R151 ;  /* 0x0000009700977308 */ /* 0x000f620000000800 */
[----:B---3--:R-:W-:Y:S01]  /*138f0*/  F2FP.PACK_AB R116, R156, R157 ;  /* 0x0000009d9c74723e */ /* 0x008fe200000000ff */
[----:B------:R-:W-:Y:S01]  /*13900*/  FFMA.FTZ R148, R20, c[0x0][0x23c], -R167 ;  /* 0x00008f0014947a23 */ /* 0x000fe200000108a7 */
[----:B------:R-:W-:Y:S01]  /*13910*/  LDSM.16.MT88.4 R32, [R189+0xc800] ;  /* 0x00c80000bd20783b */ /* 0x000fe20000004200 */
[--C-:B------:R-:W-:Y:S02]  /*13920*/  FFMA.FTZ R160, R171, c[0x0][0x23c], -R172.reuse ;  /* 0x00008f00aba07a23 */ /* 0x100fe400000108ac */
[--C-:B------:R-:W-:Y:S01]  /*13930*/  FFMA.FTZ R162, R169, c[0x0][0x23c], -R172.reuse ;  /* 0x00008f00a9a27a23 */ /* 0x100fe200000108ac */
[----:B------:R-:W3:Y:S01]  /*13940*/  LDSM.16.MT88.4 R20, [R192+0xc800] ;  /* 0x00c80000c014783b */ /* 0x000ee20000004200 */
[----:B------:R-:W-:Y:S01]  /*13950*/  MUFU.EX2 R158, R158 ;  /* 0x0000009e009e7308 */ /* 0x000fe20000000800 */
[----:B------:R-:W-:-:S02]  /*13960*/  FFMA.FTZ R163, R163, c[0x0][0x23c], -R172 ;  /* 0x00008f00a3a37a23 */ /* 0x000fc400000108ac */
[--C-:B------:R-:W-:Y:S02]  /*13970*/  FFMA.FTZ R165, R165, c[0x0][0x23c], -R172.reuse ;  /* 0x00008f00a5a57a23 */ /* 0x100fe400000108ac */
[--C-:B------:R-:W-:Y:S02]  /*13980*/  FFMA.FTZ R166, R166, c[0x0][0x23c], -R167.reuse ;  /* 0x00008f00a6a67a23 */ /* 0x100fe400000108a7 */
[--C-:B------:R-:W-:Y:S01]  /*13990*/  FFMA.FTZ R169, R212, c[0x0][0x23c], -R167.reuse ;  /* 0x00008f00d4a97a23 */ /* 0x100fe200000108a7 */
[----:B------:R-:W1:Y:S01]  /*139a0*/  MUFU.EX2 R159, R159 ;  /* 0x0000009f009f7308 */ /* 0x000e620000000800 */
        /* <DEDUP_REMOVED lines=10> */
[----:B-1----:R-:W-:Y:S01]  /*13a50*/  F2FP.PACK_AB R117, R159, R158 ;  /* 0x0000009e9f75723e */ /* 0x002fe200000000ff */
[----:B------:R-:W-:-:S02]  /*13a60*/  FFMA.FTZ R207, R146, c[0x0][0x23c], -R167 ;  /* 0x00008f0092cf7a23 */ /* 0x000fc400000108a7 */
[--C-:B------:R-:W-:Y:S02]  /*13a70*/  FFMA.FTZ R211, R144, c[0x0][0x23c], -R167.reuse ;  /* 0x00008f0090d37a23 */ /* 0x100fe400000108a7 */
[----:B------:R-:W-:Y:S01]  /*13a80*/  FFMA.FTZ R164, R164, c[0x0][0x23c], -R167 ;  /* 0x00008f00a4a47a23 */ /* 0x000fe200000108a7 */
[----:B------:R-:W-:Y:S01]  /*13a90*/  LDSM.16.MT88.4 R144, [R190+0xd800] ;  /* 0x00d80000be90783b */ /* 0x000fe20000004200 */
[----:B------:R-:W-:Y:S01]  /*13aa0*/  MUFU.EX2 R155, R155 ;  /* 0x0000009b009b7308 */ /* 0x000fe20000000800 */
[----:B------:R-:W-:Y:S02]  /*13ab0*/  FADD.FTZ R157, R157, R156 ;  /* 0x0000009c9d9d7221 */ /* 0x000fe40000010000 */
[----:B------:R-:W-:Y:S02]  /*13ac0*/  FADD.FTZ R158, R158, R159 ;  /* 0x0000009f9e9e7221 */ /* 0x000fe40000010000 */
[----:B------:R-:W-:Y:S01]  /*13ad0*/  FADD.FTZ R154, R154, R157 ;  /* 0x0000009d9a9a7221 */ /* 0x000fe20000010000 */
[----:B-----5:R-:W-:-:S02]  /*13ae0*/  F2FP.PACK_AB R119, R152, R161 ;  /* 0x000000a19877723e */ /* 0x020fc400000000ff */
[----:B------:R-:W1:Y:S01]  /*13af0*/  MUFU.EX2 R150, R150 ;  /* 0x0000009600967308 */ /* 0x000e620000000800 */
        /* <DEDUP_REMOVED lines=249> */
.L_x_3379:
[----:B------:R-:W-:-:S05]  /*14a90*/  IMAD.MOV.U32 R5, RZ, RZ, c[0x0][0x1a0] ;  /* 0x00006800ff057624 */ /* 0x000fca00078e00ff */
[----:B------:R-:W-:-:S04]  /*14aa0*/  LEA R5, -R5, RZ, 0x6 ;  /* 0x000000ff05057211 */ /* 0x000fc800078e31ff */
[----:B------:R-:W-:Y:S02]  /*14ab0*/  SHF.R.S32.HI R0, RZ, 0x1f, R5 ;  /* 0x0000001fff007819 */ /* 0x000fe40000011405 */
.L_x_3380:
        /* <DEDUP_REMOVED lines=45> */
[----:B------:R-:W5:Y:S04]  /*14d90*/  LDSM.16.M88.4 R136, [R197+0x7000] ;  /* 0x00700000c588783b */ /* 0x000f680000000200 */
[----:B------:R-:W-:Y:S04]  /*14da0*/  LDSM.16.M88.4 R24, [R196] ;  /* 0x00000000c418783b */ /* 0x000fe80000000200 */
[----:B------:R-:W3:Y:S04]  /*14db0*/  LDSM.16.M88.4 R160, [R195] ;  /* 0x00000000c3a0783b */ /* 0x000ee80000000200 */
[----:B------:R-:W3:Y:S04]  /*14dc0*/  LDSM.16.M88.4 R144, [R197+0x6800] ;  /* 0x00680000c590783b */ /* 0x000ee80000000200 */
[----:B------:R-:W3:Y:S04]  /*14dd0*/  LDSM.16.M88.4 R28, [R186] ;  /* 0x00000000ba1c783b */ /* 0x000ee80000000200 */
[----:B------:R-:W-:Y:S04]  /*14de0*/  LDSM.16.M88.4 R156, [R194] ;  /* 0x00000000c29c783b */ /* 0x000fe80000000200 */
[----:B------:R-:W3:Y:S04]  /*14df0*/  LDSM.16.M88.4 R220, [R191+0x6000] ;  /* 0x00600000bfdc783b */ /* 0x000ee80000000200 */
[----:B------:R-:W3:Y:S04]  /*14e00*/  LDSM.16.M88.4 R152, [R197+0x7800] ;  /* 0x00780000c598783b */ /* 0x000ee80000000200 */
[----:B------:R-:W3:Y:S01]  /*14e10*/  LDSM.16.M88.4 R32, [R187] ;  /* 0x00000000bb20783b */ /* 0x000ee20000000200 */
[C---:B-1----:R-:W-:Y:S03]  /*14e20*/  HMMA.16816.F32 R16, R168.reuse, R12, RZ ;  /* 0x0000000ca810723c */ /* 0x042fe600000018ff */
[----:B--2---:R-:W1:Y:S04]  /*14e30*/  LDSM.16.M88.4 R4, [R191+0x7000] ;  /* 0x00700000bf04783b */ /* 0x004e680000000200 */
[----:B----4-:R-:W-:Y:S01]  /*14e40*/  LDSM.16.M88.4 R20, [R193] ;  /* 0x00000000c114783b */ /* 0x010fe20000000200 */
[C---:B------:R-:W-:Y:S03]  /*14e50*/  HMMA.16816.F32 R12, R168.reuse, R14, RZ ;  /* 0x0000000ea80c723c */ /* 0x040fe600000018ff */
[----:B------:R-:W2:Y:S04]  /*14e60*/  LDSM.16.M88.4 R224, [R184] ;  /* 0x00000000b8e0783b */ /* 0x000ea80000000200 */
[----:B------:R-:W4:Y:S01]  /*14e70*/  LDSM.16.M88.4 R164, [R185] ;  /* 0x00000000b9a4783b */ /* 0x000f220000000200 */
[C---:B-----5:R-:W-:Y:S03]  /*14e80*/  HMMA.16816.F32 R140, R168.reuse, R136, RZ ;  /* 0x00000088a88c723c */ /* 0x060fe600000018ff */
[----:B---3--:R-:W3:Y:S04]  /*14e90*/  LDSM.16.M88.4 R8, [R191+0x6800] ;  /* 0x00680000bf08783b */ /* 0x008ee80000000200 */
[----:B------:R-:W-:Y:S01]  /*14ea0*/  LDSM.16.M88.4 R216, [R197+0x8000] ;  /* 0x00800000c5d8783b */ /* 0x000fe20000000200 */
[----:B------:R-:W-:Y:S03]  /*14eb0*/  HMMA.16816.F32 R136, R168, R138, RZ ;  /* 0x0000008aa888723c */ /* 0x000fe600000018ff */
[----:B------:R-:W5:Y:S04]  /*14ec0*/  S2R R0, SR_TID.X ;  /* 0x0000000000007919 */ /* 0x000f680000002100 */
[----:B------:R-:W0:Y:S01]  /*14ed0*/  LDGDEPBAR ;  /* 0x00000000000079af */ /* 0x000e220000000000 */
[----:B------:R-:W-:Y:S08]  /*14ee0*/  HMMA.16816.F32 R16, R24, R160, R16 ;  /* 0x000000a01810723c */ /* 0x000ff00000001810 */
[C---:B------:R-:W-:Y:S08]  /*14ef0*/  HMMA.16816.F32 R148, R168.reuse, R144, RZ ;  /* 0x00000090a894723c */ /* 0x040ff000000018ff */
[----:B------:R-:W-:Y:S01]  /*14f00*/  HMMA.16816.F32 R144, R168, R146, RZ ;  /* 0x00000092a890723c */ /* 0x000fe200000018ff */
[----:B-----5:R-:W-:-:S07]  /*14f10*/  IMAD.SHL.U32 R0, R0, 0x2, RZ ;  /* 0x0000000200007824 */ /* 0x020fce00078e00ff */
[C---:B------:R-:W-:Y:S01]  /*14f20*/  HMMA.16816.F32 R12, R24.reuse, R162, R12 ;  /* 0x000000a2180c723c */ /* 0x040fe2000000180c */
[----:B------:R-:W-:Y:S07]  /*14f30*/  LDSM.16.M88.4 R160, [R191+0x7800] ;  /* 0x00780000bfa0783b */ /* 0x000fee0000000200 */
[C---:B------:R-:W-:Y:S08]  /*14f40*/  HMMA.16816.F32 R140, R24.reuse, R28, R140 ;  /* 0x0000001c188c723c */ /* 0x040ff0000000188c */
[----:B------:R-:W-:Y:S01]  /*14f50*/  HMMA.16816.F32 R136, R24, R30, R136 ;  /* 0x0000001e1888723c */ /* 0x000fe20000001888 */
[----:B------:R-:W5:Y:S07]  /*14f60*/  LDSM.16.M88.4 R28, [R184+0x1000] ;  /* 0x00100000b81c783b */ /* 0x000f6e0000000200 */
[----:B------:R-:W-:Y:S08]  /*14f70*/  HMMA.16816.F32 R16, R156, R220, R16 ;  /* 0x000000dc9c10723c */ /* 0x000ff00000001810 */
[C---:B------:R-:W-:Y:S08]  /*14f80*/  HMMA.16816.F32 R172, R168.reuse, R152, RZ ;  /* 0x00000098a8ac723c */ /* 0x040ff000000018ff */
[----:B------:R-:W-:Y:S01]  /*14f90*/  HMMA.16816.F32 R168, R168, R154, RZ ;  /* 0x0000009aa8a8723c */ /* 0x000fe200000018ff */
[----:B------:R-:W2:Y:S07]  /*14fa0*/  LDSM.16.M88.4 R152, [R198+0x2000] ;  /* 0x00200000c698783b */ /* 0x000eae0000000200 */
[C---:B------:R-:W-:Y:S08]  /*14fb0*/  HMMA.16816.F32 R148, R24.reuse, R32, R148 ;  /* 0x000000201894723c */ /* 0x040ff00000001894 */
[----:B------:R-:W-:Y:S01]  /*14fc0*/  HMMA.16816.F32 R144, R24, R34, R144 ;  /* 0x000000221890723c */ /* 0x000fe20000001890 */
[----:B------:R-:W3:Y:S07]  /*14fd0*/  LDSM.16.M88.4 R32, [R184+0x800] ;  /* 0x00080000b820783b */ /* 0x000eee0000000200 */
[C---:B------:R-:W-:Y:S01]  /*14fe0*/  HMMA.16816.F32 R12, R156.reuse, R222, R12 ;  /* 0x000000de9c0c723c */ /* 0x040fe2000000180c */
[----:B------:R-:W-:Y:S07]  /*14ff0*/  LDSM.16.M88.4 R220, [R183] ;  /* 0x00000000b7dc783b */ /* 0x000fee0000000200 */
[C---:B-1----:R-:W-:Y:S08]  /*15000*/  HMMA.16816.F32 R140, R156.reuse, R4, R140 ;  /* 0x000000049c8c723c */ /* 0x042ff0000000188c */
[----:B------:R-:W-:Y:S01]  /*15010*/  HMMA.16816.F32 R136, R156, R6, R136 ;  /* 0x000000069c88723c */ /* 0x000fe20000001888 */
[----:B------:R-:W1:Y:S07]  /*15020*/  LDSM.16.M88.4 R4, [R197+0x9000] ;  /* 0x00900000c504783b */ /* 0x000e6e0000000200 */
[----:B--2---:R-:W-:Y:S08]  /*15030*/  HMMA.16816.F32 R16, R20, R224, R16 ;  /* 0x000000e01410723c */ /* 0x004ff00000001810 */
[C---:B----4-:R-:W-:Y:S08]  /*15040*/  HMMA.16816.F32 R172, R24.reuse, R164, R172 ;  /* 0x000000a418ac723c */ /* 0x050ff000000018ac */
[----:B------:R-:W-:Y:S01]  /*15050*/  HMMA.16816.F32 R168, R24, R166, R168 ;  /* 0x000000a618a8723c */ /* 0x000fe200000018a8 */
[----:B------:R-:W2:Y:S04]  /*15060*/  LDSM.16.M88.4 R24, [R196+0x2000] ;  /* 0x00200000c418783b */ /* 0x000ea80000000200 */
[----:B------:R-:W4:Y:S03]  /*15070*/  LDSM.16.M88.4 R164, [R184+0x1800] ;  /* 0x00180000b8a4783b */ /* 0x000f260000000200 */
[C---:B---3--:R-:W-:Y:S08]  /*15080*/  HMMA.16816.F32 R148, R156.reuse, R8, R148 ;  /* 0x000000089c94723c */ /* 0x048ff00000001894 */
[----:B------:R-:W-:Y:S01]  /*15090*/  HMMA.16816.F32 R144, R156, R10, R144 ;  /* 0x0000000a9c90723c */ /* 0x000fe20000001890 */
[----:B------:R-:W3:Y:S07]  /*150a0*/  LDSM.16.M88.4 R8, [R197+0x8800] ;  /* 0x00880000c508783b */ /* 0x000eee0000000200 */
[C---:B------:R-:W-:Y:S01]  /*150b0*/  HMMA.16816.F32 R12, R20.reuse, R226, R12 ;  /* 0x000000e2140c723c */ /* 0x040fe2000000180c */
[----:B------:R-:W-:Y:S07]  /*150c0*/  LDSM.16.M88.4 R224, [R191+0x8000] ;  /* 0x00800000bfe0783b */ /* 0x000fee0000000200 */
[C---:B-----5:R-:W-:Y:S08]  /*150d0*/  HMMA.16816.F32 R140, R20.reuse, R28, R140 ;  /* 0x0000001c148c723c */ /* 0x060ff0000000188c */
[----:B------:R-:W-:Y:S01]  /*150e0*/  HMMA.16816.F32 R136, R20, R30, R136 ;  /* 0x0000001e1488723c */ /* 0x000fe20000001888 */
[----:B------:R-:W5:Y:S07]  /*150f0*/  LDSM.16.M88.4 R28, [R181] ;  /* 0x00000000b51c783b */ /* 0x000f6e0000000200 */
[----:B------:R-:W-:Y:S08]  /*15100*/  HMMA.16816.F32 R16, R152, R216, R16 ;  /* 0x000000d89810723c */ /* 0x000ff00000001810 */
[C---:B------:R-:W-:Y:S08]  /*15110*/  HMMA.16816.F32 R172, R156.reuse, R160, R172 ;  /* 0x000000a09cac723c */ /* 0x040ff000000018ac */
[----:B------:R-:W-:Y:S01]  /*15120*/  HMMA.16816.F32 R168, R156, R162, R168 ;  /* 0x000000a29ca8723c */ /* 0x000fe200000018a8 */
[----:B------:R-:W2:Y:S04]  /*15130*/  LDSM.16.M88.4 R156, [R194+0x2000] ;  /* 0x00200000c29c783b */ /* 0x000ea80000000200 */
[----:B------:R-:W2:Y:S03]  /*15140*/  LDSM.16.M88.4 R160, [R197+0x9800] ;  /* 0x00980000c5a0783b */ /* 0x000ea60000000200 */
[C---:B------:R-:W-:Y:S08]  /*15150*/  HMMA.16816.F32 R148, R20.reuse, R32, R148 ;  /* 0x000000201494723c */ /* 0x040ff00000001894 */
[----:B------:R-:W-:Y:S01]  /*15160*/  HMMA.16816.F32 R144, R20, R34, R144 ;  /* 0x000000221490723c */ /* 0x000fe20000001890 */
[----:B------:R-:W3:Y:S07]  /*15170*/  LDSM.16.M88.4 R32, [R182] ;  /* 0x00000000b620783b */ /* 0x000eee0000000200 */
[C---:B------:R-:W-:Y:S01]  /*15180*/  HMMA.16816.F32 R12, R152.reuse, R218, R12 ;  /* 0x000000da980c723c */ /* 0x040fe2000000180c */
[----:B------:R-:W-:Y:S07]  /*15190*/  LDSM.16.M88.4 R216, [R184+0x2000] ;  /* 0x00200000b8d8783b */ /* 0x000fee0000000200 */
[C---:B-1----:R-:W-:Y:S08]  /*151a0*/  HMMA.16816.F32 R140, R152.reuse, R4, R140 ;  /* 0x00000004988c723c */ /* 0x042ff0000000188c */
[----:B------:R-:W-:Y:S01]  /*151b0*/  HMMA.16816.F32 R136, R152, R6, R136 ;  /* 0x000000069888723c */ /* 0x000fe20000001888 */
[----:B------:R-:W1:Y:S07]  /*151c0*/  LDSM.16.M88.4 R4, [R191+0x9000] ;  /* 0x00900000bf04783b */ /* 0x000e6e0000000200 */
[----:B--2---:R-:W-:Y:S08]  /*151d0*/  HMMA.16816.F32 R16, R24, R220, R16 ;  /* 0x000000dc1810723c */ /* 0x004ff00000001810 */
[C---:B----4-:R-:W-:Y:S08]  /*151e0*/  HMMA.16816.F32 R172, R20.reuse, R164, R172 ;  /* 0x000000a414ac723c */ /* 0x050ff000000018ac */
[----:B------:R-:W-:Y:S01]  /*151f0*/  HMMA.16816.F32 R168, R20, R166, R168 ;  /* 0x000000a614a8723c */ /* 0x000fe200000018a8 */
[----:B------:R-:W2:Y:S04]  /*15200*/  LDSM.16.M88.4 R20, [R193+0x2000] ;  /* 0x00200000c114783b */ /* 0x000ea80000000200 */
[----:B------:R-:W4:Y:S03]  /*15210*/  LDSM.16.M88.4 R164, [R180] ;  /* 0x00000000b4a4783b */ /* 0x000f260000000200 */
[C---:B---3--:R-:W-:Y:S08]  /*15220*/  HMMA.16816.F32 R148, R152.reuse, R8, R148 ;  /* 0x000000089894723c */ /* 0x048ff00000001894 */
[----:B------:R-:W-:Y:S01]  /*15230*/  HMMA.16816.F32 R144, R152, R10, R144 ;  /* 0x0000000a9890723c */ /* 0x000fe20000001890 */
[----:B------:R-:W3:Y:S07]  /*15240*/  LDSM.16.M88.4 R8, [R191+0x8800] ;  /* 0x00880000bf08783b */ /* 0x000eee0000000200 */
[C---:B------:R-:W-:Y:S01]  /*15250*/  HMMA.16816.F32 R12, R24.reuse, R222, R12 ;  /* 0x000000de180c723c */ /* 0x040fe2000000180c */
[----:B------:R-:W-:Y:S07]  /*15260*/  LDSM.16.M88.4 R220, [R198+0x4000] ;  /* 0x00400000c6dc783b */ /* 0x000fee0000000200 */
[C---:B-----5:R-:W-:Y:S08]  /*15270*/  HMMA.16816.F32 R140, R24.reuse, R28, R140 ;  /* 0x0000001c188c723c */ /* 0x060ff0000000188c */
[----:B------:R-:W-:Y:S01]  /*15280*/  HMMA.16816.F32 R136, R24, R30, R136 ;  /* 0x0000001e1888723c */ /* 0x000fe20000001888 */
[----:B------:R-:W5:Y:S07]  /*15290*/  LDSM.16.M88.4 R28, [R184+0x3000] ;  /* 0x00300000b81c783b */ /* 0x000f6e0000000200 */
[----:B------:R-:W-:Y:S08]  /*152a0*/  HMMA.16816.F32 R16, R156, R224, R16 ;  /* 0x000000e09c10723c */ /* 0x000ff00000001810 */
[C---:B------:R-:W-:Y:S08]  /*152b0*/  HMMA.16816.F32 R172, R152.reuse, R160, R172 ;  /* 0x000000a098ac723c */ /* 0x040ff000000018ac */
[----:B------:R-:W-:Y:S01]  /*152c0*/  HMMA.16816.F32 R168, R152, R162, R168 ;  /* 0x000000a298a8723c */ /* 0x000fe200000018a8 */
[----:B------:R-:W2:Y:S04]  /*152d0*/  LDSM.16.M88.4 R152, [R197+0xa000] ;  /* 0x00a00000c598783b */ /* 0x000ea80000000200 */
[----:B------:R-:W2:Y:S03]  /*152e0*/  LDSM.16.M88.4 R160, [R191+0x9800] ;  /* 0x00980000bfa0783b */ /* 0x000ea60000000200 */
        /* <DEDUP_REMOVED lines=20> */
[----:B------:R-:W-:Y:S07]  /*15430*/  LDSM.16.M88.4 R28, [R191+0xa000] ;  /* 0x00a00000bf1c783b */ /* 0x000fee0000000200 */
[----:B------:R-:W-:Y:S08]  /*15440*/  HMMA.16816.F32 R16, R220, R152, R16 ;  /* 0x00000098dc10723c */ /* 0x000ff00000001810 */
[C---:B------:R-:W-:Y:S08]  /*15450*/  HMMA.16816.F32 R172, R156.reuse, R160, R172 ;  /* 0x000000a09cac723c */ /* 0x040ff000000018ac */
[----:B------:R-:W-:Y:S01]  /*15460*/  HMMA.16816.F32 R168, R156, R162, R168 ;  /* 0x000000a29ca8723c */ /* 0x000fe200000018a8 */
[----:B------:R-:W5:Y:S04]  /*15470*/  LDSM.16.M88.4 R156, [R177] ;  /* 0x00000000b19c783b */ /* 0x000f680000000200 */
[----:B------:R-:W-:Y:S03]  /*15480*/  LDSM.16.M88.4 R160, [R178] ;  /* 0x00000000b2a0783b */ /* 0x000fe60000000200 */
[C---:B------:R-:W-:Y:S08]  /*15490*/  HMMA.16816.F32 R148, R20.reuse, R32, R148 ;  /* 0x000000201494723c */ /* 0x040ff00000001894 */
[----:B------:R-:W-:Y:S01]  /*154a0*/  HMMA.16816.F32 R144, R20, R34, R144 ;  /* 0x000000221490723c */ /* 0x000fe20000001890 */
[----:B------:R-:W3:Y:S07]  /*154b0*/  LDSM.16.M88.4 R32, [R194+0x4000] ;  /* 0x00400000c220783b */ /* 0x000eee0000000200 */
[C---:B------:R-:W-:Y:S01]  /*154c0*/  HMMA.16816.F32 R12, R220.reuse, R154, R12 ;  /* 0x0000009adc0c723c */ /* 0x040fe2000000180c */
[----:B------:R-:W-:Y:S07]  /*154d0*/  LDSM.16.M88.4 R152, [R176] ;  /* 0x00000000b098783b */ /* 0x000fee0000000200 */
[C---:B-1----:R-:W-:Y:S08]  /*154e0*/  HMMA.16816.F32 R140, R220.reuse, R4, R140 ;  /* 0x00000004dc8c723c */ /* 0x042ff0000000188c */
[----:B------:R-:W-:Y:S01]  /*154f0*/  HMMA.16816.F32 R136, R220, R6, R136 ;  /* 0x00000006dc88723c */ /* 0x000fe20000001888 */
[----:B------:R-:W-:Y:S07]  /*15500*/  LDSM.16.M88.4 R4, [R184+0x4000] ;  /* 0x00400000b804783b */ /* 0x000fee0000000200 */
[----:B--2---:R-:W-:Y:S08]  /*15510*/  HMMA.16816.F32 R16, R164, R224, R16 ;  /* 0x000000e0a410723c */ /* 0x004ff00000001810 */
[C---:B----4-:R-:W-:Y:S08]  /*15520*/  HMMA.16816.F32 R172, R20.reuse, R24, R172 ;  /* 0x0000001814ac723c */ /* 0x050ff000000018ac */
[----:B------:R-:W-:Y:S01]  /*15530*/  HMMA.16816.F32 R168, R20, R26, R168 ;  /* 0x0000001a14a8723c */ /* 0x000fe200000018a8 */
[----:B------:R-:W1:Y:S04]  /*15540*/  LDSM.16.M88.4 R20, [R191+0xb000] ;  /* 0x00b00000bf14783b */ /* 0x000e680000000200 */
[----:B------:R-:W-:Y:S03]  /*15550*/  LDSM.16.M88.4 R24, [R191+0xa800] ;  /* 0x00a80000bf18783b */ /* 0x000fe60000000200 */
[C---:B---3--:R-:W-:Y:S08]  /*15560*/  HMMA.16816.F32 R148, R220.reuse, R8, R148 ;  /* 0x00000008dc94723c */ /* 0x048ff00000001894 */
[----:B------:R-:W-:Y:S01]  /*15570*/  HMMA.16816.F32 R144, R220, R10, R144 ;  /* 0x0000000adc90723c */ /* 0x000fe20000001890 */
[----:B------:R-:W2:Y:S07]  /*15580*/  LDSM.16.M88.4 R8, [R193+0x4000] ;  /* 0x00400000c108783b */ /* 0x000eae0000000200 */
[C---:B------:R-:W-:Y:S08]  /*15590*/  HMMA.16816.F32 R12, R164.reuse, R226, R12 ;  /* 0x000000e2a40c723c */ /* 0x040ff0000000180c */
[C---:B-----5:R-:W-:Y:S08]  /*155a0*/  HMMA.16816.F32 R140, R164.reuse, R156, R140 ;  /* 0x0000009ca48c723c */ /* 0x060ff0000000188c */
[----:B------:R-:W-:Y:S01]  /*155b0*/  HMMA.16816.F32 R136, R164, R158, R136 ;  /* 0x0000009ea488723c */ /* 0x000fe20000001888 */
[----:B------:R-:W3:Y:S07]  /*155c0*/  LDSM.16.M88.4 R156, [R184+0x4800] ;  /* 0x00480000b89c783b */ /* 0x000eee0000000200 */
[----:B------:R-:W-:Y:S08]  /*155d0*/  HMMA.16816.F32 R16, R32, R28, R16 ;  /* 0x0000001c2010723c */ /* 0x000ff00000001810 */
[C---:B------:R-:W-:Y:S08]  /*155e0*/  HMMA.16816.F32 R148, R164.reuse, R160, R148 ;  /* 0x000000a0a494723c */ /* 0x040ff00000001894 */
[----:B------:R-:W-:Y:S01]  /*155f0*/  HMMA.16816.F32 R144, R164, R162, R144 ;  /* 0x000000a2a490723c */ /* 0x000fe20000001890 */
[----:B------:R-:W4:Y:S07]  /*15600*/  LDSM.16.M88.4 R160, [R191+0xb800] ;  /* 0x00b80000bfa0783b */ /* 0x000f2e0000000200 */
[C---:B------:R-:W-:Y:S08]  /*15610*/  HMMA.16816.F32 R172, R220.reuse, R216, R172 ;  /* 0x000000d8dcac723c */ /* 0x040ff000000018ac */
[----:B------:R-:W-:Y:S08]  /*15620*/  HMMA.16816.F32 R168, R220, R218, R168 ;  /* 0x000000dadca8723c */ /* 0x000ff000000018a8 */
[C---:B------:R-:W-:Y:S08]  /*15630*/  HMMA.16816.F32 R12, R32.reuse, R30, R12 ;  /* 0x0000001e200c723c */ /* 0x040ff0000000180c */
[C---:B-1----:R-:W-:Y:S08]  /*15640*/  HMMA.16816.F32 R140, R32.reuse, R20, R140 ;  /* 0x00000014208c723c */ /* 0x042ff0000000188c */
[----:B------:R-:W-:Y:S01]  /*15650*/  HMMA.16816.F32 R136, R32, R22, R136 ;  /* 0x000000162088723c */ /* 0x000fe20000001888 */
[----:B------:R-:W1:Y:S07]  /*15660*/  LDSM.16.M88.4 R20, [R184+0x5000] ;  /* 0x00500000b814783b */ /* 0x000e6e0000000200 */
[----:B--2---:R-:W-:Y:S07]  /*15670*/  HMMA.16816.F32 R16, R8, R4, R16 ;  /* 0x000000040810723c */ /* 0x004fee0000001810 */
[----:B------:R-:W-:Y:S01]  /*15680*/  LOP3.LUT R5, R0, 0x6, RZ, 0xc0, !PT ;  /* 0x0000000600057812 */ /* 0x000fe200078ec0ff */
[----:B------:R-:W-:Y:S04]  /*15690*/  HMMA.16816.F32 R148, R32, R24, R148 ;  /* 0x000000182094723c */ /* 0x000fe80000001894 */
[----:B------:R-:W-:-:S04]  /*156a0*/  IMAD R0, R208, 0x40, R5 ;  /* 0x00000040d0007824 */ /* 0x000fc800078e0205 */
[----:B------:R-:W-:Y:S01]  /*156b0*/  HMMA.16816.F32 R144, R32, R26, R144 ;  /* 0x0000001a2090723c */ /* 0x000fe20000001890 */
[C---:B------:R-:W-:Y:S02]  /*156c0*/  IADD3 R4, R0.reuse, 0x1, RZ ;  /* 0x0000000100047810 */ /* 0x040fe40007ffe0ff */
[----:B------:R-:W-:Y:S02]  /*156d0*/  IADD3 R5, R0, 0x8, RZ ;  /* 0x0000000800057810 */ /* 0x000fe40007ffe0ff */
[CC--:B------:R-:W-:Y:S02]  /*156e0*/  ISETP.GE.AND P0, PT, R4.reuse, R2.reuse, PT ;  /* 0x000000020400720c */ /* 0x0c0fe40003f06270 */
[-C--:B------:R-:W-:Y:S01]  /*156f0*/  ISETP.GE.AND P4, PT, R4, R135.reuse, PT ;  /* 0x000000870400720c */ /* 0x080fe20003f86270 */
[----:B------:R-:W-:Y:S01]  /*15700*/  HMMA.16816.F32 R172, R164, R152, R172 ;  /* 0x00000098a4ac723c */ /* 0x000fe200000018ac */
[C---:B------:R-:W-:Y:S02]  /*15710*/  ISETP.GE.AND P6, PT, R5.reuse, R2, PT ;  /* 0x000000020500720c */ /* 0x040fe40003fc6270 */
[----:B------:R-:W-:-:S02]  /*15720*/  ISETP.GE.AND P2, PT, R5, R135, PT ;  /* 0x000000870500720c */ /* 0x000fc40003f46270 */
[C---:B------:R-:W-:Y:S02]  /*15730*/  IADD3 R24, R0.reuse, 0x9, RZ ;  /* 0x0000000900187810 */ /* 0x040fe40007ffe0ff */
[----:B------:R-:W-:Y:S01]  /*15740*/  IADD3 R25, R0, 0x10, RZ ;  /* 0x0000001000197810 */ /* 0x000fe20007ffe0ff */
[----:B------:R-:W-:Y:S01]  /*15750*/  HMMA.16816.F32 R168, R164, R154, R168 ;  /* 0x0000009aa4a8723c */ /* 0x000fe200000018a8 */
[CC--:B------:R-:W-:Y:S02]  /*15760*/  ISETP.GE.AND P5, PT, R24.reuse, R2.reuse, PT ;  /* 0x000000021800720c */ /* 0x0c0fe40003fa6270 */
[----:B------:R-:W-:Y:S02]  /*15770*/  ISETP.GE.AND P1, PT, R24, R135, PT ;  /* 0x000000871800720c */ /* 0x000fe40003f26270 */
[----:B------:R-:W-:Y:S02]  /*15780*/  IADD3 R24, R0, 0x11, RZ ;  /* 0x0000001100187810 */ /* 0x000fe40007ffe0ff */
[----:B------:R-:W-:Y:S01]  /*15790*/  FSEL R28, R17, -INF , !P0 ;  /* 0xff800000111c7808 */ /* 0x000fe20004000000 */
[----:B------:R-:W-:Y:S01]  /*157a0*/  HMMA.16816.F32 R12, R8, R6, R12 ;  /* 0x00000006080c723c */ /* 0x000fe2000000180c */
[----:B------:R-:W2:Y:S01]  /*157b0*/  LDSM.16.M88.4 R4, [R184+0x5800] ;  /* 0x00580000b804783b */ /* 0x000ea20000000200 */
[----:B------:R-:W-:Y:S01]  /*157c0*/  ISETP.GE.AND P0, PT, R25, R2, PT ;  /* 0x000000021900720c */ /* 0x000fe20003f06270 */
[----:B------:R-:W-:-:S04]  /*157d0*/  DEPBAR.LE SB0, 0x0 ;  /* 0x000080000000791a */ /* 0x000fc80000000000 */
[C---:B------:R-:W-:Y:S01]  /*157e0*/  IADD3 R29, R0.reuse, 0x28, RZ ;  /* 0x00000028001d7810 */ /* 0x040fe20007ffe0ff */
[----:B---3--:R-:W-:Y:S01]  /*157f0*/  HMMA.16816.F32 R148, R8, R156, R148 ;  /* 0x0000009c0894723c */ /* 0x008fe20000001894 */
[----:B------:R-:W-:Y:S02]  /*15800*/  FSEL R19, R19, -INF , !P4 ;  /* 0xff80000013137808 */ /* 0x000fe40006000000 */
[----:B------:R-:W-:-:S04]  /*15810*/  ISETP.GE.AND P4, PT, R0, R135, PT ;  /* 0x000000870000720c */ /* 0x000fc80003f86270 */
[----:B------:R-:W-:Y:S01]  /*15820*/  FSEL R18, R18, -INF , !P4 ;  /* 0xff80000012127808 */ /* 0x000fe20006000000 */
[----:B------:R-:W-:Y:S08]  /*15830*/  HMMA.16816.F32 R144, R8, R158, R144 ;  /* 0x0000009e0890723c */ /* 0x000ff00000001890 */
[----:B----4-:R-:W-:Y:S01]  /*15840*/  HMMA.16816.F32 R172, R32, R160, R172 ;  /* 0x000000a020ac723c */ /* 0x010fe200000018ac */
[----:B------:R-:W-:-:S02]  /*15850*/  FSEL R12, R12, -INF , !P6 ;  /* 0xff8000000c0c7808 */ /* 0x000fc40007000000 */
[----:B------:R-:W-:Y:S02]  /*15860*/  FSEL R17, R14, -INF , !P2 ;  /* 0xff8000000e117808 */ /* 0x000fe40005000000 */
[-C--:B------:R-:W-:Y:S02]  /*15870*/  ISETP.GE.AND P6, PT, R25, R135.reuse, PT ;  /* 0x000000871900720c */ /* 0x080fe40003fc6270 */
[----:B------:R-:W-:Y:S01]  /*15880*/  ISETP.GE.AND P2, PT, R24, R2, PT ;  /* 0x000000021800720c */ /* 0x000fe20003f46270 */
[----:B-1----:R-:W-:Y:S01]  /*15890*/  HMMA.16816.F32 R140, R8, R20, R140 ;  /* 0x00000014088c723c */ /* 0x002fe2000000188c */
[----:B------:R-:W-:Y:S02]  /*158a0*/  FSEL R14, R13, -INF , !P5 ;  /* 0xff8000000d0e7808 */ /* 0x000fe40006800000 */
[----:B------:R-:W-:Y:S02]  /*158b0*/  IADD3 R13, R0, 0x19, RZ ;  /* 0x00000019000d7810 */ /* 0x000fe40007ffe0ff */
[----:B------:R-:W-:-:S02]  /*158c0*/  ISETP.GE.AND P5, PT, R24, R135, PT ;  /* 0x000000871800720c */ /* 0x000fc40003fa6270 */
[----:B------:R-:W-:Y:S01]  /*158d0*/  IADD3 R20, R0, 0x18, RZ ;  /* 0x0000001800147810 */ /* 0x000fe20007ffe0ff */
[----:B------:R-:W-:Y:S01]  /*158e0*/  HMMA.16816.F32 R168, R32, R162, R168 ;  /* 0x000000a220a8723c */ /* 0x000fe200000018a8 */
[----:B------:R-:W-:Y:S02]  /*158f0*/  FSEL R26, R148, -INF , !P0 ;  /* 0xff800000941a7808 */ /* 0x000fe40004000000 */
[----:B------:R-:W-:Y:S02]  /*15900*/  FSEL R25, R150, -INF , !P6 ;  /* 0xff80000096197808 */ /* 0x000fe40007000000 */
[----:B------:R-:W-:Y:S02]  /*15910*/  FSEL R24, R149, -INF , !P2 ;  /* 0xff80000095187808 */ /* 0x000fe40005000000 */
[----:B------:R-:W-:Y:S01]  /*15920*/  ISETP.GE.AND P0, PT, R20, R135, PT ;  /* 0x000000871400720c */ /* 0x000fe20003f06270 */
[----:B------:R-:W-:Y:S01]  /*15930*/  HMMA.16816.F32 R136, R8, R22, R136 ;  /* 0x000000160888723c */ /* 0x000fe20000001888 */
[----:B------:R-:W-:Y:S01]  /*15940*/  BAR.SYNC.DEFER_BLOCKING 0x0 ;  /* 0x0000000000007b1d */ /* 0x000fe20000010000 */
[----:B------:R-:W-:-:S02]  /*15950*/  ISETP.GE.AND P6, PT, R13, R2, PT ;  /* 0x000000020d00720c */ /* 0x000fc40003fc6270 */
[----:B------:R-:W-:Y:S02]  /*15960*/  ISETP.GE.AND P2, PT, R13, R135, PT ;  /* 0x000000870d00720c */ /* 0x000fe40003f46270 */
[----:B------:R-:W-:Y:S02]  /*15970*/  IADD3 R13, R0, 0x21, RZ ;  /* 0x00000021000d7810 */ /* 0x000fe40007ffe0ff */
[----:B------:R-:W-:Y:S01]  /*15980*/  FSEL R23, R146, -INF , !P0 ;  /* 0xff80000092177808 */ /* 0x000fe20004000000 */
[----:B--2---:R-:W-:Y:S01]  /*15990*/  HMMA.16816.F32 R172, R8, R4, R172 ;  /* 0x0000000408ac723c */ /* 0x004fe200000018ac */
[----:B------:R-:W-:Y:S02]  /*159a0*/  ISETP.GE.AND P0, PT, R13, R2, PT ;  /* 0x000000020d00720c */ /* 0x000fe40003f06270 */
[----:B------:R-:W-:Y:S02]  /*159b0*/  FSEL R15, R15, -INF , !P1 ;  /* 0xff8000000f0f7808 */ /* 0x000fe40004800000 */
[----:B------:R-:W-:-:S02]  /*159c0*/  FSEL R214, R141, -INF , !P0 ;  /* 0xff8000008dd67808 */ /* 0x000fc40004000000 */
[----:B------:R-:W-:Y:S01]  /*159d0*/  IADD3 R5, R0, 0x29, RZ ;  /* 0x0000002900057810 */ /* 0x000fe20007ffe0ff */
[----:B------:R-:W-:Y:S01]  /*159e0*/  HMMA.16816.F32 R168, R8, R6, R168 ;  /* 0x0000000608a8723c */ /* 0x000fe200000018a8 */
        /* <DEDUP_REMOVED lines=9> */
[----:B------:R-:W-:Y:S02]  /*15a80*/  FSEL R20, R145, -INF , !P6 ;  /* 0xff80000091147808 */ /* 0x000fe40007000000 */
[----:B------:R-:W-:-:S02]  /*15a90*/  FSEL R21, R147, -INF , !P2 ;  /* 0xff80000093157808 */ /* 0x000fc40005000000 */
[----:B------:R-:W-:Y:S02]  /*15aa0*/  FSEL R16, R16, -INF , !P0 ;  /* 0xff80000010107808 */ /* 0x000fe40004000000 */
[----:B------:R-:W-:Y:S02]  /*15ab0*/  ISETP.GE.AND P6, PT, R13, R135, PT ;  /* 0x000000870d00720c */ /* 0x000fe40003fc6270 */
[----:B------:R-:W-:Y:S02]  /*15ac0*/  ISETP.GE.AND P2, PT, R29, R2, PT ;  /* 0x000000021d00720c */ /* 0x000fe40003f46270 */
[----:B------:R-:W-:Y:S02]  /*15ad0*/  FSEL R166, R140, -INF , !P5 ;  /* 0xff8000008ca67808 */ /* 0x000fe40006800000 */
[----:B------:R-:W-:Y:S02]  /*15ae0*/  FSEL R207, R142, -INF , !P1 ;  /* 0xff8000008ecf7808 */ /* 0x000fe40004800000 */
[----:B------:R-:W-:-:S02]  /*15af0*/  ISETP.GT.AND P0, PT, R208, R199, PT ;  /* 0x000000c7d000720c */ /* 0x000fc40003f04270 */
[----:B------:R-:W-:Y:S02]  /*15b00*/  ISETP.GE.AND P5, PT, R29, R135, PT ;  /* 0x000000871d00720c */ /* 0x000fe40003fa6270 */
[C---:B------:R-:W-:Y:S02]  /*15b10*/  IADD3 R4, R0.reuse, 0x30, RZ ;  /* 0x0000003000047810 */ /* 0x040fe40007ffe0ff */
[----:B------:R-:W-:Y:S02]  /*15b20*/  ISETP.GE.AND P1, PT, R5, R2, PT ;  /* 0x000000020500720c */ /* 0x000fe40003f26270 */
[----:B------:R-:W-:Y:S02]  /*15b30*/  IADD3 R5, R0, 0x31, RZ ;  /* 0x0000003100057810 */ /* 0x000fe40007ffe0ff */
[----:B------:R-:W-:Y:S02]  /*15b40*/  FSEL R167, R143, -INF , !P6 ;  /* 0xff8000008fa77808 */ /* 0x000fe40007000000 */
[----:B------:R-:W-:-:S02]  /*15b50*/  FSEL R212, R136, -INF , !P2 ;  /* 0xff80000088d47808 */ /* 0x000fc40005000000 */
[CC--:B------:R-:W-:Y:S02]  /*15b60*/  ISETP.GE.AND P6, PT, R4.reuse, R2.reuse, PT ;  /* 0x000000020400720c */ /* 0x0c0fe40003fc6270 */
[-C--:B------:R-:W-:Y:S02]  /*15b70*/  ISETP.GE.AND P2, PT, R4, R135.reuse, PT ;  /* 0x000000870400720c */ /* 0x080fe40003f46270 */
[----:B------:R-:W-:Y:S02]  /*15b80*/  FSEL R163, R138, -INF , !P5 ;  /* 0xff8000008aa37808 */ /* 0x000fe40006800000 */
[----:B------:R-:W-:Y:S02]  /*15b90*/  FSEL R164, R137, -INF , !P1 ;  /* 0xff80000089a47808 */ /* 0x000fe40004800000 */
[C---:B------:R-:W-:Y:S02]  /*15ba0*/  ISETP.GE.AND P5, PT, R5.reuse, R2, PT ;  /* 0x000000020500720c */ /* 0x040fe40003fa6270 */
[----:B------:R-:W-:-:S02]  /*15bb0*/  ISETP.GE.AND P1, PT, R5, R135, PT ;  /* 0x000000870500720c */ /* 0x000fc40003f26270 */
[C---:B------:R-:W-:Y:S02]  /*15bc0*/  IADD3 R4, R0.reuse, 0x38, RZ ;  /* 0x0000003800047810 */ /* 0x040fe40007ffe0ff */
[----:B------:R-:W-:Y:S02]  /*15bd0*/  IADD3 R0, R0, 0x39, RZ ;  /* 0x0000003900007810 */ /* 0x000fe40007ffe0ff */
[----:B------:R-:W-:Y:S02]  /*15be0*/  FSEL R154, R172, -INF , !P6 ;  /* 0xff800000ac9a7808 */ /* 0x000fe40007000000 */
[----:B------:R-:W-:Y:S02]  /*15bf0*/  FSEL R151, R174, -INF , !P2 ;  /* 0xff800000ae977808 */ /* 0x000fe40005000000 */
[----:B------:R-:W-:Y:S02]  /*15c00*/  FSEL R152, R173, -INF , !P5 ;  /* 0xff800000ad987808 */ /* 0x000fe40006800000 */
[----:B------:R-:W-:-:S02]  /*15c10*/  FSEL R137, R175, -INF , !P1 ;  /* 0xff800000af897808 */ /* 0x000fc40004800000 */
[CC--:B------:R-:W-:Y:S02]  /*15c20*/  ISETP.GE.AND P6, PT, R4.reuse, R2.reuse, PT ;  /* 0x000000020400720c */ /* 0x0c0fe40003fc6270 */
[-C--:B------:R-:W-:Y:S02]  /*15c30*/  ISETP.GE.AND P2, PT, R4, R135.reuse, PT ;  /* 0x000000870400720c */ /* 0x080fe40003f46270 */
[C---:B------:R-:W-:Y:S02]  /*15c40*/  ISETP.GE.AND P5, PT, R0.reuse, R2, PT ;  /* 0x000000020000720c */ /* 0x040fe40003fa6270 */
[----:B------:R-:W-:Y:S02]  /*15c50*/  ISETP.GE.AND P1, PT, R0, R135, PT ;  /* 0x000000870000720c */ /* 0x000fe40003f26270 */
        /* <DEDUP_REMOVED lines=37> */
[----:B------:R-:W-:Y:S02]  /*15eb0*/  ISETP.NE.AND P2, PT, RZ, c[0x0][0x2d0], PT ;  /* 0x0000b400ff007a0c */ /* 0x000fe40003f45270 */
[----:B------:R-:W-:-:S03]  /*15ec0*/  LOP3.LUT R0, RZ, c[0x0][0x2d0], RZ, 0x33, !PT ;  /* 0x0000b400ff007a12 */ /* 0x000fc600078e33ff */
        /* <DEDUP_REMOVED lines=25> */
.L_x_3382:
[----:B------:R-:W-:-:S05]  /*16060*/  IMAD.MOV.U32 R6, RZ, RZ, c[0x0][0x198] ;  /* 0x00006600ff067624 */ /* 0x000fca00078e00ff */
[----:B------:R-:W-:-:S04]  /*16070*/  LEA R6, -R6, RZ, 0x6 ;  /* 0x000000ff06067211 */ /* 0x000fc800078e31ff */
[----:B------:R-:W-:Y:S02]  /*16080*/  SHF.R.S32.HI R0, RZ, 0x1f, R6 ;  /* 0x0000001fff007819 */ /* 0x000fe40000011406 */
.L_x_3383:
[----:B------:R-:W-:Y:S01]  /*16090*/  ULDC.64 UR4, c[0x0][0x198] ;  /* 0x0000660000047ab9 */ /* 0x000fe20000000a00 */
[C---:B------:R-:W-:Y:S01]  /*160a0*/  LEA R206, P1, R6.reuse, R206, 0x1 ;  /* 0x000000ce06ce7211 */ /* 0x040fe200078208ff */
[----:B------:R-:W-:Y:S02]  /*160b0*/  USHF.L.U32 UR9, UR4, 0x5, URZ ;  /* 0x0000000504097899 */ /* 0x000fe4000800063f */
[----:B------:R-:W-:Y:S01]  /*160c0*/  USHF.L.U64.HI UR5, UR4, UR8, UR5 ;  /* 0x0000000804057299 */ /* 0x000fe20008010205 */
[----:B------:R-:W-:Y:S01]  /*160d0*/  LEA.HI.X R205, R6, R205, R0, 0x1, P1 ;  /* 0x000000cd06cd7211 */ /* 0x000fe200008f0c00 */
[----:B------:R-:W-:Y:S02]  /*160e0*/  IMAD.MOV.U32 R10, RZ, RZ, R206 ;  /* 0x000000ffff0a7224 */ /* 0x000fe400078e00ce */
[----:B------:R-:W-:Y:S02]  /*160f0*/  IADD3 R8, P1, R206, UR9, RZ ;  /* 0x00000009ce087c10 */ /* 0x000fe4000ff3e0ff */
[----:B------:R-:W-:-:S02]  /*16100*/  IMAD.MOV.U32 R11, RZ, RZ, R205 ;  /* 0x000000ffff0b7224 */ /* 0x000fc400078e00cd */
[----:B------:R-:W-:Y:S02]  /*16110*/  IADD3.X R9, R205, UR5, RZ, P1, !PT ;  /* 0x00000005cd097c10 */ /* 0x000fe40008ffe4ff */
[----:B------:R-:W-:Y:S01]  /*16120*/  IADD3 R6, P1, R8, UR9, RZ ;  /* 0x0000000908067c10 */ /* 0x000fe2000ff3e0ff */
[----:B------:R-:W-:Y:S01]  /*16130*/  @!PT LDS RZ, [RZ] ;  /* 0x00000000fffff984 */ /* 0x000fe20000000800 */
[----:B------:R-:W-:Y:S01]  /*16140*/  @!PT LDS RZ, [RZ] ;  /* 0x00000000fffff984 */ /* 0x000fe20000000800 */
[----:B------:R-:W-:Y:S01]  /*16150*/  @!PT LDS RZ, [RZ] ;  /* 0x00000000fffff984 */ /* 0x000fe20000000800 */
[----:B------:R1:W-:Y:S03]  /*16160*/  LDGSTS.E.BYPASS.LTC128B.128 [R204+0x6000], [R10.64] ;  /* 0x060000000acc7fae */ /* 0x0003e6000b901d46 */
[----:B------:R-:W-:Y:S01]  /*16170*/  IADD3.X R7, R9, UR5, RZ, P1, !PT ;  /* 0x0000000509077c10 */ /* 0x000fe20008ffe4ff */
[----:B------:R1:W-:Y:S01]  /*16180*/  LDGSTS.E.BYPASS.LTC128B.128 [R204+0x8000], [R10.64+0x80] ;  /* 0x080000800acc7fae */ /* 0x0003e2000b901d46 */
[----:B------:R-:W-:-:S03]  /*16190*/  IADD3 R4, P1, R6, UR9, RZ ;  /* 0x0000000906047c10 */ /* 0x000fc6000ff3e0ff */
[----:B------:R1:W-:Y:S01]  /*161a0*/  LDGSTS.E.BYPASS.LTC128B.128 [R204+0xa000], [R10.64+0x100] ;  /* 0x0a0001000acc7fae */ /* 0x0003e2000b901d46 */
[----:B------:R-:W-:-:S03]  /*161b0*/  IADD3.X R5, R7, UR5, RZ, P1, !PT ;  /* 0x0000000507057c10 */ /* 0x000fc60008ffe4ff */
        /* <DEDUP_REMOVED lines=10> */
.L_x_3381:
        /* <DEDUP_REMOVED lines=49> */
[--C-:B------:R-:W-:Y:S01]  /*16570*/  FFMA.FTZ R142, R12, c[0x0][0x23c], -R153.reuse ;  /* 0x00008f000c8e7a23 */ /* 0x100fe20000010899 */
[----:B------:R-:W-:Y:S01]  /*16580*/  FSEL R6, R145, RZ, P1 ;  /* 0x000000ff91067208 */ /* 0x000fe20000800000 */
[----:B------:R-:W-:-:S02]  /*16590*/  FFMA.FTZ R141, R14, c[0x0][0x23c], -R153 ;  /* 0x00008f000e8d7a23 */ /* 0x000fc40000010899 */
[----:B------:R-:W-:Y:S02]  /*165a0*/  FFMA.FTZ R147, R15, c[0x0][0x23c], -R150 ;  /* 0x00008f000f937a23 */ /* 0x000fe40000010896 */
[----:B------:R-:W1:Y:S01]  /*165b0*/  LDSM.16.MT88.4 R12, [R190+0xc000] ;  /* 0x00c00000be0c783b */ /* 0x000e620000004200 */
[----:B------:R-:W-:Y:S01]  /*165c0*/  FADD.FTZ R4, R132, -R5 ;  /* 0x8000000584047221 */ /* 0x000fe20000010000 */
[----:B------:R-:W-:Y:S01]  /*165d0*/  MUFU.EX2 R142, R142 ;  /* 0x0000008e008e7308 */ /* 0x000fe20000000800 */
[----:B------:R-:W-:Y:S01]  /*165e0*/  FADD.FTZ R6, R3, -R6 ;  /* 0x8000000603067221 */ /* 0x000fe20000010000 */
[----:B------:R-:W-:Y:S01]  /*165f0*/  LDSM.16.MT88.4 R132, [R190+0xc800] ;  /* 0x00c80000be84783b */ /* 0x000fe20000004200 */
[--C-:B------:R-:W-:Y:S02]  /*16600*/  FFMA.FTZ R144, R16, c[0x0][0x23c], -R153.reuse ;  /* 0x00008f0010907a23 */ /* 0x100fe40000010899 */
[----:B------:R-:W-:Y:S02]  /*16610*/  FFMA.FTZ R143, R28, c[0x0][0x23c], -R153 ;  /* 0x00008f001c8f7a23 */ /* 0x000fe40000010899 */
[--C-:B------:R-:W-:Y:S01]  /*16620*/  FFMA.FTZ R140, R18, c[0x0][0x23c], -R150.reuse ;  /* 0x00008f00128c7a23 */ /* 0x100fe20000010896 */
[----:B------:R-:W2:Y:S01]  /*16630*/  MUFU.EX2 R141, R141 ;  /* 0x0000008d008d7308 */ /* 0x000ea20000000800 */
[--C-:B------:R-:W-:Y:S01]  /*16640*/  FFMA.FTZ R2, R19, c[0x0][0x23c], -R150.reuse ;  /* 0x00008f0013027a23 */ /* 0x100fe20000010896 */
[----:B------:R-:W-:Y:S01]  /*16650*/  LDSM.16.MT88.4 R28, [R188+0xc800] ;  /* 0x00c80000bc1c783b */ /* 0x000fe20000004200 */
[----:B------:R-:W-:-:S02]  /*16660*/  FFMA.FTZ R0, R17, c[0x0][0x23c], -R150 ;  /* 0x00008f0011007a23 */ /* 0x000fc40000010896 */
[----:B------:R-:W-:Y:S01]  /*16670*/  FMUL.FTZ R148, R4, c[0x0][0x23c] ;  /* 0x00008f0004947a20 */ /* 0x000fe20000410000 */
[----:B------:R-:W3:Y:S01]  /*16680*/  LDSM.16.MT88.4 R16, [R192+0xc000] ;  /* 0x00c00000c010783b */ /* 0x000ee20000004200 */
[----:B------:R-:W-:Y:S01]  /*16690*/  FMUL.FTZ R3, R6, c[0x0][0x23c] ;  /* 0x00008f0006037a20 */ /* 0x000fe20000410000 */
[----:B------:R-:W-:Y:S01]  /*166a0*/  MUFU.EX2 R144, R144 ;  /* 0x0000009000907308 */ /* 0x000fe20000000800 */
[--C-:B------:R-:W-:Y:S02]  /*166b0*/  FFMA.FTZ R155, R26, c[0x0][0x23c], -R153.reuse ;  /* 0x00008f001a9b7a23 */ /* 0x100fe40000010899 */
[--C-:B------:R-:W-:Y:S02]  /*166c0*/  FFMA.FTZ R156, R24, c[0x0][0x23c], -R153.reuse ;  /* 0x00008f00189c7a23 */ /* 0x100fe40000010899 */
[--C-:B------:R-:W-:Y:S02]  /*166d0*/  FFMA.FTZ R157, R22, c[0x0][0x23c], -R153.reuse ;  /* 0x00008f00169d7a23 */ /* 0x100fe40000010899 */
[----:B------:R-:W-:Y:S01]  /*166e0*/  FFMA.FTZ R158, R20, c[0x0][0x23c], -R153 ;  /* 0x00008f00149e7a23 */ /* 0x000fe20000010899 */
[----:B------:R-:W4:Y:S01]  /*166f0*/  MUFU.EX2 R143, R143 ;  /* 0x0000008f008f7308 */ /* 0x000f220000000800 */
[----:B--2---:R-:W-:Y:S01]  /*16700*/  F2FP.PACK_AB R6, R141, R142 ;  /* 0x0000008e8d06723e */ /* 0x004fe200000000ff */
[----:B------:R-:W-:-:S02]  /*16710*/  FFMA.FTZ R159, R25, c[0x0][0x23c], -R150 ;  /* 0x00008f00199f7a23 */ /* 0x000fc40000010896 */
[--C-:B------:R-:W-:Y:S02]  /*16720*/  FFMA.FTZ R162, R27, c[0x0][0x23c], -R150.reuse ;  /* 0x00008f001ba27a23 */ /* 0x100fe40000010896 */
[--C-:B------:R-:W-:Y:S01]  /*16730*/  FFMA.FTZ R160, R23, c[0x0][0x23c], -R150.reuse ;  /* 0x00008f0017a07a23 */ /* 0x100fe20000010896 */
[----:B------:R-:W-:Y:S01]  /*16740*/  LDSM.16.MT88.4 R24, [R192+0xe800] ;  /* 0x00e80000c018783b */ /* 0x000fe20000004200 */
[----:B------:R-:W-:Y:S01]  /*16750*/  MUFU.EX2 R140, R140 ;  /* 0x0000008c008c7308 */ /* 0x000fe20000000800 */
[----:B------:R-:W-:Y:S02]  /*16760*/  FFMA.FTZ R161, R21, c[0x0][0x23c], -R150 ;  /* 0x00008f0015a17a23 */ /* 0x000fe40000010896 */
[----:B------:R-:W-:Y:S01]  /*16770*/  LDSM.16.MT88.4 R20, [R190+0xe800] ;  /* 0x00e80000be14783b */ /* 0x000fe20000004200 */
[--C-:B------:R-:W-:Y:S02]  /*16780*/  FFMA.FTZ R171, R164, c[0x0][0x23c], -R153.reuse ;  /* 0x00008f00a4ab7a23 */ /* 0x100fe40000010899 */
[----:B------:R-:W-:-:S02]  /*16790*/  FFMA.FTZ R166, R166, c[0x0][0x23c], -R153 ;  /* 0x00008f00a6a67a23 */ /* 0x000fc40000010899 */
[----:B------:R-:W2:Y:S01]  /*167a0*/  MUFU.EX2 R2, R2 ;  /* 0x0000000200027308 */ /* 0x000ea20000000800 */
[----:B----4-:R-:W-:Y:S01]  /*167b0*/  F2FP.PACK_AB R4, R143, R144 ;  /* 0x000000908f04723e */ /* 0x010fe200000000ff */
[--C-:B------:R-:W-:Y:S02]  /*167c0*/  FFMA.FTZ R169, R214, c[0x0][0x23c], -R153.reuse ;  /* 0x00008f00d6a97a23 */ /* 0x100fe40000010899 */
[----:B------:R-:W-:Y:S02]  /*167d0*/  FFMA.FTZ R168, R212, c[0x0][0x23c], -R153 ;  /* 0x00008f00d4a87a23 */ /* 0x000fe40000010899 */
[--C-:B------:R-:W-:Y:S02]  /*167e0*/  FFMA.FTZ R164, R207, c[0x0][0x23c], -R150.reuse ;  /* 0x00008f00cfa47a23 */ /* 0x100fe40000010896 */
[----:B------:R-:W-:Y:S01]  /*167f0*/  MUFU.EX2 R0, R0 ;  /* 0x0000000000007308 */ /* 0x000fe20000000800 */
[--C-:B------:R-:W-:Y:S02]  /*16800*/  FFMA.FTZ R167, R167, c[0x0][0x23c], -R150.reuse ;  /* 0x00008f00a7a77a23 */ /* 0x100fe40000010896 */
[----:B------:R-:W-:-:S02]  /*16810*/  FFMA.FTZ R163, R163, c[0x0][0x23c], -R150 ;  /* 0x00008f00a3a37a23 */ /* 0x000fc40000010896 */
[--C-:B------:R-:W-:Y:S02]  /*16820*/  FFMA.FTZ R170, R165, c[0x0][0x23c], -R150.reuse ;  /* 0x00008f00a5aa7a23 */ /* 0x100fe40000010896 */
[--C-:B------:R-:W-:Y:S01]  /*16830*/  FFMA.FTZ R165, R152, c[0x0][0x23c], -R153.reuse ;  /* 0x00008f0098a57a23 */ /* 0x100fe20000010899 */
[----:B------:R-:W4:Y:S01]  /*16840*/  MUFU.EX2 R147, R147 ;  /* 0x0000009300937308 */ /* 0x000f220000000800 */
[----:B--2---:R-:W-:Y:S01]  /*16850*/  F2FP.PACK_AB R5, R2, R140 ;  /* 0x0000008c0205723e */ /* 0x004fe200000000ff */
[--C-:B------:R-:W-:Y:S02]  /*16860*/  FFMA.FTZ R154, R154, c[0x0][0x23c], -R153.reuse ;  /* 0x00008f009a9a7a23 */ /* 0x100fe40000010899 */
[----:B------:R-:W-:Y:S02]  /*16870*/  FFMA.FTZ R152, R138, c[0x0][0x23c], -R153 ;  /* 0x00008f008a987a23 */ /* 0x000fe40000010899 */
[--C-:B------:R-:W-:Y:S02]  /*16880*/  FFMA.FTZ R151, R151, c[0x0][0x23c], -R150.reuse ;  /* 0x00008f0097977a23 */ /* 0x100fe40000010896 */
[----:B------:R-:W2:Y:S01]  /*16890*/  MUFU.EX2 R148, R148 ;  /* 0x0000009400947308 */ /* 0x000ea20000000800 */
[----:B------:R-:W-:-:S02]  /*168a0*/  FFMA.FTZ R172, R137, c[0x0][0x23c], -R150 ;  /* 0x00008f0089ac7a23 */ /* 0x000fc40000010896 */
        /* <DEDUP_REMOVED lines=308> */
.L_x_3378:
[----:B------:R-:W-:Y:S05]  /*17bf0*/  @!P0 BRA `(.L_x_3384) ;  /* 0x00002fb000008947 */ /* 0x000fea0003800000 */
[----:B------:R-:W-:Y:S01]  /*17c00*/  ULDC UR8, c[0x0][0x1a0] ;  /* 0x0000680000087ab9 */ /* 0x000fe20000000800 */
[----:B------:R-:W-:Y:S01]  /*17c10*/  IMAD.MOV.U32 R0, RZ, RZ, R3 ;  /* 0x000000ffff007224 */ /* 0x000fe200078e0003 */
[----:B------:R-:W-:Y:S01]  /*17c20*/  ULEA UR8, -UR8, URZ, 0x6 ;  /* 0x0000003f08087291 */ /* 0x000fe2000f8e313f */
[----:B------:R-:W-:Y:S01]  /*17c30*/  IMAD.MOV.U32 R133, RZ, RZ, R132 ;  /* 0x000000ffff857224 */ /* 0x000fe200078e0084 */
[----:B------:R-:W-:-:S02]  /*17c40*/  UMOV UR9, 0x5 ;  /* 0x0000000500097882 */ /* 0x000fc40000000000 */
[----:B------:R-:W-:Y:S02]  /*17c50*/  USHF.R.S32.HI UR10, URZ, 0x1f, UR8 ;  /* 0x0000001f3f0a7899 */ /* 0x000fe40008011408 */
[----:B------:R-:W-:Y:S01]  /*17c60*/  ULDC.64 UR6, c[0x0][0x1a0] ;  /* 0x0000680000067ab9 */ /* 0x000fe20000000a00 */
[----:B------:R-:W-:Y:S01]  /*17c70*/  MOV R214, UR8 ;  /* 0x0000000800d67c02 */ /* 0x000fe20008000f00 */
[----:B------:R-:W-:Y:S02]  /*17c80*/  ULDC.64 UR4, c[0x0][0x198] ;  /* 0x0000660000047ab9 */ /* 0x000fe40000000a00 */
[----:B------:R-:W-:Y:S01]  /*17c90*/  USHF.L.U64.HI UR7, UR6, UR9, UR7 ;  /* 0x0000000906077299 */ /* 0x000fe20008010207 */
[----:B------:R-:W-:Y:S01]  /*17ca0*/  MOV R212, UR10 ;  /* 0x0000000a00d47c02 */ /* 0x000fe20008000f00 */
[----:B------:R-:W-:Y:S02]  /*17cb0*/  USHF.L.U64.HI UR5, UR4, UR9, UR5 ;  /* 0x0000000904057299 */ /* 0x000fe40008010205 */
[----:B------:R-:W-:-:S02]  /*17cc0*/  USHF.L.U32 UR6, UR6, 0x5, URZ ;  /* 0x0000000506067899 */ /* 0x000fc4000800063f */
[----:B------:R-:W-:Y:S02]  /*17cd0*/  USHF.L.U32 UR9, UR4, 0x5, URZ ;  /* 0x0000000504097899 */ /* 0x000fe4000800063f */
[----:B------:R-:W-:Y:S02]  /*17ce0*/  ULDC.64 UR10, c[0x0][0x118] ;  /* 0x00004600000a7ab9 */ /* 0x000fe40000000a00 */
.L_x_3388:
        /* <DEDUP_REMOVED lines=65> */
.L_x_3385:
        /* <DEDUP_REMOVED lines=250> */
.L_x_3387:
        /* <DEDUP_REMOVED lines=14> */
[----:B------:R-:W-:Y:S03]  /*19180*/  IADD3.X R3, R135, UR5, RZ, P0, !PT ;  /* 0x0000000587037c10 */ /* 0x000fe600087fe4ff */
        /* <DEDUP_REMOVED lines=10> */
.L_x_3386:
        /* <DEDUP_REMOVED lines=408> */
.L_x_3384:
        /* <DEDUP_REMOVED lines=26> */
[----:B------:R-:W2:Y:S01]  /*1ad50*/  @P3 MUFU.RCP R6, R2 ;  /* 0x0000000200063308 */ /* 0x000ea20000001000 */
[----:B------:R-:W-:-:S02]  /*1ad60*/  SHF.L.U32 R18, R5, 0x6, RZ ;  /* 0x0000000605127819 */ /* 0x000fc400000006ff */
[----:B------:R-:W-:Y:S02]  /*1ad70*/  IADD3 R13, -R13, R0, RZ ;  /* 0x000000000d0d7210 */ /* 0x000fe40007ffe1ff */
[----:B------:R-:W-:-:S03]  /*1ad80*/  LOP3.LUT R18, R18, 0x1c0, RZ, 0xc0, !PT ;  /* 0x000001c012127812 */ /* 0x000fc600078ec0ff */
[----:B------:R-:W3:Y:S01]  /*1ad90*/  @P4 MUFU.RCP R7, R4 ;  /* 0x0000000400074308 */ /* 0x000ee20000001000 */
[----:B------:R-:W-:Y:S01]  /*1ada0*/  LEA.HI R18, R18, R18, RZ, 0x1d ;  /* 0x0000001212127211 */ /* 0x000fe200078fe8ff */
[----:B--2---:R-:W-:-:S06]  /*1adb0*/  FMUL.FTZ R131, R6, R131 ;  /* 0x0000008306837220 */ /* 0x004fcc0000410000 */
[----:B------:R-:W-:Y:S01]  /*1adc0*/  @P4 MUFU.LG2 R4, R4 ;  /* 0x0000000400044308 */ /* 0x000fe20000000c00 */
[C---:B------:R-:W-:Y:S02]  /*1add0*/  FMUL.FTZ R130, R6.reuse, R130 ;  /* 0x0000008206827220 */ /* 0x040fe40000410000 */
[C---:B------:R-:W-:Y:S02]  /*1ade0*/  FMUL.FTZ R39, R6.reuse, R39 ;  /* 0x0000002706277220 */ /* 0x040fe40000410000 */
[----:B------:R-:W-:Y:S01]  /*1adf0*/  FMUL.FTZ R38, R6, R38 ;  /* 0x0000002606267220 */ /* 0x000fe20000410000 */
[----:B-1----:R-:W-:Y:S01]  /*1ae00*/  SHF.R.S32.HI R11, RZ, 0x1f, R10 ;  /* 0x0000001fff0b7819 */ /* 0x002fe2000001140a */
[C---:B---3--:R-:W-:Y:S01]  /*1ae10*/  FMUL.FTZ R128, R7.reuse, R128 ;  /* 0x0000008007807220 */ /* 0x048fe20000410000 */
[----:B------:R-:W1:Y:S01]  /*1ae20*/  @P3 MUFU.LG2 R2, R2 ;  /* 0x0000000200023308 */ /* 0x000e620000000c00 */
[----:B------:R-:W-:Y:S01]  /*1ae30*/  FMUL.FTZ R129, R7, R129 ;  /* 0x0000008107817220 */ /* 0x000fe20000410000 */
[----:B------:R-:W-:Y:S01]  /*1ae40*/  LEA.HI R12, R11, R10, RZ, 0x4 ;  /* 0x0000000a0b0c7211 */ /* 0x000fe200078f20ff */
[----:B------:R-:W-:-:S02]  /*1ae50*/  FMUL.FTZ R36, R7, R36 ;  /* 0x0000002407247220 */ /* 0x000fc40000410000 */
[C---:B------:R-:W-:Y:S01]  /*1ae60*/  FMUL.FTZ R37, R7.reuse, R37 ;  /* 0x0000002507257220 */ /* 0x040fe20000410000 */
[----:B------:R-:W-:Y:S01]  /*1ae70*/  LOP3.LUT R15, R12, 0xfffffff0, RZ, 0xc0, !PT ;  /* 0xfffffff00c0f7812 */ /* 0x000fe200078ec0ff */
[C---:B------:R-:W-:Y:S01]  /*1ae80*/  FMUL.FTZ R40, R7.reuse, R40 ;  /* 0x0000002807287220 */ /* 0x040fe20000410000 */
[----:B------:R-:W-:Y:S01]  /*1ae90*/  SHF.R.S32.HI R11, RZ, 0x4, R12 ;  /* 0x00000004ff0b7819 */ /* 0x000fe2000001140c */
[----:B------:R-:W-:Y:S01]  /*1aea0*/  FMUL.FTZ R41, R7, R41 ;  /* 0x0000002907297220 */ /* 0x000fe20000410000 */
[----:B------:R-:W-:Y:S01]  /*1aeb0*/  IADD3 R8, -R15, R10, RZ ;  /* 0x0000000a0f087210 */ /* 0x000fe20007ffe1ff */
[----:B------:R-:W-:Y:S01]  /*1aec0*/  FMUL.FTZ R44, R7, R44 ;  /* 0x0000002c072c7220 */ /* 0x000fe20000410000 */
[----:B------:R-:W-:Y:S01]  /*1aed0*/  LOP3.LUT R15, R5, 0x1, RZ, 0xc0, !PT ;  /* 0x00000001050f7812 */ /* 0x000fe200078ec0ff */
[----:B------:R-:W-:Y:S01]  /*1aee0*/  FMUL.FTZ R45, R7, R45 ;  /* 0x0000002d072d7220 */ /* 0x000fe20000410000 */
[----:B------:R-:W-:Y:S01]  /*1aef0*/  SHF.L.U32 R14, R11, 0x6, RZ ;  /* 0x000000060b0e7819 */ /* 0x000fe200000006ff */
[C---:B------:R-:W-:Y:S01]  /*1af00*/  FMUL.FTZ R48, R7.reuse, R48 ;  /* 0x0000003007307220 */ /* 0x040fe20000410000 */
[----:B------:R-:W-:Y:S01]  /*1af10*/  LEA.HI R16, R8, R8, RZ, 0x1 ;  /* 0x0000000808107211 */ /* 0x000fe200078f08ff */
[----:B------:R-:W-:Y:S01]  /*1af20*/  FMUL.FTZ R49, R7, R49 ;  /* 0x0000003107317220 */ /* 0x000fe20000410000 */
[----:B------:R-:W-:Y:S01]  /*1af30*/  ISETP.NE.U32.AND P0, PT, R15, 0x1, PT ;  /* 0x000000010f00780c */ /* 0x000fe20003f05070 */
[C---:B------:R-:W-:Y:S01]  /*1af40*/  FMUL.FTZ R52, R7.reuse, R52 ;  /* 0x0000003407347220 */ /* 0x040fe20000410000 */
[----:B------:R-:W-:Y:S01]  /*1af50*/  LOP3.LUT R14, R14, 0x1c0, RZ, 0xc0, !PT ;  /* 0x000001c00e0e7812 */ /* 0x000fe200078ec0ff */
[C---:B------:R-:W-:Y:S01]  /*1af60*/  FMUL.FTZ R53, R7.reuse, R53 ;  /* 0x0000003507357220 */ /* 0x040fe20000410000 */
[----:B------:R-:W-:Y:S01]  /*1af70*/  SHF.L.U32 R15, R16, 0x2, RZ ;  /* 0x00000002100f7819 */ /* 0x000fe200000006ff */
[C---:B------:R-:W-:Y:S01]  /*1af80*/  FMUL.FTZ R56, R7.reuse, R56 ;  /* 0x0000003807387220 */ /* 0x040fe20000410000 */
        /* <DEDUP_REMOVED lines=8> */
[----:B------:R-:W-:Y:S01]  /*1b010*/  LEA R13, R13, R18, 0x1 ;  /* 0x000000120d0d7211 */ /* 0x000fe200078e08ff */
[----:B------:R-:W-:Y:S01]  /*1b020*/  FMUL.FTZ R65, R7, R65 ;  /* 0x0000004107417220 */ /* 0x000fe20000410000 */
[----:B------:R-:W-:Y:S01]  /*1b030*/  LOP3.LUT R14, R15, R14, RZ, 0x3c, !PT ;  /* 0x0000000e0f0e7212 */ /* 0x000fe200078e3cff */
[----:B------:R-:W-:Y:S01]  /*1b040*/  FMUL.FTZ R68, R7, R68 ;  /* 0x0000004407447220 */ /* 0x000fe20000410000 */
[----:B------:R-:W-:Y:S01]  /*1b050*/  R2P PR, R5, 0x6 ;  /* 0x0000000605007804 */ /* 0x000fe20000000000 */
[C---:B------:R-:W-:Y:S01]  /*1b060*/  FMUL.FTZ R69, R7.reuse, R69 ;  /* 0x0000004507457220 */ /* 0x040fe20000410000 */
[----:B------:R-:W-:Y:S01]  /*1b070*/  STS.64 [R13.X4], R128 ;  /* 0x000000800d007388 */ /* 0x000fe20000004a00 */
[----:B------:R-:W-:Y:S01]  /*1b080*/  FMUL.FTZ R72, R7, R72 ;  /* 0x0000004807487220 */ /* 0x000fe20000410000 */
[----:B------:R-:W-:Y:S01]  /*1b090*/  LOP3.LUT R9, R9, 0xffffffe0, RZ, 0xc0, !PT ;  /* 0xffffffe009097812 */ /* 0x000fe200078ec0ff */
[C---:B------:R-:W-:Y:S01]  /*1b0a0*/  FMUL.FTZ R73, R7.reuse, R73 ;  /* 0x0000004907497220 */ /* 0x040fe20000410000 */
[----:B------:R-:W-:Y:S01]  /*1b0b0*/  STS.64 [R13.X4+0x800], R130 ;  /* 0x000800820d007388 */ /* 0x000fe20000004a00 */
[C---:B------:R-:W-:Y:S01]  /*1b0c0*/  FMUL.FTZ R76, R7.reuse, R76 ;  /* 0x0000004c074c7220 */ /* 0x040fe20000410000 */
[----:B------:R-:W-:Y:S01]  /*1b0d0*/  IADD3 R9, R0, -R9, RZ ;  /* 0x8000000900097210 */ /* 0x000fe20007ffe0ff */
[----:B------:R-:W-:-:S02]  /*1b0e0*/  FMUL.FTZ R77, R7, R77 ;  /* 0x0000004d074d7220 */ /* 0x000fc40000410000 */
[C---:B------:R-:W-:Y:S02]  /*1b0f0*/  FMUL.FTZ R80, R7.reuse, R80 ;  /* 0x0000005007507220 */ /* 0x040fe40000410000 */
[C---:B------:R-:W-:Y:S02]  /*1b100*/  FMUL.FTZ R81, R7.reuse, R81 ;  /* 0x0000005107517220 */ /* 0x040fe40000410000 */
[C---:B------:R-:W-:Y:S02]  /*1b110*/  FMUL.FTZ R84, R7.reuse, R84 ;  /* 0x0000005407547220 */ /* 0x040fe40000410000 */
[C---:B------:R-:W-:Y:S02]  /*1b120*/  FMUL.FTZ R85, R7.reuse, R85 ;  /* 0x0000005507557220 */ /* 0x040fe40000410000 */
[C---:B------:R-:W-:Y:S02]  /*1b130*/  FMUL.FTZ R88, R7.reuse, R88 ;  /* 0x0000005807587220 */ /* 0x040fe40000410000 */
        /* <DEDUP_REMOVED lines=18> */
[----:B------:R-:W-:Y:S01]  /*1b260*/  FMUL.FTZ R117, R7, R117 ;  /* 0x0000007507757220 */ /* 0x000fe20000410000 */
[----:B------:R-:W-:Y:S01]  /*1b270*/  LOP3.LUT R7, R16, 0xffffffe, RZ, 0xc0, !PT ;  /* 0x0ffffffe10077812 */ /* 0x000fe200078ec0ff */
[----:B------:R-:W-:-:S02]  /*1b280*/  FMUL.FTZ R43, R6, R43 ;  /* 0x0000002b062b7220 */ /* 0x000fc40000410000 */
[----:B------:R-:W-:Y:S01]  /*1b290*/  FMUL.FTZ R42, R6, R42 ;  /* 0x0000002a062a7220 */ /* 0x000fe20000410000 */
[----:B------:R-:W-:Y:S01]  /*1b2a0*/  IADD3 R15, R8, -R7, RZ ;  /* 0x80000007080f7210 */ /* 0x000fe20007ffe0ff */
[C---:B------:R-:W-:Y:S01]  /*1b2b0*/  FMUL.FTZ R47, R6.reuse, R47 ;  /* 0x0000002f062f7220 */ /* 0x040fe20000410000 */
[----:B------:R-:W-:Y:S01]  /*1b2c0*/  MOV R7, 0x40 ;  /* 0x0000004000077802 */ /* 0x000fe20000000f00 */
[C---:B------:R-:W-:Y:S01]  /*1b2d0*/  FMUL.FTZ R46, R6.reuse, R46 ;  /* 0x0000002e062e7220 */ /* 0x040fe20000410000 */
[----:B------:R-:W-:Y:S01]  /*1b2e0*/  LEA R5, R15, R14, 0x2 ;  /* 0x0000000e0f057211 */ /* 0x000fe200078e10ff */
[C---:B------:R-:W-:Y:S01]  /*1b2f0*/  FMUL.FTZ R51, R6.reuse, R51 ;  /* 0x0000003306337220 */ /* 0x040fe20000410000 */
[----:B------:R-:W-:Y:S01]  /*1b300*/  MOV R14, 0x80 ;  /* 0x00000080000e7802 */ /* 0x000fe20000000f00 */
[C---:B------:R-:W-:Y:S01]  /*1b310*/  FMUL.FTZ R50, R6.reuse, R50 ;  /* 0x0000003206327220 */ /* 0x040fe20000410000 */
[----:B------:R-:W-:Y:S01]  /*1b320*/  SEL R7, R7, 0xffffffc0, !P1 ;  /* 0xffffffc007077807 */ /* 0x000fe20004800000 */
[----:B------:R-:W-:Y:S01]  /*1b330*/  FMUL.FTZ R55, R6, R55 ;  /* 0x0000003706377220 */ /* 0x000fe20000410000 */
[----:B------:R-:W-:Y:S01]  /*1b340*/  SEL R17, R14, 0xffffff80, !P2 ;  /* 0xffffff800e117807 */ /* 0x000fe20005000000 */
        /* <DEDUP_REMOVED lines=37> */
[----:B------:R-:W-:Y:S01]  /*1b5a0*/  SHF.L.U32 R6, R13, 0x2, RZ ;  /* 0x000000020d067819 */ /* 0x000fe200000006ff */
[----:B-1----:R-:W-:-:S03]  /*1b5b0*/  @P3 FMUL.FTZ R2, R2, 0.69314718246459960938 ;  /* 0x3f31721802023820 */ /* 0x002fc60000410000 */
        /* <DEDUP_REMOVED lines=48> */
[----:B------:R2:W-:Y:S01]  /*1b8c0*/  STS.64 [R14+0x8800], R126 ;  /* 0x0088007e0e007388 */ /* 0x0005e20000000a00 */
[----:B-1----:R-:W-:-:S03]  /*1b8d0*/  SHF.R.S32.HI R13, RZ, 0x1f, R10 ;  /* 0x0000001fff0d7819 */ /* 0x002fc6000001140a */
[----:B------:R-:W-:Y:S01]  /*1b8e0*/  STS.64 [R18+0x8000], R108 ;  /* 0x0080006c12007388 */ /* 0x000fe20000000a00 */
[----:B------:R-:W-:-:S03]  /*1b8f0*/  LEA.HI R13, R13, R10, RZ, 0x5 ;  /* 0x0000000a0d0d7211 */ /* 0x000fc600078f28ff */
[----:B------:R-:W-:Y:S01]  /*1b900*/  STS.64 [R18+0x8800], R110 ;  /* 0x0088006e12007388 */ /* 0x000fe20000000a00 */
[----:B------:R-:W-:-:S03]  /*1b910*/  LOP3.LUT R13, R13, 0xffffffe0, RZ, 0xc0, !PT ;  /* 0xffffffe00d0d7812 */ /* 0x000fc600078ec0ff */
[----:B------:R1:W-:Y:S01]  /*1b920*/  STS.64 [R19+0x8000], R112 ;  /* 0x0080007013007388 */ /* 0x0003e20000000a00 */
[----:B------:R-:W-:-:S03]  /*1b930*/  IADD3 R13, R10, -R13, RZ ;  /* 0x8000000d0a0d7210 */ /* 0x000fc60007ffe0ff */
[----:B------:R-:W-:Y:S01]  /*1b940*/  STS.64 [R19+0x8800], R114 ;  /* 0x0088007213007388 */ /* 0x000fe20000000a00 */
[----:B------:R-:W-:-:S03]  /*1b950*/  SHF.R.S32.HI R0, RZ, 0x1f, R13 ;  /* 0x0000001fff007819 */ /* 0x000fc6000001140d */
[----:B------:R-:W-:Y:S01]  /*1b960*/  STS.64 [R20+0x8000], R120 ;  /* 0x0080007814007388 */ /* 0x000fe20000000a00 */
[----:B------:R-:W-:-:S03]  /*1b970*/  LEA.HI R0, R0, R13, RZ, 0x2 ;  /* 0x0000000d00007211 */ /* 0x000fc600078f10ff */
[----:B------:R-:W-:Y:S01]  /*1b980*/  STS.64 [R20+0x8800], R122 ;  /* 0x0088007a14007388 */ /* 0x000fe20000000a00 */
[----:B------:R-:W-:Y:S01]  /*1b990*/  @P4 FMUL.FTZ R13, R4, 0.69314718246459960938 ;  /* 0x3f317218040d4820 */ /* 0x000fe20000410000 */
[----:B--2---:R-:W-:Y:S02]  /*1b9a0*/  IADD3 R14, -R201, RZ, RZ ;  /* 0x000000ffc90e7210 */ /* 0x004fe40007ffe1ff */
[----:B------:R-:W2:Y:S01]  /*1b9b0*/  S2R R7, SR_CTAID.Z ;  /* 0x0000000000077919 */ /* 0x000ea20000002700 */
[----:B------:R-:W-:-:S03]  /*1b9c0*/  SHF.R.S32.HI R0, RZ, 0x2, R0 ;  /* 0x00000002ff007819 */ /* 0x000fc60000011400 */
[----:B------:R-:W3:Y:S04]  /*1b9d0*/  S2R R6, SR_CTAID.Y ;  /* 0x0000000000067919 */ /* 0x000ee80000002600 */
[----:B------:R-:W-:Y:S01]  /*1b9e0*/  STS.64 [R17+0x8000], R116 ;  /* 0x0080007411007388 */ /* 0x000fe20000000a00 */
[----:B-1----:R-:W-:-:S03]  /*1b9f0*/  SHF.R.S32.HI R113, RZ, 0x1f, R12 ;  /* 0x0000001fff717819 */ /* 0x002fc6000001140c */
[----:B------:R-:W-:Y:S01]  /*1ba00*/  STS.64 [R17+0x8800], R118 ;  /* 0x0088007611007388 */ /* 0x000fe20000000a00 */
[----:B------:R-:W-:-:S03]  /*1ba10*/  LEA.HI R113, R113, R12, RZ, 0x2 ;  /* 0x0000000c71717211 */ /* 0x000fc600078f10ff */
[----:B------:R-:W-:Y:S01]  /*1ba20*/  BAR.SYNC.DEFER_BLOCKING 0x0 ;  /* 0x0000000000007b1d */ /* 0x000fe20000010000 */
[----:B------:R-:W-:-:S05]  /*1ba30*/  LOP3.LUT R113, R113, 0xffffffc, RZ, 0xc0, !PT ;  /* 0x0ffffffc71717812 */ /* 0x000fca00078ec0ff */
[----:B------:R-:W1:Y:S01]  /*1ba40*/  S2R R15, SR_CTAID.X ;  /* 0x00000000000f7919 */ /* 0x000e620000002500 */
[----:B------:R-:W-:Y:S01]  /*1ba50*/  IADD3 R113, R12, -R113, RZ ;  /* 0x800000710c717210 */ /* 0x000fe20007ffe0ff */
[----:B--2---:R-:W-:-:S03]  /*1ba60*/  IMAD R7, R14, c[0x0][0x1c0], R7 ;  /* 0x000070000e077a24 */ /* 0x004fc600078e0207 */
[----:B------:R-:W-:Y:S01]  /*1ba70*/  LEA R113, R113, R0, 0x4 ;  /* 0x0000000071717211 */ /* 0x000fe200078e20ff */
[----:B---3--:R-:W-:-:S04]  /*1ba80*/  IMAD R6, R6, c[0x0][0x210], R201 ;  /* 0x0000840006067a24 */ /* 0x008fc800078e02c9 */
[----:B------:R-:W-:Y:S01]  /*1ba90*/  IMAD R6, R6, c[0x0][0x1c0], R7 ;  /* 0x0000700006067a24 */ /* 0x000fe200078e0207 */
[----:B------:R-:W-:Y:S01]  /*1baa0*/  MOV R7, 0xff800000 ;  /* 0xff80000000077802 */ /* 0x000fe20000000f00 */
[----:B------:R-:W-:Y:S01]  /*1bab0*/  @P4 FFMA.FTZ R7, R132, c[0x0][0x238], R13 ;  /* 0x00008e0084074a23 */ /* 0x000fe2000001000d */
[----:B------:R-:W2:Y:S04]  /*1bac0*/  LDS.128 R104, [R5.X4] ;  /* 0x0000000005687984 */ /* 0x000ea80000004c00 */
[----:B------:R-:W3:Y:S04]  /*1bad0*/  LDS.128 R100, [R5.X4+0x800] ;  /* 0x0008000005647984 */ /* 0x000ee80000004c00 */
[----:B------:R-:W4:Y:S04]  /*1bae0*/  LDS.128 R96, [R5.X4+0x1000] ;  /* 0x0010000005607984 */ /* 0x000f280000004c00 */
        /* <DEDUP_REMOVED lines=16> */
[----:B------:R-:W2:Y:S04]  /*1bbf0*/  LDS.128 R28, [R5.X4+0x9800] ;  /* 0x00980000051c7984 */ /* 0x000ea80000004c00 */
[----:B------:R-:W2:Y:S04]  /*1bc00*/  LDS.128 R24, [R5.X4+0xa000] ;  /* 0x00a0000005187984 */ /* 0x000ea80000004c00 */
[----:B------:R-:W2:Y:S04]  /*1bc10*/  LDS.128 R20, [R5.X4+0xa800] ;  /* 0x00a8000005147984 */ /* 0x000ea80000004c00 */
[----:B------:R-:W2:Y:S04]  /*1bc20*/  LDS.128 R16, [R5.X4+0xb000] ;  /* 0x00b0000005107984 */ /* 0x000ea80000004c00 */
[----:B------:R1:W2:Y:S02]  /*1bc30*/  LDS.128 R108, [R5.X4+0xb800] ;  /* 0x00b80000056c7984 */ /* 0x0002a40000004c00 */
[----:B-1----:R-:W-:-:S05]  /*1bc40*/  SHF.L.U32 R5, R15, 0x6, RZ ;  /* 0x000000060f057819 */ /* 0x002fca00000006ff */
[----:B------:R-:W-:Y:S01]  /*1bc50*/  IMAD R5, R6, c[0x0][0x214], R5 ;  /* 0x0000850006057a24 */ /* 0x000fe200078e0205 */
[----:B------:R-:W-:Y:S05]  /*1bc60*/  @P0 BRA `(.L_x_3390) ;  /* 0x000000b000000947 */ /* 0x000fea0003800000 */
[----:B---34-:R-:W-:Y:S01]  /*1bc70*/  IMAD R0, R15, -0x40, R200 ;  /* 0xffffffc00f007824 */ /* 0x018fe200078e02c8 */
        /* <DEDUP_REMOVED lines=10> */
.L_x_3390:
[----:B---34-:R-:W-:Y:S05]  /*1bd20*/  BSYNC B0 ;  /* 0x0000000000007941 */ /* 0x018fea0003800000 */
.L_x_3389:
[----:B------:R-:W-:Y:S01]  /*1bd30*/  IMAD.SHL.U32 R2, R8, 0x4, RZ ;  /* 0x0000000408027824 */ /* 0x000fe200078e00ff */
[----:B------:R-:W-:Y:S01]  /*1bd40*/  IADD3 R4, R11, 0x10, RZ ;  /* 0x000000100b047810 */ /* 0x000fe20007ffe0ff */
[----:B------:R-:W-:Y:S02]  /*1bd50*/  IMAD R5, R5, c[0x0][0x22c], RZ ;  /* 0x00008b0005057a24 */ /* 0x000fe400078e02ff */
[----:B------:R-:W-:Y:S01]  /*1bd60*/  IMAD R15, R15, -0x40, R200 ;  /* 0xffffffc00f0f7824 */ /* 0x000fe200078e02c8 */
[----:B------:R-:W-:-:S04]  /*1bd70*/  SHF.R.S32.HI R3, RZ, 0x1f, R2 ;  /* 0x0000001fff037819 */ /* 0x000fc80000011402 */
[-C--:B------:R-:W-:Y:S01]  /*1bd80*/  ISETP.GE.AND P4, PT, R4, R15.reuse, PT ;  /* 0x0000000f0400720c */ /* 0x080fe20003f86270 */
[C---:B------:R-:W-:Y:S01]  /*1bd90*/  IMAD.WIDE R2, R11.reuse, 0xc0, R2 ;  /* 0x000000c00b027825 */ /* 0x040fe200078e0202 */
[C---:B------:R-:W-:Y:S02]  /*1bda0*/  IADD3 R4, R11.reuse, 0x18, RZ ;  /* 0x000000180b047810 */ /* 0x040fe40007ffe0ff */
[----:B------:R-:W-:Y:S02]  /*1bdb0*/  ISETP.GE.AND P6, PT, R11, R15, PT ;  /* 0x0000000f0b00720c */ /* 0x000fe40003fc6270 */
[----:B------:R-:W-:Y:S02]  /*1bdc0*/  IADD3 R0, P0, R5, R2, RZ ;  /* 0x0000000205007210 */ /* 0x000fe40007f1e0ff */
[----:B------:R-:W-:Y:S02]  /*1bdd0*/  IADD3 R2, R11, 0x8, RZ ;  /* 0x000000080b027810 */ /* 0x000fe40007ffe0ff */
[----:B------:R-:W-:-:S02]  /*1bde0*/  LEA.HI.X.SX32 R5, R5, R3, 0x1, P0 ;  /* 0x0000000305057211 */ /* 0x000fc400000f0eff */
[----:B------:R-:W-:Y:S02]  /*1bdf0*/  LEA R6, P0, R0, c[0x0][0x1d8], 0x2 ;  /* 0x0000760000067a11 */ /* 0x000fe400078010ff */
[-C--:B------:R-:W-:Y:S02]  /*1be00*/  ISETP.GE.AND P5, PT, R2, R15.reuse, PT ;  /* 0x0000000f0200720c */ /* 0x080fe40003fa6270 */
[----:B-1----:R-:W-:Y:S02]  /*1be10*/  LEA.HI.X R7, R0, c[0x0][0x1dc], R5, 0x2, P0 ;  /* 0x0000770000077a11 */ /* 0x002fe400000f1405 */
[C---:B------:R-:W-:Y:S02]  /*1be20*/  IADD3 R0, R11.reuse, 0x30, RZ ;  /* 0x000000300b007810 */ /* 0x040fe40007ffe0ff */
[----:B------:R-:W-:Y:S01]  /*1be30*/  IADD3 R3, R11, 0x20, RZ ;  /* 0x000000200b037810 */ /* 0x000fe20007ffe0ff */
[----:B------:R1:W-:Y:S01]  /*1be40*/  @!P6 STG.E.128 [R6.64+0x100], R72 ;  /* 0x000100480600e986 */ /* 0x0003e2000c101d04 */
[----:B------:R-:W-:-:S02]  /*1be50*/  ISETP.GE.AND P0, PT, R0, R15, PT ;  /* 0x0000000f0000720c */ /* 0x000fc40003f06270 */
[C---:B------:R-:W-:Y:S01]  /*1be60*/  IADD3 R2, R11.reuse, 0x28, RZ ;  /* 0x000000280b027810 */ /* 0x040fe20007ffe0ff */
[----:B------:R1:W-:Y:S01]  /*1be70*/  @!P6 STG.E.128 [R6.64+0x200], R40 ;  /* 0x000200280600e986 */ /* 0x0003e2000c101d04 */
[----:B------:R-:W-:Y:S02]  /*1be80*/  IADD3 R0, R11, 0x38, RZ ;  /* 0x000000380b007810 */ /* 0x000fe40007ffe0ff */
[-C--:B------:R-:W-:Y:S01]  /*1be90*/  ISETP.GE.AND P3, PT, R4, R15.reuse, PT ;  /* 0x0000000f0400720c */ /* 0x080fe20003f66270 */
[----:B------:R1:W-:Y:S01]  /*1bea0*/  @!P5 STG.E.128 [R6.64+0x1800], R100 ;  /* 0x001800640600d986 */ /* 0x0003e2000c101d04 */
[-C--:B------:R-:W-:Y:S02]  /*1beb0*/  ISETP.GE.AND P2, PT, R3, R15.reuse, PT ;  /* 0x0000000f0300720c */ /* 0x080fe40003f46270 */
[-C--:B------:R-:W-:Y:S01]  /*1bec0*/  ISETP.GE.AND P1, PT, R2, R15.reuse, PT ;  /* 0x0000000f0200720c */ /* 0x080fe20003f26270 */
[----:B------:R1:W-:Y:S04]  /*1bed0*/  @!P5 STG.E.128 [R6.64+0x1900], R68 ;  /* 0x001900440600d986 */ /* 0x0003e8000c101d04 */
[----:B------:R1:W-:Y:S04]  /*1bee0*/  @!P0 STG.E.128 [R6.64+0x9000], R80 ;  /* 0x0090005006008986 */ /* 0x0003e8000c101d04 */
[----:B------:R1:W-:Y:S04]  /*1bef0*/  @!P0 STG.E.128 [R6.64+0x9100], R48 ;  /* 0x0091003006008986 */ /* 0x0003e8000c101d04 */
[----:B--2---:R1:W-:Y:S01]  /*1bf00*/  @!P0 STG.E.128 [R6.64+0x9200], R16 ;  /* 0x0092001006008986 */ /* 0x0043e2000c101d04 */
        /* <DEDUP_REMOVED lines=21> */
.L_x_3391:
        /* <DEDUP_REMOVED lines=10> */
.L_x_4118:


//--------------------- .text._ZN5flash24flash_fwd_splitkv_kernelI23Flash_fwd_kernel_traitsILi192ELi64ELi64ELi4ELb0ELb0EN7cutlass6half_tE19Flash_kernel_traitsILi192ELi64ELi64ELi4ES3_EELb1ELb0ELb0ELb0ELb1ELb1ELb1ELb1EEEvNS_16Flash_fwd_paramsE --------------------------
	.section	.text._ZN5flash24flash_fwd_splitkv_kernelI23Flash_fwd_kernel_traitsILi192ELi64ELi64ELi4ELb0ELb0EN7cutlass6half_tE19Flash_kernel_traitsILi192ELi64ELi64ELi4ES3_EELb1ELb0ELb0ELb0ELb1ELb1ELb1ELb1EEEvNS_16Flash_fwd_paramsE,"ax",@progbits
	.sectioninfo	@"SHI_REGISTERS=239"
	.align	128
        .global         _ZN5flash24flash_fwd_splitkv_kernelI23Flash_fwd_kernel_traitsILi192ELi64ELi64ELi4ELb0ELb0EN7cutlass6half_tE19Flash_kernel_traitsILi192ELi64ELi64ELi4ES3_EELb1ELb0ELb0ELb0ELb1ELb1ELb1ELb1EEEvNS_16Flash_fwd_paramsE
        .type           _ZN5flash24flash_fwd_splitkv_kernelI23Flash_fwd_kernel_traitsILi192ELi64ELi64ELi4ELb0ELb0EN7cutlass6half_tE19Flash_kernel_traitsILi192ELi64ELi64ELi4ES3_EELb1ELb0ELb0ELb0ELb1ELb1ELb1ELb1EEEvNS_16Flash_fwd_paramsE,@function
        .size           _ZN5flash24flash_fwd_splitkv_kernelI23Flash_fwd_kernel_traitsILi192ELi64ELi64ELi4ELb0ELb0EN7cutlass6half_tE19Flash_kernel_traitsILi192ELi64ELi64ELi4ES3_EELb1ELb0ELb0ELb0ELb1ELb1ELb1ELb1EEEvNS_16Flash_fwd_paramsE,(.L_x_4119 - _ZN5flash24flash_fwd_splitkv_kernelI23Flash_fwd_kernel_traitsILi192ELi64ELi64ELi4ELb0ELb0EN7cutlass6half_tE19Flash_kernel_traitsILi192ELi64ELi64ELi4ES3_EELb1ELb0ELb0ELb0ELb1ELb1ELb1ELb1EEEvNS_16Flash_fwd_paramsE)
        .other          _ZN5flash24flash_fwd_splitkv_kernelI23Flash_fwd_kernel_traitsILi192ELi64ELi64ELi4ELb0ELb0EN7cutlass6half_tE19Flash_kernel_traitsILi192ELi64ELi64ELi4ES3_EELb1ELb0ELb0ELb0ELb1ELb1ELb1ELb1EEEvNS_16Flash_fwd_paramsE,@"STO_CUDA_ENTRY STV_DEFAULT"
_ZN5flash24flash_fwd_splitkv_kernelI23Flash_fwd_kernel_traitsILi192ELi64ELi64ELi4ELb0ELb0EN7cutlass6half_tE19Flash_kernel_traitsILi192ELi64ELi64ELi4ES3_EELb1ELb0ELb0ELb0ELb1ELb1ELb1ELb1EEEvNS_16Flash_fwd_paramsE:
.text._ZN5flash24flash_fwd_splitkv_kernelI23Flash_fwd_kernel_traitsILi192ELi64ELi64ELi4ELb0ELb0EN7cutlass6half_tE19Flash_kernel_traitsILi192ELi64ELi64ELi4ES3_EELb1ELb0ELb0ELb0ELb1ELb1ELb1ELb1EEEvNS_16Flash_fwd_paramsE:
        /* <DEDUP_REMOVED lines=54> */
.L_x_3392:
[----:B-1-34-:R-:W-:Y:S02]  /*0360*/  MOV R5, c[0x0][0x218] ;  /* 0x0000860000057a02 */ /* 0x01afe40000000f00 */
.L_x_3393:
        /* <DEDUP_REMOVED lines=30> */
[----:B------:R-:W-:Y:S01]  /*0550*/  IMAD.HI.U32 R5, R9, R5, R8 ;  /* 0x0000000509057227 */ /* 0x000fe200078e0008 */
[----:B------:R-:W-:-:S05]  /*0560*/  IADD3 R9, R59, 0x3f, RZ ;  /* 0x0000003f3b097810 */ /* 0x000fca0007ffe0ff */
        /* <DEDUP_REMOVED lines=9> */
[----:B------:R-:W-:Y:S02]  /*0600*/  IADD3 R5, R4, c[0x0][0x2e8], R59 ;  /* 0x0000ba0004057a10 */ /* 0x000fe40007ffe03b */
[----:B------:R-:W-:Y:S02]  /*0610*/  SHF.R.S32.HI R6, RZ, 0x1f, R9 ;  /* 0x0000001fff067819 */ /* 0x000fe40000011409 */
[----:B------:R-:W-:-:S02]  /*0620*/  SHF.R.S32.HI R4, RZ, 0x1f, R5 ;  /* 0x0000001fff047819 */ /* 0x000fc40000011405 */
[----:B------:R-:W-:Y:S02]  /*0630*/  LEA.HI R6, R6, R9, RZ, 0x6 ;  /* 0x0000000906067211 */ /* 0x000fe400078f30ff */
[----:B------:R-:W-:Y:S02]  /*0640*/  LEA.HI R4, R4, R5, RZ, 0x6 ;  /* 0x0000000504047211 */ /* 0x000fe400078f30ff */
[----:B------:R-:W-:Y:S02]  /*0650*/  SHF.R.S32.HI R6, RZ, 0x6, R6 ;  /* 0x00000006ff067819 */ /* 0x000fe40000011406 */
        /* <DEDUP_REMOVED lines=16> */
[----:B------:R-:W-:Y:S01]  /*0760*/  LOP3.LUT R4, R0, 0x3ffffff0, RZ, 0xc0, !PT ;  /* 0x3ffffff000047812 */ /* 0x000fe200078ec0ff */
[--C-:B------:R-:W-:Y:S01]  /*0770*/  IMAD R3, R144, c[0x0][0x214], R57.reuse ;  /* 0x0000850090037a24 */ /* 0x100fe200078e0239 */
[----:B------:R-:W-:Y:S01]  /*0780*/  SHF.R.S32.HI R0, RZ, 0x4, R0 ;  /* 0x00000004ff007819 */ /* 0x000fe20000011400 */
[----:B------:R-:W-:Y:S02]  /*0790*/  IMAD.IADD R57, R208, 0x1, -R57 ;  /* 0x00000001d0397824 */ /* 0x000fe400078e0a39 */
[----:B------:R-:W-:Y:S01]  /*07a0*/  IMAD.IADD R4, R55, 0x1, -R4 ;  /* 0x0000000137047824 */ /* 0x000fe200078e0a04 */
[C---:B------:R-:W-:Y:S02]  /*07b0*/  IADD3 R8, R0.reuse, 0x18, RZ ;  /* 0x0000001800087810 */ /* 0x040fe40007ffe0ff */
[----:B------:R-:W-:Y:S01]  /*07c0*/  ISETP.GE.AND P3, PT, R0, R57, PT ;  /* 0x000000390000720c */ /* 0x000fe20003f66270 */
[----:B------:R-:W-:Y:S01]  /*07d0*/  IMAD.SHL.U32 R6, R4, 0x4, RZ ;  /* 0x0000000404067824 */ /* 0x000fe200078e00ff */
[----:B------:R-:W-:Y:S01]  /*07e0*/  IADD3 R10, R0, 0x38, RZ ;  /* 0x00000038000a7810 */ /* 0x000fe20007ffe0ff */
[----:B------:R-:W-:Y:S01]  /*07f0*/  IMAD R4, R3, c[0x0][0x22c], RZ ;  /* 0x00008b0003047a24 */ /* 0x000fe200078e02ff */
[----:B------:R-:W-:-:S02]  /*0800*/  SHF.R.S32.HI R5, RZ, 0x1f, R3 ;  /* 0x0000001fff057819 */ /* 0x000fc40000011403 */
[----:B------:R-:W-:-:S05]  /*0810*/  SHF.R.S32.HI R7, RZ, 0x1f, R6 ;  /* 0x0000001fff077819 */ /* 0x000fca0000011406 */
        /* <DEDUP_REMOVED lines=71> */
.L_x_3394:
        /* <DEDUP_REMOVED lines=23> */
[----:B-1---5:R-:W1:Y:S02]  /*0e00*/  MUFU.RCP R8, R2 ;  /* 0x0000000200087308 */ /* 0x022e640000001000 */
        /* <DEDUP_REMOVED lines=49> */
[----:B------:R-:W-:Y:S02]  /*1120*/  @!P0 IMAD.MOV R4, RZ, RZ, -R4 ;  /* 0x000000ffff048224 */ /* 0x000fe400078e0a04 */
[----:B------:R-:W-:-:S08]  /*1130*/  IMAD R8, R11, c[0x0][0x19c], R8 ;  /* 0x000067000b087a24 */ /* 0x000fd000078e0208 */
        /* <DEDUP_REMOVED lines=8> */
[----:B------:R-:W-:Y:S01]  /*11c0*/  IMAD R13, R6, c[0x0][0x18c], R13 ;  /* 0x00006300060d7a24 */ /* 0x000fe200078e020d */
[----:B------:R-:W-:Y:S02]  /*11d0*/  SHF.R.S32.HI R2, RZ, 0x1f, R4 ;  /* 0x0000001fff027819 */ /* 0x000fe40000011404 */
        /* <DEDUP_REMOVED lines=9> */
.L_x_3395:
        /* <DEDUP_REMOVED lines=17> */
.L_x_3397:
[----:B------:R-:W-:Y:S01]  /*1380*/  IABS R6, c[0x0][0x1c8] ;  /* 0x0000720000067a13 */ /* 0x000fe20000000000 */
[----:B------:R-:W-:Y:S01]  /*1390*/  IMAD.MOV.U32 R16, RZ, RZ, R2 ;  /* 0x000000ffff107224 */ /* 0x000fe200078e0002 */
[----:B------:R-:W-:Y:S01]  /*13a0*/  MOV R14, RZ ;  /* 0x000000ff000e7202 */ /* 0x000fe20000000f00 */
[----:B------:R-:W-:Y:S01]  /*13b0*/  @P4 IMAD.IADD R13, R12, 0x1, R13 ;  /* 0x000000010c0d4824 */ /* 0x000fe200078e020d */
        /* <DEDUP_REMOVED lines=8> */
[----:B------:R-:W-:-:S04]  /*1440*/  IMAD.HI.U32 R14, R15, R5, R14 ;  /* 0x000000050f0e7227 */ /* 0x000fc800078e000e */
[----:B------:R-:W-:-:S04]  /*1450*/  IMAD.MOV.U32 R7, RZ, RZ, R4 ;  /* 0x000000ffff077224 */ /* 0x000fc800078e0004 */
[----:B------:R-:W-:-:S04]  /*1460*/  IMAD.HI.U32 R4, R14, R7, RZ ;  /* 0x000000070e047227 */ /* 0x000fc800078e00ff */
[----:B------:R-:W-:Y:S01]  /*1470*/  @P4 IMAD.WIDE.U32 R14, R13, c[0x0][0x1a0], RZ ;  /* 0x000068000d0e4a25 */ /* 0x000fe200078e00ff */
[----:B------:R-:W-:-:S03]  /*1480*/  IADD3 R5, -R4, RZ, RZ ;  /* 0x000000ff04057210 */ /* 0x000fc60007ffe1ff */
[----:B------:R-:W-:Y:S02]  /*1490*/  @P4 IMAD R13, R13, c[0x0][0x1a4], R15 ;  /* 0x000069000d0d4a24 */ /* 0x000fe400078e020f */
[----:B------:R-:W-:Y:S01]  /*14a0*/  IMAD R5, R6, R5, R7 ;  /* 0x0000000506057224 */ /* 0x000fe200078e0207 */
[----:B------:R-:W-:-:S04]  /*14b0*/  LEA R7, R134, 0xffffffc0, 0x6 ;  /* 0xffffffc086077811 */ /* 0x000fc800078e30ff */
[----:B------:R-:W-:Y:S01]  /*14c0*/  ISETP.GT.U32.AND P0, PT, R6, R5, PT ;  /* 0x000000050600720c */ /* 0x000fe20003f04070 */
[----:B------:R-:W-:-:S04]  /*14d0*/  IMAD.WIDE.U32 R16, R7, c[0x0][0x198], R16 ;  /* 0x0000660007107a25 */ /* 0x000fc800078e0010 */
[----:B------:R-:W-:-:S08]  /*14e0*/  IMAD.MOV.U32 R11, RZ, RZ, R7 ;  /* 0x000000ffff0b7224 */ /* 0x000fd000078e0007 */
        /* <DEDUP_REMOVED lines=31> */
.L_x_3396:
[----:B------:R1:W5:Y:S01]  /*16e0*/  @P5 LDG.E R102, [R146.64] ;  /* 0x0000000692665981 */ /* 0x000362000c1e1900 */
[----:B------:R-:W-:Y:S01]  /*16f0*/  ISETP.NE.AND P0, PT, R3, -0x1, PT ;  /* 0xffffffff0300780c */ /* 0x000fe20003f05270 */
[----:B------:R-:W-:Y:S01]  /*1700*/  IMAD.MOV.U32 R15, RZ, RZ, 0x2 ;  /* 0x00000002ff0f7424 */ /* 0x000fe200078e00ff */
[----:B------:R-:W-:Y:S01]  /*1710*/  SHF.R.S32.HI R60, RZ, 0x1f, R55 ;  /* 0x0000001fff3c7819 */ /* 0x000fe20000011437 */
        /* <DEDUP_REMOVED lines=11> */
[----:B------:R-:W-:Y:S01]  /*17d0*/  SHF.L.U32 R19, R142, 0x6, RZ ;  /* 0x000000068e137819 */ /* 0x000fe200000006ff */
[----:B-----5:R-:W-:Y:S01]  /*17e0*/  @!P0 IMAD R8, R10, c[0x0][0x178], RZ ;  /* 0x00005e000a088a24 */ /* 0x020fe200078e02ff */
[----:B------:R-:W-:Y:S01]  /*17f0*/  SHF.R.S32.HI R143, RZ, 0x1f, R142 ;  /* 0x0000001fff8f7819 */ /* 0x000fe2000001148e */
[----:B------:R-:W-:Y:S01]  /*1800*/  IMAD.IADD R58, R55, 0x1, -R58 ;  /* 0x00000001373a7824 */ /* 0x000fe200078e0a3a */
[----:B------:R-:W-:Y:S01]  /*1810*/  LOP3.LUT R19, R19, 0x1c0, RZ, 0xc0, !PT ;  /* 0x000001c013137812 */ /* 0x000fe200078ec0ff */
[----:B------:R-:W-:Y:S01]  /*1820*/  @P0 IMAD R15, R3, c[0x0][0x194], R15 ;  /* 0x00006500030f0a24 */ /* 0x000fe200078e020f */
[----:B------:R-:W-:Y:S01]  /*1830*/  SHF.L.U64.HI R53, R151, R0, c[0x0][0x19c] ;  /* 0x0000670097357619 */ /* 0x000fe20000010200 */
[----:B------:R-:W-:Y:S01]  /*1840*/  @!P0 IMAD.WIDE.U32 R16, R209, c[0x0][0x178], RZ ;  /* 0x00005e00d1108a25 */ /* 0x000fe200078e00ff */
[----:B------:R-:W-:-:S02]  /*1850*/  SHF.L.U32 R18, R58, 0x3, RZ ;  /* 0x000000033a127819 */ /* 0x000fc400000006ff */
[----:B------:R-:W-:Y:S01]  /*1860*/  SHF.L.U32 R128, R58, 0x2, RZ ;  /* 0x000000023a807819 */ /* 0x000fe200000006ff */
        /* <DEDUP_REMOVED lines=11> */
[----:B------:R-:W-:Y:S01]  /*1920*/  IMAD R129, R142, R131, R128 ;  /* 0x000000838e817224 */ /* 0x000fe200078e0280 */
[----:B------:R-:W-:Y:S01]  /*1930*/  LEA.HI R6, R60, R55, RZ, 0x6 ;  /* 0x000000373c067211 */ /* 0x000fe200078f30ff */
[----:B------:R-:W-:Y:S01]  /*1940*/  IMAD.X R13, R19, 0x1, R13, P0 ;  /* 0x00000001130d7824 */ /* 0x000fe200000e060d */
[----:B------:R-:W-:Y:S01]  /*1950*/  IADD3 R136, P0, R142, R11, RZ ;  /* 0x0000000b8e887210 */ /* 0x000fe20007f1e0ff */
[----:B------:R-:W-:Y:S01]  /*1960*/  IMAD R11, R21, c[0x0][0x190], RZ ;  /* 0x00006400150b7a24 */ /* 0x000fe200078e02ff */
[----:B------:R-:W-:Y:S01]  /*1970*/  LOP3.LUT R8, R17, R8, RZ, 0x3c, !PT ;  /* 0x0000000811087212 */ /* 0x000fe200078e3cff */
[----:B------:R-:W-:Y:S01]  /*1980*/  IMAD.X R15, R19, 0x1, R15, P1 ;  /* 0x00000001130f7824 */ /* 0x000fe200008e060f */
[----:B------:R-:W-:Y:S01]  /*1990*/  LEA.HI R60, R60, R55, RZ, 0x4 ;  /* 0x000000373c3c7211 */ /* 0x000fe200078f20ff */
[----:B------:R-:W-:Y:S01]  /*19a0*/  IMAD.X R5, R143, 0x1, R5, P0 ;  /* 0x000000018f057824 */ /* 0x000fe200000e0605 */
[----:B------:R-:W-:Y:S01]  /*19b0*/  IADD3 R140, P0, R18, R140, RZ ;  /* 0x0000008c128c7210 */ /* 0x000fe20007f1e0ff */
[----:B------:R-:W-:Y:S01]  /*19c0*/  IMAD R11, R20, c[0x0][0x194], R11 ;  /* 0x00006500140b7a24 */ /* 0x000fe200078e020b */
[----:B------:R-:W-:Y:S01]  /*19d0*/  IADD3 R128, R128, R129, RZ ;  /* 0x0000008180807210 */ /* 0x000fe20007ffe0ff */
[----:B------:R-:W-:Y:S01]  /*19e0*/  IMAD R5, R5, c[0x0][0x1a0], RZ ;  /* 0x0000680005057a24 */ /* 0x000fe200078e02ff */
[----:B------:R-:W-:Y:S01]  /*19f0*/  SHF.R.S32.HI R56, RZ, 0x5, R56 ;  /* 0x00000005ff387819 */ /* 0x000fe20000011438 */
        /* <DEDUP_REMOVED lines=17> */
[----:B------:R-:W-:-:S02]  /*1b10*/  LOP3.LUT R8, R60, 0xfffffff0, RZ, 0xc0, !PT ;  /* 0xfffffff03c087812 */ /* 0x000fc400078ec0ff */
        /* <DEDUP_REMOVED lines=156> */
.L_x_3444:
        /* <DEDUP_REMOVED lines=204> */
.L_x_3402:
[----:B------:R-:W-:Y:S05]  /*31a0*/  BSYNC B0 ;  /* 0x0000000000007941 */ /* 0x000fea0003800000 */
.L_x_3401:
        /* <DEDUP_REMOVED lines=159> */
.L_x_3404:
[----:B------:R-:W-:Y:S05]  /*3ba0*/  BSYNC B0 ;  /* 0x0000000000007941 */ /* 0x000fea0003800000 */
.L_x_3403:
        /* <DEDUP_REMOVED lines=167> */
.L_x_3406:
[----:B------:R-:W-:Y:S05]  /*4620*/  BSYNC B0 ;  /* 0x0000000000007941 */ /* 0x000fea0003800000 */
.L_x_3405:
        /* <DEDUP_REMOVED lines=170> */
.L_x_3408:
[----:B------:R-:W-:Y:S05]  /*50d0*/  BSYNC B0 ;  /* 0x0000000000007941 */ /* 0x000fea0003800000 */
.L_x_3407:
        /* <DEDUP_REMOVED lines=8> */
.L_x_3400:
        /* <DEDUP_REMOVED lines=91> */
.L_x_3413:
[----:B------:R-:W-:Y:S05]  /*5710*/  BSYNC B0 ;  /* 0x0000000000007941 */ /* 0x000fea0003800000 */
.L_x_3412:
        /* <DEDUP_REMOVED lines=91> */
.L_x_3415:
[----:B------:R-:W-:Y:S05]  /*5cd0*/  BSYNC B0 ;  /* 0x0000000000007941 */ /* 0x000fea0003800000 */
.L_x_3414:
        /* <DEDUP_REMOVED lines=91> */
.L_x_3417:
[----:B------:R-:W-:Y:S05]  /*6290*/  BSYNC B0 ;  /* 0x0000000000007941 */ /* 0x000fea0003800000 */
.L_x_3416:
[----:B-----5:R1:W-:Y:S02]  /*62a0*/  STG.E.128 [R92.64+0x100], R48 ;  /* 0x000100305c007986 */ /* 0x0203e4000c101d06 */
.L_x_3411:
[----:B------:R-:W-:Y:S05]  /*62b0*/  BSYNC B1 ;  /* 0x0000000000017941 */ /* 0x000fea0003800000 */
.L_x_3410:
        /* <DEDUP_REMOVED lines=96> */
.L_x_3421:
[----:B------:R-:W-:Y:S05]  /*68c0*/  BSYNC B0 ;  /* 0x0000000000007941 */ /* 0x000fea0003800000 */
.L_x_3420:
        /* <DEDUP_REMOVED lines=97> */
.L_x_3423:
[----:B------:R-:W-:Y:S05]  /*6ee0*/  BSYNC B0 ;  /* 0x0000000000007941 */ /* 0x000fea0003800000 */
.L_x_3422:
        /* <DEDUP_REMOVED lines=99> */
.L_x_3425:
[----:B------:R-:W-:Y:S05]  /*7520*/  BSYNC B0 ;  /* 0x0000000000007941 */ /* 0x000fea0003800000 */
.L_x_3424:
[----:B-----5:R4:W-:Y:S02]  /*7530*/  STG.E.128 [R156.64+0x100], R4 ;  /* 0x000100049c007986 */ /* 0x0209e4000c101d06 */
.L_x_3419:
[----:B------:R-:W-:Y:S05]  /*7540*/  BSYNC B1 ;  /* 0x0000000000017941 */ /* 0x000fea0003800000 */
.L_x_3418:
        /* <DEDUP_REMOVED lines=99> */
.L_x_3429:
[----:B------:R-:W-:Y:S05]  /*7b80*/  BSYNC B0 ;  /* 0x0000000000007941 */ /* 0x000fea0003800000 */
.L_x_3428:
        /* <DEDUP_REMOVED lines=99> */
.L_x_3431:
[----:B------:R-:W-:Y:S05]  /*81c0*/  BSYNC B0 ;  /* 0x0000000000007941 */ /* 0x000fea0003800000 */
.L_x_3430:
        /* <DEDUP_REMOVED lines=100> */
.L_x_3433:
[----:B------:R-:W-:Y:S05]  /*8810*/  BSYNC B0 ;  /* 0x0000000000007941 */ /* 0x000fea0003800000 */
.L_x_3432:
[C---:B----4-:R-:W-:Y:S04]  /*8820*/  LEA R2, P0, R75.reuse, R92, 0x1 ;  /* 0x0000005c4b027211 */ /* 0x050fe800078008ff */
[----:B------:R-:W-:Y:S05]  /*8830*/  LEA.HI.X R3, R75, R93, R76, 0x1, P0 ;  /* 0x0000005d4b037211 */ /* 0x000fea00000f0c4c */
[----:B-----5:R4:W-:Y:S04]  /*8840*/  STG.E.128 [R2.64], R8 ;  /* 0x0000000802007986 */ /* 0x0209e8000c101d06 */
.L_x_3427:
[----:B------:R-:W-:Y:S05]  /*8850*/  BSYNC B1 ;  /* 0x0000000000017941 */ /* 0x000fea0003800000 */
.L_x_3426:
        /* <DEDUP_REMOVED lines=101> */
.L_x_3437:
[----:B------:R-:W-:Y:S05]  /*8eb0*/  BSYNC B0 ;  /* 0x0000000000007941 */ /* 0x000fea0003800000 */
.L_x_3436:
        /* <DEDUP_REMOVED lines=100> */
.L_x_3439:
[----:B------:R-:W-:Y:S05]  /*9500*/  BSYNC B0 ;  /* 0x0000000000007941 */ /* 0x000fea0003800000 */
.L_x_3438:
        /* <DEDUP_REMOVED lines=100> */
.L_x_3441:
[----:B------:R-:W-:Y:S05]  /*9b50*/  BSYNC B0 ;  /* 0x0000000000007941 */ /* 0x000fea0003800000 */
.L_x_3440:
[C---:B----4-:R-:W-:Y:S04]  /*9b60*/  LEA R2, P0, R84.reuse, R92, 0x1 ;  /* 0x0000005c54027211 */ /* 0x050fe800078008ff */
[----:B------:R-:W-:Y:S05]  /*9b70*/  LEA.HI.X R3, R84, R93, R83, 0x1, P0 ;  /* 0x0000005d54037211 */ /* 0x000fea00000f0c53 */
[----:B-----5:R4:W-:Y:S04]  /*9b80*/  STG.E.128 [R2.64], R8 ;  /* 0x0000000802007986 */ /* 0x0209e8000c101d06 */
.L_x_3435:
[----:B------:R-:W-:Y:S05]  /*9b90*/  BSYNC B1 ;  /* 0x0000000000017941 */ /* 0x000fea0003800000 */
.L_x_3434:
        /* <DEDUP_REMOVED lines=8> */
.L_x_3399:
        /* <DEDUP_REMOVED lines=40> */
.L_x_3409:
        /* <DEDUP_REMOVED lines=80> */
.L_x_3442:
        /* <DEDUP_REMOVED lines=8> */
.L_x_3443:
[----:B------:R-:W-:Y:S04]  /*a420*/  IADD3 R13, R13, -0x1, RZ ;  /* 0xffffffff0d0d7810 */ /* 0x000fe80007ffe0ff */
[----:B------:R-:W-:Y:S11]  /*a430*/  ISETP.GT.AND P0, PT, R13, R61, PT ;  /* 0x0000003d0d00720c */ /* 0x000ff60003f04270 */
[----:B------:R-:W-:Y:S02]  /*a440*/  @!UPT UIADD3 URZ, URZ, URZ, URZ ;  /* 0x0000003f3f3ff290 */ /* 0x000fe4000fffe03f */
[----:B------:R-:W-:-:S05]  /*a450*/  @P0 BRA `(.L_x_3444) ;  /* 0xffff808000000947 */ /* 0x000fca000383ffff */
.L_x_3398:
        /* <DEDUP_REMOVED lines=93> */
.L_x_3451:
[----:B------:R-:W-:Y:S05]  /*aa30*/  BSYNC B0 ;  /* 0x0000000000007941 */ /* 0x000fea0003800000 */
.L_x_3450:
        /* <DEDUP_REMOVED lines=47> */
.L_x_3453:
[----:B------:R-:W-:Y:S05]  /*ad30*/  BSYNC B0 ;  /* 0x0000000000007941 */ /* 0x000fea0003800000 */
.L_x_3452:
        /* <DEDUP_REMOVED lines=44> */
.L_x_3455:
[----:B------:R-:W-:Y:S05]  /*b000*/  BSYNC B0 ;  /* 0x0000000000007941 */ /* 0x000fea0003800000 */
.L_x_3454:
[----:B-----5:R2:W-:Y:S02]  /*b010*/  STS.128 [R212+0x4000], R32 ;  /* 0x00400020d4007388 */ /* 0x0205e40000000c00 */
.L_x_3449:
[----:B------:R-:W-:Y:S05]  /*b020*/  BSYNC B1 ;  /* 0x0000000000017941 */ /* 0x000fea0003800000 */
.L_x_3448:
        /* <DEDUP_REMOVED lines=56> */
.L_x_3459:
[----:B------:R-:W-:Y:S05]  /*b3b0*/  BSYNC B0 ;  /* 0x0000000000007941 */ /* 0x000fea0003800000 */
.L_x_3458:
        /* <DEDUP_REMOVED lines=47> */
.L_x_3461:
[----:B------:R-:W-:Y:S05]  /*b6b0*/  BSYNC B0 ;  /* 0x0000000000007941 */ /* 0x000fea0003800000 */
.L_x_3460:
        /* <DEDUP_REMOVED lines=45> */
.L_x_3463:
[----:B------:R-:W-:Y:S05]  /*b990*/  BSYNC B0 ;  /* 0x0000000000007941 */ /* 0x000fea0003800000 */
.L_x_3462:
[----:B-----5:R4:W-:Y:S02]  /*b9a0*/  STS.128 [R212+0x4800], R24 ;  /* 0x00480018d4007388 */ /* 0x0209e40000000c00 */
.L_x_3457:
[----:B------:R-:W-:Y:S05]  /*b9b0*/  BSYNC B1 ;  /* 0x0000000000017941 */ /* 0x000fea0003800000 */
.L_x_3456:
        /* <DEDUP_REMOVED lines=56> */
.L_x_3467:
[----:B---3--:R-:W-:Y:S05]  /*bd40*/  BSYNC B0 ;  /* 0x0000000000007941 */ /* 0x008fea0003800000 */
.L_x_3466:
        /* <DEDUP_REMOVED lines=46> */
.L_x_3469:
[----:B------:R-:W-:Y:S05]  /*c030*/  BSYNC B0 ;  /* 0x0000000000007941 */ /* 0x000fea0003800000 */
.L_x_3468:
        /* <DEDUP_REMOVED lines=46> */
.L_x_3471:
[----:B------:R-:W-:Y:S05]  /*c320*/  BSYNC B0 ;  /* 0x0000000000007941 */ /* 0x000fea0003800000 */
.L_x_3470:
[----:B-----5:R3:W-:Y:S02]  /*c330*/  STS.128 [R212+0x5000], R20 ;  /* 0x00500014d4007388 */ /* 0x0207e40000000c00 */
.L_x_3465:
[----:B------:R-:W-:Y:S05]  /*c340*/  BSYNC B1 ;  /* 0x0000000000017941 */ /* 0x000fea0003800000 */
.L_x_3464:
        /* <DEDUP_REMOVED lines=57> */
.L_x_3474:
[----:B-1----:R-:W-:Y:S05]  /*c6e0*/  BSYNC B0 ;  /* 0x0000000000007941 */ /* 0x002fea0003800000 */
.L_x_3473:
        /* <DEDUP_REMOVED lines=47> */
.L_x_3476:
[----:B------:R-:W-:Y:S05]  /*c9e0*/  BSYNC B0 ;  /* 0x0000000000007941 */ /* 0x000fea0003800000 */
.L_x_3475:
        /* <DEDUP_REMOVED lines=44> */
.L_x_3478:
[----:B------:R-:W-:Y:S05]  /*ccb0*/  BSYNC B0 ;  /* 0x0000000000007941 */ /* 0x000fea0003800000 */
.L_x_3477:
[----:B-----5:R3:W-:Y:S01]  /*ccc0*/  STS.128 [R212+0x5800], R20 ;  /* 0x00580014d4007388 */ /* 0x0207e20000000c00 */
[----:B------:R-:W-:Y:S05]  /*ccd0*/  BRA `(.L_x_3472) ;  /* 0x000046c000007947 */ /* 0x000fea0003800000 */
.L_x_3447:
        /* <DEDUP_REMOVED lines=86> */
.L_x_3482:
[----:B------:R-:W-:Y:S05]  /*d240*/  BSYNC B0 ;  /* 0x0000000000007941 */ /* 0x000fea0003800000 */
.L_x_3481:
        /* <DEDUP_REMOVED lines=86> */
.L_x_3484:
[----:B------:R-:W-:Y:S05]  /*d7b0*/  BSYNC B0 ;  /* 0x0000000000007941 */ /* 0x000fea0003800000 */
.L_x_3483:
        /* <DEDUP_REMOVED lines=86> */
.L_x_3486:
[----:B------:R-:W-:Y:S05]  /*dd20*/  BSYNC B0 ;  /* 0x0000000000007941 */ /* 0x000fea0003800000 */
.L_x_3485:
[----:B-----5:R3:W-:Y:S02]  /*dd30*/  STS.128 [R212+0x4000], R28 ;  /* 0x0040001cd4007388 */ /* 0x0207e40000000c00 */
.L_x_3480:
[----:B------:R-:W-:Y:S05]  /*dd40*/  BSYNC B1 ;  /* 0x0000000000017941 */ /* 0x000fea0003800000 */
.L_x_3479:
        /* <DEDUP_REMOVED lines=91> */
.L_x_3490:
[----:B------:R-:W-:Y:S05]  /*e300*/  BSYNC B0 ;  /* 0x0000000000007941 */ /* 0x000fea0003800000 */
.L_x_3489:
        /* <DEDUP_REMOVED lines=89> */
.L_x_3492:
[----:B------:R-:W-:Y:S05]  /*e8a0*/  BSYNC B0 ;  /* 0x0000000000007941 */ /* 0x000fea0003800000 */
.L_x_3491:
        /* <DEDUP_REMOVED lines=89> */
.L_x_3494:
[----:B------:R-:W-:Y:S05]  /*ee40*/  BSYNC B0 ;  /* 0x0000000000007941 */ /* 0x000fea0003800000 */
.L_x_3493:
[----:B-----5:R4:W-:Y:S02]  /*ee50*/  STS.128 [R212+0x4800], R24 ;  /* 0x00480018d4007388 */ /* 0x0209e40000000c00 */
.L_x_3488:
[----:B------:R-:W-:Y:S05]  /*ee60*/  BSYNC B1 ;  /* 0x0000000000017941 */ /* 0x000fea0003800000 */
.L_x_3487:
        /* <DEDUP_REMOVED lines=92> */
.L_x_3498:
[----:B------:R-:W-:Y:S05]  /*f430*/  BSYNC B0 ;  /* 0x0000000000007941 */ /* 0x000fea0003800000 */
.L_x_3497:
        /* <DEDUP_REMOVED lines=89> */
.L_x_3500:
[----:B------:R-:W-:Y:S05]  /*f9d0*/  BSYNC B0 ;  /* 0x0000000000007941 */ /* 0x000fea0003800000 */
.L_x_3499:
        /* <DEDUP_REMOVED lines=89> */
.L_x_3502:
[----:B------:R-:W-:Y:S05]  /*ff70*/  BSYNC B0 ;  /* 0x0000000000007941 */ /* 0x000fea0003800000 */
.L_x_3501:
[----:B-----5:R4:W-:Y:S02]  /*ff80*/  STS.128 [R212+0x5000], R24 ;  /* 0x00500018d4007388 */ /* 0x0209e40000000c00 */
.L_x_3496:
[----:B------:R-:W-:Y:S05]  /*ff90*/  BSYNC B1 ;  /* 0x0000000000017941 */ /* 0x000fea0003800000 */
.L_x_3495:
        /* <DEDUP_REMOVED lines=91> */
.L_x_3504:
[----:B------:R-:W-:Y:S05]  /*10550*/  BSYNC B0 ;  /* 0x0000000000007941 */ /* 0x000fea0003800000 */
.L_x_3503:
        /* <DEDUP_REMOVED lines=90> */
.L_x_3506:
[----:B------:R-:W-:Y:S05]  /*10b00*/  BSYNC B0 ;  /* 0x0000000000007941 */ /* 0x000fea0003800000 */
.L_x_3505:
        /* <DEDUP_REMOVED lines=92> */
.L_x_3508:
[----:B------:R-:W-:Y:S05]  /*110d0*/  BSYNC B0 ;  /* 0x0000000000007941 */ /* 0x000fea0003800000 */
.L_x_3507:
[----:B-----5:R4:W-:Y:S01]  /*110e0*/  STS.128 [R212+0x5800], R20 ;  /* 0x00580014d4007388 */ /* 0x0209e20000000c00 */
[----:B------:R-:W-:Y:S05]  /*110f0*/  BRA `(.L_x_3472) ;  /* 0x000002a000007947 */ /* 0x000fea0003800000 */
.L_x_3446:
        /* <DEDUP_REMOVED lines=42> */
.L_x_3472:
[----:B------:R-:W-:Y:S05]  /*113a0*/  BSYNC B2 ;  /* 0x0000000000027941 */ /* 0x000fea0003800000 */
.L_x_3445:
[----:B------:R-:W-:Y:S01]  /*113b0*/  IADD3 R216, R134, -0x1, RZ ;  /* 0xffffffff86d87810 */ /* 0x000fe20007ffe0ff */
[----:B------:R-:W-:Y:S01]  /*113c0*/  IMAD.SHL.U32 R205, R142, 0x8, RZ ;  /* 0x000000088ecd7824 */ /* 0x000fe200078e00ff */
[----:B------:R-:W-:-:S02]  /*113d0*/  LEA R214, P4, R140, c[0x0][0x168], 0x1 ;  /* 0x00005a008cd67a11 */ /* 0x000fc400078808ff */
[----:B-1----:R-:W-:Y:S01]  /*113e0*/  LEA.HI R7, R60, R60, RZ, 0x1 ;  /* 0x0000003c3c077211 */ /* 0x002fe200078f08ff */
[----:B------:R-:W-:Y:S01]  /*113f0*/  IMAD.SHL.U32 R4, R216, 0x40, RZ ;  /* 0x00000040d8047824 */ /* 0x000fe200078e00ff */
[----:B------:R-:W-:Y:S02]  /*11400*/  LEA.HI.X R213, R140, c[0x0][0x16c], R52, 0x1, P4 ;  /* 0x00005b008cd57a11 */ /* 0x000fe400020f0c34 */
[----:B------:R-:W-:Y:S01]  /*11410*/  LOP3.LUT R7, R7, 0xfffffffe, RZ, 0xc0, !PT ;  /* 0xfffffffe07077812 */ /* 0x000fe200078ec0ff */
[----:B------:R-:W-:-:S04]  /*11420*/  IMAD.IADD R3, R59, 0x1, -R4 ;  /* 0x000000013b037824 */ /* 0x000fc800078e0a04 */
[----:B------:R-:W-:Y:S01]  /*11430*/  IMAD.IADD R60, R60, 0x1, -R7 ;  /* 0x000000013c3c7824 */ /* 0x000fe200078e0a07 */
[-C--:B------:R-:W-:Y:S02]  /*11440*/  ISETP.GE.AND P1, PT, R12, R3.reuse, PT ;  /* 0x000000030c00720c */ /* 0x080fe40003f26270 */
[-C--:B------:R-:W-:Y:S02]  /*11450*/  ISETP.GE.AND P0, PT, R142, R3.reuse, PT ;  /* 0x000000038e00720c */ /* 0x080fe40003f06270 */
[-C--:B------:R-:W-:Y:S02]  /*11460*/  ISETP.GE.AND P2, PT, R2, R3.reuse, PT ;  /* 0x000000030200720c */ /* 0x080fe40003f46270 */
[CC--:B------:R-:W-:Y:S02]  /*11470*/  ISETP.GE.AND P4, PT, R0.reuse, R3.reuse, PT ;  /* 0x000000030000720c */ /* 0x0c0fe40003f86270 */
[----:B------:R-:W-:Y:S01]  /*11480*/  ISETP.GE.AND P6, PT, R0, R3, PT ;  /* 0x000000030000720c */ /* 0x000fe20003fc6270 */
[----:B------:R-:W-:-:S04]  /*11490*/  IMAD.SHL.U32 R0, R58, 0x40, RZ ;  /* 0x000000403a007824 */ /* 0x000fc800078e00ff */
[----:B------:R-:W-:Y:S01]  /*114a0*/  @!P1 IMAD.MOV.U32 R5, RZ, RZ, c[0x0][0x198] ;  /* 0x00006600ff059624 */ /* 0x000fe200078e00ff */
[----:B------:R-:W-:Y:S01]  /*114b0*/  LOP3.LUT R0, R0, 0x1c0, RZ, 0xc0, !PT ;  /* 0x000001c000007812 */ /* 0x000fe200078ec0ff */
[----:B------:R-:W-:Y:S02]  /*114c0*/  @!P1 IMAD.MOV.U32 R215, RZ, RZ, R213 ;  /* 0x000000ffffd79224 */ /* 0x000fe400078e00d5 */
[----:B------:R-:W-:Y:S01]  /*114d0*/  @!P1 IMAD.MOV.U32 R6, RZ, RZ, c[0x0][0x19c] ;  /* 0x00006700ff069624 */ /* 0x000fe200078e00ff */
[----:B------:R-:W-:Y:S01]  /*114e0*/  LOP3.LUT R205, R0, 0x8, R205, 0xf8, !PT ;  /* 0x0000000800cd7812 */ /* 0x000fe200078ef8cd */
[----:B------:R-:W-:Y:S01]  /*114f0*/  @!P1 IMAD.WIDE.U32 R8, R5, 0x60, R214 ;  /* 0x0000006005089825 */ /* 0x000fe200078e00d6 */
[C---:B--23--:R-:W-:Y:S02]  /*11500*/  @!P4 LEA R14, P5, R54.reuse, R214, 0x1 ;  /* 0x000000d6360ec211 */ /* 0x04cfe400078a08ff */
[----:B------:R-:W-:Y:S01]  /*11510*/  SHF.R.U32.HI R0, RZ, 0x3, R0 ;  /* 0x00000003ff007819 */ /* 0x000fe20000011600 */
[----:B------:R-:W-:Y:S01]  /*11520*/  @!P0 IMAD.MOV.U32 R215, RZ, RZ, R213 ;  /* 0x000000ffffd78224 */ /* 0x000fe200078e00d5 */
[----:B------:R-:W-:Y:S01]  /*11530*/  @!P4 LEA.HI.X R15, R54, R213, R53, 0x1, P5 ;  /* 0x000000d5360fc211 */ /* 0x000fe200028f0c35 */
[----:B------:R-:W-:Y:S01]  /*11540*/  @!P2 IMAD.MOV.U32 R5, RZ, RZ, c[0x0][0x198] ;  /* 0x00006600ff05a624 */ /* 0x000fe200078e00ff */
[----:B------:R-:W-:Y:S01]  /*11550*/  ISETP.GE.AND P5, PT, R2, R3, PT ;  /* 0x000000030200720c */ /* 0x000fe20003fa6270 */
[----:B------:R-:W-:Y:S01]  /*11560*/  @!P1 IMAD R7, R6, 0x60, RZ ;  /* 0x0000006006079824 */ /* 0x000fe200078e02ff */
[----:B------:R-:W-:Y:S01]  /*11570*/  @!PT LDS RZ, [RZ] ;  /* 0x00000000fffff984 */ /* 0x000fe20000000800 */
[----:B------:R-:W-:Y:S01]  /*11580*/  @!PT LDS RZ, [RZ] ;  /* 0x00000000fffff984 */ /* 0x000fe20000000800 */
[----:B------:R-:W-:Y:S01]  /*11590*/  @!PT LDS RZ, [RZ] ;  /* 0x00000000fffff984 */ /* 0x000fe20000000800 */
[----:B------:R1:W-:Y:S01]  /*115a0*/  @!P0 LDGSTS.E.BYPASS.LTC128B.128 [R212+0x6000], [R214.64] ;  /* 0x06000000d6d48fae */ /* 0x0003e2000b901d46 */
[----:B------:R-:W-:Y:S01]  /*115b0*/  @!P2 IMAD.MOV.U32 R6, RZ, RZ, c[0x0][0x19c] ;  /* 0x00006700ff06a624 */ /* 0x000fe200078e00ff */
[----:B------:R-:W-:Y:S01]  /*115c0*/  LOP3.LUT R205, R205, R0, RZ, 0x3c, !PT ;  /* 0x00000000cdcd7212 */ /* 0x000fe200078e3cff */
[----:B------:R-:W-:Y:S01]  /*115d0*/  @!P1 IMAD.IADD R9, R9, 0x1, R7 ;  /* 0x0000000109099824 */ /* 0x000fe200078e0207 */
[----:B------:R1:W-:Y:S01]  /*115e0*/  @!P0 LDGSTS.E.BYPASS.LTC128B.128 [R212+0x8000], [R214.64+0x80] ;  /* 0x08000080d6d48fae */ /* 0x0003e2000b901d46 */
[----:B------:R-:W-:-:S02]  /*115f0*/  IMAD.MOV.U32 R7, RZ, RZ, 0x10 ;  /* 0x00000010ff077424 */ /* 0x000fc400078e00ff */
[----:B------:R-:W-:Y:S01]  /*11600*/  IMAD R205, R60, 0x200, R205 ;  /* 0x000002003ccd7824 */ /* 0x000fe200078e02cd */
[----:B------:R1:W-:Y:S01]  /*11610*/  @!P0 LDGSTS.E.BYPASS.LTC128B.128 [R212+0xa000], [R214.64+0x100] ;  /* 0x0a000100d6d48fae */ /* 0x0003e2000b901d46 */
[C---:B------:R-:W-:Y:S02]  /*11620*/  @!P2 LEA R10, P0, R5.reuse, R214, 0x6 ;  /* 0x000000d6050aa211 */ /* 0x040fe400078030ff */
[----:B------:R-:W-:Y:S01]  /*11630*/  @!P5 IMAD.MOV.U32 R0, RZ, RZ, c[0x0][0x1a0] ;  /* 0x00006800ff00d624 */ /* 0x000fe200078e00ff */
[----:B------:R2:W-:Y:S01]  /*11640*/  @!P4 LDGSTS.E.BYPASS.LTC128B.128 [R212+0x6800], [R14.64] ;  /* 0x068000000ed4cfae */ /* 0x0005e2000b901d46 */
[----:B------:R-:W-:Y:S01]  /*11650*/  @!P2 LEA.HI.X R11, R5, R213, R6, 0x6, P0 ;  /* 0x000000d5050ba211 */ /* 0x000fe200000f3406 */
[----:B------:R-:W-:Y:S01]  /*11660*/  @!P5 IMAD.MOV.U32 R2, RZ, RZ, c[0x0][0x1a4] ;  /* 0x00006900ff02d624 */ /* 0x000fe200078e00ff */
[C---:B------:R-:W-:Y:S01]  /*11670*/  LEA R218, P0, R136.reuse, c[0x0][0x170], 0x1 ;  /* 0x00005c0088da7a11 */ /* 0x040fe200078008ff */
[----:B------:R2:W-:Y:S01]  /*11680*/  @!P4 LDGSTS.E.BYPASS.LTC128B.128 [R212+0x8800], [R14.64+0x80] ;  /* 0x088000800ed4cfae */ /* 0x0005e2000b901d46 */
[----:B------:R-:W-:Y:S01]  /*11690*/  SHF.R.S32.HI R6, RZ, 0x1f, R135 ;  /* 0x0000001fff067819 */ /* 0x000fe20000011487 */
[----:B------:R-:W-:Y:S01]  /*116a0*/  IMAD.SHL.U32 R205, R205, 0x2, RZ ;  /* 0x00000002cdcd7824 */ /* 0x000fe200078e00ff */
[----:B------:R-:W-:Y:S01]  /*116b0*/  LEA.HI.X R217, R136, c[0x0][0x174], R133, 0x1, P0 ;  /* 0x00005d0088d97a11 */ /* 0x000fe200000f0c85 */
[----:B------:R2:W-:Y:S01]  /*116c0*/  @!P4 LDGSTS.E.BYPASS.LTC128B.128 [R212+0xa800], [R14.64+0x100] ;  /* 0x0a8001000ed4cfae */ /* 0x0005e2000b901d46 */
[----:B------:R-:W-:Y:S01]  /*116d0*/  ISETP.GE.AND P4, PT, R12, R3, PT ;  /* 0x000000030c00720c */ /* 0x000fe20003f86270 */
[----:B------:R-:W-:Y:S01]  /*116e0*/  IMAD.MOV.U32 R5, RZ, RZ, 0x20 ;  /* 0x00000020ff057424 */ /* 0x000fe200078e00ff */
[----:B------:R-:W-:Y:S01]  /*116f0*/  LEA.HI R6, R6, R135, RZ, 0x3 ;  /* 0x0000008706067211 */ /* 0x000fe200078f18ff */
[----:B------:R3:W-:Y:S01]  /*11700*/  @!P2 LDGSTS.E.BYPASS.LTC128B.128 [R212+0x7000], [R10.64] ;  /* 0x070000000ad4afae */ /* 0x0007e2000b901d46 */
[----:B------:R-:W-:-:S03]  /*11710*/  IADD3 R203, R205, 0x6020, RZ ;  /* 0x00006020cdcb7810 */ /* 0x000fc60007ffe0ff */
[----:B------:R3:W-:Y:S04]  /*11720*/  @!P2 LDGSTS.E.BYPASS.LTC128B.128 [R212+0x9000], [R10.64+0x80] ;  /* 0x090000800ad4afae */ /* 0x0007e8000b901d46 */
[----:B------:R3:W-:Y:S02]  /*11730*/  @!P2 LDGSTS.E.BYPASS.LTC128B.128 [R212+0xb000], [R10.64+0x100] ;  /* 0x0b0001000ad4afae */ /* 0x0007e4000b901d46 */
[----:B------:R-:W-:Y:S02]  /*11740*/  @!P4 IMAD.MOV.U32 R16, RZ, RZ, c[0x0][0x1a0] ;  /* 0x00006800ff10c624 */ /* 0x000fe400078e00ff */
[----:B------:R5:W-:Y:S01]  /*11750*/  @!P1 LDGSTS.E.BYPASS.LTC128B.128 [R212+0x7800], [R8.64] ;  /* 0x0780000008d49fae */ /* 0x000be2000b901d46 */
[----:B------:R-:W-:Y:S02]  /*11760*/  @!P4 IMAD.MOV.U32 R219, RZ, RZ, R217 ;  /* 0x000000ffffdbc224 */ /* 0x000fe400078e00d9 */
[----:B------:R-:W-:Y:S01]  /*11770*/  @!P4 IMAD.MOV.U32 R12, RZ, RZ, c[0x0][0x1a4] ;  /* 0x00006900ff0cc624 */ /* 0x000fe200078e00ff */
[----:B------:R5:W-:Y:S01]  /*11780*/  @!P1 LDGSTS.E.BYPASS.LTC128B.128 [R212+0x9800], [R8.64+0x80] ;  /* 0x0980008008d49fae */ /* 0x000be2000b901d46 */
[----:B------:R-:W-:-:S03]  /*11790*/  @!P4 IMAD.WIDE.U32 R16, R16, 0x60, R218 ;  /* 0x000000601010c825 */ /* 0x000fc600078e00da */
[----:B------:R5:W-:Y:S01]  /*117a0*/  @!P1 LDGSTS.E.BYPASS.LTC128B.128 [R212+0xb800], [R8.64+0x100] ;  /* 0x0b80010008d49fae */ /* 0x000be2000b901d46 */
[----:B------:R-:W-:Y:S01]  /*117b0*/  ISETP.GE.AND P1, PT, R142, R3, PT ;  /* 0x000000038e00720c */ /* 0x000fe20003f26270 */
[----:B------:R-:W-:Y:S02]  /*117c0*/  IMAD.SHL.U32 R3, R60, 0x8, RZ ;  /* 0x000000083c037824 */ /* 0x000fe400078e00ff */
[----:B------:R-:W0:Y:S01]  /*117d0*/  LDGDEPBAR ;  /* 0x00000000000079af */ /* 0x000e220000000000 */
[----:B------:R-:W-:-:S04]  /*117e0*/  @!P4 IMAD R12, R12, 0x60, RZ ;  /* 0x000000600c0cc824 */ /* 0x000fc800078e02ff */
[----:B------:R-:W-:Y:S02]  /*117f0*/  @!P4 IMAD.IADD R13, R17, 0x1, R12 ;  /* 0x00000001110dc824 */ /* 0x000fe400078e020c */
[----:B------:R-:W-:-:S03]  /*11800*/  @!P4 IMAD.MOV.U32 R12, RZ, RZ, R16 ;  /* 0x000000ffff0cc224 */ /* 0x000fc600078e0010 */
[----:B------:R-:W-:Y:S01]  /*11810*/  @!P1 IMAD.MOV.U32 R219, RZ, RZ, R217 ;  /* 0x000000ffffdb9224 */ /* 0x000fe200078e00d9 */
[C---:B---3--:R-:W-:Y:S01]  /*11820*/  LOP3.LUT R10, R6.reuse, 0xfffffff8, RZ, 0xc0, !PT ;  /* 0xfffffff8060a7812 */ /* 0x048fe200078ec0ff */
[----:B------:R-:W-:-:S04]  /*11830*/  IMAD.SHL.U32 R6, R6, 0x40, RZ ;  /* 0x0000004006067824 */ /* 0x000fc800078e00ff */
[----:B------:R-:W-:Y:S01]  /*11840*/  IMAD.IADD R10, R135, 0x1, -R10 ;  /* 0x00000001870a7824 */ /* 0x000fe200078e0a0a */
[----:B------:R-:W-:-:S05]  /*11850*/  LOP3.LUT R6, R6, 0xfffffe00, RZ, 0xc0, !PT ;  /* 0xfffffe0006067812 */ /* 0x000fca00078ec0ff */
[----:B------:R-:W-:Y:S01]  /*11860*/  IMAD R206, R56, 0x400, R6 ;  /* 0x0000040038ce7824 */ /* 0x000fe200078e0206 */
[----:B-----5:R-:W-:Y:S01]  /*11870*/  @!P6 LEA R8, P0, R105, R218, 0x1 ;  /* 0x000000da6908e211 */ /* 0x020fe200078008ff */
[----:B------:R-:W-:-:S04]  /*11880*/  DEPBAR.LE SB0, 0x0 ;  /* 0x000080000000791a */ /* 0x000fc80000000000 */
[----:B------:R-:W-:Y:S01]  /*11890*/  BAR.SYNC.DEFER_BLOCKING 0x0 ;  /* 0x0000000000007b1d */ /* 0x000fe20000010000 */
[----:B------:R-:W-:Y:S01]  /*118a0*/  @!P6 LEA.HI.X R9, R105, R217, R104, 0x1, P0 ;  /* 0x000000d96909e211 */ /* 0x000fe200000f0c68 */
[----:B------:R-:W-:-:S04]  /*118b0*/  IMAD R56, R56, 0x10, R57 ;  /* 0x0000001038387824 */ /* 0x000fc800078e0239 */
        /* <DEDUP_REMOVED lines=11> */
[----:B--2---:R-:W-:Y:S01]  /*11970*/  @!P5 LEA R14, P0, R0, R218, 0x6 ;  /* 0x000000da000ed211 */ /* 0x004fe200078030ff */
[----:B------:R-:W-:Y:S02]  /*11980*/  @P6 STS.128 [R212+0xc800], RZ ;  /* 0x00c800ffd4006388 */ /* 0x000fe40000000c00 */
[----:B------:R-:W-:-:S02]  /*11990*/  SEL R7, R7, 0xfffffff0, !P1 ;  /* 0xfffffff007077807 */ /* 0x000fc40004800000 */
[----:B------:R-:W-:Y:S01]  /*119a0*/  LOP3.LUT R10, R10, 0x1c0, RZ, 0xc0, !PT ;  /* 0x000001c00a0a7812 */ /* 0x000fe200078ec0ff */
[----:B------:R-:W-:Y:S01]  /*119b0*/  @P6 STS.128 [R212+0xe800], RZ ;  /* 0x00e800ffd4006388 */ /* 0x000fe20000000c00 */
[----:B------:R-:W-:Y:S02]  /*119c0*/  @!P5 LEA.HI.X R15, R0, R217, R2, 0x6, P0 ;  /* 0x000000d9000fd211 */ /* 0x000fe400000f3402 */
[----:B------:R-:W-:Y:S01]  /*119d0*/  LOP3.LUT R3, R10, 0x8, R3, 0xf8, !PT ;  /* 0x000000080a037812 */ /* 0x000fe200078ef803 */
[----:B------:R-:W-:Y:S01]  /*119e0*/  @P6 STS.128 [R212+0x10800], RZ ;  /* 0x010800ffd4006388 */ /* 0x000fe20000000c00 */
[----:B------:R-:W-:Y:S02]  /*119f0*/  SHF.R.U32.HI R10, RZ, 0x3, R10 ;  /* 0x00000003ff0a7819 */ /* 0x000fe4000001160a */
[----:B------:R-:W-:Y:S01]  /*11a00*/  SEL R5, R5, 0xffffffe0, !P2 ;  /* 0xffffffe005057807 */ /* 0x000fe20005000000 */
[----:B------:R-:W-:Y:S01]  /*11a10*/  @!PT LDS RZ, [RZ] ;  /* 0x00000000fffff984 */ /* 0x000fe20000000800 */
[----:B------:R-:W-:Y:S01]  /*11a20*/  @!PT LDS RZ, [RZ] ;  /* 0x00000000fffff984 */ /* 0x000fe20000000800 */
[----:B------:R-:W-:Y:S01]  /*11a30*/  @!PT LDS RZ, [RZ] ;  /* 0x00000000fffff984 */ /* 0x000fe20000000800 */
[----:B------:R2:W-:Y:S01]  /*11a40*/  @!P6 LDGSTS.E.BYPASS.LTC128B.128 [R212+0xc800], [R8.64] ;  /* 0x0c80000008d4efae */ /* 0x0005e2000b901d46 */
[----:B------:R-:W-:-:S02]  /*11a50*/  LOP3.LUT R3, R3, R10, RZ, 0x3c, !PT ;  /* 0x0000000a03037212 */ /* 0x000fc400078e3cff */
[----:B------:R-:W-:Y:S01]  /*11a60*/  R2P PR, R58, 0x6 ;  /* 0x000000063a007804 */ /* 0x000fe20000000000 */
[----:B------:R2:W-:Y:S01]  /*11a70*/  @!P6 LDGSTS.E.BYPASS.LTC128B.128 [R212+0xe800], [R8.64+0x80] ;  /* 0x0e80008008d4efae */ /* 0x0005e2000b901d46 */
[----:B------:R-:W-:Y:S01]  /*11a80*/  IADD3 R0, R205, 0x6000, RZ ;  /* 0x00006000cd007810 */ /* 0x000fe20007ffe0ff */
[----:B------:R-:W-:Y:S02]  /*11a90*/  IMAD.IADD R206, R3, 0x1, R206 ;  /* 0x0000000103ce7824 */ /* 0x000fe400078e02ce */
[----:B------:R2:W-:Y:S02]  /*11aa0*/  @!P6 LDGSTS.E.BYPASS.LTC128B.128 [R212+0x10800], [R8.64+0x100] ;  /* 0x1080010008d4efae */ /* 0x0005e4000b901d46 */
[----:B------:R-:W-:Y:S02]  /*11ab0*/  IMAD.SHL.U32 R206, R206, 0x2, RZ ;  /* 0x00000002cece7824 */ /* 0x000fe400078e00ff */
[----:B------:R-:W-:Y:S02]  /*11ac0*/  @P5 STS.128 [R212+0xd000], RZ ;  /* 0x00d000ffd4005388 */ /* 0x000fe40000000c00 */
[----:B------:R-:W-:-:S02]  /*11ad0*/  IMAD R204, R7, 0x2, R206 ;  /* 0x0000000207cc7824 */ /* 0x000fc400078e02ce */
[----:B------:R-:W-:Y:S01]  /*11ae0*/  @P5 STS.128 [R212+0xf000], RZ ;  /* 0x00f000ffd4005388 */ /* 0x000fe20000000c00 */
[----:B------:R-:W-:Y:S01]  /*11af0*/  @P1 IADD3 R203, R0, -0x20, RZ ;  /* 0xffffffe000cb1810 */ /* 0x000fe20007ffe0ff */
[----:B------:R-:W-:Y:S02]  /*11b00*/  IMAD.MOV.U32 R0, RZ, RZ, 0x40 ;  /* 0x00000040ff007424 */ /* 0x000fe400078e00ff */
[----:B------:R-:W-:Y:S01]  /*11b10*/  @P5 STS.128 [R212+0x11000], RZ ;  /* 0x011000ffd4005388 */ /* 0x000fe20000000c00 */
[----:B------:R-:W-:Y:S01]  /*11b20*/  IMAD R202, R5, 0x2, R206 ;  /* 0x0000000205ca7824 */ /* 0x000fe200078e02ce */
[----:B------:R-:W-:Y:S01]  /*11b30*/  IADD3 R195, R203, 0x800, RZ ;  /* 0x00000800cbc37810 */ /* 0x000fe20007ffe0ff */
[----:B------:R-:W-:Y:S01]  /*11b40*/  IMAD R201, R5, 0x2, R204 ;  /* 0x0000000205c97824 */ /* 0x000fe200078e02cc */
[----:B------:R-:W-:Y:S01]  /*11b50*/  @!PT LDS RZ, [RZ] ;  /* 0x00000000fffff984 */ /* 0x000fe20000000800 */
[----:B------:R-:W-:Y:S01]  /*11b60*/  @!PT LDS RZ, [RZ] ;  /* 0x00000000fffff984 */ /* 0x000fe20000000800 */
[----:B------:R-:W-:Y:S01]  /*11b70*/  @!PT LDS RZ, [RZ] ;  /* 0x00000000fffff984 */ /* 0x000fe20000000800 */
[----:B------:R3:W-:Y:S01]  /*11b80*/  @!P5 LDGSTS.E.BYPASS.LTC128B.128 [R212+0xd000], [R14.64] ;  /* 0x0d0000000ed4dfae */ /* 0x0007e2000b901d46 */
[----:B------:R-:W-:Y:S02]  /*11b90*/  SEL R0, R0, 0xffffffc0, !P2 ;  /* 0xffffffc000007807 */ /* 0x000fe40005000000 */
[C---:B------:R-:W-:Y:S01]  /*11ba0*/  IADD3 R194, R203.reuse, 0x1000, RZ ;  /* 0x00001000cbc27810 */ /* 0x040fe20007ffe0ff */
[----:B------:R3:W-:Y:S01]  /*11bb0*/  @!P5 LDGSTS.E.BYPASS.LTC128B.128 [R212+0xf000], [R14.64+0x80] ;  /* 0x0f0000800ed4dfae */ /* 0x0007e2000b901d46 */
[----:B------:R-:W-:Y:S01]  /*11bc0*/  IADD3 R193, R203, 0x1800, RZ ;  /* 0x00001800cbc17810 */ /* 0x000fe20007ffe0ff */
[----:B------:R-:W-:Y:S01]  /*11bd0*/  IMAD.IADD R199, R205, 0x1, R0 ;  /* 0x00000001cdc77824 */ /* 0x000fe200078e0200 */
[----:B------:R-:W-:Y:S01]  /*11be0*/  IADD3 R191, R203, 0x2000, RZ ;  /* 0x00002000cbbf7810 */ /* 0x000fe20007ffe0ff */
[----:B------:R3:W-:Y:S01]  /*11bf0*/  @!P5 LDGSTS.E.BYPASS.LTC128B.128 [R212+0x11000], [R14.64+0x100] ;  /* 0x110001000ed4dfae */ /* 0x0007e2000b901d46 */
[----:B------:R-:W-:Y:S01]  /*11c00*/  IMAD.IADD R192, R0, 0x1, R203 ;  /* 0x0000000100c07824 */ /* 0x000fe200078e02cb */
[----:B------:R-:W-:-:S02]  /*11c10*/  SHF.R.S32.HI R0, RZ, 0x1f, R55 ;  /* 0x0000001fff007819 */ /* 0x000fc40000011437 */
[----:B------:R-:W-:Y:S01]  /*11c20*/  @P4 STS.128 [R212+0xd800], RZ ;  /* 0x00d800ffd4004388 */ /* 0x000fe20000000c00 */
[C---:B------:R-:W-:Y:S02]  /*11c30*/  IADD3 R190, R203.reuse, 0x2800, RZ ;  /* 0x00002800cbbe7810 */ /* 0x040fe40007ffe0ff */
[----:B------:R-:W-:Y:S01]  /*11c40*/  LEA.HI R0, R0, R55, RZ, 0x5 ;  /* 0x0000003700007211 */ /* 0x000fe200078f28ff */
[----:B------:R-:W-:Y:S01]  /*11c50*/  @P4 STS.128 [R212+0xf800], RZ ;  /* 0x00f800ffd4004388 */ /* 0x000fe20000000c00 */
[C---:B------:R-:W-:Y:S02]  /*11c60*/  IADD3 R189, R203.reuse, 0x3000, RZ ;  /* 0x00003000cbbd7810 */ /* 0x040fe40007ffe0ff */
[----:B------:R-:W-:Y:S01]  /*11c70*/  LOP3.LUT R0, R0, 0xffffffe0, RZ, 0xc0, !PT ;  /* 0xffffffe000007812 */ /* 0x000fe200078ec0ff */
[----:B------:R-:W-:Y:S01]  /*11c80*/  @P4 STS.128 [R212+0x11800], RZ ;  /* 0x011800ffd4004388 */ /* 0x000fe20000000c00 */
[C---:B------:R-:W-:Y:S02]  /*11c90*/  IADD3 R188, R203.reuse, 0x3800, RZ ;  /* 0x00003800cbbc7810 */ /* 0x040fe40007ffe0ff */
[----:B------:R-:W-:Y:S01]  /*11ca0*/  IADD3 R187, R203, 0x4000, RZ ;  /* 0x00004000cbbb7810 */ /* 0x000fe20007ffe0ff */
[----:B------:R-:W-:Y:S01]  /*11cb0*/  @!PT LDS RZ, [RZ] ;  /* 0x00000000fffff984 */ /* 0x000fe20000000800 */
[----:B------:R-:W-:Y:S01]  /*11cc0*/  @!PT LDS RZ, [RZ] ;  /* 0x00000000fffff984 */ /* 0x000fe20000000800 */
[----:B------:R-:W-:Y:S01]  /*11cd0*/  @!PT LDS RZ, [RZ] ;  /* 0x00000000fffff984 */ /* 0x000fe20000000800 */
[----:B------:R3:W-:Y:S01]  /*11ce0*/  @!P4 LDGSTS.E.BYPASS.LTC128B.128 [R212+0xd800], [R12.64] ;  /* 0x0d8000000cd4cfae */ /* 0x0007e2000b901d46 */
[----:B------:R-:W-:Y:S01]  /*11cf0*/  IMAD.IADD R0, R55, 0x1, -R0 ;  /* 0x0000000137007824 */ /* 0x000fe200078e0a00 */
[----:B------:R-:W-:Y:S01]  /*11d00*/  IADD3 R186, R203, 0x4800, RZ ;  /* 0x00004800cbba7810 */ /* 0x000fe20007ffe0ff */
[----:B------:R-:W-:Y:S01]  /*11d10*/  IMAD.SHL.U32 R55, R55, 0x2, RZ ;  /* 0x0000000237377824 */ /* 0x000fe200078e00ff */
[----:B------:R3:W-:Y:S01]  /*11d20*/  @!P4 LDGSTS.E.BYPASS.LTC128B.128 [R212+0xf800], [R12.64+0x80] ;  /* 0x0f8000800cd4cfae */ /* 0x0007e2000b901d46 */
[----:B------:R-:W-:-:S02]  /*11d30*/  IADD3 R185, R203, 0x5000, RZ ;  /* 0x00005000cbb97810 */ /* 0x000fc40007ffe0ff */
[----:B------:R-:W-:Y:S01]  /*11d40*/  IADD3 R184, R203, 0x5800, RZ ;  /* 0x00005800cbb87810 */ /* 0x000fe20007ffe0ff */
[----:B------:R3:W-:Y:S01]  /*11d50*/  @!P4 LDGSTS.E.BYPASS.LTC128B.128 [R212+0x11800], [R12.64+0x100] ;  /* 0x118001000cd4cfae */ /* 0x0007e2000b901d46 */
[----:B------:R-:W-:-:S03]  /*11d60*/  LOP3.LUT R55, R55, 0x6, RZ, 0xc0, !PT ;  /* 0x0000000637377812 */ /* 0x000fc600078ec0ff */
[----:B----4-:R-:W-:Y:S04]  /*11d70*/  LDSM.16.M88.4 R24, [R206] ;  /* 0x00000000ce18783b */ /* 0x010fe80000000200 */
[----:B------:R-:W4:Y:S04]  /*11d80*/  LDSM.16.M88.4 R28, [R205+0x6000] ;  /* 0x00600000cd1c783b */ /* 0x000f280000000200 */
[----:B------:R-:W-:Y:S04]  /*11d90*/  LDSM.16.M88.4 R36, [R203] ;  /* 0x00000000cb24783b */ /* 0x000fe80000000200 */
[----:B------:R-:W-:Y:S04]  /*11da0*/  LDSM.16.M88.4 R100, [R202] ;  /* 0x00000000ca64783b */ /* 0x000fe80000000200 */
[----:B--2---:R-:W-:Y:S04]  /*11db0*/  LDSM.16.M88.4 R8, [R199+0x6000] ;  /* 0x00600000c708783b */ /* 0x004fe80000000200 */
[----:B------:R-:W2:Y:S04]  /*11dc0*/  LDSM.16.M88.4 R60, [R205+0x6800] ;  /* 0x00680000cd3c783b */ /* 0x000ea80000000200 */
[----:B---3--:R-:W3:Y:S04]  /*11dd0*/  LDSM.16.M88.4 R12, [R204] ;  /* 0x00000000cc0c783b */ /* 0x008ee80000000200 */
[----:B------:R-:W-:Y:S04]  /*11de0*/  LDSM.16.M88.4 R104, [R201] ;  /* 0x00000000c968783b */ /* 0x000fe80000000200 */
[----:B------:R-:W-:Y:S04]  /*11df0*/  LDSM.16.M88.4 R20, [R192] ;  /* 0x00000000c014783b */ /* 0x000fe80000000200 */
[----:B------:R-:W5:Y:S04]  /*11e00*/  LDSM.16.M88.4 R32, [R203+0x800] ;  /* 0x00080000cb20783b */ /* 0x000f680000000200 */
        /* <DEDUP_REMOVED lines=10> */
[C---:B---3--:R-:W-:Y:S03]  /*11eb0*/  HMMA.16816.F32 R16, R12.reuse, R36, R16 ;  /* 0x000000240c10723c */ /* 0x048fe60000001810 */
        /* <DEDUP_REMOVED lines=8> */
[C---:B------:R-:W-:Y:S03]  /*11f40*/  HMMA.16816.F32 R16, R100.reuse, R8, R16 ;  /* 0x000000086410723c */ /* 0x040fe60000001810 */
[----:B------:R-:W0:Y:S05]  /*11f50*/  LDGDEPBAR ;  /* 0x00000000000079af */ /* 0x000e2a0000000000 */
[----:B------:R-:W-:Y:S01]  /*11f60*/  HMMA.16816.F32 R28, R100, R10, R28 ;  /* 0x0000000a641c723c */ /* 0x000fe2000000181c */
[----:B------:R-:W3:Y:S07]  /*11f70*/  LDSM.16.M88.4 R8, [R203+0x1000] ;  /* 0x00100000cb08783b */ /* 0x000eee0000000200 */
[----:B-----5:R-:W-:Y:S08]  /*11f80*/  HMMA.16816.F32 R40, R12, R32, R40 ;  /* 0x000000200c28723c */ /* 0x020ff00000001828 */
[C---:B------:R-:W-:Y:S08]  /*11f90*/  HMMA.16816.F32 R16, R104.reuse, R20, R16 ;  /* 0x000000146810723c */ /* 0x040ff00000001810 */
[----:B------:R-:W-:Y:S01]  /*11fa0*/  HMMA.16816.F32 R28, R104, R22, R28 ;  /* 0x00000016681c723c */ /* 0x000fe2000000181c */
[----:B------:R-:W5:Y:S07]  /*11fb0*/  LDSM.16.M88.4 R20, [R199+0x7000] ;  /* 0x00700000c714783b */ /* 0x000f6e0000000200 */
[C---:B-1----:R-:W-:Y:S08]  /*11fc0*/  HMMA.16816.F32 R84, R24.reuse, R80, RZ ;  /* 0x000000501854723c */ /* 0x042ff000000018ff */
[----:B------:R-:W-:Y:S08]  /*11fd0*/  HMMA.16816.F32 R80, R24, R82, RZ ;  /* 0x000000521850723c */ /* 0x000ff000000018ff */
[----:B------:R-:W-:Y:S01]  /*11fe0*/  HMMA.16816.F32 R60, R12, R34, R60 ;  /* 0x000000220c3c723c */ /* 0x000fe2000000183c */
[----:B------:R-:W1:Y:S07]  /*11ff0*/  LDSM.16.M88.4 R32, [R205+0x8800] ;  /* 0x00880000cd20783b */ /* 0x000e6e0000000200 */
[----:B----4-:R-:W-:Y:S08]  /*12000*/  HMMA.16816.F32 R16, R96, R108, R16 ;  /* 0x0000006c6010723c */ /* 0x010ff00000001810 */
        /* <DEDUP_REMOVED lines=9> */
[----:B------:R-:W-:Y:S01]  /*120a0*/  HMMA.16816.F32 R60, R100, R38, R60 ;  /* 0x00000026643c723c */ /* 0x000fe2000000183c */
[----:B------:R-:W3:Y:S07]  /*120b0*/  LDSM.16.M88.4 R36, [R201+0x2000] ;  /* 0x00200000c924783b */ /* 0x000eee0000000200 */
[----:B------:R-:W-:Y:S08]  /*120c0*/  HMMA.16816.F32 R16, R72, R88, R16 ;  /* 0x000000584810723c */ /* 0x000ff00000001810 */
[----:B------:R-:W-:Y:S08]  /*120d0*/  HMMA.16816.F32 R76, R12, R92, R76 ;  /* 0x0000005c0c4c723c */ /* 0x000ff0000000184c */
[----:B------:R-:W-:Y:S08]  /*120e0*/  HMMA.16816.F32 R40, R104, R44, R40 ;  /* 0x0000002c6828723c */ /* 0x000ff00000001828 */
[----:B------:R-:W-:Y:S01]  /*120f0*/  HMMA.16816.F32 R12, R12, R94, R24 ;  /* 0x0000005e0c0c723c */ /* 0x000fe20000001818 */
[----:B------:R-:W4:Y:S04]  /*12100*/  LDSM.16.M88.4 R92, [R205+0x9000] ;  /* 0x00900000cd5c783b */ /* 0x000f280000000200 */
[----:B------:R-:W-:Y:S03]  /*12110*/  LDSM.16.M88.4 R24, [R206+0x4000] ;  /* 0x00400000ce18783b */ /* 0x000fe60000000200 */
[----:B------:R-:W-:Y:S01]  /*12120*/  HMMA.16816.F32 R28, R72, R90, R28 ;  /* 0x0000005a481c723c */ /* 0x000fe2000000181c */
[----:B------:R-:W-:Y:S07]  /*12130*/  LDSM.16.M88.4 R88, [R205+0x9800] ;  /* 0x00980000cd58783b */ /* 0x000fee0000000200 */
[C---:B-----5:R-:W-:Y:S08]  /*12140*/  HMMA.16816.F32 R84, R100.reuse, R20, R84 ;  /* 0x000000146454723c */ /* 0x060ff00000001854 */
[----:B------:R-:W-:Y:S01]  /*12150*/  HMMA.16816.F32 R80, R100, R22, R80 ;  /* 0x000000166450723c */ /* 0x000fe20000001850 */
[----:B------:R-:W5:Y:S07]  /*12160*/  LDSM.16.M88.4 R20, [R205+0xa000] ;  /* 0x00a00000cd14783b */ /* 0x000f6e0000000200 */
[----:B------:R-:W-:Y:S01]  /*12170*/  HMMA.16816.F32 R60, R104, R46, R60 ;  /* 0x0000002e683c723c */ /* 0x000fe2000000183c */
[----:B------:R-:W2:Y:S07]  /*12180*/  LDSM.16.M88.4 R44, [R199+0x8800] ;  /* 0x00880000c72c783b */ /* 0x000eae0000000200 */
[----:B------:R-:W-:Y:S08]  /*12190*/  HMMA.16816.F32 R16, R48, R64, R16 ;  /* 0x000000403010723c */ /* 0x000ff00000001810 */
[----:B------:R-:W-:Y:S08]  /*121a0*/  HMMA.16816.F32 R76, R100, R68, R76 ;  /* 0x00000044644c723c */ /* 0x000ff0000000184c */
[----:B-1----:R-:W-:Y:S08]  /*121b0*/  HMMA.16816.F32 R40, R96, R32, R40 ;  /* 0x000000206028723c */ /* 0x002ff00000001828 */
[----:B------:R-:W-:Y:S01]  /*121c0*/  HMMA.16816.F32 R100, R100, R70, R12 ;  /* 0x000000466464723c */ /* 0x000fe2000000180c */
[----:B------:R-:W1:Y:S04]  /*121d0*/  LDSM.16.M88.4 R68, [R203+0x3000] ;  /* 0x00300000cb44783b */ /* 0x000e680000000200 */
[----:B------:R-:W-:Y:S03]  /*121e0*/  LDSM.16.M88.4 R12, [R203+0x4000] ;  /* 0x00400000cb0c783b */ /* 0x000fe60000000200 */
[----:B------:R-:W-:Y:S01]  /*121f0*/  HMMA.16816.F32 R28, R48, R66, R28 ;  /* 0x00000042301c723c */ /* 0x000fe2000000181c */
[----:B------:R-:W-:Y:S07]  /*12200*/  LDSM.16.M88.4 R64, [R203+0x3800] ;  /* 0x00380000cb40783b */ /* 0x000fee0000000200 */
[C---:B--2---:R-:W-:Y:S08]  /*12210*/  HMMA.16816.F32 R84, R104.reuse, R8, R84 ;  /* 0x000000086854723c */ /* 0x044ff00000001854 */
[----:B------:R-:W-:Y:S01]  /*12220*/  HMMA.16816.F32 R80, R104, R10, R80 ;  /* 0x0000000a6850723c */ /* 0x000fe20000001850 */
[----:B------:R-:W2:Y:S07]  /*12230*/  LDSM.16.M88.4 R8, [R204+0x4000] ;  /* 0x00400000cc08783b */ /* 0x000eae0000000200 */
[----:B------:R-:W-:Y:S01]  /*12240*/  HMMA.16816.F32 R60, R96, R34, R60 ;  /* 0x00000022603c723c */ /* 0x000fe2000000183c */
[----:B------:R-:W1:Y:S07]  /*12250*/  LDSM.16.M88.4 R32, [R192+0x2800] ;  /* 0x00280000c020783b */ /* 0x000e6e0000000200 */
[----:B---3--:R-:W-:Y:S08]  /*12260*/  HMMA.16816.F32 R16, R36, R108, R16 ;  /* 0x0000006c2410723c */ /* 0x008ff00000001810 */
[----:B------:R-:W-:Y:S08]  /*12270*/  HMMA.16816.F32 R40, R72, R112, R40 ;  /* 0x000000704828723c */ /* 0x000ff00000001828 */
[C---:B------:R-:W-:Y:S08]  /*12280*/  HMMA.16816.F32 R76, R104.reuse, R116, R76 ;  /* 0x00000074684c723c */ /* 0x040ff0000000184c */
[----:B------:R-:W-:Y:S01]  /*12290*/  HMMA.16816.F32 R100, R104, R118, R100 ;  /* 0x000000766864723c */ /* 0x000fe20000001864 */
[----:B------:R-:W-:Y:S07]  /*122a0*/  LDSM.16.M88.4 R104, [R205+0xa800] ;  /* 0x00a80000cd68783b */ /* 0x000fee0000000200 */
[----:B------:R-:W-:Y:S08]  /*122b0*/  HMMA.16816.F32 R28, R36, R110, R28 ;  /* 0x0000006e241c723c */ /* 0x000ff0000000181c */
[C---:B----4-:R-:W-:Y:S08]  /*122c0*/  HMMA.16816.F32 R84, R96.reuse, R92, R84 ;  /* 0x0000005c6054723c */ /* 0x050ff00000001854 */
[----:B------:R-:W-:Y:S01]  /*122d0*/  HMMA.16816.F32 R80, R96, R94, R80 ;  /* 0x0000005e6050723c */ /* 0x000fe20000001850 */
[----:B------:R-:W-:Y:S07]  /*122e0*/  LDSM.16.M88.4 R92, [R199+0xa000] ;  /* 0x00a00000c75c783b */ /* 0x000fee0000000200 */
[----:B------:R-:W-:Y:S01]  /*122f0*/  HMMA.16816.F32 R112, R72, R114, R60 ;  /* 0x000000724870723c */ /* 0x000fe2000000183c */
[----:B------:R-:W-:Y:S07]  /*12300*/  LDSM.16.M88.4 R60, [R202+0x4000] ;  /* 0x00400000ca3c783b */ /* 0x000fee0000000200 */
[----:B-----5:R-:W-:Y:S08]  /*12310*/  HMMA.16816.F32 R16, R24, R20, R16 ;  /* 0x000000141810723c */ /* 0x020ff00000001810 */
[----:B------:R-:W-:Y:S08]  /*12320*/  HMMA.16816.F32 R40, R48, R44, R40 ;  /* 0x0000002c3028723c */ /* 0x000ff00000001828 */
[C---:B------:R-:W-:Y:S08]  /*12330*/  HMMA.16816.F32 R76, R96.reuse, R88, R76 ;  /* 0x00000058604c723c */ /* 0x040ff0000000184c */
[----:B------:R-:W-:Y:S01]  /*12340*/  HMMA.16816.F32 R100, R96, R90, R100 ;  /* 0x0000005a6064723c */ /* 0x000fe20000001864 */
[----:B------:R-:W-:Y:S07]  /*12350*/  LDSM.16.M88.4 R88, [R192+0x3000] ;  /* 0x00300000c058783b */ /* 0x000fee0000000200 */
[----:B------:R-:W-:Y:S01]  /*12360*/  HMMA.16816.F32 R28, R24, R22, R28 ;  /* 0x00000016181c723c */ /* 0x000fe2000000181c */
[----:B------:R-:W3:Y:S07]  /*12370*/  LDSM.16.M88.4 R20, [R199+0x9000] ;  /* 0x00900000c714783b */ /* 0x000eee0000000200 */
[C---:B-1----:R-:W-:Y:S08]  /*12380*/  HMMA.16816.F32 R84, R72.reuse, R68, R84 ;  /* 0x000000444854723c */ /* 0x042ff00000001854 */
[----:B------:R-:W-:Y:S01]  /*12390*/  HMMA.16816.F32 R80, R72, R70, R80 ;  /* 0x000000464850723c */ /* 0x000fe20000001850 */
[----:B------:R-:W1:Y:S07]  /*123a0*/  LDSM.16.M88.4 R68, [R199+0x9800] ;  /* 0x00980000c744783b */ /* 0x000e6e0000000200 */
[----:B------:R-:W-:Y:S01]  /*123b0*/  HMMA.16816.F32 R112, R48, R46, R112 ;  /* 0x0000002e3070723c */ /* 0x000fe20000001870 */
[----:B------:R-:W-:Y:S07]  /*123c0*/  LDSM.16.M88.4 R44, [R203+0x4800] ;  /* 0x00480000cb2c783b */ /* 0x000fee0000000200 */
[----:B--2---:R-:W-:Y:S08]  /*123d0*/  HMMA.16816.F32 R16, R8, R12, R16 ;  /* 0x0000000c0810723c */ /* 0x004ff00000001810 */
[----:B------:R-:W-:Y:S08]  /*123e0*/  HMMA.16816.F32 R40, R36, R32, R40 ;  /* 0x000000202428723c */ /* 0x000ff00000001828 */
[C---:B------:R-:W-:Y:S08]  /*123f0*/  HMMA.16816.F32 R76, R72.reuse, R64, R76 ;  /* 0x00000040484c723c */ /* 0x040ff0000000184c */
[----:B------:R-:W-:Y:S01]  /*12400*/  HMMA.16816.F32 R100, R72, R66, R100 ;  /* 0x000000424864723c */ /* 0x000fe20000001864 */
[----:B------:R-:W-:Y:S04]  /*12410*/  LDSM.16.M88.4 R64, [R201+0x4000] ;  /* 0x00400000c940783b */ /* 0x000fe80000000200 */
[----:B------:R-:W2:Y:S03]  /*12420*/  LDSM.16.M88.4 R72, [R192+0x4000] ;  /* 0x00400000c048783b */ /* 0x000ea60000000200 */
[----:B------:R-:W-:Y:S01]  /*12430*/  HMMA.16816.F32 R28, R8, R14, R28 ;  /* 0x0000000e081c723c */ /* 0x000fe2000000181c */
[----:B------:R-:W4:Y:S07]  /*12440*/  LDSM.16.M88.4 R12, [R192+0x3800] ;  /* 0x00380000c00c783b */ /* 0x000f2e0000000200 */
[----:B------:R-:W-:Y:S01]  /*12450*/  HMMA.16816.F32 R112, R36, R34, R112 ;  /* 0x000000222470723c */ /* 0x000fe20000001870 */
[----:B------:R-:W-:Y:S07]  /*12460*/  LDSM.16.M88.4 R32, [R199+0xa800] ;  /* 0x00a80000c720783b */ /* 0x000fee0000000200 */
[C---:B---3--:R-:W-:Y:S08]  /*12470*/  HMMA.16816.F32 R84, R48.reuse, R20, R84 ;  /* 0x000000143054723c */ /* 0x048ff00000001854 */
[----:B------:R-:W-:Y:S01]  /*12480*/  HMMA.16816.F32 R80, R48, R22, R80 ;  /* 0x000000163050723c */ /* 0x000fe20000001850 */
[----:B------:R-:W3:Y:S07]  /*12490*/  LDSM.16.M88.4 R20, [R205+0xb000] ;  /* 0x00b00000cd14783b */ /* 0x000eee0000000200 */
[----:B------:R-:W-:Y:S08]  /*124a0*/  HMMA.16816.F32 R16, R60, R92, R16 ;  /* 0x0000005c3c10723c */ /* 0x000ff00000001810 */
[----:B------:R-:W-:Y:S08]  /*124b0*/  HMMA.16816.F32 R40, R24, R104, R40 ;  /* 0x000000681828723c */ /* 0x000ff00000001828 */
[C---:B-1----:R-:W-:Y:S08]  /*124c0*/  HMMA.16816.F32 R76, R48.reuse, R68, R76 ;  /* 0x00000044304c723c */ /* 0x042ff0000000184c */
[----:B------:R-:W-:Y:S01]  /*124d0*/  HMMA.16816.F32 R100, R48, R70, R100 ;  /* 0x000000463064723c */ /* 0x000fe20000001864 */
[----:B------:R-:W-:Y:S07]  /*124e0*/  LDSM.16.M88.4 R48, [R192+0x4800] ;  /* 0x00480000c030783b */ /* 0x000fee0000000200 */
[----:B------:R-:W-:Y:S08]  /*124f0*/  HMMA.16816.F32 R28, R60, R94, R28 ;  /* 0x0000005e3c1c723c */ /* 0x000ff0000000181c */
[----:B------:R-:W-:Y:S08]  /*12500*/  HMMA.16816.F32 R112, R24, R106, R112 ;  /* 0x0000006a1870723c */ /* 0x000ff00000001870 */
[C---:B------:R-:W-:Y:S08]  /*12510*/  HMMA.16816.F32 R84, R36.reuse, R88, R84 ;  /* 0x000000582454723c */ /* 0x040ff00000001854 */
[----:B------:R-:W-:Y:S08]  /*12520*/  HMMA.16816.F32 R80, R36, R90, R80 ;  /* 0x0000005a2450723c */ /* 0x000ff00000001850 */
[----:B--2---:R-:W-:Y:S08]  /*12530*/  HMMA.16816.F32 R16, R64, R72, R16 ;  /* 0x000000484010723c */ /* 0x004ff00000001810 */
[----:B------:R-:W-:Y:S08]  /*12540*/  HMMA.16816.F32 R40, R8, R44, R40 ;  /* 0x0000002c0828723c */ /* 0x000ff00000001828 */
[C---:B----4-:R-:W-:Y:S08]  /*12550*/  HMMA.16816.F32 R76, R36.reuse, R12, R76 ;  /* 0x0000000c244c723c */ /* 0x050ff0000000184c */
[----:B------:R-:W-:Y:S01]  /*12560*/  HMMA.16816.F32 R100, R36, R14, R100 ;  /* 0x0000000e2464723c */ /* 0x000fe20000001864 */
[----:B------:R-:W1:Y:S01]  /*12570*/  LDSM.16.M88.4 R12, [R203+0x5000] ;  /* 0x00500000cb0c783b */ /* 0x000e620000000200 */
[----:B------:R-:W-:-:S05]  /*12580*/  FMUL.FTZ R16, R16, c[0x0][0x2ec] ;  /* 0x0000bb0010107a20 */ /* 0x000fca0000410000 */
[----:B------:R-:W-:Y:S01]  /*12590*/  FMUL.FTZ R36, R17, c[0x0][0x2ec] ;  /* 0x0000bb0011247a20 */ /* 0x000fe20000410000 */
[----:B------:R-:W-:Y:S01]  /*125a0*/  HMMA.16816.F32 R28, R64, R74, R28 ;  /* 0x0000004a401c723c */ /* 0x000fe2000000181c */
[----:B------:R-:W-:-:S04]  /*125b0*/  FMUL.FTZ R37, R19, c[0x0][0x2ec] ;  /* 0x0000bb0013257a20 */ /* 0x000fc80000410000 */
[----:B------:R-:W2:Y:S03]  /*125c0*/  MUFU.TANH R36, R36 ;  /* 0x0000002400247308 */ /* 0x000ea60000002400 */
[----:B------:R-:W-:Y:S05]  /*125d0*/  HMMA.16816.F32 R112, R8, R46, R112 ;  /* 0x0000002e0870723c */ /* 0x000fea0000001870 */
[----:B------:R-:W4:Y:S03]  /*125e0*/  MUFU.TANH R37, R37 ;  /* 0x0000002500257308 */ /* 0x000f260000002400 */
[C---:B---3--:R-:W-:Y:S08]  /*125f0*/  HMMA.16816.F32 R84, R24.reuse, R20, R84 ;  /* 0x000000141854723c */ /* 0x048ff00000001854 */
[----:B------:R-:W-:Y:S01]  /*12600*/  HMMA.16816.F32 R80, R24, R22, R80 ;  /* 0x000000161850723c */ /* 0x000fe20000001850 */
[----:B------:R-:W3:Y:S01]  /*12610*/  LDSM.16.M88.4 R20, [R205+0xb800] ;  /* 0x00b80000cd14783b */ /* 0x000ee20000000200 */
[----:B------:R-:W-:-:S02]  /*12620*/  FMUL.FTZ R28, R28, c[0x0][0x2ec] ;  /* 0x0000bb001c1c7a20 */ /* 0x000fc40000410000 */
[----:B------:R-:W-:Y:S02]  /*12630*/  FMUL.FTZ R29, R29, c[0x0][0x2ec] ;  /* 0x0000bb001d1d7a20 */ /* 0x000fe40000410000 */
[----:B------:R-:W5:Y:S01]  /*12640*/  MUFU.TANH R38, R28 ;  /* 0x0000001c00267308 */ /* 0x000f620000002400 */
[----:B------:R-:W-:Y:S01]  /*12650*/  FMUL.FTZ R39, R31, c[0x0][0x2ec] ;  /* 0x0000bb001f277a20 */ /* 0x000fe20000410000 */
[C---:B------:R-:W-:Y:S06]  /*12660*/  HMMA.16816.F32 R40, R60.reuse, R32, R40 ;  /* 0x000000203c28723c */ /* 0x040fec0000001828 */
[----:B------:R2:W-:Y:S01]  /*12670*/  MUFU.TANH R32, R16 ;  /* 0x0000001000207308 */ /* 0x0005e20000002400 */
[----:B------:R-:W-:Y:S01]  /*12680*/  FMUL.FTZ R33, R18, c[0x0][0x2ec] ;  /* 0x0000bb0012217a20 */ /* 0x000fe20000410000 */
[----:B------:R-:W-:Y:S06]  /*12690*/  HMMA.16816.F32 R112, R60, R34, R112 ;  /* 0x000000223c70723c */ /* 0x000fec0000001870 */
[----:B------:R4:W-:Y:S01]  /*126a0*/  MUFU.TANH R34, R29 ;  /* 0x0000001d00227308 */ /* 0x0009e20000002400 */
[----:B------:R-:W-:Y:S01]  /*126b0*/  FMUL.FTZ R35, R30, c[0x0][0x2ec] ;  /* 0x0000bb001e237a20 */ /* 0x000fe20000410000 */
[C---:B-1----:R-:W-:Y:S01]  /*126c0*/  HMMA.16816.F32 R84, R8.reuse, R12, R84 ;  /* 0x0000000c0854723c */ /* 0x042fe20000001854 */
[----:B--2---:R-:W1:Y:S05]  /*126d0*/  LDSM.16.M88.4 R16, [R199+0xb000] ;  /* 0x00b00000c710783b */ /* 0x004e6a0000000200 */
[----:B------:R-:W2:Y:S02]  /*126e0*/  MUFU.TANH R35, R35 ;  /* 0x0000002300237308 */ /* 0x000ea40000002400 */
[----:B------:R-:W-:Y:S01]  /*126f0*/  HMMA.16816.F32 R80, R8, R14, R80 ;  /* 0x0000000e0850723c */ /* 0x000fe20000001850 */
[----:B------:R-:W-:Y:S04]  /*12700*/  LDSM.16.M88.4 R12, [R192+0x5000] ;  /* 0x00500000c00c783b */ /* 0x000fe80000000200 */
[----:B----4-:R-:W4:Y:S01]  /*12710*/  LDSM.16.M88.4 R28, [R203+0x5800] ;  /* 0x00580000cb1c783b */ /* 0x010f220000000200 */
[----:B------:R-:W1:Y:S02]  /*12720*/  MUFU.TANH R39, R39 ;  /* 0x0000002700277308 */ /* 0x000e640000002400 */
[----:B------:R-:W-:Y:S06]  /*12730*/  HMMA.16816.F32 R40, R64, R48, R40 ;  /* 0x000000304028723c */ /* 0x000fec0000001828 */
[----:B------:R-:W-:Y:S02]  /*12740*/  MUFU.TANH R33, R33 ;  /* 0x0000002100217308 */ /* 0x000fe40000002400 */
[C---:B---3--:R-:W-:Y:S08]  /*12750*/  HMMA.16816.F32 R76, R24.reuse, R20, R76 ;  /* 0x00000014184c723c */ /* 0x048ff0000000184c */
[----:B------:R-:W-:Y:S01]  /*12760*/  HMMA.16816.F32 R100, R24, R22, R100 ;  /* 0x000000161864723c */ /* 0x000fe20000001864 */
[----:B------:R-:W-:Y:S06]  /*12770*/  LDSM.16.M88.4 R20, [R192+0x5800] ;  /* 0x00580000c014783b */ /* 0x000fec0000000200 */
[----:B------:R-:W-:Y:S01]  /*12780*/  IMAD.IADD R24, R4, 0x1, R55 ;  /* 0x0000000104187824 */ /* 0x000fe200078e0237 */
[----:B------:R-:W-:Y:S01]  /*12790*/  HMMA.16816.F32 R112, R64, R50, R112 ;  /* 0x000000324070723c */ /* 0x000fe20000001870 */
[----:B------:R-:W-:-:S02]  /*127a0*/  FMUL.FTZ R44, R40, c[0x0][0x2ec] ;  /* 0x0000bb00282c7a20 */ /* 0x000fc40000410000 */
[----:B------:R-:W-:Y:S01]  /*127b0*/  FMUL.FTZ R40, R41, c[0x0][0x2ec] ;  /* 0x0000bb0029287a20 */ /* 0x000fe20000410000 */
[----:B------:R-:W-:Y:S01]  /*127c0*/  IADD3 R26, R24, 0x28, RZ ;  /* 0x00000028181a7810 */ /* 0x000fe20007ffe0ff */
[----:B------:R-:W-:Y:S02]  /*127d0*/  FMUL.FTZ R41, R42, c[0x0][0x2ec] ;  /* 0x0000bb002a297a20 */ /* 0x000fe40000410000 */
[----:B------:R-:W-:Y:S01]  /*127e0*/  FMUL.FTZ R42, R43, c[0x0][0x2ec] ;  /* 0x0000bb002b2a7a20 */ /* 0x000fe20000410000 */
[C---:B-1----:R-:W-:Y:S01]  /*127f0*/  HMMA.16816.F32 R84, R60.reuse, R16, R84 ;  /* 0x000000103c54723c */ /* 0x042fe20000001854 */
[----:B------:R-:W1:Y:S07]  /*12800*/  MUFU.TANH R44, R44 ;  /* 0x0000002c002c7308 */ /* 0x000e6e0000002400 */
[----:B------:R-:W-:Y:S01]  /*12810*/  HMMA.16816.F32 R80, R60, R18, R80 ;  /* 0x000000123c50723c */ /* 0x000fe20000001850 */
[----:B------:R-:W3:Y:S01]  /*12820*/  LDSM.16.M88.4 R16, [R199+0xb800] ;  /* 0x00b80000c710783b */ /* 0x000ee20000000200 */
[----:B------:R-:W1:Y:S01]  /*12830*/  MUFU.TANH R41, R41 ;  /* 0x0000002900297308 */ /* 0x000e620000002400 */
[----:B------:R-:W-:-:S05]  /*12840*/  DEPBAR.LE SB0, 0x0 ;  /* 0x000080000000791a */ /* 0x000fca0000000000 */
[C---:B----4-:R-:W-:Y:S01]  /*12850*/  HMMA.16816.F32 R76, R8.reuse, R28, R76 ;  /* 0x0000001c084c723c */ /* 0x050fe2000000184c */
[----:B------:R-:W-:Y:S01]  /*12860*/  FMUL.FTZ R43, R112, c[0x0][0x2ec] ;  /* 0x0000bb00702b7a20 */ /* 0x000fe20000410000 */
[----:B------:R-:W4:Y:S01]  /*12870*/  MUFU.TANH R40, R40 ;  /* 0x0000002800287308 */ /* 0x000f220000002400 */
[----:B------:R-:W-:Y:S02]  /*12880*/  FMUL.FTZ R45, R113, c[0x0][0x2ec] ;  /* 0x0000bb00712d7a20 */ /* 0x000fe40000410000 */
[----:B------:R-:W-:Y:S02]  /*12890*/  FMUL.FTZ R25, R115, c[0x0][0x2ec] ;  /* 0x0000bb0073197a20 */ /* 0x000fe40000410000 */
[----:B------:R-:W-:Y:S01]  /*128a0*/  FMUL.FTZ R28, R114, c[0x0][0x2ec] ;  /* 0x0000bb00721c7a20 */ /* 0x000fe20000410000 */
[----:B------:R-:W-:Y:S02]  /*128b0*/  HMMA.16816.F32 R100, R8, R30, R100 ;  /* 0x0000001e0864723c */ /* 0x000fe40000001864 */
[----:B------:R-:W1:Y:S05]  /*128c0*/  MUFU.TANH R42, R42 ;  /* 0x0000002a002a7308 */ /* 0x000e6a0000002400 */
[C---:B------:R-:W-:Y:S01]  /*128d0*/  IADD3 R8, R24.reuse, 0x20, RZ ;  /* 0x0000002018087810 */ /* 0x040fe20007ffe0ff */
[C---:B------:R-:W-:Y:S02]  /*128e0*/  HMMA.16816.F32 R84, R64.reuse, R12, R84 ;  /* 0x0000000c4054723c */ /* 0x040fe40000001854 */
[----:B------:R-:W1:Y:S05]  /*128f0*/  MUFU.TANH R43, R43 ;  /* 0x0000002b002b7308 */ /* 0x000e6a0000002400 */
[----:B------:R-:W-:Y:S01]  /*12900*/  SHF.R.S32.HI R13, RZ, 0x1f, R0 ;  /* 0x0000001fff0d7819 */ /* 0x000fe20000011400 */
[----:B------:R-:W-:Y:S01]  /*12910*/  HMMA.16816.F32 R80, R64, R14, R80 ;  /* 0x0000000e4050723c */ /* 0x000fe20000001850 */
[----:B------:R-:W-:Y:S01]  /*12920*/  IADD3 R12, R24, 0x1, RZ ;  /* 0x00000001180c7810 */ /* 0x000fe20007ffe0ff */
[----:B------:R-:W1:Y:S01]  /*12930*/  MUFU.TANH R28, R28 ;  /* 0x0000001c001c7308 */ /* 0x000e620000002400 */
[----:B------:R-:W-:-:S04]  /*12940*/  LEA.HI R0, R13, R0, RZ, 0x2 ;  /* 0x000000000d007211 */ /* 0x000fc800078f10ff */
[----:B------:R-:W-:Y:S01]  /*12950*/  SHF.R.S32.HI R13, RZ, 0x2, R0 ;  /* 0x00000002ff0d7819 */ /* 0x000fe20000011400 */
[----:B---3--:R-:W-:Y:S02]  /*12960*/  HMMA.16816.F32 R76, R60, R16, R76 ;  /* 0x000000103c4c723c */ /* 0x008fe4000000184c */
[----:B------:R-:W3:Y:S01]  /*12970*/  MUFU.TANH R45, R45 ;  /* 0x0000002d002d7308 */ /* 0x000ee20000002400 */
[----:B------:R-:W-:-:S04]  /*12980*/  IADD3 R56, R56, 0x1, R13 ;  /* 0x0000000138387810 */ /* 0x000fc80007ffe00d */
[----:B------:R-:W-:Y:S01]  /*12990*/  IADD3 R2, R59, R56, -R208 ;  /* 0x000000383b027210 */ /* 0x000fe20007ffe8d0 */
[----:B------:R-:W-:Y:S01]  /*129a0*/  FMUL.FTZ R84, R84, c[0x0][0x2ec] ;  /* 0x0000bb0054547a20 */ /* 0x000fe20000410000 */
[----:B------:R-:W-:Y:S01]  /*129b0*/  HMMA.16816.F32 R100, R60, R18, R100 ;  /* 0x000000123c64723c */ /* 0x000fe20000001864 */
[----:B------:R-:W-:Y:S01]  /*129c0*/  FMUL.FTZ R86, R86, c[0x0][0x2ec] ;  /* 0x0000bb0056567a20 */ /* 0x000fe20000410000 */
[----:B------:R-:W-:Y:S01]  /*129d0*/  IADD3 R2, R2, c[0x0][0x2e8], RZ ;  /* 0x0000ba0002027a10 */ /* 0x000fe20007ffe0ff */
[----:B------:R-:W1:Y:S01]  /*129e0*/  MUFU.TANH R25, R25 ;  /* 0x0000001900197308 */ /* 0x000e620000002400 */
[----:B------:R-:W-:Y:S02]  /*129f0*/  FMUL.FTZ R85, R85, c[0x0][0x2ec] ;  /* 0x0000bb0055557a20 */ /* 0x000fe40000410000 */
[----:B------:R-:W-:Y:S01]  /*12a00*/  IADD3 R0, R2, 0x8, RZ ;  /* 0x0000000802007810 */ /* 0x000fe20007ffe0ff */
[----:B------:R-:W-:Y:S01]  /*12a10*/  FMUL.FTZ R80, R80, c[0x0][0x2ec] ;  /* 0x0000bb0050507a20 */ /* 0x000fe20000410000 */
[-C--:B------:R-:W-:Y:S01]  /*12a20*/  IMNMX R2, R2, R59.reuse, PT ;  /* 0x0000003b02027217 */ /* 0x080fe20003800200 */
[----:B------:R-:W-:Y:S01]  /*12a30*/  FMUL.FTZ R82, R82, c[0x0][0x2ec] ;  /* 0x0000bb0052527a20 */ /* 0x000fe20000410000 */
[----:B------:R-:W-:Y:S01]  /*12a40*/  IMNMX R135, R0, R59, PT ;  /* 0x0000003b00877217 */ /* 0x000fe20003800200 */
[----:B------:R-:W1:Y:S01]  /*12a50*/  MUFU.TANH R171, R84 ;  /* 0x0000005400ab7308 */ /* 0x000e620000002400 */
[----:B------:R-:W-:Y:S01]  /*12a60*/  LOP3.LUT R0, R3, R6, RZ, 0xfc, !PT ;  /* 0x0000000603007212 */ /* 0x000fe200078efcff */
[----:B------:R-:W-:Y:S01]  /*12a70*/  FMUL.FTZ R81, R81, c[0x0][0x2ec] ;  /* 0x0000bb0051517a20 */ /* 0x000fe20000410000 */
[----:B------:R-:W-:Y:S01]  /*12a80*/  IADD3 R3, R24, 0x8, RZ ;  /* 0x0000000818037810 */ /* 0x000fe20007ffe0ff */
[----:B------:R-:W-:Y:S01]  /*12a90*/  FMUL.FTZ R87, R87, c[0x0][0x2ec] ;  /* 0x0000bb0057577a20 */ /* 0x000fe20000410000 */
[----:B------:R-:W-:Y:S01]  /*12aa0*/  HMMA.16816.F32 R76, R64, R20, R76 ;  /* 0x00000014404c723c */ /* 0x000fe2000000184c */
[CC--:B------:R-:W-:Y:S01]  /*12ab0*/  ISETP.GE.AND P5, PT, R12.reuse, R2.reuse, PT ;  /* 0x000000020c00720c */ /* 0x0c0fe20003fa6270 */
[----:B------:R-:W-:Y:S01]  /*12ac0*/  FMUL.FTZ R83, R83, c[0x0][0x2ec] ;  /* 0x0000bb0053537a20 */ /* 0x000fe20000410000 */
[----:B------:R-:W-:Y:S01]  /*12ad0*/  ISETP.GE.AND P1, PT, R12, R135, PT ;  /* 0x000000870c00720c */ /* 0x000fe20003f26270 */
[----:B------:R-:W1:Y:S01]  /*12ae0*/  MUFU.TANH R166, R86 ;  /* 0x0000005600a67308 */ /* 0x000e620000002400 */
[----:B------:R-:W-:-:S02]  /*12af0*/  ISETP.GE.AND P0, PT, R3, R2, PT ;  /* 0x000000020300720c */ /* 0x000fc40003f06270 */
[----:B------:R-:W-:Y:S01]  /*12b00*/  ISETP.GE.AND P2, PT, R3, R135, PT ;  /* 0x000000870300720c */ /* 0x000fe20003f46270 */
[----:B------:R-:W-:Y:S01]  /*12b10*/  HMMA.16816.F32 R20, R64, R22, R100 ;  /* 0x000000164014723c */ /* 0x000fe20000001864 */
[C---:B------:R-:W-:Y:S02]  /*12b20*/  IADD3 R3, R24.reuse, 0x10, RZ ;  /* 0x0000001018037810 */ /* 0x040fe40007ffe0ff */
[----:B------:R-:W-:Y:S01]  /*12b30*/  IADD3 R6, R24, 0x9, RZ ;  /* 0x0000000918067810 */ /* 0x000fe20007ffe0ff */
[----:B------:R-:W1:Y:S01]  /*12b40*/  MUFU.TANH R169, R80 ;  /* 0x0000005000a97308 */ /* 0x000e620000002400 */
[----:B------:R-:W-:Y:S02]  /*12b50*/  FSEL R17, R36, -INF , !P5 ;  /* 0xff80000024117808 */ /* 0x000fe40006800000 */
[----:B------:R-:W-:Y:S02]  /*12b60*/  FSEL R16, R37, -INF , !P1 ;  /* 0xff80000025107808 */ /* 0x000fe40004800000 */
[----:B------:R-:W-:-:S02]  /*12b70*/  ISETP.GE.AND P5, PT, R3, R2, PT ;  /* 0x000000020300720c */ /* 0x000fc40003fa6270 */
[-C--:B------:R-:W-:Y:S01]  /*12b80*/  ISETP.GE.AND P1, PT, R3, R135.reuse, PT ;  /* 0x000000870300720c */ /* 0x080fe20003f26270 */
[----:B------:R-:W1:Y:S01]  /*12b90*/  MUFU.TANH R170, R82 ;  /* 0x0000005200aa7308 */ /* 0x000e620000002400 */
[----:B------:R-:W-:Y:S02]  /*12ba0*/  IADD3 R3, R24, 0x11, RZ ;  /* 0x0000001118037810 */ /* 0x000fe40007ffe0ff */
[-C--:B------:R-:W-:Y:S01]  /*12bb0*/  ISETP.GE.AND P6, PT, R6, R2.reuse, PT ;  /* 0x000000020600720c */ /* 0x080fe20003fc6270 */
[----:B------:R-:W-:Y:S01]  /*12bc0*/  FMUL.FTZ R76, R76, c[0x0][0x2ec] ;  /* 0x0000bb004c4c7a20 */ /* 0x000fe20000410000 */
[-C--:B------:R-:W-:Y:S01]  /*12bd0*/  ISETP.GE.AND P4, PT, R6, R135.reuse, PT ;  /* 0x000000870600720c */ /* 0x080fe20003f86270 */
[----:B------:R-:W-:Y:S01]  /*12be0*/  FMUL.FTZ R77, R77, c[0x0][0x2ec] ;  /* 0x0000bb004d4d7a20 */ /* 0x000fe20000410000 */
[----:B-----5:R-:W-:Y:S01]  /*12bf0*/  FSEL R27, R38, -INF , !P0 ;  /* 0xff800000261b7808 */ /* 0x020fe20004000000 */
[----:B------:R-:W5:Y:S01]  /*12c00*/  MUFU.TANH R165, R81 ;  /* 0x0000005100a57308 */ /* 0x000f620000002400 */
[----:B--2---:R-:W-:Y:S01]  /*12c10*/  FSEL R6, R35, -INF , !P2 ;  /* 0xff80000023067808 */ /* 0x004fe20005000000 */
[----:B------:R-:W-:Y:S01]  /*12c20*/  FMUL.FTZ R78, R78, c[0x0][0x2ec] ;  /* 0x0000bb004e4e7a20 */ /* 0x000fe20000410000 */
[CC--:B------:R-:W-:Y:S01]  /*12c30*/  ISETP.GE.AND P0, PT, R3.reuse, R2.reuse, PT ;  /* 0x000000020300720c */ /* 0x0c0fe20003f06270 */
[----:B------:R-:W-:Y:S01]  /*12c40*/  FMUL.FTZ R20, R20, c[0x0][0x2ec] ;  /* 0x0000bb0014147a20 */ /* 0x000fe20000410000 */
[-C--:B------:R-:W-:Y:S01]  /*12c50*/  ISETP.GE.AND P2, PT, R3, R135.reuse, PT ;  /* 0x000000870300720c */ /* 0x080fe20003f46270 */
[----:B------:R-:W-:Y:S01]  /*12c60*/  FMUL.FTZ R79, R79, c[0x0][0x2ec] ;  /* 0x0000bb004f4f7a20 */ /* 0x000fe20000410000 */
[----:B------:R-:W-:Y:S01]  /*12c70*/  IADD3 R3, R24, 0x18, RZ ;  /* 0x0000001818037810 */ /* 0x000fe20007ffe0ff */
[----:B------:R-:W2:Y:S01]  /*12c80*/  MUFU.TANH R147, R20 ;  /* 0x0000001400937308 */ /* 0x000ea20000002400 */
[----:B------:R-:W-:Y:S01]  /*12c90*/  FSEL R19, R34, -INF , !P6 ;  /* 0xff80000022137808 */ /* 0x000fe20007000000 */
[----:B------:R-:W-:Y:S01]  /*12ca0*/  FMUL.FTZ R21, R21, c[0x0][0x2ec] ;  /* 0x0000bb0015157a20 */ /* 0x000fe20000410000 */
[----:B------:R-:W-:Y:S01]  /*12cb0*/  FSEL R18, R39, -INF , !P4 ;  /* 0xff80000027127808 */ /* 0x000fe20006000000 */
[----:B------:R-:W-:Y:S01]  /*12cc0*/  FMUL.FTZ R22, R22, c[0x0][0x2ec] ;  /* 0x0000bb0016167a20 */ /* 0x000fe20000410000 */
[----:B------:R-:W-:Y:S01]  /*12cd0*/  ISETP.GE.AND P6, PT, R3, R2, PT ;  /* 0x000000020300720c */ /* 0x000fe20003fc6270 */
[----:B------:R-:W-:Y:S01]  /*12ce0*/  FMUL.FTZ R23, R23, c[0x0][0x2ec] ;  /* 0x0000bb0017177a20 */ /* 0x000fe20000410000 */
[----:B------:R-:W-:Y:S01]  /*12cf0*/  ISETP.GE.AND P4, PT, R3, R135, PT ;  /* 0x000000870300720c */ /* 0x000fe20003f86270 */
[----:B------:R-:W2:Y:S01]  /*12d00*/  MUFU.TANH R163, R85 ;  /* 0x0000005500a37308 */ /* 0x000ea20000002400 */
[----:B------:R-:W-:-:S02]  /*12d10*/  IADD3 R3, R24, 0x19, RZ ;  /* 0x0000001918037810 */ /* 0x000fc40007ffe0ff */
[----:B-1----:R-:W-:Y:S02]  /*12d20*/  FSEL R15, R44, -INF , !P5 ;  /* 0xff8000002c0f7808 */ /* 0x002fe40006800000 */
[----:B------:R-:W-:Y:S02]  /*12d30*/  FSEL R14, R41, -INF , !P1 ;  /* 0xff800000290e7808 */ /* 0x000fe40004800000 */
[C---:B------:R-:W-:Y:S01]  /*12d40*/  ISETP.GE.AND P5, PT, R3.reuse, R2, PT ;  /* 0x000000020300720c */ /* 0x040fe20003fa6270 */
[----:B------:R-:W1:Y:S01]  /*12d50*/  MUFU.TANH R176, R87 ;  /* 0x0000005700b07308 */ /* 0x000e620000002400 */
[----:B------:R-:W-:Y:S02]  /*12d60*/  ISETP.GE.AND P1, PT, R3, R135, PT ;  /* 0x000000870300720c */ /* 0x000fe40003f26270 */
[----:B------:R-:W-:Y:S02]  /*12d70*/  IADD3 R3, R24, 0x21, RZ ;  /* 0x0000002118037810 */ /* 0x000fe40007ffe0ff */
[----:B----4-:R-:W-:-:S02]  /*12d80*/  FSEL R13, R40, -INF , !P0 ;  /* 0xff800000280d7808 */ /* 0x010fc40004000000 */
[----:B------:R-:W-:Y:S01]  /*12d90*/  FSEL R12, R42, -INF , !P2 ;  /* 0xff8000002a0c7808 */ /* 0x000fe20005000000 */
[----:B------:R-:W4:Y:S01]  /*12da0*/  MUFU.TANH R174, R83 ;  /* 0x0000005300ae7308 */ /* 0x000f220000002400 */
[----:B------:R-:W-:Y:S02]  /*12db0*/  FSEL R9, R43, -INF , !P6 ;  /* 0xff8000002b097808 */ /* 0x000fe40007000000 */
[----:B------:R-:W-:Y:S02]  /*12dc0*/  FSEL R10, R28, -INF , !P4 ;  /* 0xff8000001c0a7808 */ /* 0x000fe40006000000 */
[CC--:B------:R-:W-:Y:S02]  /*12dd0*/  ISETP.GE.AND P0, PT, R8.reuse, R2.reuse, PT ;  /* 0x000000020800720c */ /* 0x0c0fe40003f06270 */
[----:B------:R-:W-:Y:S01]  /*12de0*/  ISETP.GE.AND P2, PT, R8, R135, PT ;  /* 0x000000870800720c */ /* 0x000fe20003f46270 */
[----:B------:R-:W1:Y:S01]  /*12df0*/  MUFU.TANH R175, R76 ;  /* 0x0000004c00af7308 */ /* 0x000e620000002400 */
[----:B------:R-:W-:-:S02]  /*12e00*/  ISETP.GE.AND P6, PT, R3, R2, PT ;  /* 0x000000020300720c */ /* 0x000fc40003fc6270 */
[----:B------:R-:W-:Y:S02]  /*12e10*/  ISETP.GE.AND P4, PT, R3, R135, PT ;  /* 0x000000870300720c */ /* 0x000fe40003f86270 */
[----:B------:R-:W-:Y:S02]  /*12e20*/  IADD3 R3, R24, 0x29, RZ ;  /* 0x0000002918037810 */ /* 0x000fe40007ffe0ff */
[----:B---3--:R-:W-:Y:S01]  /*12e30*/  FSEL R11, R45, -INF , !P5 ;  /* 0xff8000002d0b7808 */ /* 0x008fe20006800000 */
[----:B------:R-:W-:Y:S01]  /*12e40*/  MUFU.TANH R173, R77 ;  /* 0x0000004d00ad7308 */ /* 0x000fe20000002400 */
[----:B------:R-:W-:Y:S02]  /*12e50*/  FSEL R8, R25, -INF , !P1 ;  /* 0xff80000019087808 */ /* 0x000fe40004800000 */
[----:B------:R-:W-:Y:S02]  /*12e60*/  FSEL R171, R171, -INF , !P0 ;  /* 0xff800000abab7808 */ /* 0x000fe40004000000 */
[----:B------:R-:W-:-:S02]  /*12e70*/  FSEL R166, R166, -INF , !P2 ;  /* 0xff800000a6a67808 */ /* 0x000fc40005000000 */
[CC--:B------:R-:W-:Y:S01]  /*12e80*/  ISETP.GE.AND P5, PT, R26.reuse, R2.reuse, PT ;  /* 0x000000021a00720c */ /* 0x0c0fe20003fa6270 */
[----:B------:R-:W3:Y:S01]  /*12e90*/  MUFU.TANH R168, R78 ;  /* 0x0000004e00a87308 */ /* 0x000ee20000002400 */
[-C--:B------:R-:W-:Y:S02]  /*12ea0*/  ISETP.GE.AND P1, PT, R26, R135.reuse, PT ;  /* 0x000000871a00720c */ /* 0x080fe40003f26270 */
[C---:B------:R-:W-:Y:S02]  /*12eb0*/  ISETP.GE.AND P0, PT, R3.reuse, R2, PT ;  /* 0x000000020300720c */ /* 0x040fe40003f06270 */
[----:B------:R-:W-:Y:S02]  /*12ec0*/  ISETP.GE.AND P2, PT, R3, R135, PT ;  /* 0x000000870300720c */ /* 0x000fe40003f46270 */
[----:B------:R-:W-:Y:S01]  /*12ed0*/  IADD3 R3, R24, 0x31, RZ ;  /* 0x0000003118037810 */ /* 0x000fe20007ffe0ff */
[----:B------:R-:W1:Y:S01]  /*12ee0*/  MUFU.TANH R146, R79 ;  /* 0x0000004f00927308 */ /* 0x000e620000002400 */
[----:B------:R-:W-:-:S02]  /*12ef0*/  FSEL R169, R169, -INF , !P5 ;  /* 0xff800000a9a97808 */ /* 0x000fc40006800000 */
[----:B------:R-:W-:Y:S02]  /*12f00*/  FSEL R170, R170, -INF , !P1 ;  /* 0xff800000aaaa7808 */ /* 0x000fe40004800000 */
[CC--:B------:R-:W-:Y:S02]  /*12f10*/  ISETP.GE.AND P5, PT, R3.reuse, R2.reuse, PT ;  /* 0x000000020300720c */ /* 0x0c0fe40003fa6270 */
[----:B------:R-:W-:Y:S01]  /*12f20*/  ISETP.GE.AND P1, PT, R3, R135, PT ;  /* 0x000000870300720c */ /* 0x000fe20003f26270 */
[----:B------:R-:W-:Y:S01]  /*12f30*/  MUFU.TANH R145, R21 ;  /* 0x0000001500917308 */ /* 0x000fe20000002400 */
[----:B------:R-:W-:Y:S02]  /*12f40*/  IADD3 R3, R24, 0x38, RZ ;  /* 0x0000003818037810 */ /* 0x000fe40007ffe0ff */
[----:B-----5:R-:W-:Y:S02]  /*12f50*/  FSEL R165, R165, -INF , !P0 ;  /* 0xff800000a5a57808 */ /* 0x020fe40004000000 */
[----:B------:R-:W-:-:S02]  /*12f60*/  ISETP.GE.AND P0, PT, R3, R2, PT ;  /* 0x000000020300720c */ /* 0x000fc40003f06270 */
[----:B------:R-:W-:Y:S01]  /*12f70*/  IADD3 R25, R24, 0x30, RZ ;  /* 0x0000003018197810 */ /* 0x000fe20007ffe0ff */
[----:B------:R-:W5:Y:S01]  /*12f80*/  MUFU.TANH R144, R22 ;  /* 0x0000001600907308 */ /* 0x000f620000002400 */
[----:B--2---:R-:W-:Y:S01]  /*12f90*/  FSEL R147, R147, -INF , !P0 ;  /* 0xff80000093937808 */ /* 0x004fe20004000000 */
[----:B------:R-:W-:Y:S01]  /*12fa0*/  BAR.SYNC.DEFER_BLOCKING 0x0 ;  /* 0x0000000000007b1d */ /* 0x000fe20000010000 */
[----:B------:R-:W-:Y:S02]  /*12fb0*/  ISETP.GT.AND P0, PT, R216, R207, PT ;  /* 0x000000cfd800720c */ /* 0x000fe40003f04270 */
[----:B------:R-:W-:Y:S02]  /*12fc0*/  FSEL R163, R163, -INF , !P6 ;  /* 0xff800000a3a37808 */ /* 0x000fe40007000000 */
[----:B-1----:R-:W-:Y:S01]  /*12fd0*/  FSEL R176, R176, -INF , !P4 ;  /* 0xff800000b0b07808 */ /* 0x002fe20006000000 */
[----:B------:R-:W1:Y:S01]  /*12fe0*/  MUFU.TANH R164, R23 ;  /* 0x0000001700a47308 */ /* 0x000e620000002400 */
[----:B----4-:R-:W-:-:S02]  /*12ff0*/  FSEL R174, R174, -INF , !P2 ;  /* 0xff800000aeae7808 */ /* 0x010fc40005000000 */
[C---:B------:R-:W-:Y:S02]  /*13000*/  ISETP.GE.AND P6, PT, R25.reuse, R2, PT ;  /* 0x000000021900720c */ /* 0x040fe40003fc6270 */
[-C--:B------:R-:W-:Y:S02]  /*13010*/  ISETP.GE.AND P4, PT, R25, R135.reuse, PT ;  /* 0x000000871900720c */ /* 0x080fe40003f86270 */
[----:B------:R-:W-:Y:S02]  /*13020*/  ISETP.GE.AND P2, PT, R3, R135, PT ;  /* 0x000000870300720c */ /* 0x000fe40003f46270 */
[----:B------:R-:W-:Y:S02]  /*13030*/  IADD3 R3, R24, 0x39, RZ ;  /* 0x0000003918037810 */ /* 0x000fe40007ffe0ff */
[----:B------:R-:W-:Y:S02]  /*13040*/  FSEL R175, R175, -INF , !P6 ;  /* 0xff800000afaf7808 */ /* 0x000fe40007000000 */
[----:B---3--:R-:W-:-:S02]  /*13050*/  FSEL R168, R168, -INF , !P4 ;  /* 0xff800000a8a87808 */ /* 0x008fc40006000000 */
[----:B------:R-:W-:Y:S02]  /*13060*/  FSEL R173, R173, -INF , !P5 ;  /* 0xff800000adad7808 */ /* 0x000fe40006800000 */
[----:B------:R-:W-:Y:S02]  /*13070*/  FSEL R146, R146, -INF , !P1 ;  /* 0xff80000092927808 */ /* 0x000fe40004800000 */
[CC--:B------:R-:W-:Y:S02]  /*13080*/  ISETP.GE.AND P6, PT, R24.reuse, R2.reuse, PT ;  /* 0x000000021800720c */ /* 0x0c0fe40003fc6270 */
[-C--:B------:R-:W-:Y:S02]  /*13090*/  ISETP.GE.AND P4, PT, R24, R135.reuse, PT ;  /* 0x000000871800720c */ /* 0x080fe40003f86270 */
[C---:B------:R-:W-:Y:S02]  /*130a0*/  ISETP.GE.AND P5, PT, R3.reuse, R2, PT ;  /* 0x000000020300720c */ /* 0x040fe40003fa6270 */
[----:B------:R-:W-:-:S02]  /*130b0*/  ISETP.GE.AND P1, PT, R3, R135, PT ;  /* 0x000000870300720c */ /* 0x000fc40003f26270 */
[----:B-----5:R-:W-:Y:S02]  /*130c0*/  FSEL R144, R144, -INF , !P2 ;  /* 0xff80000090907808 */ /* 0x020fe40005000000 */
[----:B------:R-:W-:Y:S02]  /*130d0*/  FSEL R32, R32, -INF , !P6 ;  /* 0xff80000020207808 */ /* 0x000fe40007000000 */
[----:B------:R-:W-:Y:S02]  /*130e0*/  FSEL R33, R33, -INF , !P4 ;  /* 0xff80000021217808 */ /* 0x000fe40006000000 */
[----:B------:R-:W-:Y:S02]  /*130f0*/  FSEL R145, R145, -INF , !P5 ;  /* 0xff80000091917808 */ /* 0x000fe40006800000 */
[----:B-1----:R-:W-:Y:S01]  /*13100*/  FSEL R164, R164, -INF , !P1 ;  /* 0xff800000a4a47808 */ /* 0x002fe20004800000 */
        /* <DEDUP_REMOVED lines=60> */
.L_x_3510:
[----:B------:R-:W-:-:S05]  /*134d0*/  IMAD.MOV.U32 R3, RZ, RZ, c[0x0][0x198] ;  /* 0x00006600ff037624 */ /* 0x000fca00078e00ff */
[----:B------:R-:W-:-:S04]  /*134e0*/  LEA R3, -R3, RZ, 0x6 ;  /* 0x000000ff03037211 */ /* 0x000fc800078e31ff */
[----:B------:R-:W-:Y:S02]  /*134f0*/  SHF.R.S32.HI R4, RZ, 0x1f, R3 ;  /* 0x0000001fff047819 */ /* 0x000fe40000011403 */
.L_x_3511:
        /* <DEDUP_REMOVED lines=41> */
.L_x_3509:
        /* <DEDUP_REMOVED lines=367> */
.L_x_3513:
[----:B------:R-:W-:-:S05]  /*14e80*/  IMAD.MOV.U32 R5, RZ, RZ, c[0x0][0x1a0] ;  /* 0x00006800ff057624 */ /* 0x000fca00078e00ff */
[----:B------:R-:W-:-:S04]  /*14e90*/  LEA R5, -R5, RZ, 0x6 ;  /* 0x000000ff05057211 */ /* 0x000fc800078e31ff */
[----:B------:R-:W-:Y:S02]  /*14ea0*/  SHF.R.S32.HI R0, RZ, 0x1f, R5 ;  /* 0x0000001fff007819 */ /* 0x000fe40000011405 */
.L_x_3514:
        /* <DEDUP_REMOVED lines=186> */
[----:B------:R-:W3:Y:S05]  /*15a50*/  LDSM.16.M88.4 R4, [R199+0xb000] ;  /* 0x00b00000c704783b */ /* 0x000eea0000000200 */
[----:B------:R4:W-:Y:S02]  /*15a60*/  MUFU.TANH R147, R14 ;  /* 0x0000000e00937308 */ /* 0x0009e40000002400 */
[C---:B-1----:R-:W-:Y:S01]  /*15a70*/  HMMA.16816.F32 R152, R148.reuse, R32, R152 ;  /* 0x000000209498723c */ /* 0x042fe20000001898 */
[----:B------:R-:W1:Y:S07]  /*15a80*/  S2R R32, SR_TID.X ;  /* 0x0000000000207919 */ /* 0x000e6e0000002100 */
[----:B------:R-:W-:Y:S08]  /*15a90*/  HMMA.16816.F32 R176, R148, R34, R176 ;  /* 0x0000002294b0723c */ /* 0x000ff000000018b0 */
[----:B------:R-:W-:Y:S01]  /*15aa0*/  HMMA.16816.F32 R28, R8, R156, R28 ;  /* 0x0000009c081c723c */ /* 0x000fe2000000181c */
[----:B------:R-:W-:-:S02]  /*15ab0*/  FMUL.FTZ R17, R17, c[0x0][0x2ec] ;  /* 0x0000bb0011117a20 */ /* 0x000fc40000410000 */
[----:B------:R-:W-:Y:S02]  /*15ac0*/  FMUL.FTZ R0, R16, c[0x0][0x2ec] ;  /* 0x0000bb0010007a20 */ /* 0x000fe40000410000 */
[----:B------:R5:W1:Y:S01]  /*15ad0*/  MUFU.TANH R134, R17 ;  /* 0x0000001100867308 */ /* 0x000a620000002400 */
[----:B------:R-:W-:Y:S02]  /*15ae0*/  FMUL.FTZ R133, R18, c[0x0][0x2ec] ;  /* 0x0000bb0012857a20 */ /* 0x000fe40000410000 */
[----:B------:R-:W-:Y:S01]  /*15af0*/  FMUL.FTZ R156, R15, c[0x0][0x2ec] ;  /* 0x0000bb000f9c7a20 */ /* 0x000fe20000410000 */
[C---:B--2---:R-:W-:Y:S01]  /*15b00*/  HMMA.16816.F32 R152, R136.reuse, R20, R152 ;  /* 0x000000148898723c */ /* 0x044fe20000001898 */
[----:B----4-:R-:W2:Y:S01]  /*15b10*/  LDSM.16.M88.4 R12, [R199+0xb800] ;  /* 0x00b80000c70c783b */ /* 0x010ea20000000200 */
[----:B------:R-:W-:Y:S02]  /*15b20*/  FMUL.FTZ R144, R19, c[0x0][0x2ec] ;  /* 0x0000bb0013907a20 */ /* 0x000fe40000410000 */
[----:B------:R-:W-:Y:S04]  /*15b30*/  MUFU.TANH R0, R0 ;  /* 0x0000000000007308 */ /* 0x000fe80000002400 */
[----:B------:R-:W-:Y:S01]  /*15b40*/  HMMA.16816.F32 R176, R136, R22, R176 ;  /* 0x0000001688b0723c */ /* 0x000fe200000018b0 */
[----:B-----5:R-:W4:Y:S03]  /*15b50*/  LDSM.16.M88.4 R16, [R192+0x5000] ;  /* 0x00500000c010783b */ /* 0x020f260000000200 */
[----:B------:R-:W5:Y:S03]  /*15b60*/  MUFU.TANH R144, R144 ;  /* 0x0000009000907308 */ /* 0x000f660000002400 */
[----:B------:R-:W-:Y:S01]  /*15b70*/  FMUL.FTZ R28, R28, c[0x0][0x2ec] ;  /* 0x0000bb001c1c7a20 */ /* 0x000fe20000410000 */
[----:B------:R-:W-:Y:S01]  /*15b80*/  HMMA.16816.F32 R140, R24, R174, R140 ;  /* 0x000000ae188c723c */ /* 0x000fe2000000188c */
[----:B------:R-:W-:-:S02]  /*15b90*/  FMUL.FTZ R30, R30, c[0x0][0x2ec] ;  /* 0x0000bb001e1e7a20 */ /* 0x000fc40000410000 */
[----:B------:R-:W-:Y:S02]  /*15ba0*/  FMUL.FTZ R29, R29, c[0x0][0x2ec] ;  /* 0x0000bb001d1d7a20 */ /* 0x000fe40000410000 */
[----:B------:R-:W-:Y:S01]  /*15bb0*/  FMUL.FTZ R31, R31, c[0x0][0x2ec] ;  /* 0x0000bb001f1f7a20 */ /* 0x000fe20000410000 */
[----:B------:R-:W1:Y:S02]  /*15bc0*/  MUFU.TANH R156, R156 ;  /* 0x0000009c009c7308 */ /* 0x000e640000002400 */
[C---:B---3--:R-:W-:Y:S06]  /*15bd0*/  HMMA.16816.F32 R160, R24.reuse, R4, R160 ;  /* 0x0000000418a0723c */ /* 0x048fec00000018a0 */
[----:B------:R-:W3:Y:S02]  /*15be0*/  MUFU.TANH R28, R28 ;  /* 0x0000001c001c7308 */ /* 0x000ee40000002400 */
[----:B------:R-:W-:Y:S01]  /*15bf0*/  HMMA.16816.F32 R164, R24, R6, R164 ;  /* 0x0000000618a4723c */ /* 0x000fe200000018a4 */
[----:B------:R-:W3:Y:S01]  /*15c00*/  LDSM.16.M88.4 R4, [R192+0x5800] ;  /* 0x00580000c004783b */ /* 0x000ee20000000200 */
[----:B------:R-:W-:-:S04]  /*15c10*/  DEPBAR.LE SB0, 0x0 ;  /* 0x000080000000791a */ /* 0x000fc80000000000 */
[----:B------:R-:W1:Y:S02]  /*15c20*/  MUFU.TANH R30, R30 ;  /* 0x0000001e001e7308 */ /* 0x000e640000002400 */
[----:B------:R-:W-:Y:S06]  /*15c30*/  HMMA.16816.F32 R140, R8, R158, R140 ;  /* 0x0000009e088c723c */ /* 0x000fec000000188c */
[----:B------:R-:W3:Y:S02]  /*15c40*/  MUFU.TANH R29, R29 ;  /* 0x0000001d001d7308 */ /* 0x000ee40000002400 */
[C---:B--2---:R-:W-:Y:S06]  /*15c50*/  HMMA.16816.F32 R152, R24.reuse, R12, R152 ;  /* 0x0000000c1898723c */ /* 0x044fec0000001898 */
[----:B------:R-:W2:Y:S01]  /*15c60*/  MUFU.TANH R31, R31 ;  /* 0x0000001f001f7308 */ /* 0x000ea20000002400 */
[----:B-1----:R-:W-:Y:S01]  /*15c70*/  IMAD.SHL.U32 R13, R32, 0x2, RZ ;  /* 0x00000002200d7824 */ /* 0x002fe200078e00ff */
[----:B------:R-:W-:Y:S04]  /*15c80*/  HMMA.16816.F32 R176, R24, R14, R176 ;  /* 0x0000000e18b0723c */ /* 0x000fe800000018b0 */
[----:B------:R-:W-:-:S02]  /*15c90*/  LOP3.LUT R13, R13, 0x6, RZ, 0xc0, !PT ;  /* 0x000000060d0d7812 */ /* 0x000fc400078ec0ff */
[----:B------:R-:W-:Y:S02]  /*15ca0*/  MUFU.TANH R133, R133 ;  /* 0x0000008500857308 */ /* 0x000fe40000002400 */
[C---:B----4-:R-:W-:Y:S01]  /*15cb0*/  HMMA.16816.F32 R160, R8.reuse, R16, R160 ;  /* 0x0000001008a0723c */ /* 0x050fe200000018a0 */
[----:B------:R-:W-:Y:S02]  /*15cc0*/  IMAD R12, R216, 0x40, R13 ;  /* 0x00000040d80c7824 */ /* 0x000fe400078e020d */
[----:B------:R-:W-:Y:S02]  /*15cd0*/  FMUL.FTZ R21, R143, c[0x0][0x2ec] ;  /* 0x0000bb008f157a20 */ /* 0x000fe40000410000 */
[----:B------:R-:W-:Y:S01]  /*15ce0*/  FMUL.FTZ R141, R141, c[0x0][0x2ec] ;  /* 0x0000bb008d8d7a20 */ /* 0x000fe20000410000 */
[----:B------:R-:W-:Y:S01]  /*15cf0*/  IADD3 R13, R12, 0x1, RZ ;  /* 0x000000010c0d7810 */ /* 0x000fe20007ffe0ff */
[----:B------:R-:W-:Y:S01]  /*15d00*/  FMUL.FTZ R16, R140, c[0x0][0x2ec] ;  /* 0x0000bb008c107a20 */ /* 0x000fe20000410000 */
[----:B------:R-:W-:Y:S01]  /*15d10*/  HMMA.16816.F32 R164, R8, R18, R164 ;  /* 0x0000001208a4723c */ /* 0x000fe200000018a4 */
[----:B------:R-:W-:Y:S01]  /*15d20*/  FMUL.FTZ R17, R142, c[0x0][0x2ec] ;  /* 0x0000bb008e117a20 */ /* 0x000fe20000410000 */
[C---:B------:R-:W-:Y:S01]  /*15d30*/  ISETP.GE.AND P5, PT, R13.reuse, R2, PT ;  /* 0x000000020d00720c */ /* 0x040fe20003fa6270 */
[----:B------:R-:W-:Y:S01]  /*15d40*/  MUFU.TANH R20, R141 ;  /* 0x0000008d00147308 */ /* 0x000fe20000002400 */
[----:B------:R-:W-:-:S02]  /*15d50*/  ISETP.GE.AND P1, PT, R13, R135, PT ;  /* 0x000000870d00720c */ /* 0x000fc40003f26270 */
[----:B------:R-:W-:Y:S02]  /*15d60*/  IADD3 R13, R12, 0x8, RZ ;  /* 0x000000080c0d7810 */ /* 0x000fe40007ffe0ff */
[C---:B---3--:R-:W-:Y:S01]  /*15d70*/  HMMA.16816.F32 R152, R8.reuse, R4, R152 ;  /* 0x000000040898723c */ /* 0x048fe20000001898 */
[----:B------:R-:W-:Y:S02]  /*15d80*/  FSEL R134, R134, -INF , !P5 ;  /* 0xff80000086867808 */ /* 0x000fe40006800000 */
[----:B------:R-:W1:Y:S01]  /*15d90*/  MUFU.TANH R16, R16 ;  /* 0x0000001000107308 */ /* 0x000e620000002400 */
[CC--:B------:R-:W-:Y:S02]  /*15da0*/  ISETP.GE.AND P6, PT, R13.reuse, R2.reuse, PT ;  /* 0x000000020d00720c */ /* 0x0c0fe40003fc6270 */
[-C--:B------:R-:W-:Y:S02]  /*15db0*/  ISETP.GE.AND P4, PT, R13, R135.reuse, PT ;  /* 0x000000870d00720c */ /* 0x080fe40003f86270 */
[----:B------:R-:W-:Y:S01]  /*15dc0*/  HMMA.16816.F32 R176, R8, R6, R176 ;  /* 0x0000000608b0723c */ /* 0x000fe200000018b0 */
[----:B------:R-:W-:Y:S01]  /*15dd0*/  IADD3 R4, R12, 0x9, RZ ;  /* 0x000000090c047810 */ /* 0x000fe20007ffe0ff */
[----:B------:R-:W-:Y:S01]  /*15de0*/  FMUL.FTZ R160, R160, c[0x0][0x2ec] ;  /* 0x0000bb00a0a07a20 */ /* 0x000fe20000410000 */
[----:B------:R-:W-:Y:S01]  /*15df0*/  MUFU.TANH R17, R17 ;  /* 0x0000001100117308 */ /* 0x000fe20000002400 */
[----:B------:R-:W-:Y:S01]  /*15e00*/  FMUL.FTZ R162, R162, c[0x0][0x2ec] ;  /* 0x0000bb00a2a27a20 */ /* 0x000fe20000410000 */
[CC--:B------:R-:W-:Y:S01]  /*15e10*/  ISETP.GE.AND P0, PT, R4.reuse, R2.reuse, PT ;  /* 0x000000020400720c */ /* 0x0c0fe20003f06270 */
[----:B------:R-:W-:Y:S01]  /*15e20*/  FMUL.FTZ R161, R161, c[0x0][0x2ec] ;  /* 0x0000bb00a1a17a20 */ /* 0x000fe20000410000 */
[-C--:B------:R-:W-:Y:S01]  /*15e30*/  ISETP.GE.AND P2, PT, R4, R135.reuse, PT ;  /* 0x000000870400720c */ /* 0x080fe20003f46270 */
[----:B------:R-:W-:Y:S01]  /*15e40*/  FMUL.FTZ R19, R164, c[0x0][0x2ec] ;  /* 0x0000bb00a4137a20 */ /* 0x000fe20000410000 */
[----:B------:R-:W-:Y:S01]  /*15e50*/  IADD3 R4, R12, 0x10, RZ ;  /* 0x000000100c047810 */ /* 0x000fe20007ffe0ff */
[----:B------:R-:W-:Y:S01]  /*15e60*/  FMUL.FTZ R164, R165, c[0x0][0x2ec] ;  /* 0x0000bb00a5a47a20 */ /* 0x000fe20000410000 */
[----:B-----5:R-:W-:Y:S01]  /*15e70*/  FSEL R13, R144, -INF , !P1 ;  /* 0xff800000900d7808 */ /* 0x020fe20004800000 */
[----:B------:R-:W-:Y:S01]  /*15e80*/  FMUL.FTZ R165, R166, c[0x0][0x2ec] ;  /* 0x0000bb00a6a57a20 */ /* 0x000fe20000410000 */
[----:B------:R-:W3:Y:S01]  /*15e90*/  MUFU.TANH R21, R21 ;  /* 0x0000001500157308 */ /* 0x000ee20000002400 */
[CC--:B------:R-:W-:Y:S01]  /*15ea0*/  ISETP.GE.AND P5, PT, R4.reuse, R2.reuse, PT ;  /* 0x000000020400720c */ /* 0x0c0fe20003fa6270 */
[----:B------:R-:W-:Y:S01]  /*15eb0*/  FMUL.FTZ R18, R163, c[0x0][0x2ec] ;  /* 0x0000bb00a3127a20 */ /* 0x000fe20000410000 */
[-C--:B------:R-:W-:Y:S01]  /*15ec0*/  ISETP.GE.AND P1, PT, R4, R135.reuse, PT ;  /* 0x000000870400720c */ /* 0x080fe20003f26270 */
[----:B------:R-:W-:Y:S01]  /*15ed0*/  FMUL.FTZ R23, R152, c[0x0][0x2ec] ;  /* 0x0000bb0098177a20 */ /* 0x000fe20000410000 */
[C---:B------:R-:W-:Y:S01]  /*15ee0*/  IADD3 R4, R12.reuse, 0x11, RZ ;  /* 0x000000110c047810 */ /* 0x040fe20007ffe0ff */
[----:B------:R-:W-:Y:S01]  /*15ef0*/  FMUL.FTZ R163, R167, c[0x0][0x2ec] ;  /* 0x0000bb00a7a37a20 */ /* 0x000fe20000410000 */
[----:B------:R-:W-:Y:S01]  /*15f00*/  IADD3 R15, R12, 0x18, RZ ;  /* 0x000000180c0f7810 */ /* 0x000fe20007ffe0ff */
[----:B------:R-:W4:Y:S01]  /*15f10*/  MUFU.TANH R168, R160 ;  /* 0x000000a000a87308 */ /* 0x000f220000002400 */
[----:B------:R-:W-:Y:S01]  /*15f20*/  FSEL R14, R145, -INF , !P6 ;  /* 0xff800000910e7808 */ /* 0x000fe20007000000 */
[----:B------:R-:W-:Y:S01]  /*15f30*/  FMUL.FTZ R152, R153, c[0x0][0x2ec] ;  /* 0x0000bb0099987a20 */ /* 0x000fe20000410000 */
[----:B------:R-:W-:Y:S01]  /*15f40*/  FSEL R147, R147, -INF , !P4 ;  /* 0xff80000093937808 */ /* 0x000fe20006000000 */
[----:B------:R-:W-:Y:S01]  /*15f50*/  FMUL.FTZ R138, R176, c[0x0][0x2ec] ;  /* 0x0000bb00b08a7a20 */ /* 0x000fe20000410000 */
[-C--:B------:R-:W-:Y:S01]  /*15f60*/  ISETP.GE.AND P6, PT, R4, R2.reuse, PT ;  /* 0x000000020400720c */ /* 0x080fe20003fc6270 */
[----:B------:R-:W-:Y:S01]  /*15f70*/  FMUL.FTZ R151, R154, c[0x0][0x2ec] ;  /* 0x0000bb009a977a20 */ /* 0x000fe20000410000 */
[-C--:B------:R-:W-:Y:S01]  /*15f80*/  ISETP.GE.AND P4, PT, R4, R135.reuse, PT ;  /* 0x000000870400720c */ /* 0x080fe20003f86270 */
[----:B------:R-:W5:Y:S01]  /*15f90*/  MUFU.TANH R169, R162 ;  /* 0x000000a200a97308 */ /* 0x000f620000002400 */
[----:B------:R-:W-:Y:S01]  /*15fa0*/  IADD3 R22, R12, 0x19, RZ ;  /* 0x000000190c167810 */ /* 0x000fe20007ffe0ff */
[----:B------:R-:W-:Y:S01]  /*15fb0*/  FMUL.FTZ R137, R155, c[0x0][0x2ec] ;  /* 0x0000bb009b897a20 */ /* 0x000fe20000410000 */
[----:B------:R-:W-:Y:S01]  /*15fc0*/  FSEL R4, R146, -INF , !P0 ;  /* 0xff80000092047808 */ /* 0x000fe20004000000 */
[----:B------:R-:W-:Y:S01]  /*15fd0*/  FMUL.FTZ R136, R177, c[0x0][0x2ec] ;  /* 0x0000bb00b1887a20 */ /* 0x000fe20000410000 */
[----:B------:R-:W-:Y:S01]  /*15fe0*/  FSEL R5, R156, -INF , !P2 ;  /* 0xff8000009c057808 */ /* 0x000fe20005000000 */
[----:B------:R-:W-:Y:S01]  /*15ff0*/  FMUL.FTZ R139, R178, c[0x0][0x2ec] ;  /* 0x0000bb00b28b7a20 */ /* 0x000fe20000410000 */
[C---:B------:R-:W-:Y:S01]  /*16000*/  ISETP.GE.AND P0, PT, R15.reuse, R2, PT ;  /* 0x000000020f00720c */ /* 0x040fe20003f06270 */
[----:B------:R-:W1:Y:S01]  /*16010*/  MUFU.TANH R170, R161 ;  /* 0x000000a100aa7308 */ /* 0x000e620000002400 */
[----:B------:R-:W-:Y:S01]  /*16020*/  ISETP.GE.AND P2, PT, R15, R135, PT ;  /* 0x000000870f00720c */ /* 0x000fe20003f46270 */
[----:B------:R-:W-:Y:S01]  /*16030*/  FMUL.FTZ R149, R179, c[0x0][0x2ec] ;  /* 0x0000bb00b3957a20 */ /* 0x000fe20000410000 */
[----:B------:R-:W-:-:S02]  /*16040*/  IADD3 R7, R12, 0x20, RZ ;  /* 0x000000200c077810 */ /* 0x000fc40007ffe0ff */
[----:B------:R-:W-:Y:S02]  /*16050*/  IADD3 R6, R12, 0x21, RZ ;  /* 0x000000210c067810 */ /* 0x000fe40007ffe0ff */
[----:B------:R-:W-:Y:S01]  /*16060*/  FSEL R24, R28, -INF , !P5 ;  /* 0xff8000001c187808 */ /* 0x000fe20006800000 */
[----:B------:R-:W3:Y:S01]  /*16070*/  MUFU.TANH R19, R19 ;  /* 0x0000001300137308 */ /* 0x000ee20000002400 */
[----:B------:R-:W-:Y:S02]  /*16080*/  FSEL R25, R30, -INF , !P1 ;  /* 0xff8000001e197808 */ /* 0x000fe40004800000 */
[C---:B------:R-:W-:Y:S02]  /*16090*/  ISETP.GE.AND P5, PT, R22.reuse, R2, PT ;  /* 0x000000021600720c */ /* 0x040fe40003fa6270 */
[----:B------:R-:W-:Y:S02]  /*160a0*/  ISETP.GE.AND P1, PT, R22, R135, PT ;  /* 0x000000871600720c */ /* 0x000fe40003f26270 */
[----:B------:R-:W-:Y:S01]  /*160b0*/  FSEL R26, R29, -INF , !P6 ;  /* 0xff8000001d1a7808 */ /* 0x000fe20007000000 */
[----:B------:R-:W4:Y:S01]  /*160c0*/  MUFU.TANH R165, R165 ;  /* 0x000000a500a57308 */ /* 0x000f220000002400 */
[----:B--2---:R-:W-:-:S02]  /*160d0*/  FSEL R27, R31, -INF , !P4 ;  /* 0xff8000001f1b7808 */ /* 0x004fc40006000000 */
[----:B-1----:R-:W-:Y:S02]  /*160e0*/  FSEL R22, R16, -INF , !P0 ;  /* 0xff80000010167808 */ /* 0x002fe40004000000 */
[CC--:B------:R-:W-:Y:S02]  /*160f0*/  ISETP.GE.AND P6, PT, R7.reuse, R2.reuse, PT ;  /* 0x000000020700720c */ /* 0x0c0fe40003fc6270 */
[----:B------:R-:W-:Y:S01]  /*16100*/  ISETP.GE.AND P4, PT, R7, R135, PT ;  /* 0x000000870700720c */ /* 0x000fe20003f86270 */
[----:B------:R1:W2:Y:S01]  /*16110*/  MUFU.TANH R15, R23 ;  /* 0x00000017000f7308 */ /* 0x0002a20000002400 */
[----:B------:R-:W-:Y:S02]  /*16120*/  ISETP.GE.AND P0, PT, R6, R2, PT ;  /* 0x000000020600720c */ /* 0x000fe40003f06270 */
[----:B------:R-:W-:Y:S02]  /*16130*/  IADD3 R7, R12, 0x28, RZ ;  /* 0x000000280c077810 */ /* 0x000fe40007ffe0ff */
[----:B------:R-:W-:-:S02]  /*16140*/  FSEL R20, R20, -INF , !P5 ;  /* 0xff80000014147808 */ /* 0x000fc40006800000 */
[----:B---3--:R-:W-:Y:S01]  /*16150*/  FSEL R21, R21, -INF , !P1 ;  /* 0xff80000015157808 */ /* 0x008fe20004800000 */
[----:B------:R-:W-:Y:S01]  /*16160*/  MUFU.TANH R138, R138 ;  /* 0x0000008a008a7308 */ /* 0x000fe20000002400 */
[----:B----4-:R-:W-:Y:S02]  /*16170*/  FSEL R168, R168, -INF , !P6 ;  /* 0xff800000a8a87808 */ /* 0x010fe40007000000 */
[----:B-----5:R-:W-:Y:S02]  /*16180*/  FSEL R169, R169, -INF , !P4 ;  /* 0xff800000a9a97808 */ /* 0x020fe40006000000 */
[C---:B------:R-:W-:Y:S02]  /*16190*/  ISETP.GE.AND P5, PT, R7.reuse, R2, PT ;  /* 0x000000020700720c */ /* 0x040fe40003fa6270 */
[----:B------:R-:W-:Y:S01]  /*161a0*/  ISETP.GE.AND P1, PT, R7, R135, PT ;  /* 0x000000870700720c */ /* 0x000fe20003f26270 */
[----:B------:R-:W3:Y:S01]  /*161b0*/  MUFU.TANH R18, R18 ;  /* 0x0000001200127308 */ /* 0x000ee20000002400 */
[----:B-1----:R-:W-:-:S02]  /*161c0*/  FSEL R23, R17, -INF , !P2 ;  /* 0xff80000011177808 */ /* 0x002fc40005000000 */
[-C--:B------:R-:W-:Y:S02]  /*161d0*/  ISETP.GE.AND P2, PT, R6, R135.reuse, PT ;  /* 0x000000870600720c */ /* 0x080fe40003f46270 */
[C---:B------:R-:W-:Y:S02]  /*161e0*/  IADD3 R6, R12.reuse, 0x29, RZ ;  /* 0x000000290c067810 */ /* 0x040fe40007ffe0ff */
[----:B------:R-:W-:Y:S01]  /*161f0*/  IADD3 R7, R12, 0x30, RZ ;  /* 0x000000300c077810 */ /* 0x000fe20007ffe0ff */
[----:B------:R-:W1:Y:S01]  /*16200*/  MUFU.TANH R164, R164 ;  /* 0x000000a400a47308 */ /* 0x000e620000002400 */
[C---:B------:R-:W-:Y:S02]  /*16210*/  ISETP.GE.AND P6, PT, R6.reuse, R2, PT ;  /* 0x000000020600720c */ /* 0x040fe40003fc6270 */
[----:B------:R-:W-:Y:S02]  /*16220*/  ISETP.GE.AND P4, PT, R6, R135, PT ;  /* 0x000000870600720c */ /* 0x000fe40003f86270 */
[----:B------:R-:W-:-:S02]  /*16230*/  IADD3 R6, R12, 0x31, RZ ;  /* 0x000000310c067810 */ /* 0x000fc40007ffe0ff */
[----:B------:R-:W-:Y:S01]  /*16240*/  FSEL R170, R170, -INF , !P0 ;  /* 0xff800000aaaa7808 */ /* 0x000fe20004000000 */
[----:B------:R-:W4:Y:S01]  /*16250*/  MUFU.TANH R163, R163 ;  /* 0x000000a300a37308 */ /* 0x000f220000002400 */
[----:B------:R-:W-:Y:S02]  /*16260*/  FSEL R166, R19, -INF , !P5 ;  /* 0xff80000013a67808 */ /* 0x000fe40006800000 */
[----:B------:R-:W-:Y:S02]  /*16270*/  FSEL R165, R165, -INF , !P1 ;  /* 0xff800000a5a57808 */ /* 0x000fe40004800000 */
[-C--:B------:R-:W-:Y:S02]  /*16280*/  ISETP.GE.AND P0, PT, R7, R2.reuse, PT ;  /* 0x000000020700720c */ /* 0x080fe40003f06270 */
[C---:B------:R-:W-:Y:S01]  /*16290*/  ISETP.GE.AND P5, PT, R6.reuse, R2, PT ;  /* 0x000000020600720c */ /* 0x040fe20003fa6270 */
[----:B------:R-:W-:Y:S01]  /*162a0*/  MUFU.TANH R152, R152 ;  /* 0x0000009800987308 */ /* 0x000fe20000002400 */
[----:B------:R-:W-:-:S02]  /*162b0*/  ISETP.GE.AND P1, PT, R6, R135, PT ;  /* 0x000000870600720c */ /* 0x000fc40003f26270 */
[----:B------:R-:W-:Y:S02]  /*162c0*/  IADD3 R6, R12, 0x38, RZ ;  /* 0x000000380c067810 */ /* 0x000fe40007ffe0ff */
[----:B--2---:R-:W-:Y:S02]  /*162d0*/  FSEL R154, R15, -INF , !P0 ;  /* 0xff8000000f9a7808 */ /* 0x004fe40004000000 */
[----:B------:R-:W-:Y:S01]  /*162e0*/  ISETP.GE.AND P0, PT, R6, R2, PT ;  /* 0x000000020600720c */ /* 0x000fe20003f06270 */
[----:B------:R-:W2:Y:S01]  /*162f0*/  MUFU.TANH R151, R151 ;  /* 0x0000009700977308 */ /* 0x000ea20000002400 */
[----:B---3--:R-:W-:Y:S02]  /*16300*/  FSEL R167, R18, -INF , !P2 ;  /* 0xff80000012a77808 */ /* 0x008fe40005000000 */
[----:B------:R-:W-:Y:S02]  /*16310*/  FSEL R138, R138, -INF , !P0 ;  /* 0xff8000008a8a7808 */ /* 0x000fe40004000000 */
[----:B------:R-:W-:-:S02]  /*16320*/  ISETP.GT.AND P0, PT, R216, R207, PT ;  /* 0x000000cfd800720c */ /* 0x000fc40003f04270 */
[----:B-1----:R-:W-:Y:S01]  /*16330*/  FSEL R164, R164, -INF , !P6 ;  /* 0xff800000a4a47808 */ /* 0x002fe20007000000 */
[----:B------:R-:W1:Y:S01]  /*16340*/  MUFU.TANH R137, R137 ;  /* 0x0000008900897308 */ /* 0x000e620000002400 */
[----:B----4-:R-:W-:Y:S02]  /*16350*/  FSEL R163, R163, -INF , !P4 ;  /* 0xff800000a3a37808 */ /* 0x010fe40006000000 */
[-C--:B------:R-:W-:Y:S02]  /*16360*/  ISETP.GE.AND P2, PT, R7, R135.reuse, PT ;  /* 0x000000870700720c */ /* 0x080fe40003f46270 */
[C---:B------:R-:W-:Y:S02]  /*16370*/  ISETP.GE.AND P6, PT, R12.reuse, R2, PT ;  /* 0x000000020c00720c */ /* 0x040fe40003fc6270 */
[C---:B------:R-:W-:Y:S01]  /*16380*/  ISETP.GE.AND P4, PT, R12.reuse, R135, PT ;  /* 0x000000870c00720c */ /* 0x040fe20003f86270 */
[----:B------:R-:W3:Y:S01]  /*16390*/  MUFU.TANH R136, R136 ;  /* 0x0000008800887308 */ /* 0x000ee20000002400 */
[----:B------:R-:W-:-:S02]  /*163a0*/  IADD3 R12, R12, 0x39, RZ ;  /* 0x000000390c0c7810 */ /* 0x000fc40007ffe0ff */
[----:B--2---:R-:W-:Y:S02]  /*163b0*/  FSEL R151, R151, -INF , !P2 ;  /* 0xff80000097977808 */ /* 0x004fe40005000000 */
[----:B------:R-:W-:Y:S01]  /*163c0*/  FSEL R152, R152, -INF , !P5 ;  /* 0xff80000098987808 */ /* 0x000fe20006800000 */
[----:B------:R-:W-:Y:S01]  /*163d0*/  BAR.SYNC.DEFER_BLOCKING 0x0 ;  /* 0x0000000000007b1d */ /* 0x000fe20000010000 */
[-C--:B------:R-:W-:Y:S02]  /*163e0*/  ISETP.GE.AND P2, PT, R6, R135.reuse, PT ;  /* 0x000000870600720c */ /* 0x080fe40003f46270 */
[----:B-1----:R-:W-:Y:S02]  /*163f0*/  FSEL R137, R137, -INF , !P1 ;  /* 0xff80000089897808 */ /* 0x002fe40004800000 */
[C---:B------:R-:W-:Y:S01]  /*16400*/  ISETP.GE.AND P5, PT, R12.reuse, R2, PT ;  /* 0x000000020c00720c */ /* 0x040fe20003fa6270 */
[----:B------:R-:W1:Y:S01]  /*16410*/  MUFU.TANH R139, R139 ;  /* 0x0000008b008b7308 */ /* 0x000e620000002400 */
[----:B------:R-:W-:-:S02]  /*16420*/  ISETP.GE.AND P1, PT, R12, R135, PT ;  /* 0x000000870c00720c */ /* 0x000fc40003f26270 */
[----:B------:R-:W-:Y:S02]  /*16430*/  FSEL R0, R0, -INF , !P6 ;  /* 0xff80000000007808 */ /* 0x000fe40007000000 */
[----:B---3--:R-:W-:Y:S02]  /*16440*/  FSEL R136, R136, -INF , !P5 ;  /* 0xff80000088887808 */ /* 0x008fe40006800000 */
[----:B------:R-:W-:Y:S01]  /*16450*/  FSEL R133, R133, -INF , !P4 ;  /* 0xff80000085857808 */ /* 0x000fe20006000000 */
[----:B------:R-:W2:Y:S01]  /*16460*/  MUFU.TANH R149, R149 ;  /* 0x0000009500957308 */ /* 0x000ea20000002400 */
[----:B-1----:R-:W-:Y:S02]  /*16470*/  FSEL R139, R139, -INF , !P2 ;  /* 0xff8000008b8b7808 */ /* 0x002fe40005000000 */
        /* <DEDUP_REMOVED lines=61> */
.L_x_3516:
[----:B------:R-:W-:-:S05]  /*16850*/  IMAD.MOV.U32 R8, RZ, RZ, c[0x0][0x198] ;  /* 0x00006600ff087624 */ /* 0x000fca00078e00ff */
[----:B------:R-:W-:-:S04]  /*16860*/  LEA R8, -R8, RZ, 0x6 ;  /* 0x000000ff08087211 */ /* 0x000fc800078e31ff */
[----:B------:R-:W-:Y:S02]  /*16870*/  SHF.R.S32.HI R2, RZ, 0x1f, R8 ;  /* 0x0000001fff027819 */ /* 0x000fe40000011408 */
.L_x_3517:
[----:B------:R-:W-:Y:S01]  /*16880*/  ULDC.64 UR4, c[0x0][0x198] ;  /* 0x0000660000047ab9 */ /* 0x000fe20000000a00 */
[C---:B------:R-:W-:Y:S01]  /*16890*/  LEA R214, P1, R8.reuse, R214, 0x1 ;  /* 0x000000d608d67211 */ /* 0x040fe200078208ff */
[----:B------:R-:W-:Y:S02]  /*168a0*/  USHF.L.U32 UR9, UR4, 0x5, URZ ;  /* 0x0000000504097899 */ /* 0x000fe4000800063f */
[----:B------:R-:W-:Y:S01]  /*168b0*/  USHF.L.U64.HI UR5, UR4, UR8, UR5 ;  /* 0x0000000804057299 */ /* 0x000fe20008010205 */
[----:B------:R-:W-:-:S03]  /*168c0*/  LEA.HI.X R213, R8, R213, R2, 0x1, P1 ;  /* 0x000000d508d57211 */ /* 0x000fc600008f0c02 */
[----:B------:R-:W-:Y:S02]  /*168d0*/  IADD3 R10, P1, R214, UR9, RZ ;  /* 0x00000009d60a7c10 */ /* 0x000fe4000ff3e0ff */
[----:B------:R-:W-:Y:S02]  /*168e0*/  IMAD.MOV.U32 R215, RZ, RZ, R213 ;  /* 0x000000ffffd77224 */ /* 0x000fe400078e00d5 */
        /* <DEDUP_REMOVED lines=21> */
.L_x_3515:
        /* <DEDUP_REMOVED lines=58> */
[----:B------:R-:W-:Y:S02]  /*16de0*/  FADD.FTZ R6, R3, -R6 ;  /* 0x8000000603067221 */ /* 0x000fe40000010000 */
[--C-:B------:R-:W-:Y:S02]  /*16df0*/  FFMA.FTZ R144, R0, c[0x0][0x23c], -R153.reuse ;  /* 0x00008f0000907a23 */ /* 0x100fe40000010899 */
[--C-:B------:R-:W-:Y:S02]  /*16e00*/  FFMA.FTZ R0, R147, c[0x0][0x23c], -R150.reuse ;  /* 0x00008f0093007a23 */ /* 0x100fe40000010896 */
[----:B------:R-:W-:Y:S01]  /*16e10*/  FFMA.FTZ R143, R134, c[0x0][0x23c], -R153 ;  /* 0x00008f00868f7a23 */ /* 0x000fe20000010899 */
[----:B------:R-:W2:Y:S01]  /*16e20*/  MUFU.EX2 R141, R141 ;  /* 0x0000008d008d7308 */ /* 0x000ea20000000800 */
[----:B------:R-:W-:-:S02]  /*16e30*/  FFMA.FTZ R140, R133, c[0x0][0x23c], -R150 ;  /* 0x00008f00858c7a23 */ /* 0x000fc40000010896 */
[----:B------:R-:W-:Y:S01]  /*16e40*/  FFMA.FTZ R147, R5, c[0x0][0x23c], -R150 ;  /* 0x00008f0005937a23 */ /* 0x000fe20000010896 */
[----:B------:R-:W-:Y:S01]  /*16e50*/  LDSM.16.MT88.4 R132, [R198+0xc800] ;  /* 0x00c80000c684783b */ /* 0x000fe20000004200 */
[----:B------:R-:W-:Y:S02]  /*16e60*/  FMUL.FTZ R148, R4, c[0x0][0x23c] ;  /* 0x00008f0004947a20 */ /* 0x000fe40000410000 */
[----:B------:R-:W-:Y:S01]  /*16e70*/  FMUL.FTZ R3, R6, c[0x0][0x23c] ;  /* 0x00008f0006037a20 */ /* 0x000fe20000410000 */
[----:B------:R-:W-:Y:S01]  /*16e80*/  MUFU.EX2 R144, R144 ;  /* 0x0000009000907308 */ /* 0x000fe20000000800 */
[--C-:B------:R-:W-:Y:S02]  /*16e90*/  FFMA.FTZ R155, R24, c[0x0][0x23c], -R153.reuse ;  /* 0x00008f00189b7a23 */ /* 0x100fe40000010899 */
[--C-:B------:R-:W-:Y:S02]  /*16ea0*/  FFMA.FTZ R156, R26, c[0x0][0x23c], -R153.reuse ;  /* 0x00008f001a9c7a23 */ /* 0x100fe40000010899 */
[----:B------:R-:W-:-:S02]  /*16eb0*/  FFMA.FTZ R157, R22, c[0x0][0x23c], -R153 ;  /* 0x00008f00169d7a23 */ /* 0x000fc40000010899 */
[----:B------:R-:W-:Y:S01]  /*16ec0*/  FFMA.FTZ R158, R20, c[0x0][0x23c], -R153 ;  /* 0x00008f00149e7a23 */ /* 0x000fe20000010899 */
[----:B------:R-:W3:Y:S01]  /*16ed0*/  MUFU.EX2 R143, R143 ;  /* 0x0000008f008f7308 */ /* 0x000ee20000000800 */
        /* <DEDUP_REMOVED lines=30> */
[----:B------:R-:W4:Y:S01]  /*170c0*/  MUFU.EX2 R3, R3 ;  /* 0x0000000300037308 */ /* 0x000f220000000800 */
[----:B---3--:R-:W-:Y:S01]  /*170d0*/  F2FP.PACK_AB R7, R147, R0 ;  /* 0x000000009307723e */ /* 0x008fe200000000ff */
[----:B------:R-:W-:Y:S01]  /*170e0*/  LDSM.16.MT88.4 R136, [R198+0xd800] ;  /* 0x00d80000c688783b */ /* 0x000fe20000004200 */
[----:B--2---:R-:W-:-:S05]  /*170f0*/  FMUL.FTZ R120, R120, R148 ;  /* 0x0000009478787220 */ /* 0x004fca0000410000 */
        /* <DEDUP_REMOVED lines=301> */
.L_x_3512:
        /* <DEDUP_REMOVED lines=16> */
.L_x_3522:
        /* <DEDUP_REMOVED lines=65> */
.L_x_3519:
        /* <DEDUP_REMOVED lines=294> */
[-C--:B---3--:R-:W-:Y:S02]  /*19b40*/  LEA R14, P1, R7, R210.reuse, 0x2 ;  /* 0x000000d2070e7211 */ /* 0x088fe400078210ff */
[C---:B------:R-:W-:Y:S01]  /*19b50*/  LEA R12, P0, R3.reuse, R210, 0x2 ;  /* 0x000000d2030c7211 */ /* 0x040fe200078010ff */
[----:B------:R-:W-:Y:S01]  /*19b60*/  IMAD.IADD R2, R3, 0x1, -R7 ;  /* 0x0000000103027824 */ /* 0x000fe200078e0a07 */
[-C--:B------:R-:W-:Y:S02]  /*19b70*/  LEA.HI.X.SX32 R15, R7, R211.reuse, 0x2, P1 ;  /* 0x000000d3070f7211 */ /* 0x080fe400008f16ff */
[----:B-1----:R-:W-:Y:S01]  /*19b80*/  LEA.HI.X.SX32 R13, R3, R211, 0x2, P0 ;  /* 0x000000d3030d7211 */ /* 0x002fe200000f16ff */
        /* <DEDUP_REMOVED lines=15> */
.L_x_3521:
        /* <DEDUP_REMOVED lines=25> */
.L_x_3520:
        /* <DEDUP_REMOVED lines=102> */
[----:B------:R-:W-:Y:S03]  /*1a470*/  FFMA.FTZ R228, R154, c[0x0][0x23c], -R147 ;  /* 0x00008f009ae47a23 */ /* 0x000fe60000010893 */
[----:B------:R-:W-:Y:S01]  /*1a480*/  LDSM.16.MT88.4 R152, [R197+0xf800] ;  /* 0x00f80000c598783b */ /* 0x000fe20000004200 */
[----:B------:R-:W-:Y:S01]  /*1a490*/  MUFU.EX2 R165, R165 ;  /* 0x000000a500a57308 */ /* 0x000fe20000000800 */
[--C-:B------:R-:W-:Y:S02]  /*1a4a0*/  FFMA.FTZ R227, R150, c[0x0][0x23c], -R145.reuse ;  /* 0x00008f0096e37a23 */ /* 0x100fe40000010891 */
[----:B------:R-:W-:Y:S02]  /*1a4b0*/  FFMA.FTZ R230, R148, c[0x0][0x23c], -R145 ;  /* 0x00008f0094e67a23 */ /* 0x000fe40000010891 */
[--C-:B------:R-:W-:Y:S02]  /*1a4c0*/  FFMA.FTZ R229, R146, c[0x0][0x23c], -R147.reuse ;  /* 0x00008f0092e57a23 */ /* 0x100fe40000010893 */
[----:B------:R-:W-:Y:S01]  /*1a4d0*/  LDSM.16.MT88.4 R148, [R198+0xf800] ;  /* 0x00f80000c694783b */ /* 0x000fe20000004200 */
[C---:B------:R-:W-:Y:S02]  /*1a4e0*/  FMUL.FTZ R36, R2.reuse, R36 ;  /* 0x0000002402247220 */ /* 0x040fe40000410000 */
        /* <DEDUP_REMOVED lines=22> */
[C---:B------:R-:W-:Y:S02]  /*1a650*/  FMUL.FTZ R52, R2.reuse, R52 ;  /* 0x0000003402347220 */ /* 0x040fe40000410000 */
[C---:B------:R-:W-:Y:S01]  /*1a660*/  FMUL.FTZ R12, R2.reuse, R120 ;  /* 0x00000078020c7220 */ /* 0x040fe20000410000 */
[C---:B------:R-:W-:Y:S01]  /*1a670*/  HMMA.16816.F32 R8, R128.reuse, R14, R8 ;  /* 0x0000000e8008723c */ /* 0x040fe20000001808 */
[----:B------:R-:W-:Y:S03]  /*1a680*/  MUFU.EX2 R219, R219 ;  /* 0x000000db00db7308 */ /* 0x000fe60000000800 */
[C---:B------:R-:W-:Y:S02]  /*1a690*/  FMUL.FTZ R13, R2.reuse, R121 ;  /* 0x00000079020d7220 */ /* 0x040fe40000410000 */
[----:B------:R-:W-:Y:S02]  /*1a6a0*/  FMUL.FTZ R53, R2, R53 ;  /* 0x0000003502357220 */ /* 0x000fe40000410000 */
[C---:B------:R-:W-:Y:S03]  /*1a6b0*/  FMUL.FTZ R14, R0.reuse, R122 ;  /* 0x0000007a000e7220 */ /* 0x040fe60000410000 */
[----:B------:R-:W-:Y:S01]  /*1a6c0*/  MUFU.EX2 R225, R225 ;  /* 0x000000e100e17308 */ /* 0x000fe20000000800 */
[C---:B------:R-:W-:Y:S02]  /*1a6d0*/  FMUL.FTZ R15, R0.reuse, R123 ;  /* 0x0000007b000f7220 */ /* 0x040fe40000410000 */
[----:B------:R-:W1:Y:S01]  /*1a6e0*/  LDSM.16.MT88.4 R120, [R196+0xc000] ;  /* 0x00c00000c478783b */ /* 0x000e620000004200 */
[C---:B------:R-:W-:Y:S02]  /*1a6f0*/  FMUL.FTZ R54, R0.reuse, R54 ;  /* 0x0000003600367220 */ /* 0x040fe40000410000 */
[----:B------:R-:W-:Y:S02]  /*1a700*/  FMUL.FTZ R55, R0, R55 ;  /* 0x0000003700377220 */ /* 0x000fe40000410000 */
[C---:B------:R-:W-:Y:S02]  /*1a710*/  HMMA.16816.F32 R12, R128.reuse, R20, R12 ;  /* 0x00000014800c723c */ /* 0x040fe4000000180c */
[----:B------:R-:W-:Y:S01]  /*1a720*/  MUFU.EX2 R228, R228 ;  /* 0x000000e400e47308 */ /* 0x000fe20000000800 */
[C---:B------:R-:W-:Y:S02]  /*1a730*/  FMUL.FTZ R56, R2.reuse, R56 ;  /* 0x0000003802387220 */ /* 0x040fe40000410000 */
[C---:B------:R-:W-:Y:S02]  /*1a740*/  FMUL.FTZ R57, R2.reuse, R57 ;  /* 0x0000003902397220 */ /* 0x040fe40000410000 */
[C---:B------:R-:W-:Y:S01]  /*1a750*/  FMUL.FTZ R20, R2.reuse, R112 ;  /* 0x0000007002147220 */ /* 0x040fe20000410000 */
[C---:B------:R-:W-:Y:S04]  /*1a760*/  HMMA.16816.F32 R16, R128.reuse, R22, R16 ;  /* 0x000000168010723c */ /* 0x040fe80000001810 */
[----:B------:R-:W-:Y:S01]  /*1a770*/  FMUL.FTZ R21, R2, R113 ;  /* 0x0000007102157220 */ /* 0x000fe20000410000 */
[----:B------:R-:W-:Y:S01]  /*1a780*/  MUFU.EX2 R227, R227 ;  /* 0x000000e300e37308 */ /* 0x000fe20000000800 */
[C---:B------:R-:W-:Y:S02]  /*1a790*/  FMUL.FTZ R58, R0.reuse, R58 ;  /* 0x0000003a003a7220 */ /* 0x040fe40000410000 */
[C---:B------:R-:W-:Y:S04]  /*1a7a0*/  FMUL.FTZ R22, R0.reuse, R114 ;  /* 0x0000007200167220 */ /* 0x040fe80000410000 */
[C---:B------:R-:W-:Y:S02]  /*1a7b0*/  FMUL.FTZ R23, R0.reuse, R115 ;  /* 0x0000007300177220 */ /* 0x040fe40000410000 */
[----:B------:R-:W2:Y:S01]  /*1a7c0*/  LDSM.16.MT88.4 R112, [R200+0xe000] ;  /* 0x00e00000c870783b */ /* 0x000ea20000004200 */
[----:B------:R-:W-:Y:S01]  /*1a7d0*/  FMUL.FTZ R59, R0, R59 ;  /* 0x0000003b003b7220 */ /* 0x000fe20000410000 */
[----:B------:R-:W-:Y:S01]  /*1a7e0*/  MUFU.EX2 R230, R230 ;  /* 0x000000e600e67308 */ /* 0x000fe20000000800 */
[C---:B------:R-:W-:Y:S02]  /*1a7f0*/  FMUL.FTZ R60, R2.reuse, R60 ;  /* 0x0000003c023c7220 */ /* 0x040fe40000410000 */
[C---:B------:R-:W-:Y:S03]  /*1a800*/  HMMA.16816.F32 R20, R128.reuse, R28, R20 ;  /* 0x0000001c8014723c */ /* 0x040fe60000001814 */
[----:B------:R-:W-:Y:S02]  /*1a810*/  FMUL.FTZ R61, R2, R61 ;  /* 0x0000003d023d7220 */ /* 0x000fe40000410000 */
[----:B------:R-:W-:Y:S02]  /*1a820*/  FMUL.FTZ R62, R0, R62 ;  /* 0x0000003e003e7220 */ /* 0x000fe40000410000 */
[C---:B------:R-:W-:Y:S01]  /*1a830*/  FMUL.FTZ R28, R2.reuse, R104 ;  /* 0x00000068021c7220 */ /* 0x040fe20000410000 */
[C---:B------:R-:W-:Y:S01]  /*1a840*/  HMMA.16816.F32 R24, R128.reuse, R30, R24 ;  /* 0x0000001e8018723c */ /* 0x040fe20000001818 */
[----:B------:R-:W-:Y:S03]  /*1a850*/  MUFU.EX2 R229, R229 ;  /* 0x000000e500e57308 */ /* 0x000fe60000000800 */
[----:B------:R-:W-:Y:S02]  /*1a860*/  FMUL.FTZ R29, R2, R105 ;  /* 0x00000069021d7220 */ /* 0x000fe40000410000 */
[C---:B------:R-:W-:Y:S02]  /*1a870*/  FMUL.FTZ R63, R0.reuse, R63 ;  /* 0x0000003f003f7220 */ /* 0x040fe40000410000 */
[C---:B------:R-:W-:Y:S04]  /*1a880*/  FMUL.FTZ R30, R0.reuse, R106 ;  /* 0x0000006a001e7220 */ /* 0x040fe80000410000 */
[----:B------:R-:W-:Y:S02]  /*1a890*/  FMUL.FTZ R31, R0, R107 ;  /* 0x0000006b001f7220 */ /* 0x000fe40000410000 */
        /* <DEDUP_REMOVED lines=26> */
[--C-:B------:R-:W-:Y:S02]  /*1aa40*/  FFMA.FTZ R172, R172, c[0x0][0x23c], -R147.reuse ;  /* 0x00008f00acac7a23 */ /* 0x100fe40000010893 */
[C---:B------:R-:W-:Y:S04]  /*1aa50*/  HMMA.16816.F32 R52, R128.reuse, R100, R52 ;  /* 0x000000648034723c */ /* 0x040fe80000001834 */
[----:B------:R-:W-:Y:S01]  /*1aa60*/  FFMA.FTZ R173, R178, c[0x0][0x23c], -R147 ;  /* 0x00008f00b2ad7a23 */ /* 0x000fe20000010893 */
[----:B------:R-:W-:Y:S01]  /*1aa70*/  MUFU.EX2 R172, R172 ;  /* 0x000000ac00ac7308 */ /* 0x000fe20000000800 */
[--C-:B------:R-:W-:Y:S02]  /*1aa80*/  FFMA.FTZ R178, R138, c[0x0][0x23c], -R145.reuse ;  /* 0x00008f008ab27a23 */ /* 0x100fe40000010891 */
[C---:B------:R-:W-:Y:S01]  /*1aa90*/  HMMA.16816.F32 R56, R128.reuse, R102, R56 ;  /* 0x000000668038723c */ /* 0x040fe20000001838 */
[----:B------:R-:W2:Y:S03]  /*1aaa0*/  LDSM.16.MT88.4 R100, [R198+0x10000] ;  /* 0x01000000c664783b */ /* 0x000ea60000004200 */
[--C-:B------:R-:W-:Y:S02]  /*1aab0*/  FFMA.FTZ R174, R174, c[0x0][0x23c], -R145.reuse ;  /* 0x00008f00aeae7a23 */ /* 0x100fe40000010891 */
[----:B------:R-:W-:Y:S01]  /*1aac0*/  FFMA.FTZ R175, R176, c[0x0][0x23c], -R145 ;  /* 0x00008f00b0af7a23 */ /* 0x000fe20000010891 */
[----:B------:R-:W3:Y:S01]  /*1aad0*/  MUFU.EX2 R173, R173 ;  /* 0x000000ad00ad7308 */ /* 0x000ee20000000800 */
[C---:B------:R-:W-:Y:S01]  /*1aae0*/  HMMA.16816.F32 R60, R128.reuse, R108, R60 ;  /* 0x0000006c803c723c */ /* 0x040fe2000000183c */
[----:B------:R-:W-:Y:S03]  /*1aaf0*/  LDSM.16.MT88.4 R136, [R198+0xe800] ;  /* 0x00e80000c688783b */ /* 0x000fe60000004200 */
[--C-:B------:R-:W-:Y:S02]  /*1ab00*/  FFMA.FTZ R176, R140, c[0x0][0x23c], -R147.reuse ;  /* 0x00008f008cb07a23 */ /* 0x100fe40000010893 */
[C---:B------:R-:W-:Y:S02]  /*1ab10*/  FMUL.FTZ R88, R2.reuse, R88 ;  /* 0x0000005802587220 */ /* 0x040fe40000410000 */
[C---:B------:R-:W-:Y:S01]  /*1ab20*/  HMMA.16816.F32 R64, R128.reuse, R110, R64 ;  /* 0x0000006e8040723c */ /* 0x040fe20000001840 */
[----:B------:R-:W4:Y:S01]  /*1ab30*/  LDSM.16.MT88.4 R108, [R197+0x10000] ;  /* 0x01000000c56c783b */ /* 0x000f220000004200 */
[----:B------:R-:W-:Y:S02]  /*1ab40*/  MUFU.EX2 R174, R174 ;  /* 0x000000ae00ae7308 */ /* 0x000fe40000000800 */
[----:B------:R-:W-:Y:S02]  /*1ab50*/  FMUL.FTZ R89, R2, R89 ;  /* 0x0000005902597220 */ /* 0x000fe40000410000 */
[C---:B------:R-:W-:Y:S02]  /*1ab60*/  FMUL.FTZ R90, R0.reuse, R90 ;  /* 0x0000005a005a7220 */ /* 0x040fe40000410000 */
[----:B------:R-:W-:Y:S01]  /*1ab70*/  FMUL.FTZ R91, R0, R91 ;  /* 0x0000005b005b7220 */ /* 0x000fe20000410000 */
[C---:B-1----:R-:W-:Y:S01]  /*1ab80*/  HMMA.16816.F32 R68, R128.reuse, R104, R68 ;  /* 0x000000688044723c */ /* 0x042fe20000001844 */
[----:B------:R-:W-:Y:S02]  /*1ab90*/  LDSM.16.MT88.4 R140, [R197+0xe800] ;  /* 0x00e80000c58c783b */ /* 0x000fe40000004200 */
[C---:B------:R-:W-:Y:S01]  /*1aba0*/  FMUL.FTZ R92, R2.reuse, R92 ;  /* 0x0000005c025c7220 */ /* 0x040fe20000410000 */
[----:B------:R-:W1:Y:S01]  /*1abb0*/  MUFU.EX2 R175, R175 ;  /* 0x000000af00af7308 */ /* 0x000e620000000800 */
[----:B------:R-:W-:Y:S02]  /*1abc0*/  FMUL.FTZ R93, R2, R93 ;  /* 0x0000005d025d7220 */ /* 0x000fe40000410000 */
[----:B------:R-:W-:Y:S01]  /*1abd0*/  FMUL.FTZ R94, R0, R94 ;  /* 0x0000005e005e7220 */ /* 0x000fe20000410000 */
[C---:B------:R-:W-:Y:S01]  /*1abe0*/  HMMA.16816.F32 R72, R128.reuse, R106, R72 ;  /* 0x0000006a8048723c */ /* 0x040fe20000001848 */
[----:B------:R-:W5:Y:S03]  /*1abf0*/  LDSM.16.MT88.4 R104, [R196+0x10000] ;  /* 0x01000000c468783b */ /* 0x000f660000004200 */
[C---:B------:R-:W-:Y:S02]  /*1ac00*/  FMUL.FTZ R76, R2.reuse, R76 ;  /* 0x0000004c024c7220 */ /* 0x040fe40000410000 */
[----:B------:R-:W-:Y:S01]  /*1ac10*/  FMUL.FTZ R77, R2, R77 ;  /* 0x0000004d024d7220 */ /* 0x000fe20000410000 */
[----:B------:R-:W1:Y:S01]  /*1ac20*/  MUFU.EX2 R176, R176 ;  /* 0x000000b000b07308 */ /* 0x000e620000000800 */
[C---:B------:R-:W-:Y:S04]  /*1ac30*/  FMUL.FTZ R78, R0.reuse, R78 ;  /* 0x0000004e004e7220 */ /* 0x040fe80000410000 */
[C---:B------:R-:W-:Y:S02]  /*1ac40*/  FMUL.FTZ R79, R0.reuse, R79 ;  /* 0x0000004f004f7220 */ /* 0x040fe40000410000 */
[----:B------:R-:W-:Y:S02]  /*1ac50*/  FMUL.FTZ R95, R0, R95 ;  /* 0x0000005f005f7220 */ /* 0x000fe40000410000 */
[C---:B------:R-:W-:Y:S01]  /*1ac60*/  FMUL.FTZ R96, R2.reuse, R96 ;  /* 0x0000006002607220 */ /* 0x040fe20000410000 */
[----:B------:R-:W4:Y:S01]  /*1ac70*/  MUFU.EX2 R178, R178 ;  /* 0x000000b200b27308 */ /* 0x000f220000000800 */
[C---:B------:R-:W-:Y:S01]  /*1ac80*/  FMUL.FTZ R97, R2.reuse, R97 ;  /* 0x0000006102617220 */ /* 0x040fe20000410000 */
[C---:B--2---:R-:W-:Y:S03]  /*1ac90*/  HMMA.16816.F32 R76, R128.reuse, R100, R76 ;  /* 0x00000064804c723c */ /* 0x044fe6000000184c */
[C---:B------:R-:W-:Y:S02]  /*1aca0*/  FMUL.FTZ R80, R2.reuse, R80 ;  /* 0x0000005002507220 */ /* 0x040fe40000410000 */
[----:B------:R-:W-:Y:S02]  /*1acb0*/  FMUL.FTZ R81, R2, R81 ;  /* 0x0000005102517220 */ /* 0x000fe40000410000 */
[C---:B------:R-:W-:Y:S01]  /*1acc0*/  FMUL.FTZ R82, R0.reuse, R82 ;  /* 0x0000005200527220 */ /* 0x040fe20000410000 */
[----:B---3--:R-:W-:Y:S01]  /*1acd0*/  F2FP.PACK_AB R100, R173, R172 ;  /* 0x000000acad64723e */ /* 0x008fe200000000ff */
[C---:B------:R-:W-:Y:S03]  /*1ace0*/  FMUL.FTZ R83, R0.reuse, R83 ;  /* 0x0000005300537220 */ /* 0x040fe60000410000 */
[C---:B------:R-:W-:Y:S01]  /*1acf0*/  FMUL.FTZ R98, R0.reuse, R98 ;  /* 0x0000006200627220 */ /* 0x040fe20000410000 */
[----:B-1----:R-:W-:Y:S01]  /*1ad00*/  F2FP.PACK_AB R101, R175, R174 ;  /* 0x000000aeaf65723e */ /* 0x002fe200000000ff */
[----:B------:R-:W-:Y:S02]  /*1ad10*/  FMUL.FTZ R99, R0, R99 ;  /* 0x0000006300637220 */ /* 0x000fe40000410000 */
[C---:B------:R-:W-:Y:S03]  /*1ad20*/  HMMA.16816.F32 R80, R128.reuse, R102, R80 ;  /* 0x000000668050723c */ /* 0x040fe60000001850 */
[--C-:B------:R-:W-:Y:S02]  /*1ad30*/  FFMA.FTZ R181, R224, c[0x0][0x23c], -R147.reuse ;  /* 0x00008f00e0b57a23 */ /* 0x100fe40000010893 */
[----:B------:R-:W-:Y:S02]  /*1ad40*/  FFMA.FTZ R224, R226, c[0x0][0x23c], -R147 ;  /* 0x00008f00e2e07a23 */ /* 0x000fe40000010893 */
[--C-:B------:R-:W-:Y:S01]  /*1ad50*/  FFMA.FTZ R226, R156, c[0x0][0x23c], -R145.reuse ;  /* 0x00008f009ce27a23 */ /* 0x100fe20000010891 */
[C---:B----4-:R-:W-:Y:S01]  /*1ad60*/  HMMA.16816.F32 R84, R128.reuse, R108, R84 ;  /* 0x0000006c8054723c */ /* 0x050fe20000001854 */
[----:B------:R-:W-:Y:S01]  /*1ad70*/  LDSM.16.MT88.4 R156, [R196+0xf800] ;  /* 0x00f80000c49c783b */ /* 0x000fe20000004200 */
[----:B------:R-:W-:Y:S02]  /*1ad80*/  MUFU.EX2 R181, R181 ;  /* 0x000000b500b57308 */ /* 0x000fe40000000800 */
[----:B------:R-:W-:Y:S01]  /*1ad90*/  F2FP.PACK_AB R102, R176, R177 ;  /* 0x000000b1b066723e */ /* 0x000fe200000000ff */
[--C-:B------:R-:W-:Y:S01]  /*1ada0*/  FFMA.FTZ R182, R182, c[0x0][0x23c], -R145.reuse ;  /* 0x00008f00b6b67a23 */ /* 0x100fe20000010891 */
[----:B------:R-:W-:Y:S01]  /*1adb0*/  F2FP.PACK_AB R103, R179, R178 ;  /* 0x000000b2b367723e */ /* 0x000fe200000000ff */
[----:B------:R-:W-:Y:S01]  /*1adc0*/  FFMA.FTZ R183, R180, c[0x0][0x23c], -R145 ;  /* 0x00008f00b4b77a23 */ /* 0x000fe20000010891 */
[C---:B------:R-:W-:Y:S01]  /*1add0*/  HMMA.16816.F32 R88, R128.reuse, R110, R88 ;  /* 0x0000006e8058723c */ /* 0x040fe20000001858 */
[----:B------:R-:W1:Y:S03]  /*1ade0*/  LDSM.16.MT88.4 R108, [R198+0xc800] ;  /* 0x00c80000c66c783b */ /* 0x000e660000004200 */
[--C-:B------:R-:W-:Y:S01]  /*1adf0*/  FFMA.FTZ R180, R162, c[0x0][0x23c], -R147.reuse ;  /* 0x00008f00a2b47a23 */ /* 0x100fe20000010893 */
[----:B------:R-:W-:Y:S01]  /*1ae00*/  MUFU.EX2 R224, R224 ;  /* 0x000000e000e07308 */ /* 0x000fe20000000800 */
[----:B------:R-:W-:Y:S02]  /*1ae10*/  FFMA.FTZ R147, R144, c[0x0][0x23c], -R147 ;  /* 0x00008f0090937a23 */ /* 0x000fe40000010893 */
[C---:B-----5:R-:W-:Y:S01]  /*1ae20*/  HMMA.16816.F32 R92, R128.reuse, R104, R92 ;  /* 0x00000068805c723c */ /* 0x060fe2000000185c */
[----:B------:R-:W-:Y:S03]  /*1ae30*/  LDSM.16.MT88.4 R160, [R200+0x11800] ;  /* 0x01180000c8a0783b */ /* 0x000fe60000004200 */
[--C-:B------:R-:W-:Y:S02]  /*1ae40*/  FFMA.FTZ R134, R134, c[0x0][0x23c], -R145.reuse ;  /* 0x00008f0086867a23 */ /* 0x100fe40000010891 */
[----:B------:R-:W-:Y:S01]  /*1ae50*/  FFMA.FTZ R145, R133, c[0x0][0x23c], -R145 ;  /* 0x00008f0085917a23 */ /* 0x000fe20000010891 */
[----:B------:R-:W2:Y:S01]  /*1ae60*/  MUFU.EX2 R232, R147 ;  /* 0x0000009300e87308 */ /* 0x000ea20000000800 */
[----:B------:R-:W-:Y:S01]  /*1ae70*/  HMMA.16816.F32 R96, R128, R106, R96 ;  /* 0x0000006a8060723c */ /* 0x000fe20000001860 */
[----:B------:R-:W3:Y:S03]  /*1ae80*/  LDSM.16.MT88.4 R104, [R196+0xe800] ;  /* 0x00e80000c468783b */ /* 0x000ee60000004200 */
[----:B------:R-:W-:Y:S02]  /*1ae90*/  FFMA.FTZ R171, R2, R223, R171 ;  /* 0x000000df02ab7223 */ /* 0x000fe400000100ab */
[----:B------:R-:W-:Y:S02]  /*1aea0*/  FFMA.FTZ R167, R0, R221, R167 ;  /* 0x000000dd00a77223 */ /* 0x000fe400000100a7 */
[C---:B------:R-:W-:Y:S01]  /*1aeb0*/  HMMA.16816.F32 R4, R100.reuse, R112, R4 ;  /* 0x000000706404723c */ /* 0x040fe20000001804 */
[----:B------:R4:W-:Y:S04]  /*1aec0*/  MUFU.EX2 R133, R145 ;  /* 0x0000009100857308 */ /* 0x0009e80000000800 */
[----:B------:R-:W-:Y:S02]  /*1aed0*/  FADD.FTZ R170, R170, R171 ;  /* 0x000000abaaaa7221 */ /* 0x000fe40000010000 */
[----:B------:R-:W-:Y:S01]  /*1aee0*/  FADD.FTZ R166, R166, R167 ;  /* 0x000000a7a6a67221 */ /* 0x000fe20000010000 */
[C---:B------:R-:W-:Y:S01]  /*1aef0*/  HMMA.16816.F32 R8, R100.reuse, R114, R8 ;  /* 0x000000726408723c */ /* 0x040fe20000001808 */
[----:B------:R-:W-:Y:S02]  /*1af00*/  LDSM.16.MT88.4 R112, [R198+0x10800] ;  /* 0x01080000c670783b */ /* 0x000fe40000004200 */
[----:B------:R-:W-:Y:S05]  /*1af10*/  MUFU.EX2 R182, R182 ;  /* 0x000000b600b67308 */ /* 0x000fea0000000800 */
[C---:B-1----:R-:W-:Y:S05]  /*1af20*/  HMMA.16816.F32 R12, R100.reuse, R108, R12 ;  /* 0x0000006c640c723c */ /* 0x042fea000000180c */
[----:B------:R-:W-:Y:S03]  /*1af30*/  MUFU.EX2 R183, R183 ;  /* 0x000000b700b77308 */ /* 0x000fe60000000800 */
[C---:B------:R-:W-:Y:S01]  /*1af40*/  HMMA.16816.F32 R16, R100.reuse, R110, R16 ;  /* 0x0000006e6410723c */ /* 0x040fe20000001810 */
[----:B------:R-:W1:Y:S06]  /*1af50*/  LDSM.16.MT88.4 R108, [R200+0x10800] ;  /* 0x01080000c86c783b */ /* 0x000e6c0000004200 */
[----:B------:R-:W-:Y:S01]  /*1af60*/  MUFU.EX2 R180, R180 ;  /* 0x000000b400b47308 */ /* 0x000fe20000000800 */
[C---:B------:R-:W-:Y:S01]  /*1af70*/  HMMA.16816.F32 R20, R100.reuse, R116, R20 ;  /* 0x000000746414723c */ /* 0x040fe20000001814 */
[----:B----4-:R-:W-:Y:S07]  /*1af80*/  LDSM.16.MT88.4 R144, [R200+0xf800] ;  /* 0x00f80000c890783b */ /* 0x010fee0000004200 */
[C---:B------:R-:W-:Y:S01]  /*1af90*/  HMMA.16816.F32 R24, R100.reuse, R118, R24 ;  /* 0x000000766418723c */ /* 0x040fe20000001818 */
[----:B------:R-:W-:Y:S01]  /*1afa0*/  LDSM.16.MT88.4 R116, [R196+0x10800] ;  /* 0x01080000c474783b */ /* 0x000fe20000004200 */
[----:B------:R-:W-:Y:S06]  /*1afb0*/  MUFU.EX2 R226, R226 ;  /* 0x000000e200e27308 */ /* 0x000fec0000000800 */
[C---:B------:R-:W-:Y:S04]  /*1afc0*/  HMMA.16816.F32 R28, R100.reuse, R120, R28 ;  /* 0x00000078641c723c */ /* 0x040fe8000000181c */
[----:B------:R-:W4:Y:S04]  /*1afd0*/  MUFU.EX2 R134, R134 ;  /* 0x0000008600867308 */ /* 0x000f280000000800 */
[C---:B------:R-:W-:Y:S01]  /*1afe0*/  HMMA.16816.F32 R32, R100.reuse, R122, R32 ;  /* 0x0000007a6420723c */ /* 0x040fe20000001820 */
[----:B------:R-:W-:Y:S07]  /*1aff0*/  LDSM.16.MT88.4 R120, [R198+0xd000] ;  /* 0x00d00000c678783b */ /* 0x000fee0000004200 */
[C---:B------:R-:W-:Y:S08]  /*1b000*/  HMMA.16816.F32 R36, R100.reuse, R124, R36 ;  /* 0x0000007c6424723c */ /* 0x040ff00000001824 */
[C---:B------:R-:W-:Y:S01]  /*1b010*/  HMMA.16816.F32 R40, R100.reuse, R126, R40 ;  /* 0x0000007e6428723c */ /* 0x040fe20000001828 */
[----:B------:R-:W-:Y:S07]  /*1b020*/  LDSM.16.MT88.4 R124, [R196+0xd000] ;  /* 0x00d00000c47c783b */ /* 0x000fee0000004200 */
[C---:B------:R-:W-:Y:S07]  /*1b030*/  HMMA.16816.F32 R44, R100.reuse, R136, R44 ;  /* 0x00000088642c723c */ /* 0x040fee000000182c */
[----:B------:R-:W-:Y:S01]  /*1b040*/  F2FP.PACK_AB R136, R228, R225 ;  /* 0x000000e1e488723e */ /* 0x000fe200000000ff */
[C---:B------:R-:W-:Y:S04]  /*1b050*/  HMMA.16816.F32 R48, R100.reuse, R138, R48 ;  /* 0x0000008a6430723c */ /* 0x040fe80000001830 */
[----:B------:R-:W-:Y:S03]  /*1b060*/  F2FP.PACK_AB R137, R230, R227 ;  /* 0x000000e3e689723e */ /* 0x000fe600000000ff */
[----:B--2---:R-:W-:Y:S01]  /*1b070*/  F2FP.PACK_AB R138, R232, R229 ;  /* 0x000000e5e88a723e */ /* 0x004fe200000000ff */
[C---:B------:R-:W-:Y:S04]  /*1b080*/  HMMA.16816.F32 R52, R100.reuse, R140, R52 ;  /* 0x0000008c6434723c */ /* 0x040fe80000001834 */
[----:B----4-:R-:W-:Y:S04]  /*1b090*/  F2FP.PACK_AB R139, R133, R134 ;  /* 0x00000086858b723e */ /* 0x010fe800000000ff */
        /* <DEDUP_REMOVED lines=111> */
.L_x_3518:
        /* <DEDUP_REMOVED lines=215> */
[----:B------:R-:W-:Y:S01]  /*1c500*/  STS.64 [R19+0x8000], R88 ;  /* 0x0080005813007388 */ /* 0x000fe20000000a00 */
        /* <DEDUP_REMOVED lines=8> */
[----:B------:R-:W1:Y:S01]  /*1c590*/  S2R R7, SR_CTAID.Z ;  /* 0x0000000000077919 */ /* 0x000e620000002700 */
[----:B------:R-:W-:-:S03]  /*1c5a0*/  SHF.R.S32.HI R0, RZ, 0x2, R0 ;  /* 0x00000002ff007819 */ /* 0x000fc60000011400 */
[----:B------:R-:W2:Y:S04]  /*1c5b0*/  S2R R6, SR_CTAID.Y ;  /* 0x0000000000067919 */ /* 0x000ea80000002600 */
[----:B------:R3:W-:Y:S04]  /*1c5c0*/  STS.64 [R17+0x8000], R96 ;  /* 0x0080006011007388 */ /* 0x0007e80000000a00 */
[----:B------:R-:W-:Y:S04]  /*1c5d0*/  STS.64 [R17+0x8800], R98 ;  /* 0x0088006211007388 */ /* 0x000fe80000000a00 */
[----:B------:R-:W-:Y:S06]  /*1c5e0*/  BAR.SYNC.DEFER_BLOCKING 0x0 ;  /* 0x0000000000007b1d */ /* 0x000fec0000010000 */
[----:B------:R-:W4:Y:S01]  /*1c5f0*/  S2R R15, SR_CTAID.X ;  /* 0x00000000000f7919 */ /* 0x000f220000002500 */
[----:B-1----:R-:W-:-:S02]  /*1c600*/  IMAD R7, R14, c[0x0][0x1c0], R7 ;  /* 0x000070000e077a24 */ /* 0x002fc400078e0207 */
[----:B--2---:R-:W-:-:S04]  /*1c610*/  IMAD R6, R6, c[0x0][0x210], R209 ;  /* 0x0000840006067a24 */ /* 0x004fc800078e02d1 */
[----:B------:R-:W-:Y:S01]  /*1c620*/  IMAD R6, R6, c[0x0][0x1c0], R7 ;  /* 0x0000700006067a24 */ /* 0x000fe200078e0207 */
[----:B------:R-:W-:Y:S01]  /*1c630*/  MOV R7, 0xff800000 ;  /* 0xff80000000077802 */ /* 0x000fe20000000f00 */
[----:B------:R-:W-:Y:S01]  /*1c640*/  @P4 FFMA.FTZ R7, R132, c[0x0][0x238], R13 ;  /* 0x00008e0084074a23 */ /* 0x000fe2000001000d */
[----:B---3--:R-:W-:-:S04]  /*1c650*/  SHF.R.S32.HI R97, RZ, 0x1f, R12 ;  /* 0x0000001fff617819 */ /* 0x008fc8000001140c */
[----:B------:R-:W-:Y:S01]  /*1c660*/  LEA.HI R97, R97, R12, RZ, 0x2 ;  /* 0x0000000c61617211 */ /* 0x000fe200078f10ff */
[----:B------:R-:W1:Y:S03]  /*1c670*/  LDS.128 R112, [R5.X4] ;  /* 0x0000000005707984 */ /* 0x000e660000004c00 */
[----:B------:R-:W-:Y:S01]  /*1c680*/  LOP3.LUT R97, R97, 0xffffffc, RZ, 0xc0, !PT ;  /* 0x0ffffffc61617812 */ /* 0x000fe200078ec0ff */
[----:B------:R-:W2:Y:S03]  /*1c690*/  LDS.128 R108, [R5.X4+0x800] ;  /* 0x00080000056c7984 */ /* 0x000ea60000004c00 */
[----:B------:R-:W-:Y:S01]  /*1c6a0*/  IADD3 R97, R12, -R97, RZ ;  /* 0x800000610c617210 */ /* 0x000fe20007ffe0ff */
[----:B------:R-:W3:Y:S03]  /*1c6b0*/  LDS.128 R104, [R5.X4+0x1000] ;  /* 0x0010000005687984 */ /* 0x000ee60000004c00 */
        /* <DEDUP_REMOVED lines=36> */
.L_x_3524:
[----:B--23--:R-:W-:Y:S05]  /*1c900*/  BSYNC B0 ;  /* 0x0000000000007941 */ /* 0x00cfea0003800000 */
.L_x_3523:
        /* <DEDUP_REMOVED lines=14> */
[----:B------:R-:W-:Y:S02]  /*1c9f0*/  LEA.HI.X R7, R0, c[0x0][0x1dc], R5, 0x2, P0 ;  /* 0x0000770000077a11 */ /* 0x000fe400000f1405 */
[C---:B------:R-:W-:Y:S02]  /*1ca00*/  IADD3 R0, R11.reuse, 0x30, RZ ;  /* 0x000000300b007810 */ /* 0x040fe40007ffe0ff */
[----:B------:R-:W-:Y:S01]  /*1ca10*/  IADD3 R3, R11, 0x20, RZ ;  /* 0x000000200b037810 */ /* 0x000fe20007ffe0ff */
[----:B-1----:R1:W-:Y:S01]  /*1ca20*/  @!P6 STG.E.128 [R6.64+0x100], R72 ;  /* 0x000100480600e986 */ /* 0x0023e2000c101d04 */
        /* <DEDUP_REMOVED lines=33> */
.L_x_3525:
        /* <DEDUP_REMOVED lines=12> */
.L_x_4119:


//--------------------- .text._ZN5flash24flash_fwd_splitkv_kernelI23Flash_fwd_kernel_traitsILi192ELi64ELi64ELi4ELb0ELb0EN7cutlass6half_tE19Flash_kernel_traitsILi192ELi64ELi64ELi4ES3_EELb1ELb0ELb1ELb0ELb0ELb0ELb1ELb1EEEvNS_16Flash_fwd_paramsE --------------------------
	.section	.text._ZN5flash24flash_fwd_splitkv_kernelI23Flash_fwd_kernel_traitsILi192ELi64ELi64ELi4ELb0ELb0EN7cutlass6half_tE19Flash_kernel_traitsILi192ELi64ELi64ELi4ES3_EELb1ELb0ELb1ELb0ELb0ELb0ELb1ELb1EEEvNS_16Flash_fwd_paramsE,"ax",@progbits
	.sectioninfo	@"SHI_REGISTERS=220"
	.align	128
        .global         _ZN5flash24flash_fwd_splitkv_kernelI23Flash_fwd_kernel_traitsILi192ELi64ELi64ELi4ELb0ELb0EN7cutlass6half_tE19Flash_kernel_traitsILi192ELi64ELi64ELi4ES3_EELb1ELb0ELb1ELb0ELb0ELb0ELb1ELb1EEEvNS_16Flash_fwd_paramsE
        .type           _ZN5flash24flash_fwd_splitkv_kernelI23Flash_fwd_kernel_traitsILi192ELi64ELi64ELi4ELb0ELb0EN7cutlass6half_tE19Flash_kernel_traitsILi192ELi64ELi64ELi4ES3_EELb1ELb0ELb1ELb0ELb0ELb0ELb1ELb1EEEvNS_16Flash_fwd_paramsE,@function
        .size           _ZN5flash24flash_fwd_splitkv_kernelI23Flash_fwd_kernel_traitsILi192ELi64ELi64ELi4ELb0ELb0EN7cutlass6half_tE19Flash_kernel_traitsILi192ELi64ELi64ELi4ES3_EELb1ELb0ELb1ELb0ELb0ELb0ELb1ELb1EEEvNS_16Flash_fwd_paramsE,(.L_x_4120 - _ZN5flash24flash_fwd_splitkv_kernelI23Flash_fwd_kernel_traitsILi192ELi64ELi64ELi4ELb0ELb0EN7cutlass6half_tE19Flash_kernel_traitsILi192ELi64ELi64ELi4ES3_EELb1ELb0ELb1ELb0ELb0ELb0ELb1ELb1EEEvNS_16Flash_fwd_paramsE)
        .other          _ZN5flash24flash_fwd_splitkv_kernelI23Flash_fwd_kernel_traitsILi192ELi64ELi64ELi4ELb0ELb0EN7cutlass6half_tE19Flash_kernel_traitsILi192ELi64ELi64ELi4ES3_EELb1ELb0ELb1ELb0ELb0ELb0ELb1ELb1EEEvNS_16Flash_fwd_paramsE,@"STO_CUDA_ENTRY STV_DEFAULT"
_ZN5flash24flash_fwd_splitkv_kernelI23Flash_fwd_kernel_traitsILi192ELi64ELi64ELi4ELb0ELb0EN7cutlass6half_tE19Flash_kernel_traitsILi192ELi64ELi64ELi4ES3_EELb1ELb0ELb1ELb0ELb0ELb0ELb1ELb1EEEvNS_16Flash_fwd_paramsE:
.text._ZN5flash24flash_fwd_splitkv_kernelI23Flash_fwd_kernel_traitsILi192ELi64ELi64ELi4ELb0ELb0EN7cutlass6half_tE19Flash_kernel_traitsILi192ELi64ELi64ELi4ES3_EELb1ELb0ELb1ELb0ELb0ELb0ELb1ELb1EEEvNS_16Flash_fwd_paramsE:
[----:B------:R-:W-:Y:S02]  /*0000*/  MOV R1, c[0x0][0x28] ;  /* 0x00000a0000017a02 */ /* 0x000fe40000000f00 */
[----:B------:R-:W1:Y:S01]  /*0010*/  I2F.U32.RP R4, c[0x0][0x1c0] ;  /* 0x0000700000047b06 */ /* 0x000e620000209000 */
[----:B------:R-:W2:Y:S01]  /*0020*/  S2R R165, SR_CTAID.Z ;  /* 0x0000000000a57919 */ /* 0x000ea20000002700 */
[----:B------:R-:W-:Y:S01]  /*0030*/  IMAD.MOV.U32 R2, RZ, RZ, RZ ;  /* 0x000000ffff027224 */ /* 0x000fe200078e00ff */
[----:B------:R-:W-:Y:S01]  /*0040*/  ISETP.NE.U32.AND P0, PT, RZ, c[0x0][0x1c0], PT ;  /* 0x00007000ff007a0c */ /* 0x000fe20003f05070 */
[----:B------:R-:W-:Y:S01]  /*0050*/  IMAD.MOV.U32 R100, RZ, RZ, 0x4 ;  /* 0x00000004ff647424 */ /* 0x000fe200078e00ff */
[----:B------:R-:W-:Y:S01]  /*0060*/  ISETP.NE.U32.AND P5, PT, RZ, c[0x0][0x250], PT ;  /* 0x00009400ff007a0c */ /* 0x000fe20003fa5070 */
[----:B------:R-:W-:Y:S01]  /*0070*/  IMAD.MOV.U32 R13, RZ, RZ, -0x1 ;  /* 0xffffffffff0d7424 */ /* 0x000fe200078e00ff */
[----:B------:R-:W-:Y:S02]  /*0080*/  ULDC.64 UR6, c[0x0][0x118] ;  /* 0x0000460000067ab9 */ /* 0x000fe40000000a00 */
[----:B------:R-:W-:Y:S01]  /*0090*/  ISETP.NE.AND.EX P5, PT, RZ, c[0x0][0x254], PT, P5 ;  /* 0x00009500ff007a0c */ /* 0x000fe20003fa5350 */
[----:B-1----:R-:W1:Y:S02]  /*00a0*/  MUFU.RCP R3, R4 ;  /* 0x0000000400037308 */ /* 0x002e640000001000 */
[----:B-1----:R-:W-:-:S06]  /*00b0*/  IADD3 R3, R3, 0xffffffe, RZ ;  /* 0x0ffffffe03037810 */ /* 0x002fcc0007ffe0ff */
[----:B------:R-:W1:Y:S02]  /*00c0*/  F2I.FTZ.U32.TRUNC.NTZ R3, R3 ;  /* 0x0000000300037305 */ /* 0x000e64000021f000 */
[----:B-1----:R-:W-:-:S04]  /*00d0*/  IMAD.MOV R0, RZ, RZ, -R3 ;  /* 0x000000ffff007224 */ /* 0x002fc800078e0a03 */
[----:B------:R-:W-:Y:S02]  /*00e0*/  IMAD R5, R0, c[0x0][0x1c0], RZ ;  /* 0x0000700000057a24 */ /* 0x000fe400078e02ff */
[----:B------:R-:W-:Y:S01]  /*00f0*/  IMAD.MOV.U32 R6, RZ, RZ, RZ ;  /* 0x000000ffff067224 */ /* 0x000fe200078e00ff */
[----:B------:R-:W1:Y:S01]  /*0100*/  LDC.U8 R0, c[0x0][0x312] ;  /* 0x0000c480ff007b82 */ /* 0x000e620000000000 */
[----:B------:R-:W-:-:S06]  /*0110*/  IMAD.HI.U32 R2, R3, R5, R2 ;  /* 0x0000000503027227 */ /* 0x000fcc00078e0002 */
[----:B--2---:R-:W-:-:S04]  /*0120*/  IMAD.HI.U32 R201, R2, R165, RZ ;  /* 0x000000a502c97227 */ /* 0x004fc800078e00ff */
[----:B------:R-:W-:-:S04]  /*0130*/  IMAD.MOV R2, RZ, RZ, -R201 ;  /* 0x000000ffff027224 */ /* 0x000fc800078e0ac9 */
[----:B------:R-:W-:-:S05]  /*0140*/  IMAD R2, R2, c[0x0][0x1c0], R165 ;  /* 0x0000700002027a24 */ /* 0x000fca00078e02a5 */
[----:B------:R-:W-:-:S13]  /*0150*/  ISETP.GE.U32.AND P1, PT, R2, c[0x0][0x1c0], PT ;  /* 0x0000700002007a0c */ /* 0x000fda0003f26070 */
[----:B------:R-:W-:Y:S02]  /*0160*/  @P1 IADD3 R2, R2, -c[0x0][0x1c0], RZ ;  /* 0x8000700002021a10 */ /* 0x000fe40007ffe0ff */
[----:B------:R-:W-:Y:S02]  /*0170*/  @P1 IADD3 R201, R201, 0x1, RZ ;  /* 0x00000001c9c91810 */ /* 0x000fe40007ffe0ff */
[----:B------:R-:W-:Y:S02]  /*0180*/  ISETP.GE.U32.AND P2, PT, R2, c[0x0][0x1c0], PT ;  /* 0x0000700002007a0c */ /* 0x000fe40003f46070 */
        /* <DEDUP_REMOVED lines=28> */
.L_x_3526:
[----:B-1-34-:R-:W-:Y:S02]  /*0350*/  MOV R3, c[0x0][0x218] ;  /* 0x0000860000037a02 */ /* 0x01afe40000000f00 */
.L_x_3527:
        /* <DEDUP_REMOVED lines=31> */
[----:B------:R-:W-:Y:S01]  /*0550*/  IMAD.HI.U32 R3, R9, R3, R8 ;  /* 0x0000000309037227 */ /* 0x000fe200078e0008 */
[----:B------:R-:W-:-:S04]  /*0560*/  IADD3 R8, -R200, 0x7f, R65 ;  /* 0x0000007fc8087810 */ /* 0x000fc80007ffe141 */
[----:B------:R-:W-:Y:S01]  /*0570*/  IADD3 R5, R8, c[0x0][0x2e8], R67 ;  /* 0x0000ba0008057a10 */ /* 0x000fe20007ffe043 */
[----:B------:R-:W-:-:S03]  /*0580*/  IMAD.HI.U32 R7, R3, R2, RZ ;  /* 0x0000000203077227 */ /* 0x000fc600078e00ff */
[----:B------:R-:W-:Y:S01]  /*0590*/  SHF.R.S32.HI R136, RZ, 0x1f, R5 ;  /* 0x0000001fff887819 */ /* 0x000fe20000011405 */
[----:B------:R-:W-:-:S03]  /*05a0*/  IMAD.MOV R3, RZ, RZ, -R7 ;  /* 0x000000ffff037224 */ /* 0x000fc600078e0a07 */
[----:B------:R-:W-:Y:S01]  /*05b0*/  LEA.HI R136, R136, R5, RZ, 0x6 ;  /* 0x0000000588887211 */ /* 0x000fe200078f30ff */
[----:B------:R-:W-:-:S03]  /*05c0*/  IMAD R3, R4, R3, R2 ;  /* 0x0000000304037224 */ /* 0x000fc600078e0202 */
[----:B------:R-:W-:Y:S02]  /*05d0*/  SHF.R.S32.HI R136, RZ, 0x6, R136 ;  /* 0x00000006ff887819 */ /* 0x000fe40000011488 */
        /* <DEDUP_REMOVED lines=47> */
.L_x_3530:
[----:B------:R-:W-:Y:S05]  /*08d0*/  BSYNC B0 ;  /* 0x0000000000007941 */ /* 0x000fea0003800000 */
.L_x_3529:
        /* <DEDUP_REMOVED lines=10> */
.L_x_3532:
[----:B------:R-:W-:Y:S05]  /*0980*/  BSYNC B0 ;  /* 0x0000000000007941 */ /* 0x000fea0003800000 */
.L_x_3531:
        /* <DEDUP_REMOVED lines=10> */
.L_x_3534:
[----:B------:R-:W-:Y:S05]  /*0a30*/  BSYNC B0 ;  /* 0x0000000000007941 */ /* 0x000fea0003800000 */
.L_x_3533:
        /* <DEDUP_REMOVED lines=10> */
.L_x_3536:
[----:B------:R-:W-:Y:S05]  /*0ae0*/  BSYNC B0 ;  /* 0x0000000000007941 */ /* 0x000fea0003800000 */
.L_x_3535:
        /* <DEDUP_REMOVED lines=10> */
.L_x_3538:
[----:B------:R-:W-:Y:S05]  /*0b90*/  BSYNC B0 ;  /* 0x0000000000007941 */ /* 0x000fea0003800000 */
.L_x_3537:
        /* <DEDUP_REMOVED lines=10> */
.L_x_3540:
[----:B------:R-:W-:Y:S05]  /*0c40*/  BSYNC B0 ;  /* 0x0000000000007941 */ /* 0x000fea0003800000 */
.L_x_3539:
        /* <DEDUP_REMOVED lines=10> */
.L_x_3542:
[----:B------:R-:W-:Y:S05]  /*0cf0*/  BSYNC B0 ;  /* 0x0000000000007941 */ /* 0x000fea0003800000 */
.L_x_3541:
        /* <DEDUP_REMOVED lines=10> */
.L_x_3544:
[----:B------:R-:W-:Y:S05]  /*0da0*/  BSYNC B0 ;  /* 0x0000000000007941 */ /* 0x000fea0003800000 */
.L_x_3543:
        /* <DEDUP_REMOVED lines=32> */
.L_x_3528:
        /* <DEDUP_REMOVED lines=46> */
[----:B------:R-:W-:Y:S02]  /*1290*/  IABS R4, c[0x0][0x1c8] ;  /* 0x0000720000047a13 */ /* 0x000fe40000000000 */
[----:B------:R-:W-:Y:S02]  /*12a0*/  IABS R5, R164 ;  /* 0x000000a400057213 */ /* 0x000fe40000000000 */
[----:B------:R-:W1:Y:S08]  /*12b0*/  I2F.RP R6, R4 ;  /* 0x0000000400067306 */ /* 0x000e700000209400 */
[----:B-1----:R-:W1:Y:S02]  /*12c0*/  MUFU.RCP R10, R6 ;  /* 0x00000006000a7308 */ /* 0x002e640000001000 */
[----:B-1----:R-:W-:-:S06]  /*12d0*/  IADD3 R10, R10, 0xffffffe, RZ ;  /* 0x0ffffffe0a0a7810 */ /* 0x002fcc0007ffe0ff */
[----:B------:R-:W1:Y:S02]  /*12e0*/  F2I.FTZ.U32.TRUNC.NTZ R11, R10 ;  /* 0x0000000a000b7305 */ /* 0x000e64000021f000 */
[----:B-1----:R-:W-:Y:S01]  /*12f0*/  IADD3 R0, RZ, -R11, RZ ;  /* 0x8000000bff007210 */ /* 0x002fe20007ffe0ff */
[----:B------:R-:W-:-:S04]  /*1300*/  IMAD.MOV.U32 R10, RZ, RZ, RZ ;  /* 0x000000ffff0a7224 */ /* 0x000fc800078e00ff */
[----:B------:R-:W-:-:S04]  /*1310*/  IMAD R2, R0, R4, RZ ;  /* 0x0000000400027224 */ /* 0x000fc800078e02ff */
[----:B------:R-:W-:-:S06]  /*1320*/  IMAD.HI.U32 R2, R11, R2, R10 ;  /* 0x000000020b027227 */ /* 0x000fcc00078e000a */
[----:B------:R-:W-:-:S05]  /*1330*/  IMAD.HI.U32 R2, R2, R5, RZ ;  /* 0x0000000502027227 */ /* 0x000fca00078e00ff */
[----:B------:R-:W-:-:S05]  /*1340*/  IADD3 R0, -R2, RZ, RZ ;  /* 0x000000ff02007210 */ /* 0x000fca0007ffe1ff */
[----:B------:R-:W-:Y:S01]  /*1350*/  IMAD R5, R4, R0, R5 ;  /* 0x0000000004057224 */ /* 0x000fe200078e0205 */
[----:B------:R-:W-:-:S04]  /*1360*/  IADD3 R0, -R9, RZ, RZ ;  /* 0x000000ff09007210 */ /* 0x000fc80007ffe1ff */
[----:B------:R-:W-:Y:S01]  /*1370*/  ISETP.GT.U32.AND P0, PT, R4, R5, PT ;  /* 0x000000050400720c */ /* 0x000fe20003f04070 */
[----:B------:R-:W-:-:S12]  /*1380*/  IMAD R17, R0, c[0x0][0x2d0], R7 ;  /* 0x0000b40000117a24 */ /* 0x000fd800078e0207 */
[----:B------:R-:W-:Y:S01]  /*1390*/  @!P0 IMAD.IADD R5, R5, 0x1, -R4 ;  /* 0x0000000105058824 */ /* 0x000fe200078e0a04 */
[----:B------:R-:W-:-:S04]  /*13a0*/  @!P0 IADD3 R2, R2, 0x1, RZ ;  /* 0x0000000102028810 */ /* 0x000fc80007ffe0ff */
[----:B------:R-:W-:Y:S02]  /*13b0*/  ISETP.GE.U32.AND P1, PT, R5, R4, PT ;  /* 0x000000040500720c */ /* 0x000fe40003f26070 */
[----:B------:R-:W-:Y:S02]  /*13c0*/  LOP3.LUT R4, R164, c[0x0][0x1c8], RZ, 0x3c, !PT ;  /* 0x00007200a4047a12 */ /* 0x000fe400078e3cff */
[----:B------:R-:W-:Y:S02]  /*13d0*/  SHF.R.S32.HI R5, RZ, 0x1f, R17 ;  /* 0x0000001fff057819 */ /* 0x000fe40000011411 */
[----:B------:R-:W-:-:S03]  /*13e0*/  ISETP.GE.AND P0, PT, R4, RZ, PT ;  /* 0x000000ff0400720c */ /* 0x000fc60003f06270 */
[----:B------:R-:W-:-:S04]  /*13f0*/  IMAD R6, R5, c[0x0][0x198], RZ ;  /* 0x0000660005067a24 */ /* 0x000fc800078e02ff */
[----:B------:R-:W-:Y:S01]  /*1400*/  @P1 IADD3 R2, R2, 0x1, RZ ;  /* 0x0000000102021810 */ /* 0x000fe20007ffe0ff */
[----:B------:R-:W-:Y:S01]  /*1410*/  IMAD R6, R17, c[0x0][0x19c], R6 ;  /* 0x0000670011067a24 */ /* 0x000fe200078e0206 */
        /* <DEDUP_REMOVED lines=10> */
[----:B------:R-:W-:Y:S02]  /*14c0*/  IADD3 R9, R9, R0, RZ ;  /* 0x0000000009097210 */ /* 0x000fe40007ffe0ff */
[----:B------:R-:W-:Y:S01]  /*14d0*/  SHF.R.S32.HI R0, RZ, 0x1f, R2 ;  /* 0x0000001fff007819 */ /* 0x000fe20000011402 */
[----:B------:R-:W-:Y:S01]  /*14e0*/  IMAD.MOV.U32 R20, RZ, RZ, R14 ;  /* 0x000000ffff147224 */ /* 0x000fe200078e000e */
[----:B------:R-:W-:Y:S01]  /*14f0*/  IADD3 R21, R15, R21, RZ ;  /* 0x000000150f157210 */ /* 0x000fe20007ffe0ff */
[----:B------:R-:W-:-:S04]  /*1500*/  IMAD.WIDE.U32 R8, R17, c[0x0][0x198], R8 ;  /* 0x0000660011087a25 */ /* 0x000fc800078e0008 */
[----:B------:R-:W-:Y:S01]  /*1510*/  IMAD.IADD R11, R9, 0x1, R6 ;  /* 0x00000001090b7824 */ /* 0x000fe200078e0206 */
[----:B------:R-:W-:Y:S01]  /*1520*/  MOV R10, R8 ;  /* 0x00000008000a7202 */ /* 0x000fe20000000f00 */
[----:B------:R-:W-:-:S04]  /*1530*/  IMAD R9, R0, c[0x0][0x1b0], RZ ;  /* 0x00006c0000097a24 */ /* 0x000fc800078e02ff */
[----:B------:R-:W-:-:S04]  /*1540*/  IMAD.WIDE.U32 R10, R2, c[0x0][0x1b0], R10 ;  /* 0x00006c00020a7a25 */ /* 0x000fc800078e000a */
[----:B------:R-:W-:Y:S01]  /*1550*/  IMAD R9, R2, c[0x0][0x1b4], R9 ;  /* 0x00006d0002097a24 */ /* 0x000fe200078e0209 */
[----:B------:R-:W-:-:S03]  /*1560*/  MOV R4, R10 ;  /* 0x0000000a00047202 */ /* 0x000fc60000000f00 */
[----:B------:R-:W-:Y:S01]  /*1570*/  IMAD.IADD R9, R11, 0x1, R9 ;  /* 0x000000010b097824 */ /* 0x000fe200078e0209 */
[----:B------:R-:W-:Y:S05]  /*1580*/  BRA `(.L_x_3546) ;  /* 0x0000044000007947 */ /* 0x000fea0003800000 */
.L_x_3545:
        /* <DEDUP_REMOVED lines=16> */
.L_x_3547:
[----:B------:R-:W-:Y:S01]  /*1690*/  IABS R4, c[0x0][0x1c8] ;  /* 0x0000720000047a13 */ /* 0x000fe20000000000 */
[----:B------:R-:W-:Y:S01]  /*16a0*/  @P4 IMAD.IADD R21, R6, 0x1, R21 ;  /* 0x0000000106154824 */ /* 0x000fe200078e0215 */
[----:B------:R-:W-:Y:S02]  /*16b0*/  IABS R5, R164 ;  /* 0x000000a400057213 */ /* 0x000fe40000000000 */
[----:B------:R-:W1:Y:S01]  /*16c0*/  I2F.RP R7, R4 ;  /* 0x0000000400077306 */ /* 0x000e620000209400 */
[----:B------:R-:W-:-:S04]  /*16d0*/  @P4 IMAD.WIDE.U32 R14, R21, c[0x0][0x1a0], RZ ;  /* 0x00006800150e4a25 */ /* 0x000fc800078e00ff */
[----:B------:R-:W-:Y:S01]  /*16e0*/  @P4 IMAD R21, R21, c[0x0][0x1a4], R15 ;  /* 0x0000690015154a24 */ /* 0x000fe200078e020f */
[----:B------:R-:W-:Y:S02]  /*16f0*/  @P4 MOV R20, R14 ;  /* 0x0000000e00144202 */ /* 0x000fe40000000f00 */
[----:B-1----:R-:W1:Y:S02]  /*1700*/  MUFU.RCP R10, R7 ;  /* 0x00000007000a7308 */ /* 0x002e640000001000 */
[----:B-1----:R-:W-:Y:S02]  /*1710*/  IADD3 R10, R10, 0xffffffe, RZ ;  /* 0x0ffffffe0a0a7810 */ /* 0x002fe40007ffe0ff */
[----:B------:R-:W-:-:S04]  /*1720*/  LEA R7, R136, 0xffffffc0, 0x6 ;  /* 0xffffffc088077811 */ /* 0x000fc800078e30ff */
[----:B------:R-:W1:Y:S01]  /*1730*/  F2I.FTZ.U32.TRUNC.NTZ R11, R10 ;  /* 0x0000000a000b7305 */ /* 0x000e62000021f000 */
[----:B------:R-:W-:-:S04]  /*1740*/  IMAD.WIDE.U32 R8, R7, c[0x0][0x198], R8 ;  /* 0x0000660007087a25 */ /* 0x000fc800078e0008 */
[----:B------:R-:W-:Y:S02]  /*1750*/  IMAD.MOV.U32 R17, RZ, RZ, R7 ;  /* 0x000000ffff117224 */ /* 0x000fe400078e0007 */
[----:B-1----:R-:W-:Y:S02]  /*1760*/  IMAD.MOV R0, RZ, RZ, -R11 ;  /* 0x000000ffff007224 */ /* 0x002fe400078e0a0b */
[----:B------:R-:W-:Y:S02]  /*1770*/  IMAD.MOV.U32 R10, RZ, RZ, RZ ;  /* 0x000000ffff0a7224 */ /* 0x000fe400078e00ff */
[----:B------:R-:W-:-:S04]  /*1780*/  IMAD R2, R0, R4, RZ ;  /* 0x0000000400027224 */ /* 0x000fc800078e02ff */
[----:B------:R-:W-:-:S04]  /*1790*/  IMAD.HI.U32 R2, R11, R2, R10 ;  /* 0x000000020b027227 */ /* 0x000fc800078e000a */
[----:B------:R-:W-:Y:S02]  /*17a0*/  IMAD.MOV.U32 R10, RZ, RZ, R8 ;  /* 0x000000ffff0a7224 */ /* 0x000fe400078e0008 */
        /* <DEDUP_REMOVED lines=34> */
.L_x_3546:
[----:B------:R1:W5:Y:S01]  /*19d0*/  @P5 LDG.E R118, [R170.64] ;  /* 0x00000006aa765981 */ /* 0x000362000c1e1900 */
[----:B------:R-:W-:Y:S01]  /*19e0*/  ISETP.NE.AND P0, PT, R13, -0x1, PT ;  /* 0xffffffff0d00780c */ /* 0x000fe20003f05270 */
[----:B------:R-:W-:Y:S01]  /*19f0*/  IMAD.MOV.U32 R6, RZ, RZ, 0x2 ;  /* 0x00000002ff067424 */ /* 0x000fe200078e00ff */
[----:B------:R-:W-:Y:S01]  /*1a00*/  SHF.R.S32.HI R157, RZ, 0x1f, R132 ;  /* 0x0000001fff9d7819 */ /* 0x000fe20000011484 */
[----:B------:R-:W-:Y:S01]  /*1a10*/  IMAD.MOV.U32 R155, RZ, RZ, c[0x0][0x230] ;  /* 0x00008c00ff9b7624 */ /* 0x000fe200078e00ff */
[----:B------:R-:W-:Y:S01]  /*1a20*/  SHF.R.S32.HI R165, RZ, 0x1f, R164 ;  /* 0x0000001fffa57819 */ /* 0x000fe200000114a4 */
[----:B------:R-:W-:Y:S01]  /*1a30*/  IMAD.MOV.U32 R18, RZ, RZ, RZ ;  /* 0x000000ffff127224 */ /* 0x000fe200078e00ff */
[----:B------:R-:W-:Y:S01]  /*1a40*/  LEA.HI R162, R157, R132, RZ, 0x3 ;  /* 0x000000849da27211 */ /* 0x000fe200078f18ff */
[----:B------:R-:W-:Y:S01]  /*1a50*/  IMAD.MOV.U32 R19, RZ, RZ, c[0x0][0x230] ;  /* 0x00008c00ff137624 */ /* 0x000fe200078e00ff */
[----:B------:R-:W-:Y:S01]  /*1a60*/  MOV R75, 0x20 ;  /* 0x00000020004b7802 */ /* 0x000fe20000000f00 */
[----:B------:R-:W-:-:S02]  /*1a70*/  IMAD R169, R165, c[0x0][0x1a8], RZ ;  /* 0x00006a00a5a97a24 */ /* 0x000fc400078e02ff */
[----:B------:R-:W-:-:S04]  /*1a80*/  IMAD.HI.U32 R155, R6, R155, R18 ;  /* 0x0000009b069b7227 */ /* 0x000fc800078e0012 */
[----:B------:R-:W-:Y:S01]  /*1a90*/  @!P0 IMAD R8, R131, c[0x0][0x178], RZ ;  /* 0x00005e0083088a24 */ /* 0x000fe200078e02ff */
[----:B------:R-:W-:Y:S01]  /*1aa0*/  SHF.R.S32.HI R153, RZ, 0x1, R155 ;  /* 0x00000001ff997819 */ /* 0x000fe2000001149b */
[----:B------:R-:W-:-:S04]  /*1ab0*/  @P0 IMAD.WIDE.U32 R10, R13, c[0x0][0x190], RZ ;  /* 0x000064000d0a0a25 */ /* 0x000fc800078e00ff */
[----:B------:R-:W-:-:S04]  /*1ac0*/  @!P0 IMAD.WIDE.U32 R14, R201, c[0x0][0x178], RZ ;  /* 0x00005e00c90e8a25 */ /* 0x000fc800078e00ff */
[----:B-----5:R-:W-:Y:S02]  /*1ad0*/  @!P0 IMAD R3, R201, c[0x0][0x17c], R8 ;  /* 0x00005f00c9038a24 */ /* 0x020fe400078e0208 */
[----:B------:R-:W-:Y:S01]  /*1ae0*/  @P0 IMAD R13, R13, c[0x0][0x194], R11 ;  /* 0x000065000d0d0a24 */ /* 0x000fe200078e020b */
[----:B------:R-:W-:Y:S01]  /*1af0*/  LEA.HI R11, R157, R132, RZ, 0x4 ;  /* 0x000000849d0b7211 */ /* 0x000fe200078f20ff */
[----:B------:R-:W-:Y:S01]  /*1b00*/  @!P0 IMAD.IADD R13, R15, 0x1, R3 ;  /* 0x000000010f0d8824 */ /* 0x000fe200078e0203 */
[----:B------:R-:W-:Y:S01]  /*1b10*/  LOP3.LUT R15, R162, 0xfffffff8, RZ, 0xc0, !PT ;  /* 0xfffffff8a20f7812 */ /* 0x000fe200078ec0ff */
[----:B------:R-:W-:Y:S01]  /*1b20*/  @P0 IMAD.MOV.U32 R12, RZ, RZ, R10 ;  /* 0x000000ffff0c0224 */ /* 0x000fe200078e000a */
[----:B------:R-:W-:Y:S01]  /*1b30*/  SHF.R.S32.HI R64, RZ, 0x4, R11 ;  /* 0x00000004ff407819 */ /* 0x000fe2000001140b */
[----:B------:R-:W-:Y:S01]  /*1b40*/  @!P0 IMAD.MOV.U32 R12, RZ, RZ, R14 ;  /* 0x000000ffff0c8224 */ /* 0x000fe200078e000e */
[----:B------:R-:W-:Y:S01]  /*1b50*/  SHF.R.S32.HI R162, RZ, 0x3, R162 ;  /* 0x00000003ffa27819 */ /* 0x000fe200000114a2 */
[----:B------:R-:W-:Y:S01]  /*1b60*/  IMAD.IADD R62, R132, 0x1, -R15 ;  /* 0x00000001843e7824 */ /* 0x000fe200078e0a0f */
[C---:B------:R-:W-:Y:S01]  /*1b70*/  LOP3.LUT R3, R11.reuse, 0xfffffff0, RZ, 0xc0, !PT ;  /* 0xfffffff00b037812 */ /* 0x040fe200078ec0ff */
[----:B------:R-:W-:Y:S01]  /*1b80*/  IMAD.MOV.U32 R47, RZ, RZ, 0x10 ;  /* 0x00000010ff2f7424 */ /* 0x000fe200078e00ff */
[----:B------:R-:W-:Y:S01]  /*1b90*/  LEA.HI R11, R11, R64, RZ, 0x1 ;  /* 0x000000400b0b7211 */ /* 0x000fe200078f08ff */
[----:B------:R-:W-:Y:S01]  /*1ba0*/  IMAD.SHL.U32 R15, R162, 0x40, RZ ;  /* 0x00000040a20f7824 */ /* 0x000fe200078e00ff */
[----:B------:R-:W-:Y:S01]  /*1bb0*/  SHF.L.U32 R14, R62, 0x3, RZ ;  /* 0x000000033e0e7819 */ /* 0x000fe200000006ff */
[----:B------:R-:W-:Y:S01]  /*1bc0*/  IMAD.IADD R46, R132, 0x1, -R3 ;  /* 0x00000001842e7824 */ /* 0x000fe200078e0a03 */
[----:B------:R-:W-:Y:S01]  /*1bd0*/  LOP3.LUT R11, R11, 0xfffffffe, RZ, 0xc0, !PT ;  /* 0xfffffffe0b0b7812 */ /* 0x000fe200078ec0ff */
[----:B------:R-:W-:Y:S01]  /*1be0*/  IMAD.SHL.U32 R151, R62, 0x4, RZ ;  /* 0x000000043e977824 */ /* 0x000fe200078e00ff */
[----:B------:R-:W-:Y:S01]  /*1bf0*/  LOP3.LUT R15, R15, 0x1c0, RZ, 0xc0, !PT ;  /* 0x000001c00f0f7812 */ /* 0x000fe200078ec0ff */
[----:B------:R-:W-:Y:S01]  /*1c00*/  IMAD.MOV.U32 R175, RZ, RZ, c[0x0][0x198] ;  /* 0x00006600ffaf7624 */ /* 0x000fe200078e00ff */
[----:B------:R-:W-:Y:S01]  /*1c10*/  SHF.R.S32.HI R3, RZ, 0x1f, R46 ;  /* 0x0000001fff037819 */ /* 0x000fe2000001142e */
[----:B------:R-:W-:Y:S01]  /*1c20*/  IMAD.IADD R64, R64, 0x1, -R11 ;  /* 0x0000000140407824 */ /* 0x000fe200078e0a0b */
[----:B------:R-:W-:Y:S01]  /*1c30*/  LOP3.LUT R11, R15, 0x38, R14, 0xf8, !PT ;  /* 0x000000380f0b7812 */ /* 0x000fe200078ef80e */
[----:B------:R-:W-:Y:S01]  /*1c40*/  IMAD R152, R162, R153, R151 ;  /* 0x00000099a2987224 */ /* 0x000fe200078e0297 */
[----:B------:R-:W-:Y:S01]  /*1c50*/  SHF.R.U32.HI R158, RZ, 0x3, R15 ;  /* 0x00000003ff9e7819 */ /* 0x000fe2000001160f */
[----:B------:R-:W-:Y:S01]  /*1c60*/  IMAD R169, R164, c[0x0][0x1ac], R169 ;  /* 0x00006b00a4a97a24 */ /* 0x000fe200078e02a9 */
[----:B------:R-:W-:Y:S01]  /*1c70*/  SHF.R.S32.HI R163, RZ, 0x1f, R162 ;  /* 0x0000001fffa37819 */ /* 0x000fe200000114a2 */
[----:B------:R-:W-:Y:S01]  /*1c80*/  IMAD.IADD R151, R151, 0x1, R152 ;  /* 0x0000000197977824 */ /* 0x000fe200078e0298 */
[----:B------:R-:W-:Y:S01]  /*1c90*/  LEA.HI R3, R3, R46, RZ, 0x3 ;  /* 0x0000002e03037211 */ /* 0x000fe200078f18ff */
[----:B------:R-:W-:Y:S01]  /*1ca0*/  IMAD.SHL.U32 R61, R175, 0x10, RZ ;  /* 0x00000010af3d7824 */ /* 0x000fe200078e00ff */
[----:B------:R-:W-:Y:S01]  /*1cb0*/  IADD3 R12, P0, R14, R12, RZ ;  /* 0x0000000c0e0c7210 */ /* 0x000fe20007f1e0ff */
[----:B------:R-:W-:Y:S01]  /*1cc0*/  IMAD.WIDE R22, R23, 0x40, R162 ;  /* 0x0000004017167825 */ /* 0x000fe200078e02a2 */
[----:B------:R-:W-:-:S02]  /*1cd0*/  SHF.R.S32.HI R15, RZ, 0x1f, R14 ;  /* 0x0000001fff0f7819 */ /* 0x000fc4000001140e */
[----:B------:R-:W-:Y:S01]  /*1ce0*/  LOP3.LUT R158, R11, R158, RZ, 0x3c, !PT ;  /* 0x0000009e0b9e7212 */ /* 0x000fe200078e3cff */
[----:B------:R-:W-:Y:S01]  /*1cf0*/  IMAD R166, R23, c[0x0][0x190], RZ ;  /* 0x0000640017a67a24 */ /* 0x000fe200078e02ff */
[----:B------:R-:W-:Y:S01]  /*1d00*/  IADD3 R11, R14, 0x40, RZ ;  /* 0x000000400e0b7810 */ /* 0x000fe20007ffe0ff */
[----:B------:R-:W-:Y:S01]  /*1d10*/  IMAD.X R13, R15, 0x1, R13, P0 ;  /* 0x000000010f0d7824 */ /* 0x000fe200000e060d */
[----:B------:R-:W-:Y:S01]  /*1d20*/  LOP3.LUT R19, R3, 0xfffffff8, RZ, 0xc0, !PT ;  /* 0xfffffff803137812 */ /* 0x000fe200078ec0ff */
[----:B------:R-:W-:Y:S01]  /*1d30*/  IMAD R166, R22, c[0x0][0x194], R166 ;  /* 0x0000650016a67a24 */ /* 0x000fe200078e02a6 */
[----:B------:R-:W-:Y:S01]  /*1d40*/  ISETP.GE.AND P0, PT, R11, c[0x0][0x220], PT ;  /* 0x000088000b007a0c */ /* 0x000fe20003f06270 */
[----:B------:R-:W-:Y:S01]  /*1d50*/  IMAD.SHL.U32 R3, R3, 0x40, RZ ;  /* 0x0000004003037824 */ /* 0x000fe200078e00ff */
[----:B------:R-:W-:Y:S01]  /*1d60*/  ISETP.GE.AND P1, PT, R14, c[0x0][0x220], PT ;  /* 0x000088000e007a0c */ /* 0x000fe20003f26270 */
[----:B------:R-:W-:Y:S01]  /*1d70*/  IMAD.IADD R46, R46, 0x1, -R19 ;  /* 0x000000012e2e7824 */ /* 0x000fe200078e0a13 */
[----:B------:R-:W-:Y:S01]  /*1d80*/  IADD3 R10, R14, 0x80, RZ ;  /* 0x000000800e0a7810 */ /* 0x000fe20007ffe0ff */
[----:B------:R-:W-:Y:S01]  /*1d90*/  IMAD.WIDE.U32 R18, R22, c[0x0][0x190], R12 ;  /* 0x0000640016127a25 */ /* 0x000fe200078e000c */
[----:B------:R-:W-:-:S02]  /*1da0*/  SEL R13, RZ, 0xffffffff, P0 ;  /* 0xffffffffff0d7807 */ /* 0x000fc40000000000 */
[----:B------:R-:W-:Y:S01]  /*1db0*/  IADD3 R20, P0, R14, R20, RZ ;  /* 0x000000140e147210 */ /* 0x000fe20007f1e0ff */
[----:B------:R-:W-:Y:S01]  /*1dc0*/  IMAD.IADD R167, R19, 0x1, R166 ;  /* 0x0000000113a77824 */ /* 0x000fe200078e02a6 */
[----:B------:R-:W-:Y:S01]  /*1dd0*/  SEL R6, RZ, 0x1, P1 ;  /* 0x00000001ff067807 */ /* 0x000fe20000800000 */
[----:B------:R-:W-:Y:S01]  /*1de0*/  IMAD.SHL.U32 R13, R13, 0x2, RZ ;  /* 0x000000020d0d7824 */ /* 0x000fe200078e00ff */
[----:B------:R-:W-:Y:S01]  /*1df0*/  LOP3.LUT P2, RZ, R46, 0x4, RZ, 0xc0, !PT ;  /* 0x000000042eff7812 */ /* 0x000fe2000784c0ff */
[----:B------:R-:W-:Y:S01]  /*1e00*/  IMAD.X R21, R15, 0x1, R21, P0 ;  /* 0x000000010f157824 */ /* 0x000fe200000e0615 */
[----:B------:R-:W-:Y:S01]  /*1e10*/  IADD3 R138, P0, R162, R17, RZ ;  /* 0x00000011a28a7210 */ /* 0x000fe20007f1e0ff */
[----:B------:R-:W-:Y:S01]  /*1e20*/  IMAD.SHL.U32 R17, R64, 0x8, RZ ;  /* 0x0000000840117824 */ /* 0x000fe200078e00ff */
[----:B------:R-:W-:Y:S01]  /*1e30*/  LOP3.LUT R13, R13, 0x2, R6, 0xe2, !PT ;  /* 0x000000020d0d7812 */ /* 0x000fe200078ee206 */
[----:B------:R-:W-:Y:S01]  /*1e40*/  IMAD R19, R0, c[0x0][0x1b8], RZ ;  /* 0x00006e0000137a24 */ /* 0x000fe200078e02ff */
[----:B------:R-:W-:Y:S01]  /*1e50*/  LOP3.LUT P1, RZ, R46, 0x2, RZ, 0xc0, !PT ;  /* 0x000000022eff7812 */ /* 0x000fe2000782c0ff */
[----:B------:R-:W-:Y:S01]  /*1e60*/  IMAD.X R5, R163, 0x1, R5, P0 ;  /* 0x00000001a3057824 */ /* 0x000fe200000e0605 */
[----:B------:R-:W-:Y:S01]  /*1e70*/  ISETP.GE.AND P0, PT, R10, c[0x0][0x220], PT ;  /* 0x000088000a007a0c */ /* 0x000fe20003f06270 */
[----:B------:R-:W-:Y:S01]  /*1e80*/  IMAD.SHL.U32 R46, R46, 0x40, RZ ;  /* 0x000000402e2e7824 */ /* 0x000fe200078e00ff */
[----:B------:R-:W-:Y:S01]  /*1e90*/  MOV R166, R18 ;  /* 0x0000001200a67202 */ /* 0x000fe20000000f00 */
[C---:B------:R-:W-:Y:S01]  /*1ea0*/  IMAD R18, R2.reuse, c[0x0][0x1bc], R19 ;  /* 0x00006f0002127a24 */ /* 0x040fe200078e0213 */
[----:B------:R-:W-:Y:S01]  /*1eb0*/  SEL R156, RZ, 0x4, P0 ;  /* 0x00000004ff9c7807 */ /* 0x000fe20000000000 */
[----:B------:R-:W-:Y:S01]  /*1ec0*/  IMAD.WIDE.U32 R20, R2, c[0x0][0x1b8], R20 ;  /* 0x00006e0002147a25 */ /* 0x000fe200078e0014 */
[----:B------:R-:W-:-:S02]  /*1ed0*/  IADD3 R160, P0, R14, R4, RZ ;  /* 0x000000040ea07210 */ /* 0x000fc40007f1e0ff */
[----:B------:R-:W-:Y:S01]  /*1ee0*/  LOP3.LUT R156, R13, R156, RZ, 0xfc, !PT ;  /* 0x0000009c0d9c7212 */ /* 0x000fe200078efcff */
[----:B------:R-:W-:Y:S01]  /*1ef0*/  IMAD.IADD R19, R21, 0x1, R18 ;  /* 0x0000000115137824 */ /* 0x000fe200078e0212 */
[----:B------:R-:W-:Y:S01]  /*1f00*/  SHF.R.S32.HI R13, RZ, 0x1f, R70 ;  /* 0x0000001fff0d7819 */ /* 0x000fe20000011446 */
[----:B------:R-:W-:Y:S01]  /*1f10*/  IMAD R5, R5, c[0x0][0x1a0], RZ ;  /* 0x0000680005057a24 */ /* 0x000fe200078e02ff */
[----:B------:R-:W-:Y:S01]  /*1f20*/  LOP3.LUT R46, R46, 0x1c0, RZ, 0xc0, !PT ;  /* 0x000001c02e2e7812 */ /* 0x000fe200078ec0ff */
[----:B------:R-:W-:Y:S01]  /*1f30*/  IMAD.MOV.U32 R18, RZ, RZ, R20 ;  /* 0x000000ffff127224 */ /* 0x000fe200078e0014 */
[----:B------:R-:W-:Y:S01]  /*1f40*/  LEA.HI R68, R13, R70, RZ, 0x6 ;  /* 0x000000460d447211 */ /* 0x000fe200078f30ff */
[----:B------:R-:W-:Y:S01]  /*1f50*/  IMAD R159, R163, c[0x0][0x198], RZ ;  /* 0x00006600a39f7a24 */ /* 0x000fe200078e02ff */
[----:B------:R-:W-:Y:S01]  /*1f60*/  IADD3.X R161, R15, R9, RZ, P0, !PT ;  /* 0x000000090fa17210 */ /* 0x000fe200007fe4ff */
[C---:B------:R-:W-:Y:S01]  /*1f70*/  IMAD R5, R138.reuse, c[0x0][0x1a4], R5 ;  /* 0x000069008a057a24 */ /* 0x040fe200078e0205 */
[----:B------:R-:W-:Y:S01]  /*1f80*/  SHF.R.S32.HI R68, RZ, 0x6, R68 ;  /* 0x00000006ff447819 */ /* 0x000fe20000011444 */
[----:B------:R-:W-:Y:S01]  /*1f90*/  IMAD.WIDE.U32 R138, R138, c[0x0][0x1a0], R18 ;  /* 0x000068008a8a7a25 */ /* 0x000fe200078e0012 */
[----:B------:R-:W-:-:S02]  /*1fa0*/  LOP3.LUT R17, R46, 0x8, R17, 0xf8, !PT ;  /* 0x000000082e117812 */ /* 0x000fc400078ef811 */
[----:B------:R-:W-:Y:S01]  /*1fb0*/  IMNMX R68, R199, R68, !PT ;  /* 0x00000044c7447217 */ /* 0x000fe20007800200 */
[C---:B------:R-:W-:Y:S01]  /*1fc0*/  IMAD R159, R162.reuse, c[0x0][0x19c], R159 ;  /* 0x00006700a29f7a24 */ /* 0x040fe200078e029f */
[----:B------:R-:W-:Y:S01]  /*1fd0*/  SHF.R.U32.HI R46, RZ, 0x3, R46 ;  /* 0x00000003ff2e7819 */ /* 0x000fe2000001162e */
[----:B------:R-:W-:Y:S01]  /*1fe0*/  IMAD.WIDE.U32 R160, R162, c[0x0][0x198], R160 ;  /* 0x00006600a2a07a25 */ /* 0x000fe200078e00a0 */
[----:B------:R-:W-:Y:S02]  /*1ff0*/  ISETP.GT.AND P0, PT, R136, R68, PT ;  /* 0x000000448800720c */ /* 0x000fe40003f04270 */
[----:B------:R-:W-:Y:S01]  /*2000*/  LEA.HI R23, R157, R132, RZ, 0x6 ;  /* 0x000000849d177211 */ /* 0x000fe200078f30ff */
[----:B------:R-:W-:Y:S01]  /*2010*/  IMAD.WIDE.U32 R166, R164, c[0x0][0x1a8], R166 ;  /* 0x00006a00a4a67a25 */ /* 0x000fe200078e00a6 */
[----:B------:R-:W-:Y:S02]  /*2020*/  LOP3.LUT R46, R17, R46, RZ, 0x3c, !PT ;  /* 0x0000002e112e7212 */ /* 0x000fe400078e3cff */
[----:B------:R-:W-:Y:S01]  /*2030*/  LEA.HI R157, R157, R132, RZ, 0x5 ;  /* 0x000000849d9d7211 */ /* 0x000fe200078f28ff */
[----:B------:R-:W-:Y:S01]  /*2040*/  IMAD.SHL.U32 R23, R23, 0x8, RZ ;  /* 0x0000000817177824 */ /* 0x000fe200078e00ff */
[----:B------:R-:W-:Y:S01]  /*2050*/  LOP3.LUT R46, R46, 0xfffffe00, R3, 0xf8, !PT ;  /* 0xfffffe002e2e7812 */ /* 0x000fe200078ef803 */
[----:B------:R-:W-:Y:S01]  /*2060*/  IMAD.MOV.U32 R3, RZ, RZ, c[0x0][0x1a0] ;  /* 0x00006800ff037624 */ /* 0x000fe200078e00ff */
[----:B------:R-:W-:Y:S01]  /*2070*/  SHF.R.S32.HI R63, RZ, 0x5, R157 ;  /* 0x00000005ff3f7819 */ /* 0x000fe2000001149d */
[----:B------:R-:W-:Y:S01]  /*2080*/  IMAD.SHL.U32 R154, R153, 0x10, RZ ;  /* 0x00000010999a7824 */ /* 0x000fe200078e00ff */
[----:B------:R-:W-:Y:S01]  /*2090*/  LOP3.LUT R157, R157, 0xffffffe0, RZ, 0xc0, !PT ;  /* 0xffffffe09d9d7812 */ /* 0x000fe200078ec0ff */
[----:B------:R-:W-:Y:S01]  /*20a0*/  IMAD.SHL.U32 R69, R3, 0x10, RZ ;  /* 0x0000001003457824 */ /* 0x000fe200078e00ff */
[----:B------:R-:W-:Y:S01]  /*20b0*/  LOP3.LUT R158, R158, 0xfffffe00, R23, 0xf8, !PT ;  /* 0xfffffe009e9e7812 */ /* 0x000fe200078ef817 */
[----:B------:R-:W-:Y:S01]  /*20c0*/  IMAD.IADD R159, R161, 0x1, R159 ;  /* 0x00000001a19f7824 */ /* 0x000fe200078e029f */
[-C--:B------:R-:W-:Y:S01]  /*20d0*/  SHF.L.U64.HI R66, R3, R100.reuse, c[0x0][0x1a4] ;  /* 0x0000690003427619 */ /* 0x080fe20000010264 */
[----:B------:R-:W-:Y:S01]  /*20e0*/  IMAD.IADD R157, R132, 0x1, -R157 ;  /* 0x00000001849d7824 */ /* 0x000fe200078e0a9d */
[----:B------:R-:W-:Y:S01]  /*20f0*/  SHF.L.U64.HI R60, R175, R100, c[0x0][0x19c] ;  /* 0x00006700af3c7619 */ /* 0x000fe20000010264 */
[----:B------:R-:W-:Y:S01]  /*2100*/  IMAD.IADD R134, R139, 0x1, R5 ;  /* 0x000000018b867824 */ /* 0x000fe200078e0205 */
[----:B------:R-:W-:Y:S01]  /*2110*/  SHF.R.S32.HI R130, RZ, 0x1f, R152 ;  /* 0x0000001fff827819 */ /* 0x000fe20000011498 */
[----:B------:R-:W-:Y:S01]  /*2120*/  IMAD.IADD R169, R167, 0x1, R169 ;  /* 0x00000001a7a97824 */ /* 0x000fe200078e02a9 */
[----:B------:R-:W-:-:S02]  /*2130*/  SHF.R.S32.HI R129, RZ, 0x1f, R151 ;  /* 0x0000001fff817819 */ /* 0x000fc40000011497 */
[----:B------:R-:W-:Y:S02]  /*2140*/  SEL R47, R47, 0xfffffff0, !P1 ;  /* 0xfffffff02f2f7807 */ /* 0x000fe40004800000 */
[----:B------:R-:W-:Y:S01]  /*2150*/  SEL R45, R75, 0xffffffe0, !P2 ;  /* 0xffffffe04b2d7807 */ /* 0x000fe20005000000 */
[----:B------:R-:W-:Y:S01]  /*2160*/  @!P5 IMAD.MOV.U32 R118, RZ, RZ, RZ ;  /* 0x000000ffff76d224 */ /* 0x000fe200078e00ff */
[----:B------:R-:W-:Y:S05]  /*2170*/  @!P0 BRA `(.L_x_3548) ;  /* 0x000092c000008947 */ /* 0x000fea0003800000 */
[----:B-1----:R-:W-:Y:S01]  /*2180*/  SHF.R.S32.HI R5, RZ, 0x1f, R7 ;  /* 0x0000001fff057819 */ /* 0x002fe20000011407 */
[C---:B------:R-:W-:Y:S01]  /*2190*/  IMAD R4, R131.reuse, c[0x0][0x278], RZ ;  /* 0x00009e0083047a24 */ /* 0x040fe200078e02ff */
[--C-:B------:R-:W-:Y:S01]  /*21a0*/  SHF.R.S32.HI R9, RZ, 0x1f, R70.reuse ;  /* 0x0000001fff097819 */ /* 0x100fe20000011446 */
[----:B------:R-:W-:Y:S01]  /*21b0*/  IMAD R6, R131, c[0x0][0x280], RZ ;  /* 0x0000a00083067a24 */ /* 0x000fe200078e02ff */
[----:B------:R-:W-:Y:S01]  /*21c0*/  IADD3 R8, P1, P0, R7, R162, -R70 ;  /* 0x000000a207087210 */ /* 0x000fe2000783e846 */
[----:B------:R-:W-:Y:S01]  /*21d0*/  IMAD.WIDE.U32 R12, R201, c[0x0][0x278], R14 ;  /* 0x00009e00c90c7a25 */ /* 0x000fe200078e000e */
[----:B------:R-:W-:Y:S01]  /*21e0*/  IADD3 R80, P4, R61, 0x40, RZ ;  /* 0x000000403d507810 */ /* 0x000fe20007f9e0ff */
[----:B------:R-:W-:Y:S01]  /*21f0*/  UMOV UR8, 0x60 ;  /* 0x0000006000087882 */ /* 0x000fe20000000000 */
[----:B------:R-:W-:Y:S01]  /*2200*/  IADD3.X R5, R5, R163, ~R9, P1, P0 ;  /* 0x000000a305057210 */ /* 0x000fe20000fe0c09 */
[----:B------:R-:W-:Y:S01]  /*2210*/  IMAD R4, R201, c[0x0][0x27c], R4 ;  /* 0x00009f00c9047a24 */ /* 0x000fe200078e0204 */
[----:B------:R-:W-:Y:S01]  /*2220*/  IADD3 R88, P2, R61, 0x80, RZ ;  /* 0x000000803d587810 */ /* 0x000fe20007f5e0ff */
[C---:B------:R-:W-:Y:S01]  /*2230*/  IMAD R6, R201.reuse, c[0x0][0x284], R6 ;  /* 0x0000a100c9067a24 */ /* 0x040fe200078e0206 */
[C---:B------:R-:W-:Y:S01]  /*2240*/  IADD3 R143, R154.reuse, 0x40, RZ ;  /* 0x000000409a8f7810 */ /* 0x040fe20007ffe0ff */
[----:B------:R-:W-:Y:S01]  /*2250*/  IMAD.WIDE.U32 R16, R201, c[0x0][0x280], R14 ;  /* 0x0000a000c9107a25 */ /* 0x000fe200078e000e */
[----:B------:R-:W-:Y:S01]  /*2260*/  IADD3 R141, R154, 0x80, RZ ;  /* 0x000000809a8d7810 */ /* 0x000fe20007ffe0ff */
[----:B------:R-:W-:Y:S01]  /*2270*/  ULDC.64 UR4, c[0x0][0x1a0] ;  /* 0x0000680000047ab9 */ /* 0x000fe20000000a00 */
[----:B------:R-:W-:Y:S01]  /*2280*/  LOP3.LUT R146, R156, 0xffff, RZ, 0xc0, !PT ;  /* 0x0000ffff9c927812 */ /* 0x000fe200078ec0ff */
[----:B------:R-:W-:Y:S01]  /*2290*/  IMAD R9, R5, c[0x0][0x290], RZ ;  /* 0x0000a40005097a24 */ /* 0x000fe200078e02ff */
[----:B------:R-:W-:Y:S01]  /*22a0*/  UIMAD UR9, UR8, UR5, URZ ;  /* 0x00000005080972a4 */ /* 0x000fe2000f8e023f */
[----:B------:R-:W-:Y:S01]  /*22b0*/  IMAD.IADD R13, R13, 0x1, R4 ;  /* 0x000000010d0d7824 */ /* 0x000fe200078e0204 */
[----:B------:R-:W-:Y:S01]  /*22c0*/  UIMAD.WIDE.U32 UR10, UR8, UR4, URZ ;  /* 0x00000004080a72a5 */ /* 0x000fe2000f8e003f */
[----:B------:R-:W-:Y:S01]  /*22d0*/  IMAD R5, R5, c[0x0][0x288], RZ ;  /* 0x0000a20005057a24 */ /* 0x000fe200078e02ff */
[----:B------:R-:W-:Y:S01]  /*22e0*/  ULDC UR5, c[0x0][0x294] ;  /* 0x0000a50000057ab9 */ /* 0x000fe20000000800 */
[----:B------:R-:W-:Y:S01]  /*22f0*/  IMAD.IADD R17, R17, 0x1, R6 ;  /* 0x0000000111117824 */ /* 0x000fe200078e0206 */
[----:B------:R-:W-:Y:S01]  /*2300*/  UIMAD UR5, UR8, UR5, URZ ;  /* 0x00000005080572a4 */ /* 0x000fe2000f8e023f */
[----:B------:R-:W-:Y:S01]  /*2310*/  IMAD R4, R8, c[0x0][0x28c], R5 ;  /* 0x0000a30008047a24 */ /* 0x000fe200078e0205 */
[----:B------:R-:W-:Y:S01]  /*2320*/  LOP3.LUT R150, R146, 0x1, RZ, 0xc0, !PT ;  /* 0x0000000192967812 */ /* 0x000fe200078ec0ff */
[----:B------:R-:W-:Y:S01]  /*2330*/  IMAD.WIDE.U32 R12, R8, c[0x0][0x288], R12 ;  /* 0x0000a200080c7a25 */ /* 0x000fe200078e000c */
[----:B------:R-:W-:Y:S01]  /*2340*/  LOP3.LUT R148, R146, 0x2, RZ, 0xc0, !PT ;  /* 0x0000000292947812 */ /* 0x000fe200078ec0ff */
[----:B------:R-:W-:Y:S01]  /*2350*/  ULDC UR4, c[0x0][0x230] ;  /* 0x00008c0000047ab9 */ /* 0x000fe20000000800 */
[----:B------:R-:W-:Y:S01]  /*2360*/  IADD3 R149, R162, 0x10, RZ ;  /* 0x00000010a2957810 */ /* 0x000fe20007ffe0ff */
[----:B------:R-:W-:Y:S01]  /*2370*/  IMAD R9, R8, c[0x0][0x294], R9 ;  /* 0x0000a50008097a24 */ /* 0x000fe200078e0209 */
[----:B------:R-:W-:Y:S01]  /*2380*/  IADD3 R147, R162, 0x20, RZ ;  /* 0x00000020a2937810 */ /* 0x000fe20007ffe0ff */
[----:B------:R-:W-:Y:S01]  /*2390*/  IMAD.WIDE.U32 R16, R8, c[0x0][0x290], R16 ;  /* 0x0000a40008107a25 */ /* 0x000fe200078e0010 */
[----:B------:R-:W-:Y:S01]  /*23a0*/  IADD3 R145, R162, 0x30, RZ ;  /* 0x00000030a2917810 */ /* 0x000fe20007ffe0ff */
[----:B------:R-:W-:Y:S01]  /*23b0*/  UIADD3 UR9, UR11, UR9, URZ ;  /* 0x000000090b097290 */ /* 0x000fe2000fffe03f */
[----:B------:R-:W-:Y:S01]  /*23c0*/  SHF.R.S32.HI R128, RZ, 0x1f, R154 ;  /* 0x0000001fff807819 */ /* 0x000fe2000001149a */
[----:B------:R-:W-:Y:S01]  /*23d0*/  IMAD.IADD R118, R118, 0x1, R7 ;  /* 0x0000000176767824 */ /* 0x000fe200078e0207 */
[----:B------:R-:W-:Y:S01]  /*23e0*/  LOP3.LUT R146, R146, 0x4, RZ, 0xc0, !PT ;  /* 0x0000000492927812 */ /* 0x000fe200078ec0ff */
[----:B------:R-:W-:Y:S01]  /*23f0*/  IMAD.IADD R7, R13, 0x1, R4 ;  /* 0x000000010d077824 */ /* 0x000fe200078e0204 */
[----:B------:R-:W-:Y:S01]  /*2400*/  SHF.R.S32.HI R126, RZ, 0x1f, R143 ;  /* 0x0000001fff7e7819 */ /* 0x000fe2000001148f */
[----:B------:R-:W-:Y:S01]  /*2410*/  IMAD.IADD R5, R17, 0x1, R9 ;  /* 0x0000000111057824 */ /* 0x000fe200078e0209 */
[----:B------:R-:W-:Y:S01]  /*2420*/  SHF.R.S32.HI R124, RZ, 0x1f, R141 ;  /* 0x0000001fff7c7819 */ /* 0x000fe2000001148d */
[----:B------:R-:W-:Y:S01]  /*2430*/  IMAD.MOV.U32 R4, RZ, RZ, R16 ;  /* 0x000000ffff047224 */ /* 0x000fe200078e0010 */
[----:B------:R-:W-:Y:S01]  /*2440*/  ULDC.U8 UR8, c[0x0][0x313] ;  /* 0x0000c4c000087ab9 */ /* 0x000fe20000000000 */
[----:B------:R-:W-:-:S02]  /*2450*/  IMAD R113, R0, c[0x0][0x2a0], RZ ;  /* 0x0000a80000717a24 */ /* 0x000fc400078e02ff */
[----:B------:R-:W-:-:S04]  /*2460*/  IMAD.WIDE.U32 R4, R2, c[0x0][0x2a0], R4 ;  /* 0x0000a80002047a25 */ /* 0x000fc800078e0004 */
[----:B------:R-:W-:Y:S01]  /*2470*/  IMAD R113, R2, c[0x0][0x2a4], R113 ;  /* 0x0000a90002717a24 */ /* 0x000fe200078e0271 */
[----:B------:R-:W-:Y:S01]  /*2480*/  LEA R112, P1, R4, c[0x0][0x270], 0x1 ;  /* 0x00009c0004707a11 */ /* 0x000fe200078208ff */
[----:B------:R-:W-:Y:S02]  /*2490*/  IMAD R115, R0, c[0x0][0x298], RZ ;  /* 0x0000a60000737a24 */ /* 0x000fe400078e02ff */
[----:B------:R-:W-:Y:S02]  /*24a0*/  IMAD.IADD R113, R5, 0x1, R113 ;  /* 0x0000000105717824 */ /* 0x000fe400078e0271 */
[----:B------:R-:W-:Y:S02]  /*24b0*/  IMAD.MOV.U32 R6, RZ, RZ, R12 ;  /* 0x000000ffff067224 */ /* 0x000fe400078e000c */
[----:B------:R-:W-:Y:S01]  /*24c0*/  IMAD.WIDE.U32 R104, R3, 0x20, RZ ;  /* 0x0000002003687825 */ /* 0x000fe200078e00ff */
[----:B------:R-:W-:Y:S02]  /*24d0*/  LEA.HI.X R113, R4, c[0x0][0x274], R113, 0x1, P1 ;  /* 0x00009d0004717a11 */ /* 0x000fe400008f0c71 */
[----:B------:R-:W-:Y:S01]  /*24e0*/  LEA R108, P1, R160, c[0x0][0x168], 0x1 ;  /* 0x00005a00a06c7a11 */ /* 0x000fe200078208ff */
[----:B------:R-:W-:-:S02]  /*24f0*/  IMAD R115, R2, c[0x0][0x29c], R115 ;  /* 0x0000a70002737a24 */ /* 0x000fc400078e0273 */
[----:B------:R-:W-:Y:S01]  /*2500*/  IMAD R118, R153, R118, RZ ;  /* 0x0000007699767224 */ /* 0x000fe200078e02ff */
[----:B------:R-:W-:Y:S01]  /*2510*/  LEA.HI.X R107, R160, c[0x0][0x16c], R159, 0x1, P1 ;  /* 0x00005b00a06b7a11 */ /* 0x000fe200008f0c9f */
[----:B------:R-:W-:-:S03]  /*2520*/  IMAD.WIDE.U32 R2, R2, c[0x0][0x298], R6 ;  /* 0x0000a60002027a25 */ /* 0x000fc600078e0006 */
[----:B------:R-:W-:Y:S01]  /*2530*/  SHF.R.S32.HI R119, RZ, 0x1f, R118 ;  /* 0x0000001fff777819 */ /* 0x000fe20000011476 */
[----:B------:R-:W-:Y:S01]  /*2540*/  IMAD.MOV.U32 R74, RZ, RZ, c[0x0][0x288] ;  /* 0x0000a200ff4a7624 */ /* 0x000fe200078e00ff */
[-C--:B------:R-:W-:Y:S01]  /*2550*/  IADD3 R48, P1, R152, R118.reuse, RZ ;  /* 0x0000007698307210 */ /* 0x080fe20007f3e0ff */
[----:B------:R-:W-:Y:S01]  /*2560*/  IMAD.X R81, RZ, RZ, R60, P4 ;  /* 0x000000ffff517224 */ /* 0x000fe200020e063c */
[----:B------:R-:W-:Y:S01]  /*2570*/  IADD3 R115, R3, R115, RZ ;  /* 0x0000007303737210 */ /* 0x000fe20007ffe0ff */
[----:B------:R-:W-:Y:S01]  /*2580*/  IMAD R0, R75, c[0x0][0x1a4], RZ ;  /* 0x000069004b007a24 */ /* 0x000fe200078e02ff */
[----:B------:R-:W-:Y:S01]  /*2590*/  LEA R114, P0, R2, c[0x0][0x268], 0x1 ;  /* 0x00009a0002727a11 */ /* 0x000fe200078008ff */
[----:B------:R-:W-:Y:S01]  /*25a0*/  IMAD.X R3, R130, 0x1, R119, P1 ;  /* 0x0000000182037824 */ /* 0x000fe200008e0677 */
[----:B------:R-:W-:Y:S01]  /*25b0*/  IADD3 R118, P5, R151, R118, RZ ;  /* 0x0000007697767210 */ /* 0x000fe20007fbe0ff */
[----:B------:R-:W-:Y:S01]  /*25c0*/  IMAD.SHL.U32 R72, R74, 0x10, RZ ;  /* 0x000000104a487824 */ /* 0x000fe200078e00ff */
[----:B------:R-:W-:Y:S01]  /*25d0*/  LEA.HI.X R115, R2, c[0x0][0x26c], R115, 0x1, P0 ;  /* 0x00009b0002737a11 */ /* 0x000fe200000f0c73 */
[----:B------:R-:W-:Y:S01]  /*25e0*/  IMAD.IADD R0, R105, 0x1, R0 ;  /* 0x0000000169007824 */ /* 0x000fe200078e0200 */
[C---:B------:R-:W-:Y:S01]  /*25f0*/  LEA R110, P0, R138.reuse, c[0x0][0x170], 0x1 ;  /* 0x00005c008a6e7a11 */ /* 0x040fe200078008ff */
[----:B------:R-:W-:Y:S01]  /*2600*/  IMAD.X R119, R129, 0x1, R119, P5 ;  /* 0x0000000181777824 */ /* 0x000fe200028e0677 */
[C---:B------:R-:W-:Y:S01]  /*2610*/  IADD3 R82, P4, R61.reuse, R80, RZ ;  /* 0x000000503d527210 */ /* 0x040fe20007f9e0ff */
[----:B------:R-:W-:Y:S01]  /*2620*/  IMAD.X R89, RZ, RZ, R60, P2 ;  /* 0x000000ffff597224 */ /* 0x000fe200010e063c */
[----:B------:R-:W-:Y:S01]  /*2630*/  LEA.HI.X R111, R138, c[0x0][0x174], R134, 0x1, P0 ;  /* 0x00005d008a6f7a11 */ /* 0x000fe200000f0c86 */
[----:B------:R-:W-:Y:S01]  /*2640*/  IMAD.SHL.U32 R105, R104, 0x2, RZ ;  /* 0x0000000268697824 */ /* 0x000fe200078e00ff */
[----:B------:R-:W-:Y:S01]  /*2650*/  SHF.L.U64.HI R71, R74, R100, c[0x0][0x28c] ;  /* 0x0000a3004a477619 */ /* 0x000fe20000010264 */
[----:B------:R-:W-:Y:S01]  /*2660*/  IMAD.X R83, R60, 0x1, R81, P4 ;  /* 0x000000013c537824 */ /* 0x000fe200020e0651 */
[----:B------:R-:W-:Y:S01]  /*2670*/  IADD3 R77, P0, R72, 0x40, RZ ;  /* 0x00000040484d7810 */ /* 0x000fe20007f1e0ff */
[----:B------:R-:W-:Y:S01]  /*2680*/  IMAD.MOV.U32 R172, RZ, RZ, c[0x0][0x290] ;  /* 0x0000a400ffac7624 */ /* 0x000fe200078e00ff */
[C---:B------:R-:W-:Y:S01]  /*2690*/  SHF.L.U64.HI R119, R118.reuse, 0x1, R119 ;  /* 0x0000000176777819 */ /* 0x040fe20000010277 */
[----:B------:R-:W-:Y:S01]  /*26a0*/  IMAD.SHL.U32 R118, R118, 0x2, RZ ;  /* 0x0000000276767824 */ /* 0x000fe200078e00ff */
[C---:B------:R-:W-:Y:S01]  /*26b0*/  IADD3 R90, P2, R61.reuse, R88, RZ ;  /* 0x000000583d5a7210 */ /* 0x040fe20007f5e0ff */
[----:B------:R-:W-:Y:S01]  /*26c0*/  IMAD.MOV.U32 R73, RZ, RZ, 0x5 ;  /* 0x00000005ff497424 */ /* 0x000fe200078e00ff */
[----:B------:R-:W-:Y:S01]  /*26d0*/  IADD3 R85, P4, R72, 0x80, RZ ;  /* 0x0000008048557810 */ /* 0x000fe20007f9e0ff */
[----:B------:R-:W-:Y:S01]  /*26e0*/  IMAD.X R76, RZ, RZ, R71, P0 ;  /* 0x000000ffff4c7224 */ /* 0x000fe200000e0647 */
[----:B------:R-:W-:Y:S01]  /*26f0*/  SHF.L.U64.HI R104, R104, 0x1, R0 ;  /* 0x0000000168687819 */ /* 0x000fe20000010200 */
[----:B------:R-:W-:Y:S01]  /*2700*/  IMAD.IADD R140, R154, 0x1, R143 ;  /* 0x000000019a8c7824 */ /* 0x000fe200078e028f */
[----:B------:R-:W-:Y:S01]  /*2710*/  IADD3.X R91, R60, R89, RZ, P2, !PT ;  /* 0x000000593c5b7210 */ /* 0x000fe200017fe4ff */
[----:B------:R-:W-:Y:S01]  /*2720*/  IMAD.IADD R137, R154, 0x1, R141 ;  /* 0x000000019a897824 */ /* 0x000fe200078e028d */
[----:B------:R-:W-:Y:S01]  /*2730*/  IADD3 R99, P1, R61, R90, RZ ;  /* 0x0000005a3d637210 */ /* 0x000fe20007f3e0ff */
[----:B------:R-:W-:Y:S01]  /*2740*/  IMAD.SHL.U32 R101, R172, 0x10, RZ ;  /* 0x00000010ac657824 */ /* 0x000fe200078e00ff */
[C---:B------:R-:W-:Y:S01]  /*2750*/  SHF.L.U64.HI R0, R48.reuse, 0x1, R3 ;  /* 0x0000000130007819 */ /* 0x040fe20000010203 */
[----:B------:R-:W-:Y:S01]  /*2760*/  IMAD.SHL.U32 R48, R48, 0x2, RZ ;  /* 0x0000000230307824 */ /* 0x000fe200078e00ff */
[----:B------:R-:W-:Y:S01]  /*2770*/  IADD3.X R84, RZ, R71, RZ, P4, !PT ;  /* 0x00000047ff547210 */ /* 0x000fe200027fe4ff */
[----:B------:R-:W-:Y:S01]  /*2780*/  IMAD.X R98, R60, 0x1, R91, P1 ;  /* 0x000000013c627824 */ /* 0x000fe200008e065b */
[----:B------:R-:W-:Y:S01]  /*2790*/  IADD3 R87, P5, R85, R72, RZ ;  /* 0x0000004855577210 */ /* 0x000fe20007fbe0ff */
[----:B------:R-:W-:Y:S01]  /*27a0*/  IMAD.SHL.U32 R144, R153, 0x20, RZ ;  /* 0x0000002099907824 */ /* 0x000fe200078e00ff */
[----:B------:R-:W-:Y:S01]  /*27b0*/  IADD3 R95, P2, R61, R82, RZ ;  /* 0x000000523d5f7210 */ /* 0x000fe20007f5e0ff */
[----:B------:R-:W-:Y:S01]  /*27c0*/  IMAD R142, R153, 0x30, RZ ;  /* 0x00000030998e7824 */ /* 0x000fe200078e02ff */
[----:B------:R-:W-:Y:S01]  /*27d0*/  IADD3 R79, P0, R77, R72, RZ ;  /* 0x000000484d4f7210 */ /* 0x000fe20007f1e0ff */
[----:B------:R-:W-:Y:S01]  /*27e0*/  IMAD.X R86, R84, 0x1, R71, P5 ;  /* 0x0000000154567824 */ /* 0x000fe200028e0647 */
[----:B------:R-:W-:Y:S01]  /*27f0*/  IADD3 R116, P4, R118, c[0x0][0x2b0], RZ ;  /* 0x0000ac0076747a10 */ /* 0x000fe20007f9e0ff */
[----:B------:R-:W-:Y:S01]  /*2800*/  IMAD.IADD R135, R154, 0x1, R140 ;  /* 0x000000019a877824 */ /* 0x000fe200078e028c */
[----:B------:R-:W-:Y:S01]  /*2810*/  SHF.L.U64.HI R100, R172, R100, c[0x0][0x294] ;  /* 0x0000a500ac647619 */ /* 0x000fe20000010264 */
[----:B------:R-:W-:Y:S01]  /*2820*/  IMAD.IADD R133, R154, 0x1, R137 ;  /* 0x000000019a857824 */ /* 0x000fe200078e0289 */
[----:B------:R-:W-:Y:S01]  /*2830*/  SHF.L.U64.HI R102, R172, R73, c[0x0][0x294] ;  /* 0x0000a500ac667619 */ /* 0x000fe20000010249 */
[----:B------:R-:W-:Y:S01]  /*2840*/  IMAD.X R94, R60, 0x1, R83, P2 ;  /* 0x000000013c5e7824 */ /* 0x000fe200010e0653 */
[C---:B------:R-:W-:Y:S01]  /*2850*/  SHF.L.U32 R103, R172.reuse, 0x5, RZ ;  /* 0x00000005ac677819 */ /* 0x040fe200000006ff */
[----:B------:R-:W-:Y:S01]  /*2860*/  IMAD.WIDE.U32 R172, R172, 0x60, RZ ;  /* 0x00000060acac7825 */ /* 0x000fe200078e00ff */
[----:B------:R-:W-:-:S02]  /*2870*/  IADD3.X R117, R119, c[0x0][0x2b4], RZ, P4, !PT ;  /* 0x0000ad0077757a10 */ /* 0x000fc400027fe4ff */
[----:B------:R-:W-:Y:S01]  /*2880*/  IADD3 R16, P1, R48, c[0x0][0x2b0], RZ ;  /* 0x0000ac0030107a10 */ /* 0x000fe20007f3e0ff */
[----:B------:R-:W-:Y:S01]  /*2890*/  IMAD.X R78, R76, 0x1, R71, P0 ;  /* 0x000000014c4e7824 */ /* 0x000fe200000e0647 */
[-C--:B------:R-:W-:Y:S01]  /*28a0*/  IADD3 R93, P5, R79, R72.reuse, RZ ;  /* 0x000000484f5d7210 */ /* 0x080fe20007fbe0ff */
[----:B------:R-:W-:Y:S01]  /*28b0*/  IMAD R75, R75, c[0x0][0x19c], RZ ;  /* 0x000067004b4b7a24 */ /* 0x000fe200078e02ff */
[----:B------:R-:W-:Y:S01]  /*28c0*/  IADD3 R97, P4, R87, R72, RZ ;  /* 0x0000004857617210 */ /* 0x000fe20007f9e0ff */
[----:B------:R-:W-:Y:S01]  /*28d0*/  IMAD.WIDE.U32 R174, R175, 0x20, RZ ;  /* 0x00000020afae7825 */ /* 0x000fe200078e00ff */
[----:B------:R-:W-:Y:S02]  /*28e0*/  IADD3 R118, P2, R118, c[0x0][0x2a8], RZ ;  /* 0x0000aa0076767a10 */ /* 0x000fe40007f5e0ff */
[----:B------:R-:W-:Y:S01]  /*28f0*/  IADD3 R48, P0, R48, c[0x0][0x2a8], RZ ;  /* 0x0000aa0030307a10 */ /* 0x000fe20007f1e0ff */
[----:B------:R-:W-:Y:S01]  /*2900*/  IMAD.MOV.U32 R9, RZ, RZ, R136 ;  /* 0x000000ffff097224 */ /* 0x000fe200078e0088 */
[C---:B------:R-:W-:Y:S01]  /*2910*/  SHF.L.U64.HI R73, R74.reuse, R73, c[0x0][0x28c] ;  /* 0x0000a3004a497619 */ /* 0x040fe20000010249 */
[----:B------:R-:W-:Y:S01]  /*2920*/  IMAD.SHL.U32 R74, R74, 0x20, RZ ;  /* 0x000000204a4a7824 */ /* 0x000fe200078e00ff */
[----:B------:R-:W-:Y:S01]  /*2930*/  SHF.L.U64.HI R102, R103, 0x1, R102 ;  /* 0x0000000167667819 */ /* 0x000fe20000010266 */
[----:B------:R-:W-:Y:S01]  /*2940*/  IMAD.IADD R75, R175, 0x1, R75 ;  /* 0x00000001af4b7824 */ /* 0x000fe200078e024b */
[----:B------:R-:W-:Y:S01]  /*2950*/  SHF.L.U64.HI R100, R101, 0x1, R100 ;  /* 0x0000000165647819 */ /* 0x000fe20000010264 */
[----:B------:R-:W-:Y:S01]  /*2960*/  IMAD.SHL.U32 R103, R103, 0x2, RZ ;  /* 0x0000000267677824 */ /* 0x000fe200078e00ff */
[----:B------:R-:W-:Y:S01]  /*2970*/  SHF.R.S32.HI R127, RZ, 0x1f, R144 ;  /* 0x0000001fff7f7819 */ /* 0x000fe20000011490 */
[----:B------:R-:W-:Y:S01]  /*2980*/  IMAD.SHL.U32 R101, R101, 0x2, RZ ;  /* 0x0000000265657824 */ /* 0x000fe200078e00ff */
[----:B------:R-:W-:Y:S01]  /*2990*/  SHF.R.S32.HI R125, RZ, 0x1f, R142 ;  /* 0x0000001fff7d7819 */ /* 0x000fe2000001148e */
[--C-:B------:R-:W-:Y:S01]  /*29a0*/  IMAD.X R92, R78, 0x1, R71.reuse, P5 ;  /* 0x000000014e5c7824 */ /* 0x100fe200028e0647 */
[----:B------:R-:W-:Y:S01]  /*29b0*/  SHF.R.S32.HI R123, RZ, 0x1f, R140 ;  /* 0x0000001fff7b7819 */ /* 0x000fe2000001148c */
[----:B------:R-:W-:Y:S01]  /*29c0*/  IMAD.X R96, R86, 0x1, R71, P4 ;  /* 0x0000000156607824 */ /* 0x000fe200020e0647 */
[----:B------:R-:W-:-:S02]  /*29d0*/  SHF.R.S32.HI R122, RZ, 0x1f, R137 ;  /* 0x0000001fff7a7819 */ /* 0x000fc40000011489 */
[----:B------:R-:W-:Y:S02]  /*29e0*/  IADD3 R106, R173, UR5, RZ ;  /* 0x00000005ad6a7c10 */ /* 0x000fe4000fffe0ff */
[----:B------:R-:W-:Y:S02]  /*29f0*/  SHF.R.S32.HI R121, RZ, 0x1f, R135 ;  /* 0x0000001fff797819 */ /* 0x000fe40000011487 */
[----:B------:R-:W-:Y:S02]  /*2a00*/  SHF.R.S32.HI R120, RZ, 0x1f, R133 ;  /* 0x0000001fff787819 */ /* 0x000fe40000011485 */
[----:B------:R-:W-:Y:S02]  /*2a10*/  IADD3.X R119, R119, c[0x0][0x2ac], RZ, P2, !PT ;  /* 0x0000ab0077777a10 */ /* 0x000fe400017fe4ff */
[C---:B------:R-:W-:Y:S02]  /*2a20*/  IADD3.X R17, R0.reuse, c[0x0][0x2b4], RZ, P1, !PT ;  /* 0x0000ad0000117a10 */ /* 0x040fe40000ffe4ff */
[----:B------:R-:W-:-:S02]  /*2a30*/  IADD3.X R49, R0, c[0x0][0x2ac], RZ, P0, !PT ;  /* 0x0000ab0000317a10 */ /* 0x000fc400007fe4ff */
.L_x_3641:
        /* <DEDUP_REMOVED lines=8> */
[----:B-123--:R-:W-:-:S05]  /*2ac0*/  @!P6 BRA `(.L_x_3550) ;  /* 0x000000900000e947 */ /* 0x00efca0003800000 */
        /* <DEDUP_REMOVED lines=9> */
.L_x_3550:
[----:B------:R-:W-:Y:S05]  /*2b60*/  BSYNC B0 ;  /* 0x0000000000007941 */ /* 0x000fea0003800000 */
.L_x_3549:
        /* <DEDUP_REMOVED lines=18> */
.L_x_3552:
[----:B------:R-:W-:Y:S05]  /*2c90*/  BSYNC B0 ;  /* 0x0000000000007941 */ /* 0x000fea0003800000 */
.L_x_3551:
        /* <DEDUP_REMOVED lines=18> */
.L_x_3554:
[----:B------:R-:W-:Y:S05]  /*2dc0*/  BSYNC B0 ;  /* 0x0000000000007941 */ /* 0x000fea0003800000 */
.L_x_3553:
        /* <DEDUP_REMOVED lines=18> */
.L_x_3556:
[----:B------:R-:W-:Y:S05]  /*2ef0*/  BSYNC B0 ;  /* 0x0000000000007941 */ /* 0x000fea0003800000 */
.L_x_3555:
        /* <DEDUP_REMOVED lines=16> */
[----:B------:R-:W2:Y:S01]  /*3000*/  LDG.E.128 R20, [R114.64] ;  /* 0x0000000672147981 */ /* 0x000ea2000c1e1d00 */
[----:B------:R-:W-:Y:S11]  /*3010*/  MOV R109, R107 ;  /* 0x0000006b006d7202 */ /* 0x000ff60000000f00 */
        /* <DEDUP_REMOVED lines=47> */
.L_x_3562:
[----:B------:R-:W-:Y:S05]  /*3310*/  BSYNC B0 ;  /* 0x0000000000007941 */ /* 0x000fea0003800000 */
.L_x_3561:
[----:B------:R-:W-:Y:S01]  /*3320*/  ISETP.GE.AND P0, PT, R11, c[0x0][0x220], PT ;  /* 0x000088000b007a0c */ /* 0x000fe20003f06270 */
[----:B------:R-:W-:Y:S01]  /*3330*/  @!UPT UIADD3 URZ, URZ, URZ, URZ ;  /* 0x0000003f3f3ff290 */ /* 0x000fe2000fffe03f */
[----:B------:R-:W-:Y:S11]  /*3340*/  BSSY B0, `(.L_x_3563) ;  /* 0x0000034000007945 */ /* 0x000ff60003800000 */
[----:B------:R-:W-:-:S05]  /*3350*/  @P0 BRA `(.L_x_3564) ;  /* 0x0000032000000947 */ /* 0x000fca0003800000 */
[----:B------:R-:W-:Y:S01]  /*3360*/  ISETP.GE.AND P0, PT, R11, UR4, PT ;  /* 0x000000040b007c0c */ /* 0x000fe2000bf06270 */
[----:B-1----:R-:W2:Y:S01]  /*3370*/  LDG.E.128 R20, [R114.64+0x80] ;  /* 0x0000800672147981 */ /* 0x002ea2000c1e1d00 */
[----:B------:R-:W-:Y:S11]  /*3380*/  MOV R109, R107 ;  /* 0x0000006b006d7202 */ /* 0x000ff60000000f00 */
        /* <DEDUP_REMOVED lines=47> */
.L_x_3564:
[----:B------:R-:W-:Y:S05]  /*3680*/  BSYNC B0 ;  /* 0x0000000000007941 */ /* 0x000fea0003800000 */
.L_x_3563:
[----:B------:R-:W-:Y:S11]  /*3690*/  ISETP.GE.AND P0, PT, R10, c[0x0][0x220], PT ;  /* 0x000088000a007a0c */ /* 0x000ff60003f06270 */
[----:B------:R-:W-:Y:S02]  /*36a0*/  @!UPT UIADD3 URZ, URZ, URZ, URZ ;  /* 0x0000003f3f3ff290 */ /* 0x000fe4000fffe03f */
        /* <DEDUP_REMOVED lines=51> */
.L_x_3560:
[----:B------:R-:W-:Y:S05]  /*39e0*/  BSYNC B1 ;  /* 0x0000000000017941 */ /* 0x000fea0003800000 */
.L_x_3559:
        /* <DEDUP_REMOVED lines=11> */
[----:B------:R-:W-:Y:S02]  /*3aa0*/  LEA R34, P4, R72, R114, 0x1 ;  /* 0x0000007248227211 */ /* 0x000fe400078808ff */
        /* <DEDUP_REMOVED lines=52> */
.L_x_3568:
[----:B------:R-:W-:Y:S05]  /*3df0*/  BSYNC B0 ;  /* 0x0000000000007941 */ /* 0x000fea0003800000 */
.L_x_3567:
        /* <DEDUP_REMOVED lines=57> */
.L_x_3570:
[----:B------:R-:W-:Y:S05]  /*4190*/  BSYNC B0 ;  /* 0x0000000000007941 */ /* 0x000fea0003800000 */
.L_x_3569:
        /* <DEDUP_REMOVED lines=56> */
.L_x_3566:
[----:B------:R-:W-:Y:S05]  /*4520*/  BSYNC B1 ;  /* 0x0000000000017941 */ /* 0x000fea0003800000 */
.L_x_3565:
        /* <DEDUP_REMOVED lines=64> */
.L_x_3574:
[----:B------:R-:W-:Y:S05]  /*4930*/  BSYNC B0 ;  /* 0x0000000000007941 */ /* 0x000fea0003800000 */
.L_x_3573:
        /* <DEDUP_REMOVED lines=57> */
.L_x_3576:
[----:B------:R-:W-:Y:S05]  /*4cd0*/  BSYNC B0 ;  /* 0x0000000000007941 */ /* 0x000fea0003800000 */
.L_x_3575:
        /* <DEDUP_REMOVED lines=56> */
.L_x_3572:
[----:B------:R-:W-:Y:S05]  /*5060*/  BSYNC B1 ;  /* 0x0000000000017941 */ /* 0x000fea0003800000 */
.L_x_3571:
        /* <DEDUP_REMOVED lines=12> */
[----:B------:R-:W-:Y:S02]  /*5130*/  ISETP.GE.AND P0, PT, R14, UR4, PT ;  /* 0x000000040e007c0c */ /* 0x000fe4000bf06270 */
[----:B-1----:R-:W-:Y:S01]  /*5140*/  MOV R109, R107 ;  /* 0x0000006b006d7202 */ /* 0x002fe20000000f00 */
[C---:B------:R-:W-:Y:S04]  /*5150*/  IMAD.WIDE.U32 R36, R35.reuse, c[0x0][0x288], R114 ;  /* 0x0000a20023247a25 */ /* 0x040fe800078e0072 */
[C---:B------:R-:W-:Y:S02]  /*5160*/  IMAD R34, R35.reuse, c[0x0][0x28c], RZ ;  /* 0x0000a30023227a24 */ /* 0x040fe400078e02ff */
[----:B------:R-:W-:Y:S03]  /*5170*/  IMAD.WIDE.U32 R40, R35, c[0x0][0x198], R108 ;  /* 0x0000660023287a25 */ /* 0x000fe600078e006c */
        /* <DEDUP_REMOVED lines=51> */
.L_x_3580:
[----:B------:R-:W-:Y:S05]  /*54b0*/  BSYNC B0 ;  /* 0x0000000000007941 */ /* 0x000fea0003800000 */
.L_x_3579:
        /* <DEDUP_REMOVED lines=57> */
.L_x_3582:
[----:B------:R-:W-:Y:S05]  /*5850*/  BSYNC B0 ;  /* 0x0000000000007941 */ /* 0x000fea0003800000 */
.L_x_3581:
        /* <DEDUP_REMOVED lines=56> */
.L_x_3578:
[----:B------:R-:W-:Y:S05]  /*5be0*/  BSYNC B1 ;  /* 0x0000000000017941 */ /* 0x000fea0003800000 */
.L_x_3577:
        /* <DEDUP_REMOVED lines=8> */
.L_x_3558:
        /* <DEDUP_REMOVED lines=95> */
.L_x_3589:
[----:B------:R-:W-:Y:S05]  /*6260*/  BSYNC B0 ;  /* 0x0000000000007941 */ /* 0x000fea0003800000 */
.L_x_3588:
[----:B------:R-:W-:Y:S05]  /*6270*/  MOV R109, R107 ;  /* 0x0000006b006d7202 */ /* 0x000fea0000000f00 */
[----:B-----5:R2:W-:Y:S02]  /*6280*/  STG.E.128 [R108.64], R52 ;  /* 0x000000346c007986 */ /* 0x0205e4000c101d06 */
.L_x_3587:
[----:B------:R-:W-:Y:S05]  /*6290*/  BSYNC B1 ;  /* 0x0000000000017941 */ /* 0x000fea0003800000 */
.L_x_3586:
        /* <DEDUP_REMOVED lines=94> */
.L_x_3593:
[----:B------:R-:W-:Y:S05]  /*6880*/  BSYNC B0 ;  /* 0x0000000000007941 */ /* 0x000fea0003800000 */
.L_x_3592:
[----:B------:R-:W-:Y:S05]  /*6890*/  MOV R109, R107 ;  /* 0x0000006b006d7202 */ /* 0x000fea0000000f00 */
[----:B-----5:R3:W-:Y:S02]  /*68a0*/  STG.E.128 [R108.64+0x80], R52 ;  /* 0x000080346c007986 */ /* 0x0207e4000c101d06 */
.L_x_3591:
[----:B------:R-:W-:Y:S05]  /*68b0*/  BSYNC B1 ;  /* 0x0000000000017941 */ /* 0x000fea0003800000 */
.L_x_3590:
        /* <DEDUP_REMOVED lines=93> */
.L_x_3595:
[----:B------:R-:W-:Y:S05]  /*6e90*/  BSYNC B0 ;  /* 0x0000000000007941 */ /* 0x000fea0003800000 */
.L_x_3594:
[----:B------:R-:W-:Y:S05]  /*6ea0*/  MOV R109, R107 ;  /* 0x0000006b006d7202 */ /* 0x000fea0000000f00 */
[----:B-----5:R3:W-:Y:S02]  /*6eb0*/  STG.E.128 [R108.64+0x100], R52 ;  /* 0x000100346c007986 */ /* 0x0207e4000c101d06 */
.L_x_3585:
[----:B------:R-:W-:Y:S05]  /*6ec0*/  BSYNC B2 ;  /* 0x0000000000027941 */ /* 0x000fea0003800000 */
.L_x_3584:
        /* <DEDUP_REMOVED lines=24> */
[----:B--23--:R-:W-:Y:S02]  /*7050*/  IADD3 R109, P5, R154, R177, RZ ;  /* 0x000000b19a6d7210 */ /* 0x00cfe40007fbe0ff */
[C---:B------:R-:W-:Y:S02]  /*7060*/  LEA R18, P0, R176.reuse, R178, 0x1 ;  /* 0x000000b2b0127211 */ /* 0x040fe400078008ff */
[----:B------:R-:W-:Y:S02]  /*7070*/  @P4 IADD3 R181, RZ, -UR5, RZ ;  /* 0x80000005ffb54c10 */ /* 0x000fe4000fffe0ff */
[----:B------:R-:W-:Y:S02]  /*7080*/  LEA.HI.X.SX32 R19, R176, R179, 0x1, P0 ;  /* 0x000000b3b0137211 */ /* 0x000fe400000f0eff */
[----:B------:R-:W-:Y:S02]  /*7090*/  LEA.HI.X.SX32 R176, R177, R128, 0x1, P5 ;  /* 0x00000080b1b07211 */ /* 0x000fe400028f0eff */
[C---:B----4-:R-:W-:Y:S01]  /*70a0*/  LEA R178, P0, R109.reuse, R116, 0x1 ;  /* 0x000000746db27211 */ /* 0x050fe200078008ff */
[----:B------:R-:W2:Y:S03]  /*70b0*/  LDG.E.128 R28, [R18.64] ;  /* 0x00000006121c7981 */ /* 0x000ea6000c1e1d00 */
[----:B------:R-:W-:Y:S02]  /*70c0*/  LEA.HI.X R179, R109, R117, R176, 0x1, P0 ;  /* 0x000000756db37211 */ /* 0x000fe400000f0cb0 */
[----:B------:R-:W-:Y:S04]  /*70d0*/  IADD3 R109, P0, R154, R181, RZ ;  /* 0x000000b59a6d7210 */ /* 0x000fe80007f1e0ff */
[----:B------:R-:W-:Y:S01]  /*70e0*/  LEA.HI.X.SX32 R180, R181, R128, 0x1, P0 ;  /* 0x00000080b5b47211 */ /* 0x000fe200000f0eff */
[----:B------:R-:W3:Y:S01]  /*70f0*/  LDG.E.128 R176, [R178.64] ;  /* 0x00000006b2b07981 */ /* 0x000ee2000c1e1d00 */
[C---:B------:R-:W-:Y:S04]  /*7100*/  LEA R36, P0, R109.reuse, R118, 0x1 ;  /* 0x000000766d247211 */ /* 0x040fe800078008ff */
[----:B------:R-:W-:Y:S05]  /*7110*/  LEA.HI.X R37, R109, R119, R180, 0x1, P0 ;  /* 0x000000776d257211 */ /* 0x000fea00000f0cb4 */
[----:B------:R4:W3:Y:S02]  /*7120*/  LDG.E.128 R52, [R36.64] ;  /* 0x0000000624347981 */ /* 0x0008e4000c1e1d00 */
[----:B----4-:R-:W-:Y:S02]  /*7130*/  HADD2.F32 R37, -RZ, R56.H1_H1 ;  /* 0x30000038ff257230 */ /* 0x010fe40000004100 */
[--C-:B--2---:R-:W-:Y:S01]  /*7140*/  HADD2.F32 R34, -RZ, R28.reuse.H0_H0 ;  /* 0x2000001cff227230 */ /* 0x104fe20000004100 */
[----:B------:R-:W-:Y:S01]  /*7150*/  MOV R26, R30 ;  /* 0x0000001e001a7202 */ /* 0x000fe20000000f00 */
[----:B------:R-:W-:Y:S01]  /*7160*/  HADD2.F32 R32, -RZ, R28.H1_H1 ;  /* 0x3000001cff207230 */ /* 0x000fe20000004100 */
[----:B------:R-:W-:Y:S01]  /*7170*/  MOV R19, R31 ;  /* 0x0000001f00137202 */ /* 0x000fe20000000f00 */
[--C-:B------:R-:W-:Y:S02]  /*7180*/  HADD2.F32 R30, -RZ, R29.reuse.H0_H0 ;  /* 0x2000001dff1e7230 */ /* 0x100fe40000004100 */
[----:B------:R-:W-:Y:S02]  /*7190*/  HADD2.F32 R28, -RZ, R29.H1_H1 ;  /* 0x3000001dff1c7230 */ /* 0x000fe40000004100 */
[--C-:B---3--:R-:W-:Y:S02]  /*71a0*/  HADD2.F32 R27, -RZ, R176.reuse.H0_H0 ;  /* 0x200000b0ff1b7230 */ /* 0x108fe40000004100 */
[----:B------:R-:W-:Y:S02]  /*71b0*/  HADD2.F32 R25, -RZ, R176.H1_H1 ;  /* 0x300000b0ff197230 */ /* 0x000fe40000004100 */
[--C-:B------:R-:W-:Y:S01]  /*71c0*/  HADD2.F32 R23, -RZ, R177.reuse.H0_H0 ;  /* 0x200000b1ff177230 */ /* 0x100fe20000004100 */
[----:B------:R-:W-:Y:S01]  /*71d0*/  @!P4 FADD.FTZ R27, -R27, -RZ ;  /* 0x800000ff1b1bc221 */ /* 0x000fe20000010100 */
[----:B------:R-:W-:Y:S01]  /*71e0*/  HADD2.F32 R21, -RZ, R177.H1_H1 ;  /* 0x300000b1ff157230 */ /* 0x000fe20000004100 */
[----:B------:R-:W-:Y:S01]  /*71f0*/  @!P4 FADD.FTZ R25, -R25, -RZ ;  /* 0x800000ff1919c221 */ /* 0x000fe20000010100 */
[----:B------:R-:W-:Y:S01]  /*7200*/  HADD2.F32 R24, -RZ, R178.H0_H0 ;  /* 0x200000b2ff187230 */ /* 0x000fe20000004100 */
[----:B------:R-:W-:Y:S01]  /*7210*/  @!P4 FADD.FTZ R23, -R23, -RZ ;  /* 0x800000ff1717c221 */ /* 0x000fe20000010100 */
[----:B------:R-:W-:Y:S01]  /*7220*/  HADD2.F32 R35, -RZ, R52.H0_H0 ;  /* 0x20000034ff237230 */ /* 0x000fe20000004100 */
        /* <DEDUP_REMOVED lines=44> */
.L_x_3601:
[----:B------:R-:W-:Y:S05]  /*74f0*/  BSYNC B0 ;  /* 0x0000000000007941 */ /* 0x000fea0003800000 */
.L_x_3600:
[C---:B------:R-:W-:Y:S04]  /*7500*/  LEA R2, P0, R61.reuse, R108, 0x1 ;  /* 0x0000006c3d027211 */ /* 0x040fe800078008ff */
[----:B------:R-:W-:Y:S05]  /*7510*/  LEA.HI.X R3, R61, R107, R60, 0x1, P0 ;  /* 0x0000006b3d037211 */ /* 0x000fea00000f0c3c */
[----:B-----5:R1:W-:Y:S04]  /*7520*/  STG.E.128 [R2.64], R56 ;  /* 0x0000003802007986 */ /* 0x0203e8000c101d06 */
.L_x_3599:
[----:B------:R-:W-:Y:S05]  /*7530*/  BSYNC B1 ;  /* 0x0000000000017941 */ /* 0x000fea0003800000 */
.L_x_3598:
        /* <DEDUP_REMOVED lines=23> */
[----:B--23--:R-:W-:Y:S02]  /*76b0*/  IADD3 R109, P5, R143, R176, RZ ;  /* 0x000000b08f6d7210 */ /* 0x00cfe40007fbe0ff */
[----:B------:R-:W-:Y:S02]  /*76c0*/  LEA.HI.X.SX32 R19, R177, R179, 0x1, P0 ;  /* 0x000000b3b1137211 */ /* 0x000fe400000f0eff */
[----:B------:R-:W-:Y:S02]  /*76d0*/  LEA.HI.X.SX32 R176, R176, R126, 0x1, P5 ;  /* 0x0000007eb0b07211 */ /* 0x000fe400028f0eff */
[C---:B-1----:R-:W-:Y:S01]  /*76e0*/  LEA R178, P0, R109.reuse, R116, 0x1 ;  /* 0x000000746db27211 */ /* 0x042fe200078008ff */
[----:B------:R-:W2:Y:S01]  /*76f0*/  LDG.E.128 R28, [R18.64] ;  /* 0x00000006121c7981 */ /* 0x000ea2000c1e1d00 */
[----:B------:R-:W-:Y:S02]  /*7700*/  @P4 IADD3 R180, RZ, -UR5, RZ ;  /* 0x80000005ffb44c10 */ /* 0x000fe4000fffe0ff */
[----:B------:R-:W-:Y:S02]  /*7710*/  LEA.HI.X R179, R109, R117, R176, 0x1, P0 ;  /* 0x000000756db37211 */ /* 0x000fe400000f0cb0 */
[----:B------:R-:W-:Y:S04]  /*7720*/  IADD3 R109, P0, R143, R180, RZ ;  /* 0x000000b48f6d7210 */ /* 0x000fe80007f1e0ff */
[----:B------:R-:W-:Y:S01]  /*7730*/  LEA.HI.X.SX32 R180, R180, R126, 0x1, P0 ;  /* 0x0000007eb4b47211 */ /* 0x000fe200000f0eff */
[----:B------:R-:W3:Y:S01]  /*7740*/  LDG.E.128 R176, [R178.64] ;  /* 0x00000006b2b07981 */ /* 0x000ee2000c1e1d00 */
[C---:B------:R-:W-:Y:S04]  /*7750*/  LEA R36, P0, R109.reuse, R118, 0x1 ;  /* 0x000000766d247211 */ /* 0x040fe800078008ff */
[----:B------:R-:W-:Y:S05]  /*7760*/  LEA.HI.X R37, R109, R119, R180, 0x1, P0 ;  /* 0x000000776d257211 */ /* 0x000fea00000f0cb4 */
[----:B------:R1:W4:Y:S02]  /*7770*/  LDG.E.128 R52, [R36.64] ;  /* 0x0000000624347981 */ /* 0x000324000c1e1d00 */
[----:B-1----:R-:W-:Y:S02]  /*7780*/  HADD2.F32 R37, -RZ, R56.H1_H1 ;  /* 0x30000038ff257230 */ /* 0x002fe40000004100 */
        /* <DEDUP_REMOVED lines=14> */
[----:B----4-:R-:W-:Y:S01]  /*7870*/  HADD2.F32 R35, -RZ, R52.H0_H0 ;  /* 0x20000034ff237230 */ /* 0x010fe20000004100 */
        /* <DEDUP_REMOVED lines=44> */
.L_x_3605:
[----:B------:R-:W-:Y:S05]  /*7b40*/  BSYNC B0 ;  /* 0x0000000000007941 */ /* 0x000fea0003800000 */
.L_x_3604:
[C---:B------:R-:W-:Y:S04]  /*7b50*/  LEA R2, P0, R80.reuse, R108, 0x1 ;  /* 0x0000006c50027211 */ /* 0x040fe800078008ff */
[----:B------:R-:W-:Y:S05]  /*7b60*/  LEA.HI.X R3, R80, R107, R81, 0x1, P0 ;  /* 0x0000006b50037211 */ /* 0x000fea00000f0c51 */
[----:B-----5:R4:W-:Y:S04]  /*7b70*/  STG.E.128 [R2.64], R56 ;  /* 0x0000003802007986 */ /* 0x0209e8000c101d06 */
.L_x_3603:
[----:B------:R-:W-:Y:S05]  /*7b80*/  BSYNC B1 ;  /* 0x0000000000017941 */ /* 0x000fea0003800000 */
.L_x_3602:
        /* <DEDUP_REMOVED lines=95> */
.L_x_3607:
[----:B------:R-:W-:Y:S05]  /*8180*/  BSYNC B0 ;  /* 0x0000000000007941 */ /* 0x000fea0003800000 */
.L_x_3606:
[C---:B------:R-:W-:Y:S04]  /*8190*/  LEA R2, P0, R88.reuse, R108, 0x1 ;  /* 0x0000006c58027211 */ /* 0x040fe800078008ff */
[----:B------:R-:W-:Y:S05]  /*81a0*/  LEA.HI.X R3, R88, R107, R89, 0x1, P0 ;  /* 0x0000006b58037211 */ /* 0x000fea00000f0c59 */
[----:B-----5:R4:W-:Y:S04]  /*81b0*/  STG.E.128 [R2.64], R56 ;  /* 0x0000003802007986 */ /* 0x0209e8000c101d06 */
.L_x_3597:
[----:B------:R-:W-:Y:S05]  /*81c0*/  BSYNC B2 ;  /* 0x0000000000027941 */ /* 0x000fea0003800000 */
.L_x_3596:
        /* <DEDUP_REMOVED lines=98> */
.L_x_3613:
[----:B------:R-:W-:Y:S05]  /*87f0*/  BSYNC B0 ;  /* 0x0000000000007941 */ /* 0x000fea0003800000 */
.L_x_3612:
[C---:B------:R-:W-:Y:S04]  /*8800*/  LEA R2, P0, R174.reuse, R108, 0x1 ;  /* 0x0000006cae027211 */ /* 0x040fe800078008ff */
[----:B------:R-:W-:Y:S05]  /*8810*/  LEA.HI.X R3, R174, R107, R75, 0x1, P0 ;  /* 0x0000006bae037211 */ /* 0x000fea00000f0c4b */
[----:B-----5:R4:W-:Y:S04]  /*8820*/  STG.E.128 [R2.64], R56 ;  /* 0x0000003802007986 */ /* 0x0209e8000c101d06 */
.L_x_3611:
[----:B------:R-:W-:Y:S05]  /*8830*/  BSYNC B1 ;  /* 0x0000000000017941 */ /* 0x000fea0003800000 */
.L_x_3610:
        /* <DEDUP_REMOVED lines=96> */
.L_x_3617:
[----:B------:R-:W-:Y:S05]  /*8e40*/  BSYNC B0 ;  /* 0x0000000000007941 */ /* 0x000fea0003800000 */
.L_x_3616:
[C---:B------:R-:W-:Y:S04]  /*8e50*/  LEA R2, P0, R82.reuse, R108, 0x1 ;  /* 0x0000006c52027211 */ /* 0x040fe800078008ff */
[----:B------:R-:W-:Y:S05]  /*8e60*/  LEA.HI.X R3, R82, R107, R83, 0x1, P0 ;  /* 0x0000006b52037211 */ /* 0x000fea00000f0c53 */
[----:B-----5:R4:W-:Y:S04]  /*8e70*/  STG.E.128 [R2.64], R56 ;  /* 0x0000003802007986 */ /* 0x0209e8000c101d06 */
.L_x_3615:
[----:B------:R-:W-:Y:S05]  /*8e80*/  BSYNC B1 ;  /* 0x0000000000017941 */ /* 0x000fea0003800000 */
.L_x_3614:
        /* <DEDUP_REMOVED lines=95> */
.L_x_3619:
[----:B------:R-:W-:Y:S05]  /*9480*/  BSYNC B0 ;  /* 0x0000000000007941 */ /* 0x000fea0003800000 */
.L_x_3618:
[C---:B------:R-:W-:Y:S04]  /*9490*/  LEA R2, P0, R90.reuse, R108, 0x1 ;  /* 0x0000006c5a027211 */ /* 0x040fe800078008ff */
[----:B------:R-:W-:Y:S05]  /*94a0*/  LEA.HI.X R3, R90, R107, R91, 0x1, P0 ;  /* 0x0000006b5a037211 */ /* 0x000fea00000f0c5b */
[----:B-----5:R4:W-:Y:S04]  /*94b0*/  STG.E.128 [R2.64], R56 ;  /* 0x0000003802007986 */ /* 0x0209e8000c101d06 */
.L_x_3609:
[----:B------:R-:W-:Y:S05]  /*94c0*/  BSYNC B2 ;  /* 0x0000000000027941 */ /* 0x000fea0003800000 */
.L_x_3608:
        /* <DEDUP_REMOVED lines=100> */
.L_x_3625:
[----:B------:R-:W-:Y:S05]  /*9b10*/  BSYNC B0 ;  /* 0x0000000000007941 */ /* 0x000fea0003800000 */
.L_x_3624:
[C---:B------:R-:W-:Y:S01]  /*9b20*/  IMAD R0, R181.reuse, c[0x0][0x19c], RZ ;  /* 0x00006700b5007a24 */ /* 0x040fe200078e02ff */
[----:B--23--:R-:W-:Y:S05]  /*9b30*/  MOV R109, R107 ;  /* 0x0000006b006d7202 */ /* 0x00cfea0000000f00 */
[----:B------:R-:W-:Y:S05]  /*9b40*/  IMAD.WIDE.U32 R2, R181, c[0x0][0x198], R108 ;  /* 0x00006600b5027a25 */ /* 0x000fea00078e006c */
[----:B------:R-:W-:Y:S05]  /*9b50*/  IADD3 R3, R3, R0, RZ ;  /* 0x0000000003037210 */ /* 0x000fea0007ffe0ff */
[----:B-----5:R2:W-:Y:S02]  /*9b60*/  STG.E.128 [R2.64], R56 ;  /* 0x0000003802007986 */ /* 0x0205e4000c101d06 */
.L_x_3623:
[----:B------:R-:W-:Y:S05]  /*9b70*/  BSYNC B1 ;  /* 0x0000000000017941 */ /* 0x000fea0003800000 */
.L_x_3622:
        /* <DEDUP_REMOVED lines=8> */
[----:B--2---:R1:W5:Y:S10]  /*9c00*/  LDG.E.128 R56, [R178.64] ;  /* 0x00000006b2387981 */ /* 0x004374000c1e1d00 */
        /* <DEDUP_REMOVED lines=14> */
[----:B---3--:R-:W-:Y:S02]  /*9cf0*/  IADD3 R109, P2, R135, R176, RZ ;  /* 0x000000b0876d7210 */ /* 0x008fe40007f5e0ff */
        /* <DEDUP_REMOVED lines=72> */
.L_x_3629:
[----:B------:R-:W-:Y:S05]  /*a180*/  BSYNC B0 ;  /* 0x0000000000007941 */ /* 0x000fea0003800000 */
.L_x_3628:
[C---:B------:R-:W-:Y:S04]  /*a190*/  LEA R2, P0, R95.reuse, R108, 0x1 ;  /* 0x0000006c5f027211 */ /* 0x040fe800078008ff */
[----:B------:R-:W-:Y:S05]  /*a1a0*/  LEA.HI.X R3, R95, R107, R94, 0x1, P0 ;  /* 0x0000006b5f037211 */ /* 0x000fea00000f0c5e */
[----:B-----5:R2:W-:Y:S04]  /*a1b0*/  STG.E.128 [R2.64], R56 ;  /* 0x0000003802007986 */ /* 0x0205e8000c101d06 */
.L_x_3627:
[----:B------:R-:W-:Y:S05]  /*a1c0*/  BSYNC B1 ;  /* 0x0000000000017941 */ /* 0x000fea0003800000 */
.L_x_3626:
[----:B------:R-:W-:Y:S11]  /*a1d0*/  ISETP.GE.AND P0, PT, R10, c[0x0][0x220], PT ;  /* 0x000088000a007a0c */ /* 0x000ff60003f06270 */
[----:B------:R-:W-:Y:S02]  /*a1e0*/  @!UPT UIADD3 URZ, URZ, URZ, URZ ;  /* 0x0000003f3f3ff290 */ /* 0x000fe4000fffe03f */
        /* <DEDUP_REMOVED lines=93> */
.L_x_3631:
[----:B------:R-:W-:Y:S05]  /*a7c0*/  BSYNC B0 ;  /* 0x0000000000007941 */ /* 0x000fea0003800000 */
.L_x_3630:
[C---:B------:R-:W-:Y:S04]  /*a7d0*/  LEA R2, P0, R99.reuse, R108, 0x1 ;  /* 0x0000006c63027211 */ /* 0x040fe800078008ff */
[----:B------:R-:W-:Y:S05]  /*a7e0*/  LEA.HI.X R3, R99, R107, R98, 0x1, P0 ;  /* 0x0000006b63037211 */ /* 0x000fea00000f0c62 */
[----:B-----5:R2:W-:Y:S04]  /*a7f0*/  STG.E.128 [R2.64], R56 ;  /* 0x0000003802007986 */ /* 0x0205e8000c101d06 */
.L_x_3621:
[----:B------:R-:W-:Y:S05]  /*a800*/  BSYNC B2 ;  /* 0x0000000000027941 */ /* 0x000fea0003800000 */
.L_x_3620:
[----:B-12-4-:R-:W-:Y:S01]  /*a810*/  IMAD.MOV.U32 R3, RZ, RZ, c[0x0][0x230] ;  /* 0x00008c00ff037624 */ /* 0x016fe200078e00ff */
[----:B------:R-:W-:Y:S03]  /*a820*/  ULDC UR4, c[0x0][0x230] ;  /* 0x00008c0000047ab9 */ /* 0x000fe60000000800 */
[----:B------:R-:W-:Y:S05]  /*a830*/  IMAD.U32 R3, R3, -0x20, RZ ;  /* 0xffffffe003037824 */ /* 0x000fea00078e00ff */
[C---:B------:R-:W-:Y:S02]  /*a840*/  LEA R118, P1, R3.reuse, R118, 0x1 ;  /* 0x0000007603767211 */ /* 0x040fe400078208ff */
[C---:B------:R-:W-:Y:S02]  /*a850*/  LEA R116, P0, R3.reuse, R116, 0x1 ;  /* 0x0000007403747211 */ /* 0x040fe400078008ff */
[C---:B------:R-:W-:Y:S02]  /*a860*/  LEA.HI.X.SX32 R119, R3.reuse, R119, 0x1, P1 ;  /* 0x0000007703777211 */ /* 0x040fe400008f0eff */
[----:B------:R-:W-:Y:S01]  /*a870*/  LEA.HI.X.SX32 R117, R3, R117, 0x1, P0 ;  /* 0x0000007503757211 */ /* 0x000fe200000f0eff */
[----:B------:R-:W-:-:S05]  /*a880*/  BRA `(.L_x_3583) ;  /* 0x000005e000007947 */ /* 0x000fca0003800000 */
.L_x_3557:
[----:B------:R-:W-:Y:S01]  /*a890*/  BSSY B0, `(.L_x_3632) ;  /* 0x000000e000007945 */ /* 0x000fe20003800000 */
[----:B------:R-:W-:-:S05]  /*a8a0*/  @!P6 BRA `(.L_x_3633) ;  /* 0x000000c00000e947 */ /* 0x000fca0003800000 */
[----:B------:R-:W-:Y:S02]  /*a8b0*/  ISETP.NE.AND P0, PT, R150, RZ, PT ;  /* 0x000000ff9600720c */ /* 0x000fe40003f05270 */
[----:B------:R-:W-:Y:S11]  /*a8c0*/  ISETP.NE.AND P5, PT, R148, RZ, PT ;  /* 0x000000ff9400720c */ /* 0x000ff60003fa5270 */
[----:B------:R-:W2:Y:S01]  /*a8d0*/  @P0 LDG.E.128 R24, [R114.64] ;  /* 0x0000000672180981 */ /* 0x000ea2000c1e1d00 */
[--C-:B------:R-:W-:Y:S05]  /*a8e0*/  @P0 IMAD.MOV.U32 R109, RZ, RZ, R107.reuse ;  /* 0x000000ffff6d0224 */ /* 0x100fea00078e006b */
[----:B--2---:R1:W-:Y:S01]  /*a8f0*/  @P0 STG.E.128 [R108.64], R24 ;  /* 0x000000186c000986 */ /* 0x0043e2000c101d06 */
[----:B------:R-:W-:Y:S03]  /*a900*/  ISETP.NE.AND P0, PT, R146, RZ, PT ;  /* 0x000000ff9200720c */ /* 0x000fe60003f05270 */
[----:B------:R-:W2:Y:S01]  /*a910*/  @P5 LDG.E.128 R20, [R114.64+0x80] ;  /* 0x0000800672145981 */ /* 0x000ea2000c1e1d00 */
[--C-:B-1----:R-:W-:Y:S05]  /*a920*/  @P5 IMAD.MOV.U32 R109, RZ, RZ, R107.reuse ;  /* 0x000000ffff6d5224 */ /* 0x102fea00078e006b */
[----:B--2---:R1:W-:Y:S04]  /*a930*/  @P5 STG.E.128 [R108.64+0x80], R20 ;  /* 0x000080146c005986 */ /* 0x0043e8000c101d06 */
[----:B------:R-:W2:Y:S01]  /*a940*/  @P0 LDG.E.128 R4, [R114.64+0x100] ;  /* 0x0001000672040981 */ /* 0x000ea2000c1e1d00 */
[----:B-1----:R-:W-:Y:S05]  /*a950*/  @P0 IMAD.MOV.U32 R109, RZ, RZ, R107 ;  /* 0x000000ffff6d0224 */ /* 0x002fea00078e006b */
[----:B--2---:R1:W-:Y:S02]  /*a960*/  @P0 STG.E.128 [R108.64+0x100], R4 ;  /* 0x000100046c000986 */ /* 0x0043e4000c101d06 */
.L_x_3633:
[----:B------:R-:W-:Y:S05]  /*a970*/  BSYNC B0 ;  /* 0x0000000000007941 */ /* 0x000fea0003800000 */
.L_x_3632:
        /* <DEDUP_REMOVED lines=24> */
.L_x_3635:
[----:B------:R-:W-:Y:S05]  /*ab00*/  BSYNC B0 ;  /* 0x0000000000007941 */ /* 0x000fea0003800000 */
.L_x_3634:
[----:B------:R-:W-:Y:S01]  /*ab10*/  BSSY B0, `(.L_x_3636) ;  /* 0x0000018000007945 */ /* 0x000fe20003800000 */
[----:B------:R-:W-:-:S05]  /*ab20*/  @!P2 BRA `(.L_x_3637) ;  /* 0x000001600000a947 */ /* 0x000fca0003800000 */
[----:B------:R-:W-:Y:S02]  /*ab30*/  ISETP.NE.AND P4, PT, R150, RZ, PT ;  /* 0x000000ff9600720c */ /* 0x000fe40003f85270 */
[----:B------:R-:W-:Y:S11]  /*ab40*/  ISETP.NE.AND P5, PT, R148, RZ, PT ;  /* 0x000000ff9400720c */ /* 0x000ff60003fa5270 */
[----:B-1----:R-:W-:Y:S02]  /*ab50*/  @P4 LEA R4, P0, R74, R114, 0x1 ;  /* 0x000000724a044211 */ /* 0x002fe400078008ff */
[----:B------:R-:W-:Y:S02]  /*ab60*/  @P4 LEA R30, P2, R174, R108, 0x1 ;  /* 0x0000006cae1e4211 */ /* 0x000fe400078408ff */
[----:B------:R-:W-:Y:S02]  /*ab70*/  @P4 LEA.HI.X R5, R74, R115, R73, 0x1, P0 ;  /* 0x000000734a054211 */ /* 0x000fe400000f0c49 */
[CC--:B------:R-:W-:Y:S02]  /*ab80*/  @P5 LEA R28, P0, R79.reuse, R114.reuse, 0x1 ;  /* 0x000000724f1c5211 */ /* 0x0c0fe400078008ff */
        /* <DEDUP_REMOVED lines=16> */
.L_x_3637:
[----:B------:R-:W-:Y:S05]  /*ac90*/  BSYNC B0 ;  /* 0x0000000000007941 */ /* 0x000fea0003800000 */
.L_x_3636:
[----:B------:R-:W-:Y:S01]  /*aca0*/  UMOV UR4, URZ ;  /* 0x0000003f00047c82 */ /* 0x000fe20008000000 */
[----:B------:R-:W-:Y:S01]  /*acb0*/  BSSY B0, `(.L_x_3583) ;  /* 0x000001b000007945 */ /* 0x000fe20003800000 */
[----:B------:R-:W-:-:S05]  /*acc0*/  @!P1 BRA `(.L_x_3638) ;  /* 0x0000019000009947 */ /* 0x000fca0003800000 */
[----:B------:R-:W-:Y:S02]  /*acd0*/  ISETP.NE.AND P1, PT, R150, RZ, PT ;  /* 0x000000ff9600720c */ /* 0x000fe40003f25270 */
[----:B------:R-:W-:Y:S11]  /*ace0*/  ISETP.NE.AND P4, PT, R148, RZ, PT ;  /* 0x000000ff9400720c */ /* 0x000ff60003f85270 */
[----:B------:R-:W-:Y:S02]  /*acf0*/  @P1 IMAD.MOV.U32 R3, RZ, RZ, 0x60 ;  /* 0x00000060ff031424 */ /* 0x000fe400078e00ff */
[----:B-1----:R-:W-:Y:S01]  /*ad00*/  @P1 IMAD.MOV.U32 R109, RZ, RZ, R107 ;  /* 0x000000ffff6d1224 */ /* 0x002fe200078e006b */
[----:B------:R-:W-:Y:S01]  /*ad10*/  @P4 LEA R2, P0, R93, R114, 0x1 ;  /* 0x000000725d024211 */ /* 0x000fe200078008ff */
[----:B------:R-:W-:Y:S01]  /*ad20*/  @P1 IMAD.WIDE.U32 R4, R3, c[0x0][0x288], R114 ;  /* 0x0000a20003041a25 */ /* 0x000fe200078e0072 */
[----:B------:R-:W-:Y:S03]  /*ad30*/  @P4 LEA R28, P2, R95, R108, 0x1 ;  /* 0x0000006c5f1c4211 */ /* 0x000fe600078408ff */
        /* <DEDUP_REMOVED lines=18> */
.L_x_3638:
[----:B------:R-:W-:Y:S05]  /*ae60*/  BSYNC B0 ;  /* 0x0000000000007941 */ /* 0x000fea0003800000 */
.L_x_3583:
[----:B------:R-:W-:Y:S04]  /*ae70*/  IMAD.MOV.U32 R0, RZ, RZ, c[0x0][0x288] ;  /* 0x0000a200ff007624 */ /* 0x000fe800078e00ff */
[----:B------:R-:W-:Y:S05]  /*ae80*/  IMAD.U32 R3, R0, -0x40, RZ ;  /* 0xffffffc000037824 */ /* 0x000fea00078e00ff */
[C---:B------:R-:W-:Y:S04]  /*ae90*/  LEA R114, P0, R3.reuse, R114, 0x1 ;  /* 0x0000007203727211 */ /* 0x040fe800078008ff */
[----:B------:R-:W-:Y:S01]  /*aea0*/  LEA.HI.X.SX32 R115, R3, R115, 0x1, P0 ;  /* 0x0000007303737211 */ /* 0x000fe200000f0eff */
[----:B------:R-:W-:-:S05]  /*aeb0*/  @!P3 BRA `(.L_x_3639) ;  /* 0x000004b00000b947 */ /* 0x000fca0003800000 */
[----:B------:R-:W-:Y:S04]  /*aec0*/  IADD3 R3, R9, -0x1, RZ ;  /* 0xffffffff09037810 */ /* 0x000fe80007ffe0ff */
[----:B------:R-:W-:Y:S11]  /*aed0*/  ISETP.GT.AND P0, PT, R3, R68, PT ;  /* 0x000000440300720c */ /* 0x000ff60003f04270 */
[----:B------:R-:W-:Y:S02]  /*aee0*/  @!UPT UIADD3 URZ, URZ, URZ, URZ ;  /* 0x0000003f3f3ff290 */ /* 0x000fe4000fffe03f */
[----:B------:R-:W-:-:S05]  /*aef0*/  @!P0 BRA `(.L_x_3640) ;  /* 0x0000050000008947 */ /* 0x000fca0003800000 */
[----:B-12---:R-:W-:Y:S01]  /*af00*/  IMAD.MOV.U32 R20, RZ, RZ, RZ ;  /* 0x000000ffff147224 */ /* 0x006fe200078e00ff */
        /* <DEDUP_REMOVED lines=70> */
.L_x_3639:
[----:B-1-3--:R-:W-:Y:S01]  /*b370*/  MOV R109, R107 ;  /* 0x0000006b006d7202 */ /* 0x00afe20000000f00 */
[----:B------:R-:W-:Y:S02]  /*b380*/  IMAD.MOV.U32 R2, RZ, RZ, c[0x0][0x1a0] ;  /* 0x00006800ff027624 */ /* 0x000fe400078e00ff */
[----:B------:R-:W-:Y:S03]  /*b390*/  IMAD.MOV.U32 R0, RZ, RZ, c[0x0][0x198] ;  /* 0x00006600ff007624 */ /* 0x000fe600078e00ff */
[----:B------:R-:W-:Y:S01]  /*b3a0*/  LEA R3, -R2, RZ, 0x6 ;  /* 0x000000ff02037211 */ /* 0x000fe200078e31ff */
[----:B--2---:R-:W-:Y:S03]  /*b3b0*/  IMAD.U32 R5, R0, -0x40, RZ ;  /* 0xffffffc000057824 */ /* 0x004fe600078e00ff */
[----:B------:R-:W-:Y:S02]  /*b3c0*/  LEA R110, P1, R3, R110, 0x1 ;  /* 0x0000006e036e7211 */ /* 0x000fe400078208ff */
[----:B------:R-:W-:Y:S02]  /*b3d0*/  LEA R108, P0, R5, R108, 0x1 ;  /* 0x0000006c056c7211 */ /* 0x000fe400078008ff */
[----:B------:R-:W-:Y:S02]  /*b3e0*/  LEA.HI.X.SX32 R111, R3, R111, 0x1, P1 ;  /* 0x0000006f036f7211 */ /* 0x000fe400008f0eff */
[----:B------:R-:W-:Y:S02]  /*b3f0*/  LEA.HI.X.SX32 R107, R5, R109, 0x1, P0 ;  /* 0x0000006d056b7211 */ /* 0x000fe400000f0eff */
.L_x_3640:
[----:B------:R-:W-:Y:S04]  /*b400*/  IADD3 R9, R9, -0x1, RZ ;  /* 0xffffffff09097810 */ /* 0x000fe80007ffe0ff */
[----:B------:R-:W-:Y:S11]  /*b410*/  ISETP.GT.AND P0, PT, R9, R68, PT ;  /* 0x000000440900720c */ /* 0x000ff60003f04270 */
[----:B------:R-:W-:Y:S02]  /*b420*/  @!UPT UIADD3 URZ, URZ, URZ, URZ ;  /* 0x0000003f3f3ff290 */ /* 0x000fe4000fffe03f */
[----:B------:R-:W-:-:S05]  /*b430*/  @P0 BRA `(.L_x_3641) ;  /* 0xffff760000000947 */ /* 0x000fca000383ffff */
.L_x_3548:
        /* <DEDUP_REMOVED lines=8> */
[C---:B--2---:R-:W-:Y:S01]  /*b4c0*/  SHF.L.U64.HI R7, R3.reuse, R0, c[0x0][0x194] ;  /* 0x0000650003077619 */ /* 0x044fe20000010200 */
        /* <DEDUP_REMOVED lines=11> */
[C---:B------:R-:W-:Y:S01]  /*b580*/  LEA R2, P4, R3.reuse, R166, 0x5 ;  /* 0x000000a603027211 */ /* 0x040fe200078828ff */
[----:B------:R-:W-:Y:S01]  /*b590*/  IMAD.WIDE.U32 R8, R3, 0x30, R168 ;  /* 0x0000003003087825 */ /* 0x000fe200078e00a8 */
[--C-:B------:R-:W-:Y:S01]  /*b5a0*/  LEA.HI.X R27, R166, c[0x0][0x164], R169.reuse, 0x1, P5 ;  /* 0x00005900a61b7a11 */ /* 0x100fe200028f0ca9 */
[----:B------:R-:W-:Y:S01]  /*b5b0*/  ULDC.U8 UR4, c[0x0][0x313] ;  /* 0x0000c4c000047ab9 */ /* 0x000fe20000000000 */
[----:B------:R-:W-:Y:S01]  /*b5c0*/  LEA R22, P5, R4, c[0x0][0x160], 0x1 ;  /* 0x0000580004167a11 */ /* 0x000fe200078a08ff */
[----:B------:R-:W-:Y:S01]  /*b5d0*/  IMAD.X R7, R7, 0x1, R169, P2 ;  /* 0x0000000107077824 */ /* 0x000fe200010e06a9 */
[----:B------:R-:W-:Y:S01]  /*b5e0*/  LEA R20, P2, R8, c[0x0][0x160], 0x1 ;  /* 0x0000580008147a11 */ /* 0x000fe200078408ff */
[----:B------:R-:W-:Y:S01]  /*b5f0*/  IMAD.IADD R6, R9, 0x1, R6 ;  /* 0x0000000109067824 */ /* 0x000fe200078e0206 */
[----:B------:R-:W-:Y:S01]  /*b600*/  LEA.HI.X R169, R3, R169, R0, 0x5, P4 ;  /* 0x000000a903a97211 */ /* 0x000fe200020f2c00 */
[----:B------:R-:W-:Y:S01]  /*b610*/  IMAD.IADD R13, R200, 0x1, -R65 ;  /* 0x00000001c80d7824 */ /* 0x000fe200078e0a41 */
[----:B------:R-:W-:-:S02]  /*b620*/  LEA.HI.X R23, R4, c[0x0][0x164], R7, 0x1, P5 ;  /* 0x0000590004177a11 */ /* 0x000fc400028f0c07 */
[----:B------:R-:W-:Y:S02]  /*b630*/  LEA.HI.X R21, R8, c[0x0][0x164], R6, 0x1, P2 ;  /* 0x0000590008157a11 */ /* 0x000fe400010f0c06 */
[----:B------:R-:W-:Y:S02]  /*b640*/  ISETP.GE.AND P4, PT, R162, R13, PT ;  /* 0x0000000da200720c */ /* 0x000fe40003f86270 */
[----:B------:R-:W-:Y:S02]  /*b650*/  LEA R24, P5, R2, c[0x0][0x160], 0x1 ;  /* 0x0000580002187a11 */ /* 0x000fe400078a08ff */
[----:B------:R-:W-:Y:S02]  /*b660*/  ISETP.GT.AND P4, PT, R132, -0x8, !P4 ;  /* 0xfffffff88400780c */ /* 0x000fe40006784270 */
[----:B------:R-:W-:Y:S02]  /*b670*/  LEA.HI.X R25, R2, c[0x0][0x164], R169, 0x1, P5 ;  /* 0x0000590002197a11 */ /* 0x000fe400028f0ca9 */
        /* <DEDUP_REMOVED lines=27> */
[----:B-----5:R-:W-:Y:S02]  /*b830*/  MOV R8, R29 ;  /* 0x0000001d00087202 */ /* 0x020fe40000000f00 */
[----:B------:R-:W-:Y:S02]  /*b840*/  MOV R29, R31 ;  /* 0x0000001f001d7202 */ /* 0x000fe40000000f00 */
[----:B------:R-:W-:Y:S01]  /*b850*/  MOV R32, R30 ;  /* 0x0000001e00207202 */ /* 0x000fe20000000f00 */
[----:B------:R-:W-:-:S02]  /*b860*/  HADD2.F32 R33, -RZ, R8.H0_H0 ;  /* 0x20000008ff217230 */ /* 0x000fc40000004100 */
[----:B------:R-:W-:Y:S02]  /*b870*/  HADD2.F32 R31, -RZ, R8.H1_H1 ;  /* 0x30000008ff1f7230 */ /* 0x000fe40000004100 */
[--C-:B------:R-:W-:Y:S02]  /*b880*/  HADD2.F32 R30, -RZ, R29.reuse.H0_H0 ;  /* 0x2000001dff1e7230 */ /* 0x100fe40000004100 */
[----:B------:R-:W-:Y:S02]  /*b890*/  HADD2.F32 R29, -RZ, R29.H1_H1 ;  /* 0x3000001dff1d7230 */ /* 0x000fe40000004100 */
        /* <DEDUP_REMOVED lines=9> */
[C---:B------:R-:W-:Y:S01]  /*b930*/  FMUL.FTZ R8, R30.reuse, R8 ;  /* 0x000000081e087220 */ /* 0x040fe20000410000 */
[----:B------:R-:W-:Y:S01]  /*b940*/  HADD2.F32 R4, -RZ, R4.H0_H0 ;  /* 0x20000004ff047230 */ /* 0x000fe20000004100 */
[-C--:B------:R-:W-:Y:S01]  /*b950*/  FFMA.FTZ R16, R33, R19.reuse, -R16 ;  /* 0x0000001321107223 */ /* 0x080fe20000010810 */
[----:B------:R-:W-:Y:S01]  /*b960*/  HADD2.F32 R33, -RZ, R5.H0_H0 ;  /* 0x20000005ff217230 */ /* 0x000fe20000004100 */
[----:B------:R-:W-:Y:S01]  /*b970*/  FFMA.FTZ R19, R31, R19, R12 ;  /* 0x000000131f137223 */ /* 0x000fe2000001000c */
[--C-:B------:R-:W-:Y:S01]  /*b980*/  HADD2.F32 R31, -RZ, R28.reuse.H1_H1 ;  /* 0x3000001cff1f7230 */ /* 0x100fe20000004100 */
[-C--:B------:R-:W-:Y:S01]  /*b990*/  FFMA.FTZ R8, R29, R18.reuse, R8 ;  /* 0x000000121d087223 */ /* 0x080fe20000010008 */
[----:B------:R-:W-:Y:S01]  /*b9a0*/  HADD2.F32 R29, -RZ, R28.H0_H0 ;  /* 0x2000001cff1d7230 */ /* 0x000fe20000004100 */
[----:B------:R-:W-:Y:S01]  /*b9b0*/  FFMA.FTZ R9, R30, R18, -R9 ;  /* 0x000000121e097223 */ /* 0x000fe20000010809 */
[--C-:B------:R-:W-:Y:S01]  /*b9c0*/  HADD2.F32 R12, -RZ, R32.reuse.H0_H0 ;  /* 0x20000020ff0c7230 */ /* 0x100fe20000004100 */
[-C--:B------:R-:W-:Y:S01]  /*b9d0*/  FMUL.FTZ R5, R31, R2.reuse ;  /* 0x000000021f057220 */ /* 0x080fe20000410000 */
[----:B------:R-:W-:Y:S01]  /*b9e0*/  HADD2.F32 R32, -RZ, R32.H1_H1 ;  /* 0x30000020ff207230 */ /* 0x000fe20000004100 */
[----:B------:R-:W-:-:S02]  /*b9f0*/  FMUL.FTZ R18, R29, R2 ;  /* 0x000000021d127220 */ /* 0x000fc40000410000 */
[----:B------:R-:W-:Y:S01]  /*ba00*/  FFMA.FTZ R5, R29, R4, -R5 ;  /* 0x000000041d057223 */ /* 0x000fe20000010805 */
[----:B------:R-:W-:Y:S01]  /*ba10*/  F2FP.PACK_AB R29, R19, R16 ;  /* 0x00000010131d723e */ /* 0x000fe200000000ff */
[-C--:B------:R-:W-:Y:S02]  /*ba20*/  FMUL.FTZ R2, R32, R3.reuse ;  /* 0x0000000320027220 */ /* 0x080fe40000410000 */
[----:B------:R-:W-:Y:S02]  /*ba30*/  FMUL.FTZ R3, R12, R3 ;  /* 0x000000030c037220 */ /* 0x000fe40000410000 */
[----:B------:R-:W-:Y:S01]  /*ba40*/  FFMA.FTZ R18, R31, R4, R18 ;  /* 0x000000041f127223 */ /* 0x000fe20000010012 */
[----:B------:R-:W-:Y:S01]  /*ba50*/  F2FP.PACK_AB R31, R8, R9 ;  /* 0x00000009081f723e */ /* 0x000fe200000000ff */
[-C--:B------:R-:W-:Y:S02]  /*ba60*/  FFMA.FTZ R2, R12, R33.reuse, -R2 ;  /* 0x000000210c027223 */ /* 0x080fe40000010802 */
[----:B------:R-:W-:Y:S01]  /*ba70*/  FFMA.FTZ R3, R32, R33, R3 ;  /* 0x0000002120037223 */ /* 0x000fe20000010003 */
[----:B------:R-:W-:-:S04]  /*ba80*/  F2FP.PACK_AB R28, R18, R5 ;  /* 0x00000005121c723e */ /* 0x000fc800000000ff */
[----:B------:R-:W-:Y:S02]  /*ba90*/  F2FP.PACK_AB R30, R3, R2 ;  /* 0x00000002031e723e */ /* 0x000fe400000000ff */
.L_x_3650:
[----:B------:R-:W-:Y:S05]  /*baa0*/  BSYNC B0 ;  /* 0x0000000000007941 */ /* 0x000fea0003800000 */
.L_x_3649:
[----:B-----5:R4:W-:Y:S02]  /*bab0*/  STS.128 [R204], R28 ;  /* 0x0000001ccc007388 */ /* 0x0209e40000000c00 */
.L_x_3648:
[----:B------:R-:W-:Y:S05]  /*bac0*/  BSYNC B1 ;  /* 0x0000000000017941 */ /* 0x000fea0003800000 */
.L_x_3647:
        /* <DEDUP_REMOVED lines=9> */
[----:B-----5:R-:W-:Y:S02]  /*bb60*/  MOV R8, R29 ;  /* 0x0000001d00087202 */ /* 0x020fe40000000f00 */
[----:B------:R-:W-:Y:S02]  /*bb70*/  MOV R29, R31 ;  /* 0x0000001f001d7202 */ /* 0x000fe40000000f00 */
[----:B------:R-:W-:Y:S01]  /*bb80*/  MOV R32, R30 ;  /* 0x0000001e00207202 */ /* 0x000fe20000000f00 */
[----:B------:R-:W-:-:S02]  /*bb90*/  HADD2.F32 R33, -RZ, R8.H0_H0 ;  /* 0x20000008ff217230 */ /* 0x000fc40000004100 */
[----:B------:R-:W-:Y:S02]  /*bba0*/  HADD2.F32 R31, -RZ, R8.H1_H1 ;  /* 0x30000008ff1f7230 */ /* 0x000fe40000004100 */
[--C-:B------:R-:W-:Y:S02]  /*bbb0*/  HADD2.F32 R30, -RZ, R29.reuse.H0_H0 ;  /* 0x2000001dff1e7230 */ /* 0x100fe40000004100 */
[----:B------:R-:W-:Y:S02]  /*bbc0*/  HADD2.F32 R29, -RZ, R29.H1_H1 ;  /* 0x3000001dff1d7230 */ /* 0x000fe40000004100 */
        /* <DEDUP_REMOVED lines=32> */
.L_x_3654:
[----:B------:R-:W-:Y:S05]  /*bdd0*/  BSYNC B0 ;  /* 0x0000000000007941 */ /* 0x000fea0003800000 */
.L_x_3653:
[----:B-----5:R1:W-:Y:S02]  /*bde0*/  STS.128 [R204+0x2000], R28 ;  /* 0x0020001ccc007388 */ /* 0x0203e40000000c00 */
.L_x_3652:
[----:B------:R-:W-:Y:S05]  /*bdf0*/  BSYNC B1 ;  /* 0x0000000000017941 */ /* 0x000fea0003800000 */
.L_x_3651:
        /* <DEDUP_REMOVED lines=8> */
[--C-:B-1---5:R-:W-:Y:S02]  /*be80*/  HADD2.F32 R26, -RZ, R29.reuse.H0_H0 ;  /* 0x2000001dff1a7230 */ /* 0x122fe40000004100 */
[----:B------:R-:W-:Y:S02]  /*be90*/  HADD2.F32 R27, -RZ, R29.H1_H1 ;  /* 0x3000001dff1b7230 */ /* 0x000fe40000004100 */
[--C-:B------:R-:W-:Y:S02]  /*bea0*/  HADD2.F32 R18, -RZ, R31.reuse.H0_H0 ;  /* 0x2000001fff127230 */ /* 0x100fe40000004100 */
        /* <DEDUP_REMOVED lines=12> */
[----:B------:R-:W-:Y:S01]  /*bf70*/  FFMA.FTZ R8, R27, R16, R8 ;  /* 0x000000101b087223 */ /* 0x000fe20000010008 */
[----:B------:R-:W-:Y:S01]  /*bf80*/  HADD2.F32 R27, -RZ, R28.H1_H1 ;  /* 0x3000001cff1b7230 */ /* 0x000fe20000004100 */
[-C--:B------:R-:W-:Y:S01]  /*bf90*/  FFMA.FTZ R7, R18, R12.reuse, -R7 ;  /* 0x0000000c12077223 */ /* 0x080fe20000010807 */
[----:B------:R-:W-:Y:S01]  /*bfa0*/  HADD2.F32 R4, -RZ, R4.H0_H0 ;  /* 0x20000004ff047230 */ /* 0x000fe20000004100 */
[----:B------:R-:W-:Y:S01]  /*bfb0*/  FFMA.FTZ R6, R19, R12, R6 ;  /* 0x0000000c13067223 */ /* 0x000fe20000010006 */
[----:B------:R-:W-:Y:S01]  /*bfc0*/  HADD2.F32 R19, -RZ, R28.H0_H0 ;  /* 0x2000001cff137230 */ /* 0x000fe20000004100 */
[----:B------:R-:W-:Y:S01]  /*bfd0*/  FFMA.FTZ R9, R26, R16, -R9 ;  /* 0x000000101a097223 */ /* 0x000fe20000010809 */
[--C-:B------:R-:W-:Y:S01]  /*bfe0*/  HADD2.F32 R12, -RZ, R30.reuse.H0_H0 ;  /* 0x2000001eff0c7230 */ /* 0x100fe20000004100 */
[-C--:B------:R-:W-:Y:S01]  /*bff0*/  FMUL.FTZ R5, R27, R2.reuse ;  /* 0x000000021b057220 */ /* 0x080fe20000410000 */
[----:B------:R-:W-:Y:S01]  /*c000*/  HADD2.F32 R30, -RZ, R30.H1_H1 ;  /* 0x3000001eff1e7230 */ /* 0x000fe20000004100 */
[C---:B------:R-:W-:Y:S01]  /*c010*/  FMUL.FTZ R16, R19.reuse, R2 ;  /* 0x0000000213107220 */ /* 0x040fe20000410000 */
        /* <DEDUP_REMOVED lines=10> */
.L_x_3656:
[----:B------:R-:W-:Y:S05]  /*c0c0*/  BSYNC B0 ;  /* 0x0000000000007941 */ /* 0x000fea0003800000 */
.L_x_3655:
[----:B-----5:R4:W-:Y:S02]  /*c0d0*/  STS.128 [R204+0x4000], R28 ;  /* 0x0040001ccc007388 */ /* 0x0209e40000000c00 */
.L_x_3646:
[----:B------:R-:W-:Y:S05]  /*c0e0*/  BSYNC B2 ;  /* 0x0000000000027941 */ /* 0x000fea0003800000 */
.L_x_3645:
        /* <DEDUP_REMOVED lines=60> */
.L_x_3662:
[----:B------:R-:W-:Y:S05]  /*c4b0*/  BSYNC B0 ;  /* 0x0000000000007941 */ /* 0x000fea0003800000 */
.L_x_3661:
[----:B-----5:R4:W-:Y:S02]  /*c4c0*/  STS.128 [R204+0x800], R28 ;  /* 0x0008001ccc007388 */ /* 0x0209e40000000c00 */
.L_x_3660:
[----:B------:R-:W-:Y:S05]  /*c4d0*/  BSYNC B1 ;  /* 0x0000000000017941 */ /* 0x000fea0003800000 */
.L_x_3659:
        /* <DEDUP_REMOVED lines=46> */
.L_x_3666:
[----:B------:R-:W-:Y:S05]  /*c7c0*/  BSYNC B0 ;  /* 0x0000000000007941 */ /* 0x000fea0003800000 */
.L_x_3665:
[----:B-----5:R4:W-:Y:S02]  /*c7d0*/  STS.128 [R204+0x2800], R28 ;  /* 0x0028001ccc007388 */ /* 0x0209e40000000c00 */
.L_x_3664:
[----:B------:R-:W-:Y:S05]  /*c7e0*/  BSYNC B1 ;  /* 0x0000000000017941 */ /* 0x000fea0003800000 */
.L_x_3663:
        /* <DEDUP_REMOVED lines=8> */
[--C-:B-----5:R-:W-:Y:S02]  /*c870*/  HADD2.F32 R27, -RZ, R29.reuse.H0_H0 ;  /* 0x2000001dff1b7230 */ /* 0x120fe40000004100 */
[----:B-1----:R-:W-:Y:S02]  /*c880*/  HADD2.F32 R22, -RZ, R29.H1_H1 ;  /* 0x3000001dff167230 */ /* 0x002fe40000004100 */
[--C-:B------:R-:W-:Y:S02]  /*c890*/  HADD2.F32 R23, -RZ, R31.reuse.H0_H0 ;  /* 0x2000001fff177230 */ /* 0x100fe40000004100 */
[----:B------:R-:W-:-:S02]  /*c8a0*/  HADD2.F32 R19, -RZ, R31.H1_H1 ;  /* 0x3000001fff137230 */ /* 0x000fc40000004100 */
[----:B----4-:R-:W-:Y:S02]  /*c8b0*/  HADD2.F32 R3, -RZ, R4.H1_H1 ;  /* 0x30000004ff037230 */ /* 0x010fe40000004100 */
[----:B------:R-:W-:Y:S02]  /*c8c0*/  HADD2.F32 R26, -RZ, R5.H1_H1 ;  /* 0x30000005ff1a7230 */ /* 0x000fe40000004100 */
[----:B--2---:R-:W-:Y:S01]  /*c8d0*/  HADD2.F32 R16, -RZ, R7.H1_H1 ;  /* 0x30000007ff107230 */ /* 0x004fe20000004100 */
[CC--:B------:R-:W-:Y:S01]  /*c8e0*/  FMUL.FTZ R12, R22.reuse, R3.reuse ;  /* 0x00000003160c7220 */ /* 0x0c0fe20000410000 */
        /* <DEDUP_REMOVED lines=28> */
.L_x_3668:
[----:B------:R-:W-:Y:S05]  /*cab0*/  BSYNC B0 ;  /* 0x0000000000007941 */ /* 0x000fea0003800000 */
.L_x_3667:
[----:B-----5:R4:W-:Y:S02]  /*cac0*/  STS.128 [R204+0x4800], R28 ;  /* 0x0048001ccc007388 */ /* 0x0209e40000000c00 */
.L_x_3658:
[----:B------:R-:W-:Y:S05]  /*cad0*/  BSYNC B2 ;  /* 0x0000000000027941 */ /* 0x000fea0003800000 */
.L_x_3657:
        /* <DEDUP_REMOVED lines=25> */
[--C-:B------:R-:W-:Y:S02]  /*cc70*/  HADD2.F32 R31, -RZ, R29.reuse.H0_H0 ;  /* 0x2000001dff1f7230 */ /* 0x100fe40000004100 */
        /* <DEDUP_REMOVED lines=23> */
[----:B------:R-:W-:Y:S01]  /*cdf0*/  FMUL.FTZ R7, R27, R4 ;  /* 0x000000041b077220 */ /* 0x000fe20000410000 */
[----:B------:R-:W-:Y:S01]  /*ce00*/  F2FP.PACK_AB R31, R3, R12 ;  /* 0x0000000c031f723e */ /* 0x000fe200000000ff */
[----:B------:R-:W-:-:S02]  /*ce10*/  FMUL.FTZ R26, R19, R4 ;  /* 0x00000004131a7220 */ /* 0x000fc40000410000 */
[-C--:B------:R-:W-:Y:S02]  /*ce20*/  FMUL.FTZ R4, R30, R5.reuse ;  /* 0x000000051e047220 */ /* 0x080fe40000410000 */
[C---:B------:R-:W-:Y:S02]  /*ce30*/  FMUL.FTZ R5, R16.reuse, R5 ;  /* 0x0000000510057220 */ /* 0x040fe40000410000 */
[-C--:B------:R-:W-:Y:S02]  /*ce40*/  FFMA.FTZ R7, R19, R6.reuse, -R7 ;  /* 0x0000000613077223 */ /* 0x080fe40000010807 */
[----:B------:R-:W-:Y:S02]  /*ce50*/  FFMA.FTZ R26, R27, R6, R26 ;  /* 0x000000061b1a7223 */ /* 0x000fe4000001001a */
[-C--:B------:R-:W-:Y:S02]  /*ce60*/  FFMA.FTZ R4, R16, R29.reuse, -R4 ;  /* 0x0000001d10047223 */ /* 0x080fe40000010804 */
[----:B------:R-:W-:Y:S01]  /*ce70*/  FFMA.FTZ R5, R30, R29, R5 ;  /* 0x0000001d1e057223 */ /* 0x000fe20000010005 */
[----:B------:R-:W-:-:S02]  /*ce80*/  F2FP.PACK_AB R29, R23, R18 ;  /* 0x00000012171d723e */ /* 0x000fc400000000ff */
[----:B------:R-:W-:Y:S02]  /*ce90*/  F2FP.PACK_AB R28, R26, R7 ;  /* 0x000000071a1c723e */ /* 0x000fe400000000ff */
[----:B------:R-:W-:Y:S02]  /*cea0*/  F2FP.PACK_AB R30, R5, R4 ;  /* 0x00000004051e723e */ /* 0x000fe400000000ff */
.L_x_3674:
[----:B------:R-:W-:Y:S05]  /*ceb0*/  BSYNC B0 ;  /* 0x0000000000007941 */ /* 0x000fea0003800000 */
.L_x_3673:
[----:B-----5:R1:W-:Y:S02]  /*cec0*/  STS.128 [R204+0x1000], R28 ;  /* 0x0010001ccc007388 */ /* 0x0203e40000000c00 */
.L_x_3672:
[----:B------:R-:W-:Y:S05]  /*ced0*/  BSYNC B1 ;  /* 0x0000000000017941 */ /* 0x000fea0003800000 */
.L_x_3671:
        /* <DEDUP_REMOVED lines=46> */
.L_x_3678:
[----:B------:R-:W-:Y:S05]  /*d1c0*/  BSYNC B0 ;  /* 0x0000000000007941 */ /* 0x000fea0003800000 */
.L_x_3677:
[----:B-----5:R4:W-:Y:S02]  /*d1d0*/  STS.128 [R204+0x3000], R28 ;  /* 0x0030001ccc007388 */ /* 0x0209e40000000c00 */
.L_x_3676:
[----:B------:R-:W-:Y:S05]  /*d1e0*/  BSYNC B1 ;  /* 0x0000000000017941 */ /* 0x000fea0003800000 */
.L_x_3675:
        /* <DEDUP_REMOVED lines=9> */
[--C-:B------:R-:W-:Y:S02]  /*d280*/  HADD2.F32 R27, -RZ, R25.reuse.H0_H0 ;  /* 0x20000019ff1b7230 */ /* 0x100fe40000004100 */
        /* <DEDUP_REMOVED lines=8> */
[----:B------:R-:W-:Y:S01]  /*d310*/  FMUL.FTZ R3, R23, R28 ;  /* 0x0000001c17037220 */ /* 0x000fe20000410000 */
[----:B------:R-:W-:Y:S01]  /*d320*/  HADD2.F32 R4, -RZ, R4.H0_H0 ;  /* 0x20000004ff047230 */ /* 0x000fe20000004100 */
[----:B------:R-:W-:Y:S01]  /*d330*/  FMUL.FTZ R9, R27, R30 ;  /* 0x0000001e1b097220 */ /* 0x000fe20000410000 */
[----:B------:R-:W-:Y:S01]  /*d340*/  HADD2.F32 R5, -RZ, R5.H0_H0 ;  /* 0x20000005ff057230 */ /* 0x000fe20000004100 */
[-C--:B------:R-:W-:Y:S01]  /*d350*/  FFMA.FTZ R8, R23, R16.reuse, -R8 ;  /* 0x0000001017087223 */ /* 0x080fe20000010808 */
[--C-:B------:R-:W-:Y:S01]  /*d360*/  HADD2.F32 R23, -RZ, R24.reuse.H1_H1 ;  /* 0x30000018ff177230 */ /* 0x100fe20000004100 */
        /* <DEDUP_REMOVED lines=21> */
.L_x_3680:
[----:B------:R-:W-:Y:S05]  /*d4c0*/  BSYNC B0 ;  /* 0x0000000000007941 */ /* 0x000fea0003800000 */
.L_x_3679:
[----:B-----5:R1:W-:Y:S02]  /*d4d0*/  STS.128 [R204+0x5000], R24 ;  /* 0x00500018cc007388 */ /* 0x0203e40000000c00 */
.L_x_3670:
[----:B------:R-:W-:Y:S05]  /*d4e0*/  BSYNC B2 ;  /* 0x0000000000027941 */ /* 0x000fea0003800000 */
.L_x_3669:
[----:B-1--4-:R-:W-:-:S04]  /*d4f0*/  IADD3 R28, R162, 0x30, RZ ;  /* 0x00000030a21c7810 */ /* 0x012fc80007ffe0ff */
        /* <DEDUP_REMOVED lines=16> */
[----:B------:R4:W5:Y:S01]  /*d600*/  LDG.E.128 R16, [R20.64] ;  /* 0x0000000614107981 */ /* 0x000962000c1e1d00 */
[----:B------:R-:W-:Y:S01]  /*d610*/  ISETP.GE.AND P2, PT, R14, c[0x0][0x230], PT ;  /* 0x00008c000e007a0c */ /* 0x000fe20003f46270 */
[----:B------:R-:W-:-:S12]  /*d620*/  BSSY B0, `(.L_x_3684) ;  /* 0x000002b000007945 */ /* 0x000fd80003800000 */
[----:B------:R-:W-:Y:S05]  /*d630*/  @P2 BRA `(.L_x_3685) ;  /* 0x0000029000002947 */ /* 0x000fea0003800000 */
[----:B--2---:R-:W2:Y:S04]  /*d640*/  LDG.E.64 R4, [R24.64] ;  /* 0x0000000618047981 */ /* 0x004ea8000c1e1b00 */
[----:B---3--:R-:W3:Y:S01]  /*d650*/  LDG.E.64 R6, [R8.64] ;  /* 0x0000000608067981 */ /* 0x008ee2000c1e1b00 */
        /* <DEDUP_REMOVED lines=24> */
[--C-:B------:R-:W-:Y:S01]  /*d7e0*/  HADD2.F32 R16, -RZ, R23.reuse.H1_H1 ;  /* 0x30000017ff107230 */ /* 0x100fe20000004100 */
[-C--:B------:R-:W-:Y:S01]  /*d7f0*/  FMUL.FTZ R18, R15, R4.reuse ;  /* 0x000000040f127220 */ /* 0x080fe20000410000 */
[----:B------:R-:W-:Y:S02]  /*d800*/  HADD2.F32 R14, -RZ, R23.H0_H0 ;  /* 0x20000017ff0e7230 */ /* 0x000fe40000004100 */
[----:B------:R-:W-:Y:S01]  /*d810*/  HADD2.F32 R19, -RZ, R7.H0_H0 ;  /* 0x20000007ff137230 */ /* 0x000fe20000004100 */
[----:B------:R-:W-:-:S02]  /*d820*/  FMUL.FTZ R7, R17, R4 ;  /* 0x0000000411077220 */ /* 0x000fc40000410000 */
[-C--:B------:R-:W-:Y:S02]  /*d830*/  FMUL.FTZ R4, R16, R5.reuse ;  /* 0x0000000510047220 */ /* 0x080fe40000410000 */
[----:B------:R-:W-:Y:S02]  /*d840*/  FMUL.FTZ R5, R14, R5 ;  /* 0x000000050e057220 */ /* 0x000fe40000410000 */
        /* <DEDUP_REMOVED lines=8> */
.L_x_3685:
[----:B------:R-:W-:Y:S05]  /*d8d0*/  BSYNC B0 ;  /* 0x0000000000007941 */ /* 0x000fea0003800000 */
.L_x_3684:
[----:B-----5:R1:W-:Y:S02]  /*d8e0*/  STS.128 [R204+0x1800], R16 ;  /* 0x00180010cc007388 */ /* 0x0203e40000000c00 */
.L_x_3683:
[----:B------:R-:W-:Y:S05]  /*d8f0*/  BSYNC B1 ;  /* 0x0000000000017941 */ /* 0x000fea0003800000 */
.L_x_3682:
        /* <DEDUP_REMOVED lines=9> */
[----:B-1---5:R-:W-:Y:S01]  /*d990*/  HADD2.F32 R17, -RZ, R15.H0_H0 ;  /* 0x2000000fff117230 */ /* 0x022fe20000004100 */
        /* <DEDUP_REMOVED lines=34> */
[----:B------:R-:W-:-:S04]  /*dbc0*/  F2FP.PACK_AB R12, R14, R7 ;  /* 0x000000070e0c723e */ /* 0x000fc800000000ff */
[----:B------:R-:W-:Y:S02]  /*dbd0*/  F2FP.PACK_AB R14, R5, R4 ;  /* 0x00000004050e723e */ /* 0x000fe400000000ff */
.L_x_3689:
[----:B------:R-:W-:Y:S05]  /*dbe0*/  BSYNC B0 ;  /* 0x0000000000007941 */ /* 0x000fea0003800000 */
.L_x_3688:
[----:B-----5:R1:W-:Y:S02]  /*dbf0*/  STS.128 [R204+0x3800], R12 ;  /* 0x0038000ccc007388 */ /* 0x0203e40000000c00 */
.L_x_3687:
[----:B------:R-:W-:Y:S05]  /*dc00*/  BSYNC B1 ;  /* 0x0000000000017941 */ /* 0x000fea0003800000 */
.L_x_3686:
        /* <DEDUP_REMOVED lines=47> */
.L_x_3691:
[----:B------:R-:W-:Y:S05]  /*df00*/  BSYNC B0 ;  /* 0x0000000000007941 */ /* 0x000fea0003800000 */
.L_x_3690:
[----:B-----5:R1:W-:Y:S01]  /*df10*/  STS.128 [R204+0x5800], R12 ;  /* 0x0058000ccc007388 */ /* 0x0203e20000000c00 */
[----:B------:R-:W-:Y:S05]  /*df20*/  BRA `(.L_x_3681) ;  /* 0x00004e1000007947 */ /* 0x000fea0003800000 */
.L_x_3644:
        /* <DEDUP_REMOVED lines=90> */
.L_x_3697:
[----:B------:R-:W-:Y:S05]  /*e4d0*/  BSYNC B0 ;  /* 0x0000000000007941 */ /* 0x000fea0003800000 */
.L_x_3696:
[----:B-----5:R4:W-:Y:S02]  /*e4e0*/  STS.128 [R204], R32 ;  /* 0x00000020cc007388 */ /* 0x0209e40000000c00 */
.L_x_3695:
[----:B------:R-:W-:Y:S05]  /*e4f0*/  BSYNC B1 ;  /* 0x0000000000017941 */ /* 0x000fea0003800000 */
.L_x_3694:
        /* <DEDUP_REMOVED lines=87> */
.L_x_3701:
[----:B------:R-:W-:Y:S05]  /*ea70*/  BSYNC B0 ;  /* 0x0000000000007941 */ /* 0x000fea0003800000 */
.L_x_3700:
[----:B-----5:R1:W-:Y:S02]  /*ea80*/  STS.128 [R204+0x2000], R32 ;  /* 0x00200020cc007388 */ /* 0x0203e40000000c00 */
.L_x_3699:
[----:B------:R-:W-:Y:S05]  /*ea90*/  BSYNC B1 ;  /* 0x0000000000017941 */ /* 0x000fea0003800000 */
.L_x_3698:
        /* <DEDUP_REMOVED lines=86> */
.L_x_3703:
[----:B------:R-:W-:Y:S05]  /*f000*/  BSYNC B0 ;  /* 0x0000000000007941 */ /* 0x000fea0003800000 */
.L_x_3702:
[----:B-----5:R4:W-:Y:S02]  /*f010*/  STS.128 [R204+0x4000], R32 ;  /* 0x00400020cc007388 */ /* 0x0209e40000000c00 */
.L_x_3693:
[----:B------:R-:W-:Y:S05]  /*f020*/  BSYNC B2 ;  /* 0x0000000000027941 */ /* 0x000fea0003800000 */
.L_x_3692:
        /* <DEDUP_REMOVED lines=95> */
.L_x_3709:
[----:B------:R-:W-:Y:S05]  /*f620*/  BSYNC B0 ;  /* 0x0000000000007941 */ /* 0x000fea0003800000 */
.L_x_3708:
[----:B-----5:R4:W-:Y:S02]  /*f630*/  STS.128 [R204+0x800], R32 ;  /* 0x00080020cc007388 */ /* 0x0209e40000000c00 */
.L_x_3707:
[----:B------:R-:W-:Y:S05]  /*f640*/  BSYNC B1 ;  /* 0x0000000000017941 */ /* 0x000fea0003800000 */
.L_x_3706:
        /* <DEDUP_REMOVED lines=90> */
.L_x_3713:
[----:B------:R-:W-:Y:S05]  /*fbf0*/  BSYNC B0 ;  /* 0x0000000000007941 */ /* 0x000fea0003800000 */
.L_x_3712:
[----:B-----5:R4:W-:Y:S02]  /*fc00*/  STS.128 [R204+0x2800], R32 ;  /* 0x00280020cc007388 */ /* 0x0209e40000000c00 */
.L_x_3711:
[----:B------:R-:W-:Y:S05]  /*fc10*/  BSYNC B1 ;  /* 0x0000000000017941 */ /* 0x000fea0003800000 */
.L_x_3710:
        /* <DEDUP_REMOVED lines=89> */
.L_x_3715:
[----:B------:R-:W-:Y:S05]  /*101b0*/  BSYNC B0 ;  /* 0x0000000000007941 */ /* 0x000fea0003800000 */
.L_x_3714:
[----:B-----5:R1:W-:Y:S02]  /*101c0*/  STS.128 [R204+0x4800], R28 ;  /* 0x0048001ccc007388 */ /* 0x0203e40000000c00 */
.L_x_3705:
[----:B------:R-:W-:Y:S05]  /*101d0*/  BSYNC B2 ;  /* 0x0000000000027941 */ /* 0x000fea0003800000 */
.L_x_3704:
        /* <DEDUP_REMOVED lines=96> */
.L_x_3721:
[----:B------:R-:W-:Y:S05]  /*107e0*/  BSYNC B0 ;  /* 0x0000000000007941 */ /* 0x000fea0003800000 */
.L_x_3720:
[----:B-----5:R1:W-:Y:S02]  /*107f0*/  STS.128 [R204+0x1000], R32 ;  /* 0x00100020cc007388 */ /* 0x0203e40000000c00 */
.L_x_3719:
[----:B------:R-:W-:Y:S05]  /*10800*/  BSYNC B1 ;  /* 0x0000000000017941 */ /* 0x000fea0003800000 */
.L_x_3718:
        /* <DEDUP_REMOVED lines=90> */
.L_x_3725:
[----:B------:R-:W-:Y:S05]  /*10db0*/  BSYNC B0 ;  /* 0x0000000000007941 */ /* 0x000fea0003800000 */
.L_x_3724:
[----:B-----5:R4:W-:Y:S02]  /*10dc0*/  STS.128 [R204+0x3000], R32 ;  /* 0x00300020cc007388 */ /* 0x0209e40000000c00 */
.L_x_3723:
[----:B------:R-:W-:Y:S05]  /*10dd0*/  BSYNC B1 ;  /* 0x0000000000017941 */ /* 0x000fea0003800000 */
.L_x_3722:
        /* <DEDUP_REMOVED lines=89> */
.L_x_3727:
[----:B------:R-:W-:Y:S05]  /*11370*/  BSYNC B0 ;  /* 0x0000000000007941 */ /* 0x000fea0003800000 */
.L_x_3726:
[----:B-----5:R1:W-:Y:S02]  /*11380*/  STS.128 [R204+0x5000], R28 ;  /* 0x0050001ccc007388 */ /* 0x0203e40000000c00 */
.L_x_3717:
[----:B------:R-:W-:Y:S05]  /*11390*/  BSYNC B2 ;  /* 0x0000000000027941 */ /* 0x000fea0003800000 */
.L_x_3716:
        /* <DEDUP_REMOVED lines=95> */
.L_x_3731:
[----:B------:R-:W-:Y:S05]  /*11990*/  BSYNC B0 ;  /* 0x0000000000007941 */ /* 0x000fea0003800000 */
.L_x_3730:
[----:B-----5:R1:W-:Y:S02]  /*119a0*/  STS.128 [R204+0x1800], R16 ;  /* 0x00180010cc007388 */ /* 0x0203e40000000c00 */
.L_x_3729:
[----:B------:R-:W-:Y:S05]  /*119b0*/  BSYNC B1 ;  /* 0x0000000000017941 */ /* 0x000fea0003800000 */
.L_x_3728:
        /* <DEDUP_REMOVED lines=91> */
.L_x_3735:
[----:B------:R-:W-:Y:S05]  /*11f70*/  BSYNC B0 ;  /* 0x0000000000007941 */ /* 0x000fea0003800000 */
.L_x_3734:
[----:B-----5:R1:W-:Y:S02]  /*11f80*/  STS.128 [R204+0x3800], R16 ;  /* 0x00380010cc007388 */ /* 0x0203e40000000c00 */
.L_x_3733:
[----:B------:R-:W-:Y:S05]  /*11f90*/  BSYNC B1 ;  /* 0x0000000000017941 */ /* 0x000fea0003800000 */
.L_x_3732:
        /* <DEDUP_REMOVED lines=94> */
.L_x_3737:
[----:B------:R-:W-:Y:S05]  /*12580*/  BSYNC B0 ;  /* 0x0000000000007941 */ /* 0x000fea0003800000 */
.L_x_3736:
[----:B-----5:R1:W-:Y:S01]  /*12590*/  STS.128 [R204+0x5800], R12 ;  /* 0x0058000ccc007388 */ /* 0x0203e20000000c00 */
[----:B------:R-:W-:Y:S05]  /*125a0*/  BRA `(.L_x_3681) ;  /* 0x0000079000007947 */ /* 0x000fea0003800000 */
.L_x_3643:
        /* <DEDUP_REMOVED lines=27> */
.L_x_3739:
[----:B------:R-:W-:Y:S05]  /*12760*/  BSYNC B0 ;  /* 0x0000000000007941 */ /* 0x000fea0003800000 */
.L_x_3738:
        /* <DEDUP_REMOVED lines=29> */
.L_x_3741:
[----:B------:R-:W-:Y:S05]  /*12940*/  BSYNC B0 ;  /* 0x0000000000007941 */ /* 0x000fea0003800000 */
.L_x_3740:
[----:B------:R-:W-:Y:S01]  /*12950*/  IADD3 R22, R162, 0x20, RZ ;  /* 0x00000020a2167810 */ /* 0x000fe20007ffe0ff */
[----:B------:R-:W-:Y:S03]  /*12960*/  BSSY B0, `(.L_x_3742) ;  /* 0x000001d000007945 */ /* 0x000fe60003800000 */
[----:B------:R-:W-:-:S13]  /*12970*/  ISETP.GE.AND P2, PT, R22, R5, PT ;  /* 0x000000051600720c */ /* 0x000fda0003f46270 */
[----:B------:R-:W-:Y:S05]  /*12980*/  @P2 BRA `(.L_x_3743) ;  /* 0x000001a000002947 */ /* 0x000fea0003800000 */
[----:B------:R-:W-:Y:S01]  /*12990*/  ISETP.GE.AND P4, PT, R14, c[0x0][0x220], PT ;  /* 0x000088000e007a0c */ /* 0x000fe20003f86270 */
[----:B------:R-:W-:Y:S01]  /*129a0*/  IMAD.MOV.U32 R0, RZ, RZ, c[0x0][0x194] ;  /* 0x00006500ff007624 */ /* 0x000fe200078e00ff */
[----:B-12---:R-:W-:-:S04]  /*129b0*/  LEA R7, P2, R3, R166, 0x5 ;  /* 0x000000a603077211 */ /* 0x006fc800078428ff */
[----:B------:R-:W-:Y:S02]  /*129c0*/  LEA.HI.X R0, R3, R169, R0, 0x5, P2 ;  /* 0x000000a903007211 */ /* 0x000fe400010f2c00 */
[----:B------:R-:W-:-:S04]  /*129d0*/  @!P1 LEA R8, P2, R7, c[0x0][0x160], 0x1 ;  /* 0x0000580007089a11 */ /* 0x000fc800078408ff */
        /* <DEDUP_REMOVED lines=21> */
.L_x_3743:
[----:B------:R-:W-:Y:S05]  /*12b30*/  BSYNC B0 ;  /* 0x0000000000007941 */ /* 0x000fea0003800000 */
.L_x_3742:
        /* <DEDUP_REMOVED lines=32> */
.L_x_3681:
[----:B------:R-:W-:Y:S05]  /*12d40*/  BSYNC B3 ;  /* 0x0000000000037941 */ /* 0x000fea0003800000 */
.L_x_3642:
[----:B------:R-:W-:Y:S01]  /*12d50*/  IADD3 R208, R136, -0x1, RZ ;  /* 0xffffffff88d07810 */ /* 0x000fe20007ffe0ff */
[----:B------:R-:W-:Y:S01]  /*12d60*/  BSSY B0, `(.L_x_3744) ;  /* 0x000001e000007945 */ /* 0x000fe20003800000 */
[----:B------:R-:W-:Y:S02]  /*12d70*/  LEA R206, P0, R160, c[0x0][0x168], 0x1 ;  /* 0x00005a00a0ce7a11 */ /* 0x000fe400078008ff */
[----:B------:R-:W-:Y:S01]  /*12d80*/  LOP3.LUT R205, R156, 0xff, RZ, 0xc0, !PT ;  /* 0x000000ff9ccd7812 */ /* 0x000fe200078ec0ff */
[----:B------:R-:W-:Y:S01]  /*12d90*/  IMAD.SHL.U32 R44, R208, 0x40, RZ ;  /* 0x00000040d02c7824 */ /* 0x000fe200078e00ff */
[----:B------:R-:W-:-:S03]  /*12da0*/  LEA.HI.X R207, R160, c[0x0][0x16c], R159, 0x1, P0 ;  /* 0x00005b00a0cf7a11 */ /* 0x000fc600000f0c9f */
[----:B-1----:R-:W-:-:S05]  /*12db0*/  IMAD.IADD R5, R67, 0x1, -R44 ;  /* 0x0000000143057824 */ /* 0x002fca00078e0a2c */
[----:B------:R-:W-:-:S13]  /*12dc0*/  ISETP.GE.AND P1, PT, R162, R5, PT ;  /* 0x00000005a200720c */ /* 0x000fda0003f26270 */
[----:B------:R-:W-:Y:S05]  /*12dd0*/  @P1 BRA `(.L_x_3745) ;  /* 0x0000016000001947 */ /* 0x000fea0003800000 */
[C---:B------:R-:W-:Y:S02]  /*12de0*/  LOP3.LUT R0, R205.reuse, 0x1, RZ, 0xc0, !PT ;  /* 0x00000001cd007812 */ /* 0x040fe400078ec0ff */
[----:B------:R-:W-:Y:S02]  /*12df0*/  R2P PR, R205, 0x6 ;  /* 0x00000006cd007804 */ /* 0x000fe40000000000 */
[----:B------:R-:W-:-:S13]  /*12e00*/  ISETP.NE.U32.AND P0, PT, R0, 0x1, PT ;  /* 0x000000010000780c */ /* 0x000fda0003f05070 */
[----:B--2---:R-:W-:Y:S02]  /*12e10*/  @!P0 IMAD.MOV.U32 R6, RZ, RZ, R206 ;  /* 0x000000ffff068224 */ /* 0x004fe400078e00ce */
        /* <DEDUP_REMOVED lines=17> */
.L_x_3746:
[----:B------:R2:W-:Y:S02]  /*12f30*/  STS.128 [R204+0xa000], RZ ;  /* 0x00a000ffcc007388 */ /* 0x0005e40000000c00 */
.L_x_3745:
[----:B------:R-:W-:Y:S05]  /*12f40*/  BSYNC B0 ;  /* 0x0000000000007941 */ /* 0x000fea0003800000 */
.L_x_3744:
[----:B------:R-:W-:Y:S01]  /*12f50*/  ISETP.GE.AND P0, PT, R2, R5, PT ;  /* 0x000000050200720c */ /* 0x000fe20003f06270 */
[----:B------:R-:W-:-:S12]  /*12f60*/  BSSY B0, `(.L_x_3747) ;  /* 0x000001f000007945 */ /* 0x000fd80003800000 */
[----:B------:R-:W-:Y:S05]  /*12f70*/  @P0 BRA `(.L_x_3748) ;  /* 0x000001d000000947 */ /* 0x000fea0003800000 */
[C---:B------:R-:W-:Y:S02]  /*12f80*/  LOP3.LUT R0, R205.reuse, 0x1, RZ, 0xc0, !PT ;  /* 0x00000001cd007812 */ /* 0x040fe400078ec0ff */
[----:B------:R-:W-:Y:S02]  /*12f90*/  LOP3.LUT P0, RZ, R205, 0x2, RZ, 0xc0, !PT ;  /* 0x00000002cdff7812 */ /* 0x000fe4000780c0ff */
[----:B------:R-:W-:Y:S02]  /*12fa0*/  ISETP.NE.U32.AND P1, PT, R0, 0x1, PT ;  /* 0x000000010000780c */ /* 0x000fe40003f25070 */
[----:B------:R-:W-:-:S05]  /*12fb0*/  IADD3 R3, P2, R61, R160, RZ ;  /* 0x000000a03d037210 */ /* 0x000fca0007f5e0ff */
[----:B------:R-:W-:-:S04]  /*12fc0*/  IMAD.X R0, R60, 0x1, R159, P2 ;  /* 0x000000013c007824 */ /* 0x000fc800010e069f */
[----:B-12---:R-:W-:Y:S02]  /*12fd0*/  @P0 LEA R6, P2, R3, c[0x0][0x168], 0x1 ;  /* 0x00005a0003060a11 */ /* 0x006fe400078408ff */
[----:B------:R-:W-:Y:S02]  /*12fe0*/  @!P1 LEA R8, P4, R61, R206, 0x1 ;  /* 0x000000ce3d089211 */ /* 0x000fe400078808ff */
        /* <DEDUP_REMOVED lines=21> */
.L_x_3749:
[----:B------:R2:W-:Y:S02]  /*13140*/  STS.128 [R204+0xa800], RZ ;  /* 0x00a800ffcc007388 */ /* 0x0005e40000000c00 */
.L_x_3748:
[----:B------:R-:W-:Y:S05]  /*13150*/  BSYNC B0 ;  /* 0x0000000000007941 */ /* 0x000fea0003800000 */
.L_x_3747:
[----:B------:R-:W-:Y:S01]  /*13160*/  ISETP.GE.AND P0, PT, R22, R5, PT ;  /* 0x000000051600720c */ /* 0x000fe20003f06270 */
[----:B------:R-:W-:-:S12]  /*13170*/  BSSY B0, `(.L_x_3750) ;  /* 0x0000023000007945 */ /* 0x000fd80003800000 */
[----:B------:R-:W-:Y:S05]  /*13180*/  @P0 BRA `(.L_x_3751) ;  /* 0x0000021000000947 */ /* 0x000fea0003800000 */
[C---:B------:R-:W-:Y:S01]  /*13190*/  LOP3.LUT R0, R205.reuse, 0x1, RZ, 0xc0, !PT ;  /* 0x00000001cd007812 */ /* 0x040fe200078ec0ff */
[----:B------:R-:W-:Y:S01]  /*131a0*/  IMAD.MOV.U32 R3, RZ, RZ, c[0x0][0x198] ;  /* 0x00006600ff037624 */ /* 0x000fe200078e00ff */
[----:B------:R-:W-:Y:S01]  /*131b0*/  LOP3.LUT P0, RZ, R205, 0x2, RZ, 0xc0, !PT ;  /* 0x00000002cdff7812 */ /* 0x000fe2000780c0ff */
[----:B------:R-:W-:Y:S01]  /*131c0*/  IMAD.MOV.U32 R4, RZ, RZ, 0x5 ;  /* 0x00000005ff047424 */ /* 0x000fe200078e00ff */
[----:B------:R-:W-:Y:S01]  /*131d0*/  ISETP.NE.U32.AND P1, PT, R0, 0x1, PT ;  /* 0x000000010000780c */ /* 0x000fe20003f25070 */
[----:B-12---:R-:W-:-:S03]  /*131e0*/  IMAD.SHL.U32 R7, R3, 0x20, RZ ;  /* 0x0000002003077824 */ /* 0x006fc600078e00ff */
        /* <DEDUP_REMOVED lines=26> */
.L_x_3752:
[----:B------:R2:W-:Y:S02]  /*13390*/  STS.128 [R204+0xb000], RZ ;  /* 0x00b000ffcc007388 */ /* 0x0005e40000000c00 */
.L_x_3751:
[----:B------:R-:W-:Y:S05]  /*133a0*/  BSYNC B0 ;  /* 0x0000000000007941 */ /* 0x000fea0003800000 */
.L_x_3750:
[----:B------:R-:W-:Y:S01]  /*133b0*/  ISETP.GE.AND P0, PT, R28, R5, PT ;  /* 0x000000051c00720c */ /* 0x000fe20003f06270 */
[----:B------:R-:W-:-:S12]  /*133c0*/  BSSY B0, `(.L_x_3753) ;  /* 0x0000022000007945 */ /* 0x000fd80003800000 */
[----:B------:R-:W-:Y:S05]  /*133d0*/  @P0 BRA `(.L_x_3754) ;  /* 0x0000020000000947 */ /* 0x000fea0003800000 */
[C---:B------:R-:W-:Y:S01]  /*133e0*/  LOP3.LUT R0, R205.reuse, 0x1, RZ, 0xc0, !PT ;  /* 0x00000001cd007812 */ /* 0x040fe200078ec0ff */
[----:B------:R-:W-:Y:S01]  /*133f0*/  IMAD.MOV.U32 R3, RZ, RZ, c[0x0][0x198] ;  /* 0x00006600ff037624 */ /* 0x000fe200078e00ff */
[C---:B------:R-:W-:Y:S02]  /*13400*/  LOP3.LUT P2, RZ, R205.reuse, 0x2, RZ, 0xc0, !PT ;  /* 0x00000002cdff7812 */ /* 0x040fe4000784c0ff */
[----:B------:R-:W-:Y:S01]  /*13410*/  ISETP.NE.U32.AND P4, PT, R0, 0x1, PT ;  /* 0x000000010000780c */ /* 0x000fe20003f85070 */
[----:B------:R-:W-:Y:S01]  /*13420*/  IMAD.MOV.U32 R0, RZ, RZ, c[0x0][0x19c] ;  /* 0x00006700ff007624 */ /* 0x000fe200078e00ff */
[----:B------:R-:W-:Y:S02]  /*13430*/  LOP3.LUT P1, RZ, R205, 0x4, RZ, 0xc0, !PT ;  /* 0x00000004cdff7812 */ /* 0x000fe4000782c0ff */
[----:B------:R-:W-:Y:S01]  /*13440*/  MOV R158, R160 ;  /* 0x000000a0009e7202 */ /* 0x000fe20000000f00 */
[----:B------:R-:W-:-:S04]  /*13450*/  IMAD R4, R0, 0x30, RZ ;  /* 0x0000003000047824 */ /* 0x000fc800078e02ff */
[----:B-12---:R-:W-:-:S04]  /*13460*/  IMAD.WIDE.U32 R6, R3, 0x30, R158 ;  /* 0x0000003003067825 */ /* 0x006fc800078e009e */
        /* <DEDUP_REMOVED lines=23> */
.L_x_3754:
[----:B------:R-:W-:Y:S05]  /*135e0*/  BSYNC B0 ;  /* 0x0000000000007941 */ /* 0x000fea0003800000 */
.L_x_3753:
[----:B------:R-:W-:Y:S01]  /*135f0*/  IMAD R0, R131, c[0x0][0x320], RZ ;  /* 0x0000c80083007a24 */ /* 0x000fe200078e02ff */
[----:B------:R-:W0:Y:S01]  /*13600*/  LDGDEPBAR ;  /* 0x00000000000079af */ /* 0x000e220000000000 */
[----:B------:R-:W-:-:S04]  /*13610*/  IMAD.WIDE.U32 R164, R201, c[0x0][0x320], R164 ;  /* 0x0000c800c9a47a25 */ /* 0x000fc800078e00a4 */
[----:B------:R-:W-:Y:S01]  /*13620*/  IMAD R0, R201, c[0x0][0x324], R0 ;  /* 0x0000c900c9007a24 */ /* 0x000fe200078e0200 */
[----:B-12---:R-:W-:-:S03]  /*13630*/  LEA R6, P0, R164, c[0x0][0x318], 0x2 ;  /* 0x0000c600a4067a11 */ /* 0x006fc600078010ff */
[----:B------:R-:W-:-:S05]  /*13640*/  IMAD.IADD R0, R165, 0x1, R0 ;  /* 0x00000001a5007824 */ /* 0x000fca00078e0200 */
[----:B------:R-:W-:-:S06]  /*13650*/  LEA.HI.X R7, R164, c[0x0][0x31c], R0, 0x2, P0 ;  /* 0x0000c700a4077a11 */ /* 0x000fcc00000f1400 */
[----:B------:R-:W2:Y:S01]  /*13660*/  LDG.E R7, [R6.64] ;  /* 0x0000000606077981 */ /* 0x000ea2000c1e1900 */
[----:B------:R-:W-:Y:S01]  /*13670*/  ISETP.GE.AND P1, PT, R162, R5, PT ;  /* 0x00000005a200720c */ /* 0x000fe20003f26270 */
[----:B------:R-:W2:Y:S01]  /*13680*/  MUFU.RCP R0, c[0x0][0x238] ;  /* 0x00008e0000007b08 */ /* 0x000ea20000001000 */
        /* <DEDUP_REMOVED lines=36> */
.L_x_3757:
[----:B------:R2:W-:Y:S02]  /*138d0*/  STS.128 [R204+0x10000], RZ ;  /* 0x010000ffcc007388 */ /* 0x0005e40000000c00 */
.L_x_3756:
[----:B-1----:R-:W-:Y:S05]  /*138e0*/  BSYNC B0 ;  /* 0x0000000000007941 */ /* 0x002fea0003800000 */
.L_x_3755:
        /* <DEDUP_REMOVED lines=32> */
.L_x_3760:
[----:B------:R1:W-:Y:S02]  /*13af0*/  STS.128 [R204+0x10800], RZ ;  /* 0x010800ffcc007388 */ /* 0x0003e40000000c00 */
.L_x_3759:
[----:B------:R-:W-:Y:S05]  /*13b00*/  BSYNC B0 ;  /* 0x0000000000007941 */ /* 0x000fea0003800000 */
.L_x_3758:
        /* <DEDUP_REMOVED lines=36> */
.L_x_3763:
[----:B------:R1:W-:Y:S02]  /*13d50*/  STS.128 [R204+0x11000], RZ ;  /* 0x011000ffcc007388 */ /* 0x0003e40000000c00 */
.L_x_3762:
[----:B------:R-:W-:Y:S05]  /*13d60*/  BSYNC B0 ;  /* 0x0000000000007941 */ /* 0x000fea0003800000 */
.L_x_3761:
        /* <DEDUP_REMOVED lines=41> */
.L_x_3766:
[----:B------:R1:W-:Y:S02]  /*14000*/  STS.128 [R204+0x11800], RZ ;  /* 0x011800ffcc007388 */ /* 0x0003e40000000c00 */
.L_x_3765:
[----:B------:R-:W-:Y:S05]  /*14010*/  BSYNC B0 ;  /* 0x0000000000007941 */ /* 0x000fea0003800000 */
.L_x_3764:
        /* <DEDUP_REMOVED lines=15> */
[----:B------:R-:W-:Y:S01]  /*14110*/  LDSM.16.M88.4 R68, [R196] ;  /* 0x00000000c444783b */ /* 0x000fe20000000200 */
[----:B------:R-:W-:Y:S02]  /*14120*/  IADD3 R66, R62, 0x10, RZ ;  /* 0x000000103e427810 */ /* 0x000fe40007ffe0ff */
[----:B------:R-:W-:Y:S01]  /*14130*/  IMAD R197, R64, 0x200, R197 ;  /* 0x0000020040c57824 */ /* 0x000fe200078e02c5 */
[----:B------:R-:W-:Y:S03]  /*14140*/  LDSM.16.M88.4 R16, [R194] ;  /* 0x00000000c210783b */ /* 0x000fe60000000200 */
[----:B------:R-:W-:Y:S01]  /*14150*/  IMAD.SHL.U32 R197, R197, 0x2, RZ ;  /* 0x00000002c5c57824 */ /* 0x000fe200078e00ff */
[----:B------:R-:W-:Y:S04]  /*14160*/  LDSM.16.M88.4 R76, [R193] ;  /* 0x00000000c14c783b */ /* 0x000fe80000000200 */
[----:B------:R-:W1:Y:S01]  /*14170*/  LDSM.16.M88.4 R80, [R197+0x6000] ;  /* 0x00600000c550783b */ /* 0x000e620000000200 */
[----:B------:R-:W-:-:S02]  /*14180*/  IADD3 R2, R197, 0x6000, RZ ;  /* 0x00006000c5027810 */ /* 0x000fc40007ffe0ff */
        /* <DEDUP_REMOVED lines=15> */
[----:B------:R-:W-:Y:S01]  /*14280*/  IMAD R2, R63, 0x10, R65 ;  /* 0x000000103f027824 */ /* 0x000fe200078e0241 */
[C---:B------:R-:W-:Y:S01]  /*14290*/  IADD3 R182, R195.reuse, 0x2800, RZ ;  /* 0x00002800c3b67810 */ /* 0x040fe20007ffe0ff */
[----:B------:R-:W1:Y:S01]  /*142a0*/  I2F R63, R62 ;  /* 0x0000003e003f7306 */ /* 0x000e620000201400 */
[----:B---3--:R-:W3:Y:S01]  /*142b0*/  LDSM.16.M88.4 R52, [R195+0x1000] ;  /* 0x00100000c334783b */ /* 0x008ee20000000200 */
[----:B------:R-:W-:-:S02]  /*142c0*/  IADD3 R181, R195, 0x3000, RZ ;  /* 0x00003000c3b57810 */ /* 0x000fc40007ffe0ff */
[----:B------:R-:W-:Y:S01]  /*142d0*/  IADD3 R2, R2, 0x1, R3 ;  /* 0x0000000102027810 */ /* 0x000fe20007ffe003 */
[----:B------:R-:W2:Y:S01]  /*142e0*/  LDSM.16.M88.4 R48, [R195+0x1800] ;  /* 0x00180000c330783b */ /* 0x000ea20000000200 */
[----:B------:R-:W-:Y:S02]  /*142f0*/  IADD3 R180, R195, 0x3800, RZ ;  /* 0x00003800c3b47810 */ /* 0x000fe40007ffe0ff */
[----:B------:R-:W-:Y:S01]  /*14300*/  IADD3 R2, R67, R2, -R200 ;  /* 0x0000000243027210 */ /* 0x000fe20007ffe8c8 */
[----:B------:R-:W2:Y:S01]  /*14310*/  LDSM.16.M88.4 R12, [R191+0x6000] ;  /* 0x00600000bf0c783b */ /* 0x000ea20000000200 */
[C---:B------:R-:W-:Y:S02]  /*14320*/  IADD3 R179, R195.reuse, 0x4000, RZ ;  /* 0x00004000c3b37810 */ /* 0x040fe40007ffe0ff */
[----:B------:R-:W-:Y:S01]  /*14330*/  IADD3 R2, R2, c[0x0][0x2e8], RZ ;  /* 0x0000ba0002027a10 */ /* 0x000fe20007ffe0ff */
[----:B------:R-:W-:Y:S01]  /*14340*/  LDSM.16.M88.4 R88, [R191+0x7000] ;  /* 0x00700000bf58783b */ /* 0x000fe20000000200 */
[----:B------:R-:W-:-:S02]  /*14350*/  IADD3 R178, R195, 0x4800, RZ ;  /* 0x00004800c3b27810 */ /* 0x000fc40007ffe0ff */
[C---:B------:R-:W-:Y:S01]  /*14360*/  IADD3 R177, R195.reuse, 0x5000, RZ ;  /* 0x00005000c3b17810 */ /* 0x040fe20007ffe0ff */
[----:B-1----:R-:W-:Y:S01]  /*14370*/  HMMA.16816.F32 R4, R20, R80, RZ ;  /* 0x000000501404723c */ /* 0x002fe200000018ff */
[----:B------:R-:W-:Y:S01]  /*14380*/  LDSM.16.M88.4 R84, [R191+0x7800] ;  /* 0x00780000bf54783b */ /* 0x000fe20000000200 */
[----:B------:R-:W-:-:S06]  /*14390*/  IADD3 R176, R195, 0x5800, RZ ;  /* 0x00005800c3b07810 */ /* 0x000fcc0007ffe0ff */
        /* <DEDUP_REMOVED lines=43> */
[C---:B-----5:R-:W-:Y:S08]  /*14650*/  HMMA.16816.F32 R4, R56.reuse, R12, R4 ;  /* 0x0000000c3804723c */ /* 0x060ff00000001804 */
[----:B------:R-:W-:Y:S01]  /*14660*/  HMMA.16816.F32 R84, R56, R14, R84 ;  /* 0x0000000e3854723c */ /* 0x000fe20000001854 */
[----:B------:R-:W-:Y:S07]  /*14670*/  LDSM.16.M88.4 R12, [R191+0x8000] ;  /* 0x00800000bf0c783b */ /* 0x000fee0000000200 */
[C---:B------:R-:W-:Y:S08]  /*14680*/  HMMA.16816.F32 R24, R76.reuse, R68, R24 ;  /* 0x000000444c18723c */ /* 0x040ff00000001818 */
[----:B------:R-:W-:Y:S01]  /*14690*/  HMMA.16816.F32 R20, R76, R70, R20 ;  /* 0x000000464c14723c */ /* 0x000fe20000001814 */
[----:B------:R-:W5:Y:S04]  /*146a0*/  LDSM.16.M88.4 R68, [R194+0x2000] ;  /* 0x00200000c244783b */ /* 0x000f680000000200 */
[----:B------:R-:W3:Y:S03]  /*146b0*/  LDSM.16.M88.4 R76, [R195+0x3800] ;  /* 0x00380000c34c783b */ /* 0x000ee60000000200 */
[C---:B-1----:R-:W-:Y:S08]  /*146c0*/  HMMA.16816.F32 R40, R56.reuse, R16, R40 ;  /* 0x000000103828723c */ /* 0x042ff00000001828 */
[C---:B------:R-:W-:Y:S01]  /*146d0*/  HMMA.16816.F32 R36, R56.reuse, R18, R36 ;  /* 0x000000123824723c */ /* 0x040fe20000001824 */
[----:B------:R-:W1:Y:S07]  /*146e0*/  LDSM.16.M88.4 R16, [R191+0x8800] ;  /* 0x00880000bf10783b */ /* 0x000e6e0000000200 */
        /* <DEDUP_REMOVED lines=8> */
[----:B------:R-:W2:Y:S04]  /*14770*/  LDSM.16.M88.4 R56, [R184+0x2000] ;  /* 0x00200000b838783b */ /* 0x000ea80000000200 */
[----:B------:R-:W1:Y:S03]  /*14780*/  LDSM.16.M88.4 R88, [R191+0x9800] ;  /* 0x00980000bf58783b */ /* 0x000e660000000200 */
        /* <DEDUP_REMOVED lines=25> */
[----:B------:R-:W-:Y:S03]  /*14920*/  LDSM.16.M88.4 R88, [R197+0xb800] ;  /* 0x00b80000c558783b */ /* 0x000fe60000000200 */
        /* <DEDUP_REMOVED lines=12> */
[----:B------:R-:W-:Y:S03]  /*149f0*/  LDSM.16.M88.4 R80, [R195+0x5800] ;  /* 0x00580000c350783b */ /* 0x000fe60000000200 */
        /* <DEDUP_REMOVED lines=15> */
[C---:B-----5:R-:W-:Y:S08]  /*14af0*/  HMMA.16816.F32 R4, R12.reuse, R72, R4 ;  /* 0x000000480c04723c */ /* 0x060ff00000001804 */
[C---:B------:R-:W-:Y:S08]  /*14b00*/  HMMA.16816.F32 R84, R12.reuse, R74, R84 ;  /* 0x0000004a0c54723c */ /* 0x040ff00000001854 */
[----:B-1----:R-:W-:Y:S07]  /*14b10*/  HMMA.16816.F32 R40, R12, R8, R40 ;  /* 0x000000080c28723c */ /* 0x002fee0000001828 */
[C---:B------:R-:W-:Y:S01]  /*14b20*/  IADD3 R8, R2.reuse, 0x8, RZ ;  /* 0x0000000802087810 */ /* 0x040fe20007ffe0ff */
[----:B------:R-:W-:Y:S01]  /*14b30*/  HMMA.16816.F32 R24, R76, R88, R24 ;  /* 0x000000584c18723c */ /* 0x000fe20000001818 */
[----:B------:R-:W-:-:S02]  /*14b40*/  IMNMX R2, R2, R67, PT ;  /* 0x0000004302027217 */ /* 0x000fc40003800200 */
[----:B------:R-:W-:Y:S02]  /*14b50*/  IMNMX R3, R8, R67, PT ;  /* 0x0000004308037217 */ /* 0x000fe40003800200 */
[----:B------:R-:W-:-:S03]  /*14b60*/  IADD3 R67, R62, 0x9, RZ ;  /* 0x000000093e437810 */ /* 0x000fc60007ffe0ff */
[----:B------:R-:W-:Y:S01]  /*14b70*/  HMMA.16816.F32 R36, R12, R10, R36 ;  /* 0x0000000a0c24723c */ /* 0x000fe20000001824 */
[----:B------:R-:W1:Y:S01]  /*14b80*/  LDSM.16.M88.4 R8, [R191+0xb800] ;  /* 0x00b80000bf08783b */ /* 0x000e620000000200 */
[C---:B------:R-:W-:Y:S02]  /*14b90*/  ISETP.GE.AND P5, PT, R67.reuse, R2, PT ;  /* 0x000000024300720c */ /* 0x040fe40003fa6270 */
[----:B------:R-:W-:-:S04]  /*14ba0*/  ISETP.GE.AND P2, PT, R67, R3, PT ;  /* 0x000000034300720c */ /* 0x000fc80003f46270 */
[C---:B--2---:R-:W-:Y:S07]  /*14bb0*/  HMMA.16816.F32 R4, R16.reuse, R56, R4 ;  /* 0x000000381004723c */ /* 0x044fee0000001804 */
[C---:B------:R-:W-:Y:S01]  /*14bc0*/  IADD3 R57, R62.reuse, 0x1, RZ ;  /* 0x000000013e397810 */ /* 0x040fe20007ffe0ff */
[----:B------:R-:W-:Y:S01]  /*14bd0*/  HMMA.16816.F32 R84, R16, R58, R84 ;  /* 0x0000003a1054723c */ /* 0x000fe20000001854 */
[----:B------:R-:W-:Y:S02]  /*14be0*/  IADD3 R56, R62, 0x8, RZ ;  /* 0x000000083e387810 */ /* 0x000fe40007ffe0ff */
[----:B------:R-:W2:Y:S01]  /*14bf0*/  I2F R64, R57 ;  /* 0x0000003900407306 */ /* 0x000ea20000201400 */
[----:B------:R-:W-:-:S02]  /*14c00*/  ISETP.GE.AND P4, PT, R57, R2, PT ;  /* 0x000000023900720c */ /* 0x000fc40003f86270 */
[-C--:B------:R-:W-:Y:S02]  /*14c10*/  ISETP.GE.AND P0, PT, R57, R3.reuse, PT ;  /* 0x000000033900720c */ /* 0x080fe40003f06270 */
[----:B------:R-:W-:Y:S01]  /*14c20*/  HMMA.16816.F32 R20, R76, R90, R20 ;  /* 0x0000005a4c14723c */ /* 0x000fe20000001814 */
[C---:B------:R-:W-:Y:S02]  /*14c30*/  ISETP.GE.AND P6, PT, R56.reuse, R2, PT ;  /* 0x000000023800720c */ /* 0x040fe40003fc6270 */
[----:B------:R5:W1:Y:S01]  /*14c40*/  I2F R65, R56 ;  /* 0x0000003800417306 */ /* 0x000a620000201400 */
[----:B------:R-:W-:-:S04]  /*14c50*/  ISETP.GE.AND P1, PT, R56, R3, PT ;  /* 0x000000033800720c */ /* 0x000fc80003f26270 */
[----:B---3--:R-:W-:Y:S01]  /*14c60*/  HMMA.16816.F32 R40, R16, R52, R40 ;  /* 0x000000341028723c */ /* 0x008fe20000001828 */
[CC--:B------:R-:W-:Y:S02]  /*14c70*/  FFMA.FTZ R4, R0.reuse, R63.reuse, R4 ;  /* 0x0000003f00047223 */ /* 0x0c0fe40000010004 */
[CC--:B--2---:R-:W-:Y:S02]  /*14c80*/  FFMA.FTZ R5, R0.reuse, R64.reuse, R5 ;  /* 0x0000004000057223 */ /* 0x0c4fe40000010005 */
[C---:B------:R-:W-:Y:S02]  /*14c90*/  FFMA.FTZ R63, R0.reuse, R63, R6 ;  /* 0x0000003f003f7223 */ /* 0x040fe40000010006 */
[C---:B------:R-:W-:Y:S01]  /*14ca0*/  FFMA.FTZ R53, R0.reuse, R64, R7 ;  /* 0x0000004000357223 */ /* 0x040fe20000010007 */
[----:B------:R-:W-:Y:S01]  /*14cb0*/  HMMA.16816.F32 R24, R68, R80, R24 ;  /* 0x000000504418723c */ /* 0x000fe20000001818 */
[----:B------:R-:W-:Y:S01]  /*14cc0*/  FSEL R52, R5, -INF , !P4 ;  /* 0xff80000005347808 */ /* 0x000fe20006000000 */
[----:B-----5:R-:W2:Y:S01]  /*14cd0*/  LDSM.16.M88.4 R56, [R184+0x5000] ;  /* 0x00500000b838783b */ /* 0x020ea20000000200 */
[-C--:B-1----:R-:W-:Y:S01]  /*14ce0*/  FFMA.FTZ R64, R0, R65.reuse, R84 ;  /* 0x0000004100407223 */ /* 0x082fe20000010054 */
[----:B------:R-:W-:Y:S01]  /*14cf0*/  IADD3 R7, R62, 0x11, RZ ;  /* 0x000000113e077810 */ /* 0x000fe20007ffe0ff */
[----:B------:R-:W-:Y:S01]  /*14d00*/  FFMA.FTZ R5, R0, R65, R86 ;  /* 0x0000004100057223 */ /* 0x000fe20000010056 */
[----:B------:R-:W-:-:S02]  /*14d10*/  ISETP.GE.AND P4, PT, R66, R2, PT ;  /* 0x000000024200720c */ /* 0x000fc40003f86270 */
[----:B----4-:R-:W-:Y:S01]  /*14d20*/  HMMA.16816.F32 R32, R12, R48, R32 ;  /* 0x000000300c20723c */ /* 0x010fe20000001820 */
[----:B------:R-:W1:Y:S01]  /*14d30*/  I2F R48, R67 ;  /* 0x0000004300307306 */ /* 0x000e620000201400 */
[----:B------:R-:W-:Y:S02]  /*14d40*/  FSEL R64, R64, -INF , !P6 ;  /* 0xff80000040407808 */ /* 0x000fe40007000000 */
[----:B------:R-:W-:Y:S02]  /*14d50*/  FSEL R5, R5, -INF , !P1 ;  /* 0xff80000005057808 */ /* 0x000fe40004800000 */
[C---:B------:R-:W-:Y:S02]  /*14d60*/  ISETP.GE.AND P6, PT, R7.reuse, R2, PT ;  /* 0x000000020700720c */ /* 0x040fe40003fc6270 */
[----:B------:R-:W-:Y:S01]  /*14d70*/  HMMA.16816.F32 R20, R68, R82, R20 ;  /* 0x000000524414723c */ /* 0x000fe20000001814 */
[----:B------:R-:W3:Y:S01]  /*14d80*/  I2F R49, R66 ;  /* 0x0000004200317306 */ /* 0x000ee20000201400 */
[----:B------:R-:W-:-:S02]  /*14d90*/  ISETP.GE.AND P1, PT, R7, R3, PT ;  /* 0x000000030700720c */ /* 0x000fc40003f26270 */
[----:B------:R-:W-:Y:S02]  /*14da0*/  FSEL R53, R53, -INF , !P0 ;  /* 0xff80000035357808 */ /* 0x000fe40004000000 */
[----:B------:R-:W-:Y:S02]  /*14db0*/  ISETP.GE.AND P0, PT, R66, R3, PT ;  /* 0x000000034200720c */ /* 0x000fe40003f06270 */
[----:B------:R-:W-:Y:S01]  /*14dc0*/  HMMA.16816.F32 R28, R12, R50, R28 ;  /* 0x000000320c1c723c */ /* 0x000fe2000000181c */
[CC--:B-1----:R-:W-:Y:S01]  /*14dd0*/  FFMA.FTZ R85, R0.reuse, R48.reuse, R85 ;  /* 0x0000003000557223 */ /* 0x0c2fe20000010055 */
[----:B------:R-:W1:Y:S01]  /*14de0*/  I2F R65, R7 ;  /* 0x0000000700417306 */ /* 0x000e620000201400 */
[----:B------:R-:W-:-:S04]  /*14df0*/  FFMA.FTZ R87, R0, R48, R87 ;  /* 0x0000003000577223 */ /* 0x000fc80000010057 */
[----:B------:R-:W-:Y:S01]  /*14e00*/  IADD3 R50, R62, 0x18, RZ ;  /* 0x000000183e327810 */ /* 0x000fe20007ffe0ff */
[----:B------:R-:W-:Y:S01]  /*14e10*/  HMMA.16816.F32 R36, R16, R54, R36 ;  /* 0x000000361024723c */ /* 0x000fe20000001824 */
[----:B---3--:R-:W-:Y:S01]  /*14e20*/  FFMA.FTZ R48, R0, R49, R40 ;  /* 0x0000003100307223 */ /* 0x008fe20000010028 */
[----:B------:R-:W-:Y:S01]  /*14e30*/  IADD3 R66, R62, 0x19, RZ ;  /* 0x000000193e427810 */ /* 0x000fe20007ffe0ff */
[----:B------:R3:W4:Y:S04]  /*14e40*/  I2F R55, R50 ;  /* 0x0000003200377306 */ /* 0x0007280000201400 */
[----:B------:R-:W-:Y:S01]  /*14e50*/  FSEL R54, R85, -INF , !P5 ;  /* 0xff80000055367808 */ /* 0x000fe20006800000 */
[C---:B------:R-:W-:Y:S01]  /*14e60*/  HMMA.16816.F32 R24, R12.reuse, R8, R24 ;  /* 0x000000080c18723c */ /* 0x040fe20000001818 */
[----:B------:R-:W-:Y:S01]  /*14e70*/  ISETP.GE.AND P5, PT, R50, R2, PT ;  /* 0x000000023200720c */ /* 0x000fe20003fa6270 */
[----:B-1----:R-:W-:Y:S01]  /*14e80*/  FFMA.FTZ R84, R0, R65, R41 ;  /* 0x0000004100547223 */ /* 0x002fe20000010029 */
[----:B------:R-:W-:Y:S01]  /*14e90*/  FSEL R7, R87, -INF , !P2 ;  /* 0xff80000057077808 */ /* 0x000fe20005000000 */
[----:B------:R-:W1:Y:S01]  /*14ea0*/  I2F R40, R66 ;  /* 0x0000004200287306 */ /* 0x000e620000201400 */
[----:B------:R-:W-:Y:S01]  /*14eb0*/  ISETP.GE.AND P2, PT, R50, R3, PT ;  /* 0x000000033200720c */ /* 0x000fe20003f46270 */
[----:B------:R-:W-:Y:S01]  /*14ec0*/  FFMA.FTZ R101, R0, R65, R43 ;  /* 0x0000004100657223 */ /* 0x000fe2000001002b */
[----:B------:R-:W-:Y:S01]  /*14ed0*/  FSEL R8, R48, -INF , !P4 ;  /* 0xff80000030087808 */ /* 0x000fe20006000000 */
[----:B------:R-:W-:Y:S01]  /*14ee0*/  FFMA.FTZ R9, R0, R49, R42 ;  /* 0x0000003100097223 */ /* 0x000fe2000001002a */
[----:B------:R-:W-:Y:S01]  /*14ef0*/  HMMA.16816.F32 R20, R12, R10, R20 ;  /* 0x0000000a0c14723c */ /* 0x000fe20000001814 */
[C---:B------:R-:W-:Y:S01]  /*14f00*/  IADD3 R42, R62.reuse, 0x20, RZ ;  /* 0x000000203e2a7810 */ /* 0x040fe20007ffe0ff */
[----:B---3--:R-:W3:Y:S01]  /*14f10*/  LDSM.16.M88.4 R48, [R184+0x5800] ;  /* 0x00580000b830783b */ /* 0x008ee20000000200 */
[----:B------:R-:W-:Y:S01]  /*14f20*/  IADD3 R43, R62, 0x21, RZ ;  /* 0x000000213e2b7810 */ /* 0x000fe20007ffe0ff */
[----:B------:R-:W-:-:S04]  /*14f30*/  DEPBAR.LE SB0, 0x0 ;  /* 0x000080000000791a */ /* 0x000fc80000000000 */
[C---:B--2---:R-:W-:Y:S01]  /*14f40*/  HMMA.16816.F32 R32, R16.reuse, R56, R32 ;  /* 0x000000381020723c */ /* 0x044fe20000001820 */
[----:B------:R-:W2:Y:S01]  /*14f50*/  I2F R41, R42 ;  /* 0x0000002a00297306 */ /* 0x000ea20000201400 */
[CC--:B----4-:R-:W-:Y:S01]  /*14f60*/  FFMA.FTZ R36, R0.reuse, R55.reuse, R36 ;  /* 0x0000003700247223 */ /* 0x0d0fe20000010024 */
[----:B------:R-:W-:Y:S01]  /*14f70*/  FSEL R9, R9, -INF , !P0 ;  /* 0xff80000009097808 */ /* 0x000fe20004000000 */
[-C--:B-1----:R-:W-:Y:S01]  /*14f80*/  FFMA.FTZ R12, R0, R40.reuse, R37 ;  /* 0x00000028000c7223 */ /* 0x082fe20000010025 */
[----:B------:R-:W-:Y:S01]  /*14f90*/  IADD3 R37, R62, 0x29, RZ ;  /* 0x000000293e257810 */ /* 0x000fe20007ffe0ff */
[----:B------:R-:W-:Y:S01]  /*14fa0*/  FFMA.FTZ R11, R0, R40, R39 ;  /* 0x00000028000b7223 */ /* 0x000fe20000010027 */
[----:B------:R-:W-:Y:S01]  /*14fb0*/  FSEL R10, R36, -INF , !P5 ;  /* 0xff800000240a7808 */ /* 0x000fe20006800000 */
[----:B------:R-:W-:Y:S01]  /*14fc0*/  HMMA.16816.F32 R28, R16, R58, R28 ;  /* 0x0000003a101c723c */ /* 0x000fe2000000181c */
[----:B------:R-:W-:Y:S01]  /*14fd0*/  IADD3 R36, R62, 0x28, RZ ;  /* 0x000000283e247810 */ /* 0x000fe20007ffe0ff */
[----:B------:R-:W1:Y:S01]  /*14fe0*/  I2F R14, R43 ;  /* 0x0000002b000e7306 */ /* 0x000e620000201400 */
[----:B------:R-:W-:Y:S01]  /*14ff0*/  ISETP.GE.AND P4, PT, R66, R2, PT ;  /* 0x000000024200720c */ /* 0x000fe20003f86270 */
[----:B------:R-:W-:Y:S01]  /*15000*/  FFMA.FTZ R38, R0, R55, R38 ;  /* 0x0000003700267223 */ /* 0x000fe20000010026 */
[----:B------:R-:W-:-:S02]  /*15010*/  ISETP.GE.AND P0, PT, R66, R3, PT ;  /* 0x000000034200720c */ /* 0x000fc40003f06270 */
[----:B------:R-:W-:Y:S02]  /*15020*/  FSEL R84, R84, -INF , !P6 ;  /* 0xff80000054547808 */ /* 0x000fe40007000000 */
[-C--:B------:R-:W-:Y:S01]  /*15030*/  ISETP.GE.AND P6, PT, R42, R2.reuse, PT ;  /* 0x000000022a00720c */ /* 0x080fe20003fc6270 */
[----:B------:R-:W4:Y:S01]  /*15040*/  I2F R15, R36 ;  /* 0x00000024000f7306 */ /* 0x000f220000201400 */
[----:B------:R-:W-:Y:S02]  /*15050*/  FSEL R12, R12, -INF , !P4 ;  /* 0xff8000000c0c7808 */ /* 0x000fe40006000000 */
[----:B------:R-:W-:Y:S02]  /*15060*/  FSEL R11, R11, -INF , !P0 ;  /* 0xff8000000b0b7808 */ /* 0x000fe40004000000 */
[----:B------:R-:W-:Y:S01]  /*15070*/  ISETP.GE.AND P4, PT, R36, R2, PT ;  /* 0x000000022400720c */ /* 0x000fe20003f86270 */
[----:B--2---:R-:W-:Y:S01]  /*15080*/  FFMA.FTZ R174, R0, R41, R32 ;  /* 0x0000002900ae7223 */ /* 0x004fe20000010020 */
[----:B------:R-:W-:Y:S01]  /*15090*/  ISETP.GE.AND P0, PT, R36, R3, PT ;  /* 0x000000032400720c */ /* 0x000fe20003f06270 */
[----:B------:R-:W2:Y:S01]  /*150a0*/  I2F R32, R37 ;  /* 0x0000002500207306 */ /* 0x000ea20000201400 */
[----:B------:R-:W-:Y:S01]  /*150b0*/  FFMA.FTZ R169, R0, R41, R34 ;  /* 0x0000002900a97223 */ /* 0x000fe20000010022 */
[----:B------:R-:W-:Y:S01]  /*150c0*/  IADD3 R34, R62, 0x30, RZ ;  /* 0x000000303e227810 */ /* 0x000fe20007ffe0ff */
[-C--:B-1----:R-:W-:Y:S01]  /*150d0*/  FFMA.FTZ R166, R0, R14.reuse, R33 ;  /* 0x0000000e00a67223 */ /* 0x082fe20000010021 */
[----:B------:R-:W-:Y:S01]  /*150e0*/  FSEL R174, R174, -INF , !P6 ;  /* 0xff800000aeae7808 */ /* 0x000fe20007000000 */
[----:B------:R-:W-:Y:S01]  /*150f0*/  FFMA.FTZ R35, R0, R14, R35 ;  /* 0x0000000e00237223 */ /* 0x000fe20000010023 */
[----:B------:R-:W-:Y:S01]  /*15100*/  IADD3 R14, R62, 0x31, RZ ;  /* 0x000000313e0e7810 */ /* 0x000fe20007ffe0ff */
[----:B---3--:R-:W-:Y:S01]  /*15110*/  HMMA.16816.F32 R20, R16, R50, R20 ;  /* 0x000000321014723c */ /* 0x008fe20000001814 */
[CC--:B----4-:R-:W-:Y:S01]  /*15120*/  FFMA.FTZ R28, R0.reuse, R15.reuse, R28 ;  /* 0x0000000f001c7223 */ /* 0x0d0fe2000001001c */
[----:B------:R-:W1:Y:S01]  /*15130*/  I2F R33, R34 ;  /* 0x0000002200217306 */ /* 0x000e620000201400 */
[----:B------:R-:W-:Y:S01]  /*15140*/  FFMA.FTZ R30, R0, R15, R30 ;  /* 0x0000000f001e7223 */ /* 0x000fe2000001001e */
[----:B------:R-:W-:-:S02]  /*15150*/  ISETP.GE.AND P6, PT, R37, R2, PT ;  /* 0x000000022500720c */ /* 0x000fc40003fc6270 */
[----:B------:R-:W-:Y:S02]  /*15160*/  FSEL R172, R28, -INF , !P4 ;  /* 0xff8000001cac7808 */ /* 0x000fe40006000000 */
[----:B------:R-:W-:Y:S01]  /*15170*/  HMMA.16816.F32 R24, R16, R48, R24 ;  /* 0x000000301018723c */ /* 0x000fe20000001818 */
[-C--:B--2---:R-:W-:Y:S01]  /*15180*/  FFMA.FTZ R29, R0, R32.reuse, R29 ;  /* 0x00000020001d7223 */ /* 0x084fe2000001001d */
[----:B------:R-:W-:Y:S01]  /*15190*/  I2F R15, R14 ;  /* 0x0000000e000f7306 */ /* 0x000fe20000201400 */
[----:B------:R-:W-:Y:S01]  /*151a0*/  FSEL R173, R30, -INF , !P0 ;  /* 0xff8000001ead7808 */ /* 0x000fe20004000000 */
[----:B------:R-:W-:Y:S01]  /*151b0*/  FFMA.FTZ R31, R0, R32, R31 ;  /* 0x00000020001f7223 */ /* 0x000fe2000001001f */
[----:B------:R-:W-:Y:S02]  /*151c0*/  ISETP.GE.AND P4, PT, R14, R2, PT ;  /* 0x000000020e00720c */ /* 0x000fe40003f86270 */
[C---:B------:R-:W-:Y:S02]  /*151d0*/  IADD3 R18, R62.reuse, 0x38, RZ ;  /* 0x000000383e127810 */ /* 0x040fe40007ffe0ff */
[----:B------:R-:W-:-:S02]  /*151e0*/  IADD3 R16, R62, 0x39, RZ ;  /* 0x000000393e107810 */ /* 0x000fc40007ffe0ff */
[----:B------:R-:W2:Y:S01]  /*151f0*/  I2F R17, R18 ;  /* 0x0000001200117306 */ /* 0x000ea20000201400 */
[----:B------:R-:W-:Y:S02]  /*15200*/  ISETP.GE.AND P0, PT, R14, R3, PT ;  /* 0x000000030e00720c */ /* 0x000fe40003f06270 */
[----:B------:R-:W-:Y:S02]  /*15210*/  FSEL R168, R29, -INF , !P6 ;  /* 0xff8000001da87808 */ /* 0x000fe40007000000 */
[-C--:B------:R-:W-:Y:S02]  /*15220*/  ISETP.GE.AND P6, PT, R18, R2.reuse, PT ;  /* 0x000000021200720c */ /* 0x080fe40003fc6270 */
[----:B------:R-:W-:Y:S01]  /*15230*/  FSEL R101, R101, -INF , !P1 ;  /* 0xff80000065657808 */ /* 0x000fe20004800000 */
[----:B------:R-:W3:Y:S01]  /*15240*/  I2F R14, R16 ;  /* 0x00000010000e7306 */ /* 0x000ee20000201400 */
[----:B------:R-:W-:Y:S02]  /*15250*/  ISETP.GE.AND P5, PT, R43, R2, PT ;  /* 0x000000022b00720c */ /* 0x000fe40003fa6270 */
[----:B------:R-:W-:-:S02]  /*15260*/  FSEL R13, R38, -INF , !P2 ;  /* 0xff800000260d7808 */ /* 0x000fc40005000000 */
[----:B------:R-:W-:Y:S01]  /*15270*/  ISETP.GE.AND P1, PT, R42, R3, PT ;  /* 0x000000032a00720c */ /* 0x000fe20003f26270 */
[C---:B-1----:R-:W-:Y:S01]  /*15280*/  FFMA.FTZ R24, R0.reuse, R33, R24 ;  /* 0x0000002100187223 */ /* 0x042fe20000010018 */
[----:B------:R-:W-:Y:S01]  /*15290*/  ISETP.GE.AND P2, PT, R43, R3, PT ;  /* 0x000000032b00720c */ /* 0x000fe20003f46270 */
[----:B--2---:R-:W-:Y:S01]  /*152a0*/  FFMA.FTZ R20, R0, R17, R20 ;  /* 0x0000001100147223 */ /* 0x004fe20000010014 */
[----:B------:R-:W-:Y:S01]  /*152b0*/  FSEL R166, R166, -INF , !P5 ;  /* 0xff800000a6a67808 */ /* 0x000fe20006800000 */
[C---:B------:R-:W-:Y:S01]  /*152c0*/  FFMA.FTZ R26, R0.reuse, R33, R26 ;  /* 0x00000021001a7223 */ /* 0x040fe2000001001a */
[----:B------:R-:W-:Y:S01]  /*152d0*/  FSEL R169, R169, -INF , !P1 ;  /* 0xff800000a9a97808 */ /* 0x000fe20004800000 */
[-C--:B------:R-:W-:Y:S01]  /*152e0*/  FFMA.FTZ R25, R0, R15.reuse, R25 ;  /* 0x0000000f00197223 */ /* 0x080fe20000010019 */
[----:B------:R-:W-:Y:S01]  /*152f0*/  FSEL R146, R20, -INF , !P6 ;  /* 0xff80000014927808 */ /* 0x000fe20007000000 */
[----:B------:R-:W-:Y:S01]  /*15300*/  FFMA.FTZ R27, R0, R15, R27 ;  /* 0x0000000f001b7223 */ /* 0x000fe2000001001b */
[----:B------:R-:W-:Y:S01]  /*15310*/  ISETP.GT.AND P6, PT, R208, R199, PT ;  /* 0x000000c7d000720c */ /* 0x000fe20003fc4270 */
[----:B------:R-:W-:Y:S01]  /*15320*/  FFMA.FTZ R22, R0, R17, R22 ;  /* 0x0000001100167223 */ /* 0x000fe20000010016 */
[----:B------:R-:W-:Y:S01]  /*15330*/  BAR.SYNC.DEFER_BLOCKING 0x0 ;  /* 0x0000000000007b1d */ /* 0x000fe20000010000 */
[----:B------:R-:W-:Y:S01]  /*15340*/  ISETP.GE.AND P5, PT, R34, R2, PT ;  /* 0x000000022200720c */ /* 0x000fe20003fa6270 */
[CC--:B---3--:R-:W-:Y:S01]  /*15350*/  FFMA.FTZ R21, R0.reuse, R14.reuse, R21 ;  /* 0x0000000e00157223 */ /* 0x0c8fe20000010015 */
[----:B------:R-:W-:Y:S01]  /*15360*/  FSEL R213, R35, -INF , !P2 ;  /* 0xff80000023d57808 */ /* 0x000fe20005000000 */
[----:B------:R-:W-:Y:S01]  /*15370*/  FFMA.FTZ R23, R0, R14, R23 ;  /* 0x0000000e00177223 */ /* 0x000fe20000010017 */
[----:B------:R-:W-:-:S02]  /*15380*/  ISETP.GE.AND P1, PT, R37, R3, PT ;  /* 0x000000032500720c */ /* 0x000fc40003f26270 */
[----:B------:R-:W-:Y:S02]  /*15390*/  ISETP.GE.AND P2, PT, R34, R3, PT ;  /* 0x000000032200720c */ /* 0x000fe40003f46270 */
[----:B------:R-:W-:Y:S02]  /*153a0*/  FSEL R212, R24, -INF , !P5 ;  /* 0xff80000018d47808 */ /* 0x000fe40006800000 */
[----:B------:R-:W-:Y:S02]  /*153b0*/  FSEL R211, R31, -INF , !P1 ;  /* 0xff8000001fd37808 */ /* 0x000fe40004800000 */
[----:B------:R-:W-:Y:S02]  /*153c0*/  ISETP.GE.AND P5, PT, R62, R2, PT ;  /* 0x000000023e00720c */ /* 0x000fe40003fa6270 */
[----:B------:R-:W-:Y:S02]  /*153d0*/  FSEL R171, R26, -INF , !P2 ;  /* 0xff8000001aab7808 */ /* 0x000fe40005000000 */
[----:B------:R-:W-:-:S02]  /*153e0*/  FSEL R210, R25, -INF , !P4 ;  /* 0xff80000019d27808 */ /* 0x000fc40006000000 */
[----:B------:R-:W-:Y:S02]  /*153f0*/  FSEL R147, R27, -INF , !P0 ;  /* 0xff8000001b937808 */ /* 0x000fe40004000000 */
[-C--:B------:R-:W-:Y:S02]  /*15400*/  ISETP.GE.AND P1, PT, R18, R3.reuse, PT ;  /* 0x000000031200720c */ /* 0x080fe40003f26270 */
[-C--:B------:R-:W-:Y:S02]  /*15410*/  ISETP.GE.AND P2, PT, R62, R3.reuse, PT ;  /* 0x000000033e00720c */ /* 0x080fe40003f46270 */
[C---:B------:R-:W-:Y:S02]  /*15420*/  ISETP.GE.AND P4, PT, R16.reuse, R2, PT ;  /* 0x000000021000720c */ /* 0x040fe40003f86270 */
        /* <DEDUP_REMOVED lines=8> */
[----:B------:R-:W-:Y:S02]  /*154b0*/  IABS R14, c[0x0][0x2d0] ;  /* 0x0000b400000e7a13 */ /* 0x000fe40000000000 */
[----:B------:R-:W-:Y:S02]  /*154c0*/  IADD3 R20, R44, -0x40, RZ ;  /* 0xffffffc02c147810 */ /* 0x000fe40007ffe0ff */
[----:B------:R-:W1:Y:S01]  /*154d0*/  I2F.RP R15, R14 ;  /* 0x0000000e000f7306 */ /* 0x000e620000209400 */
[----:B------:R-:W-:-:S02]  /*154e0*/  IABS R18, R44 ;  /* 0x0000002c00127213 */ /* 0x000fc40000000000 */
        /* <DEDUP_REMOVED lines=52> */
[----:B------:R-:W-:Y:S05]  /*15830*/  BRA `(.L_x_3769) ;  /* 0x0000003000007947 */ /* 0x000fea0003800000 */
.L_x_3768:
[----:B------:R-:W-:-:S05]  /*15840*/  IMAD.MOV.U32 R16, RZ, RZ, c[0x0][0x198] ;  /* 0x00006600ff107624 */ /* 0x000fca00078e00ff */
[----:B------:R-:W-:-:S04]  /*15850*/  LEA R16, -R16, RZ, 0x6 ;  /* 0x000000ff10107211 */ /* 0x000fc800078e31ff */
[----:B------:R-:W-:Y:S02]  /*15860*/  SHF.R.S32.HI R17, RZ, 0x1f, R16 ;  /* 0x0000001fff117819 */ /* 0x000fe40000011410 */
.L_x_3769:
[C---:B------:R-:W-:Y:S02]  /*15870*/  LOP3.LUT P2, RZ, R205.reuse, 0x2, RZ, 0xc0, !PT ;  /* 0x00000002cdff7812 */ /* 0x040fe4000784c0ff */
[C---:B------:R-:W-:Y:S02]  /*15880*/  LOP3.LUT P1, RZ, R205.reuse, 0x4, RZ, 0xc0, !PT ;  /* 0x00000004cdff7812 */ /* 0x040fe4000782c0ff */
[C---:B------:R-:W-:Y:S02]  /*15890*/  LEA R28, P4, R16.reuse, R206, 0x1 ;  /* 0x000000ce101c7211 */ /* 0x040fe400078808ff */
[----:B------:R-:W-:Y:S02]  /*158a0*/  LOP3.LUT P5, RZ, R205, 0x1, RZ, 0xc0, !PT ;  /* 0x00000001cdff7812 */ /* 0x000fe400078ac0ff */
[----:B------:R-:W-:-:S05]  /*158b0*/  LEA.HI.X R29, R16, R207, R17, 0x1, P4 ;  /* 0x000000cf101d7211 */ /* 0x000fca00020f0c11 */
[----:B------:R-:W-:-:S04]  /*158c0*/  @P2 IADD3 R19, P0, R16, R160, RZ ;  /* 0x000000a010132210 */ /* 0x000fc80007f1e0ff */
[----:B------:R-:W-:Y:S01]  /*158d0*/  @P2 LEA R26, P4, R19, c[0x0][0x168], 0x1 ;  /* 0x00005a00131a2a11 */ /* 0x000fe200078808ff */
[--C-:B------:R-:W-:Y:S01]  /*158e0*/  @P2 IMAD.X R14, R17, 0x1, R159.reuse, P0 ;  /* 0x00000001110e2824 */ /* 0x100fe200000e069f */
        /* <DEDUP_REMOVED lines=26> */
[----:B------:R-:W-:Y:S01]  /*15a90*/  @P1 IADD3 R14, P0, R16, R160, RZ ;  /* 0x000000a0100e1210 */ /* 0x000fe20007f1e0ff */
        /* <DEDUP_REMOVED lines=19> */
[C---:B------:R-:W-:Y:S01]  /*15bd0*/  @P5 LEA.HI.X R35, R19.reuse, R207, R158, 0x1, P4 ;  /* 0x000000cf13235211 */ /* 0x040fe200020f0c9e */
[----:B------:R1:W-:Y:S01]  /*15be0*/  @!P2 STS.128 [R204+0x8800], RZ ;  /* 0x008800ffcc00a388 */ /* 0x0003e20000000c00 */
[C---:B------:R-:W-:Y:S02]  /*15bf0*/  @P2 LEA R32, P4, R16.reuse, c[0x0][0x168], 0x1 ;  /* 0x00005a0010202a11 */ /* 0x040fe400078808ff */
        /* <DEDUP_REMOVED lines=55> */
.L_x_3767:
        /* <DEDUP_REMOVED lines=51> */
[C---:B------:R-:W-:Y:S01]  /*162a0*/  FSETP.NEU.FTZ.AND P0, PT, R133.reuse, -INF , PT ;  /* 0xff8000008500780b */ /* 0x040fe20003f1d000 */
[----:B------:R-:W-:Y:S01]  /*162b0*/  FMUL.FTZ R175, R133, c[0x0][0x23c] ;  /* 0x00008f0085af7a20 */ /* 0x000fe20000410000 */
[----:B--2---:R-:W-:Y:S01]  /*162c0*/  FMNMX.FTZ R132, R15, R132, !PT ;  /* 0x000000840f847209 */ /* 0x004fe20007810000 */
[----:B------:R-:W-:Y:S03]  /*162d0*/  LDSM.16.MT88.4 R16, [R189+0xe800] ;  /* 0x00e80000bd10783b */ /* 0x000fe60000004200 */
[----:B------:R-:W-:Y:S01]  /*162e0*/  FSEL R175, R175, RZ, P0 ;  /* 0x000000ffafaf7208 */ /* 0x000fe20000000000 */
[C---:B------:R-:W-:Y:S01]  /*162f0*/  FMUL.FTZ R170, R132.reuse, c[0x0][0x23c] ;  /* 0x00008f0084aa7a20 */ /* 0x040fe20000410000 */
[----:B------:R-:W-:Y:S01]  /*16300*/  FSETP.NEU.FTZ.AND P0, PT, R132, -INF , PT ;  /* 0xff8000008400780b */ /* 0x000fe20003f1d000 */
[----:B------:R-:W-:Y:S02]  /*16310*/  LDSM.16.MT88.4 R20, [R192+0xc800] ;  /* 0x00c80000c014783b */ /* 0x000fe40000004200 */
[--C-:B------:R-:W-:Y:S01]  /*16320*/  FFMA.FTZ R158, R64, c[0x0][0x23c], -R175.reuse ;  /* 0x00008f00409e7a23 */ /* 0x100fe200000108af */
[----:B------:R-:W-:Y:S01]  /*16330*/  FSEL R170, R170, RZ, P0 ;  /* 0x000000ffaaaa7208 */ /* 0x000fe20000000000 */
[----:B------:R-:W1:Y:S01]  /*16340*/  LDSM.16.MT88.4 R64, [R192+0xe000] ;  /* 0x00e00000c040783b */ /* 0x000e620000004200 */
[----:B------:R-:W-:-:S02]  /*16350*/  FFMA.FTZ R160, R6, c[0x0][0x23c], -R175 ;  /* 0x00008f0006a07a23 */ /* 0x000fc400000108af */
[--C-:B------:R-:W-:Y:S01]  /*16360*/  FFMA.FTZ R155, R52, c[0x0][0x23c], -R175.reuse ;  /* 0x00008f00349b7a23 */ /* 0x100fe200000108af */
[----:B------:R-:W-:Y:S01]  /*16370*/  MUFU.EX2 R158, R158 ;  /* 0x0000009e009e7308 */ /* 0x000fe20000000800 */
[--C-:B------:R-:W-:Y:S01]  /*16380*/  FFMA.FTZ R151, R54, c[0x0][0x23c], -R175.reuse ;  /* 0x00008f0036977a23 */ /* 0x100fe200000108af */
[----:B------:R-:W-:Y:S01]  /*16390*/  LDSM.16.MT88.4 R140, [R190+0xc800] ;  /* 0x00c80000be8c783b */ /* 0x000fe20000004200 */
[--C-:B------:R-:W-:Y:S02]  /*163a0*/  FFMA.FTZ R157, R4, c[0x0][0x23c], -R170.reuse ;  /* 0x00008f00049d7a23 */ /* 0x100fe400000108aa */
[--C-:B------:R-:W-:Y:S01]  /*163b0*/  FFMA.FTZ R162, R53, c[0x0][0x23c], -R170.reuse ;  /* 0x00008f0035a27a23 */ /* 0x100fe200000108aa */
[----:B------:R-:W-:Y:S01]  /*163c0*/  LDSM.16.MT88.4 R32, [R189+0xc800] ;  /* 0x00c80000bd20783b */ /* 0x000fe20000004200 */
[--C-:B------:R-:W-:Y:S01]  /*163d0*/  FFMA.FTZ R159, R5, c[0x0][0x23c], -R170.reuse ;  /* 0x00008f00059f7a23 */ /* 0x100fe200000108aa */
[----:B------:R-:W-:Y:S01]  /*163e0*/  MUFU.EX2 R160, R160 ;  /* 0x000000a000a07308 */ /* 0x000fe20000000800 */
[----:B------:R-:W-:Y:S01]  /*163f0*/  FFMA.FTZ R154, R7, c[0x0][0x23c], -R170 ;  /* 0x00008f00079a7a23 */ /* 0x000fe200000108aa */
[----:B------:R-:W-:Y:S01]  /*16400*/  LDSM.16.MT88.4 R28, [R188+0xc800] ;  /* 0x00c80000bc1c783b */ /* 0x000fe20000004200 */
[----:B------:R-:W-:-:S02]  /*16410*/  FFMA.FTZ R156, R8, c[0x0][0x23c], -R175 ;  /* 0x00008f00089c7a23 */ /* 0x000fc400000108af */
[--C-:B------:R-:W-:Y:S01]  /*16420*/  FFMA.FTZ R150, R10, c[0x0][0x23c], -R175.reuse ;  /* 0x00008f000a967a23 */ /* 0x100fe200000108af */
[----:B------:R-:W2:Y:S01]  /*16430*/  LDSM.16.MT88.4 R4, [R188+0x10000] ;  /* 0x01000000bc04783b */ /* 0x000ea20000004200 */
[--C-:B------:R-:W-:Y:S01]  /*16440*/  FFMA.FTZ R153, R9, c[0x0][0x23c], -R170.reuse ;  /* 0x00008f0009997a23 */ /* 0x100fe200000108aa */
[----:B------:R-:W3:Y:S01]  /*16450*/  MUFU.EX2 R155, R155 ;  /* 0x0000009b009b7308 */ /* 0x000ee20000000800 */
[--C-:B------:R-:W-:Y:S01]  /*16460*/  FFMA.FTZ R135, R11, c[0x0][0x23c], -R170.reuse ;  /* 0x00008f000b877a23 */ /* 0x100fe200000108aa */
[----:B------:R-:W-:Y:S01]  /*16470*/  LDSM.16.MT88.4 R24, [R190+0xe800] ;  /* 0x00e80000be18783b */ /* 0x000fe20000004200 */
[--C-:B------:R-:W-:Y:S02]  /*16480*/  FFMA.FTZ R149, R84, c[0x0][0x23c], -R175.reuse ;  /* 0x00008f0054957a23 */ /* 0x100fe400000108af */
[----:B------:R-:W-:Y:S01]  /*16490*/  FFMA.FTZ R137, R12, c[0x0][0x23c], -R175 ;  /* 0x00008f000c897a23 */ /* 0x000fe200000108af */
[----:B------:R-:W4:Y:S01]  /*164a0*/  LDSM.16.MT88.4 R8, [R192+0xe800] ;  /* 0x00e80000c008783b */ /* 0x000f220000004200 */
[--C-:B------:R-:W-:Y:S01]  /*164b0*/  FFMA.FTZ R148, R101, c[0x0][0x23c], -R170.reuse ;  /* 0x00008f0065947a23 */ /* 0x100fe200000108aa */
[----:B------:R-:W5:Y:S01]  /*164c0*/  MUFU.EX2 R151, R151 ;  /* 0x0000009700977308 */ /* 0x000f620000000800 */
[----:B------:R-:W-:-:S02]  /*164d0*/  FFMA.FTZ R152, R13, c[0x0][0x23c], -R170 ;  /* 0x00008f000d987a23 */ /* 0x000fc400000108aa */
[----:B------:R-:W1:Y:S01]  /*164e0*/  LDSM.16.MT88.4 R12, [R188+0xe800] ;  /* 0x00e80000bc0c783b */ /* 0x000e620000004200 */
[--C-:B------:R-:W-:Y:S02]  /*164f0*/  FFMA.FTZ R161, R174, c[0x0][0x23c], -R175.reuse ;  /* 0x00008f00aea17a23 */ /* 0x100fe400000108af */
[--C-:B------:R-:W-:Y:S02]  /*16500*/  FFMA.FTZ R163, R172, c[0x0][0x23c], -R175.reuse ;  /* 0x00008f00aca37a23 */ /* 0x100fe400000108af */
[----:B------:R-:W-:Y:S01]  /*16510*/  MUFU.EX2 R157, R157 ;  /* 0x0000009d009d7308 */ /* 0x000fe20000000800 */
[----:B---3--:R-:W-:Y:S01]  /*16520*/  F2FP.PACK_AB R112, R155, R160 ;  /* 0x000000a09b70723e */ /* 0x008fe200000000ff */
[--C-:B------:R-:W-:Y:S02]  /*16530*/  FFMA.FTZ R166, R166, c[0x0][0x23c], -R175.reuse ;  /* 0x00008f00a6a67a23 */ /* 0x100fe400000108af */
[----:B------:R-:W-:Y:S02]  /*16540*/  FFMA.FTZ R168, R168, c[0x0][0x23c], -R175 ;  /* 0x00008f00a8a87a23 */ /* 0x000fe400000108af */
[----:B------:R-:W-:-:S02]  /*16550*/  FFMA.FTZ R169, R169, c[0x0][0x23c], -R170 ;  /* 0x00008f00a9a97a23 */ /* 0x000fc400000108aa */
[----:B------:R-:W3:Y:S01]  /*16560*/  MUFU.EX2 R162, R162 ;  /* 0x000000a200a27308 */ /* 0x000ee20000000800 */
[----:B-----5:R-:W-:Y:S01]  /*16570*/  F2FP.PACK_AB R114, R151, R158 ;  /* 0x0000009e9772723e */ /* 0x020fe200000000ff */
[--C-:B------:R-:W-:Y:S02]  /*16580*/  FFMA.FTZ R172, R213, c[0x0][0x23c], -R170.reuse ;  /* 0x00008f00d5ac7a23 */ /* 0x100fe400000108aa */
[--C-:B------:R-:W-:Y:S02]  /*16590*/  FFMA.FTZ R173, R173, c[0x0][0x23c], -R170.reuse ;  /* 0x00008f00adad7a23 */ /* 0x100fe400000108aa */
[----:B------:R-:W-:Y:S02]  /*165a0*/  FFMA.FTZ R174, R211, c[0x0][0x23c], -R170 ;  /* 0x00008f00d3ae7a23 */ /* 0x000fe400000108aa */
[----:B------:R-:W-:Y:S01]  /*165b0*/  MUFU.EX2 R159, R159 ;  /* 0x0000009f009f7308 */ /* 0x000fe20000000800 */
[--C-:B------:R-:W-:Y:S02]  /*165c0*/  FFMA.FTZ R211, R212, c[0x0][0x23c], -R175.reuse ;  /* 0x00008f00d4d37a23 */ /* 0x100fe400000108af */
[----:B------:R-:W-:-:S02]  /*165d0*/  FFMA.FTZ R210, R210, c[0x0][0x23c], -R175 ;  /* 0x00008f00d2d27a23 */ /* 0x000fc400000108af */
[--C-:B------:R-:W-:Y:S02]  /*165e0*/  FFMA.FTZ R212, R146, c[0x0][0x23c], -R175.reuse ;  /* 0x00008f0092d47a23 */ /* 0x100fe400000108af */
[--C-:B------:R-:W-:Y:S01]  /*165f0*/  FFMA.FTZ R171, R171, c[0x0][0x23c], -R170.reuse ;  /* 0x00008f00abab7a23 */ /* 0x100fe200000108aa */
[----:B------:R-:W5:Y:S01]  /*16600*/  MUFU.EX2 R154, R154 ;  /* 0x0000009a009a7308 */ /* 0x000f620000000800 */
[----:B---3--:R-:W-:Y:S01]  /*16610*/  F2FP.PACK_AB R113, R162, R157 ;  /* 0x0000009da271723e */ /* 0x008fe200000000ff */
[--C-:B------:R-:W-:Y:S02]  /*16620*/  FFMA.FTZ R214, R147, c[0x0][0x23c], -R170.reuse ;  /* 0x00008f0093d67a23 */ /* 0x100fe400000108aa */
[--C-:B------:R-:W-:Y:S02]  /*16630*/  FFMA.FTZ R213, R145, c[0x0][0x23c], -R170.reuse ;  /* 0x00008f0091d57a23 */ /* 0x100fe400000108aa */
[----:B------:R-:W-:Y:S02]  /*16640*/  FFMA.FTZ R175, R144, c[0x0][0x23c], -R175 ;  /* 0x00008f0090af7a23 */ /* 0x000fe400000108af */
[----:B------:R-:W-:Y:S01]  /*16650*/  MUFU.EX2 R156, R156 ;  /* 0x0000009c009c7308 */ /* 0x000fe20000000800 */
[----:B------:R-:W-:Y:S01]  /*16660*/  FFMA.FTZ R170, R167, c[0x0][0x23c], -R170 ;  /* 0x00008f00a7aa7a23 */ /* 0x000fe200000108aa */
[----:B------:R-:W-:Y:S01]  /*16670*/  LDSM.16.MT88.4 R144, [R190+0xd800] ;  /* 0x00d80000be90783b */ /* 0x000fe20000004200 */
[----:B------:R-:W-:-:S02]  /*16680*/  FADD.FTZ R155, R160, R155 ;  /* 0x0000009ba09b7221 */ /* 0x000fc40000010000 */
[----:B------:R-:W-:Y:S02]  /*16690*/  FADD.FTZ R162, R157, R162 ;  /* 0x000000a29da27221 */ /* 0x000fe40000010000 */
[----:B------:R-:W-:Y:S01]  /*166a0*/  FADD.FTZ R158, R158, R155 ;  /* 0x0000009b9e9e7221 */ /* 0x000fe20000010000 */
[C---:B-----5:R-:W-:Y:S01]  /*166b0*/  F2FP.PACK_AB R115, R154.reuse, R159 ;  /* 0x0000009f9a73723e */ /* 0x060fe200000000ff */
[----:B------:R-:W3:Y:S01]  /*166c0*/  MUFU.EX2 R149, R149 ;  /* 0x0000009500957308 */ /* 0x000ee20000000800 */
[----:B------:R-:W-:Y:S02]  /*166d0*/  FADD.FTZ R159, R159, R162 ;  /* 0x000000a29f9f7221 */ /* 0x000fe40000010000 */
[----:B------:R-:W-:Y:S02]  /*166e0*/  FADD.FTZ R151, R151, R158 ;  /* 0x0000009e97977221 */ /* 0x000fe40000010000 */
[----:B------:R-:W-:Y:S01]  /*166f0*/  FADD.FTZ R154, R154, R159 ;  /* 0x0000009f9a9a7221 */ /* 0x000fe20000010000 */
[C---:B-1----:R-:W-:Y:S02]  /*16700*/  HMMA.16816.F32 R60, R112.reuse, R64, RZ ;  /* 0x00000040703c723c */ /* 0x042fe400000018ff */
        /* <DEDUP_REMOVED lines=43> */
[C---:B--2---:R-:W-:Y:S07]  /*169c0*/  HMMA.16816.F32 R116, R112.reuse, R4, RZ ;  /* 0x000000047074723c */ /* 0x044fee00000018ff */
[----:B---3--:R-:W-:Y:S01]  /*169d0*/  F2FP.PACK_AB R4, R149, R156 ;  /* 0x0000009c9504723e */ /* 0x008fe200000000ff */
[----:B------:R-:W-:Y:S01]  /*169e0*/  HMMA.16816.F32 R112, R112, R6, RZ ;  /* 0x000000067070723c */ /* 0x000fe200000018ff */
[----:B-1----:R-:W-:Y:S01]  /*169f0*/  F2FP.PACK_AB R5, R148, R153 ;  /* 0x000000999405723e */ /* 0x002fe200000000ff */
[----:B------:R-:W-:-:S02]  /*16a00*/  FADD.FTZ R156, R156, R151 ;  /* 0x000000979c9c7221 */ /* 0x000fc40000010000 */
[----:B------:R-:W-:Y:S02]  /*16a10*/  FADD.FTZ R153, R153, R154 ;  /* 0x0000009a99997221 */ /* 0x000fe40000010000 */
[----:B------:R-:W-:Y:S01]  /*16a20*/  FADD.FTZ R149, R149, R156 ;  /* 0x0000009c95957221 */ /* 0x000fe20000010000 */
[----:B------:R-:W-:Y:S01]  /*16a30*/  F2FP.PACK_AB R6, R137, R150 ;  /* 0x000000968906723e */ /* 0x000fe200000000ff */
[----:B------:R-:W-:Y:S01]  /*16a40*/  FADD.FTZ R153, R148, R153 ;  /* 0x0000009994997221 */ /* 0x000fe20000010000 */
[----:B-----5:R-:W-:Y:S01]  /*16a50*/  F2FP.PACK_AB R7, R135, R152 ;  /* 0x000000988707723e */ /* 0x020fe200000000ff */
        /* <DEDUP_REMOVED lines=193> */
.L_x_3771:
[----:B------:R-:W-:-:S05]  /*17670*/  IMAD.MOV.U32 R11, RZ, RZ, c[0x0][0x1a0] ;  /* 0x00006800ff0b7624 */ /* 0x000fca00078e00ff */
[----:B------:R-:W-:-:S04]  /*17680*/  LEA R11, -R11, RZ, 0x6 ;  /* 0x000000ff0b0b7211 */ /* 0x000fc800078e31ff */
[----:B------:R-:W-:Y:S02]  /*17690*/  SHF.R.S32.HI R7, RZ, 0x1f, R11 ;  /* 0x0000001fff077819 */ /* 0x000fe4000001140b */
.L_x_3772:
[C---:B------:R-:W-:Y:S01]  /*176a0*/  LOP3.LUT P5, RZ, R205.reuse, 0x2, RZ, 0xc0, !PT ;  /* 0x00000002cdff7812 */ /* 0x040fe200078ac0ff */
[----:B------:R-:W-:Y:S01]  /*176b0*/  IMAD.MOV.U32 R4, RZ, RZ, c[0x0][0x1a0] ;  /* 0x00006800ff047624 */ /* 0x000fe200078e00ff */
[----:B------:R-:W-:Y:S01]  /*176c0*/  LOP3.LUT P4, RZ, R205, 0x4, RZ, 0xc0, !PT ;  /* 0x00000004cdff7812 */ /* 0x000fe2000788c0ff */
[----:B------:R-:W-:Y:S01]  /*176d0*/  IMAD.MOV.U32 R135, RZ, RZ, 0x4 ;  /* 0x00000004ff877424 */ /* 0x000fe200078e00ff */
[----:B------:R-:W-:Y:S01]  /*176e0*/  LEA R216, P6, R11, R164, 0x1 ;  /* 0x000000a40bd87211 */ /* 0x000fe200078c08ff */
[C---:B------:R-:W-:Y:S01]  /*176f0*/  IMAD.SHL.U32 R6, R4.reuse, 0x10, RZ ;  /* 0x0000001004067824 */ /* 0x040fe200078e00ff */
[----:B------:R-:W-:Y:S02]  /*17700*/  LOP3.LUT P2, RZ, R205, 0x1, RZ, 0xc0, !PT ;  /* 0x00000001cdff7812 */ /* 0x000fe4000784c0ff */
[----:B------:R-:W-:Y:S02]  /*17710*/  SHF.L.U64.HI R4, R4, R135, c[0x0][0x1a4] ;  /* 0x0000690004047619 */ /* 0x000fe40000010287 */
[----:B------:R-:W-:-:S03]  /*17720*/  LEA.HI.X R217, R11, R165, R7, 0x1, P6 ;  /* 0x000000a50bd97211 */ /* 0x000fc600030f0c07 */
[----:B------:R-:W-:-:S04]  /*17730*/  @P5 IADD3 R9, P0, R11, R138, RZ ;  /* 0x0000008a0b095210 */ /* 0x000fc80007f1e0ff */
[----:B------:R-:W-:Y:S01]  /*17740*/  @P5 LEA R22, P1, R9, c[0x0][0x170], 0x1 ;  /* 0x00005c0009165a11 */ /* 0x000fe200078208ff */
[----:B------:R-:W-:Y:S01]  /*17750*/  @P5 IMAD.X R8, R7, 0x1, R134, P0 ;  /* 0x0000000107085824 */ /* 0x000fe200000e0686 */
[----:B------:R-:W-:Y:S01]  /*17760*/  IADD3 R5, P0, R6, R11, RZ ;  /* 0x0000000b06057210 */ /* 0x000fe20007f1e0ff */
[----:B------:R-:W-:Y:S01]  /*17770*/  @!PT LDS RZ, [RZ] ;  /* 0x00000000fffff984 */ /* 0x000fe20000000800 */
[----:B------:R-:W-:Y:S01]  /*17780*/  @!PT LDS RZ, [RZ] ;  /* 0x00000000fffff984 */ /* 0x000fe20000000800 */
[----:B------:R-:W-:Y:S01]  /*17790*/  @!PT LDS RZ, [RZ] ;  /* 0x00000000fffff984 */ /* 0x000fe20000000800 */
[----:B------:R1:W-:Y:S03]  /*177a0*/  @P2 LDGSTS.E.BYPASS.LTC128B.128 [R204+0xc000], [R216.64] ;  /* 0x0c000000d8cc2fae */ /* 0x0003e6000b901d44 */
[----:B------:R-:W-:Y:S01]  /*177b0*/  @P5 LEA.HI.X R23, R9, c[0x0][0x174], R8, 0x1, P1 ;  /* 0x00005d0009175a11 */ /* 0x000fe200008f0c08 */
[----:B------:R-:W-:Y:S01]  /*177c0*/  IMAD.X R9, R4, 0x1, R7, P0 ;  /* 0x0000000104097824 */ /* 0x000fe200000e0607 */
[-C--:B------:R-:W-:Y:S01]  /*177d0*/  @P4 IADD3 R11, P1, R11, R138.reuse, RZ ;  /* 0x0000008a0b0b4210 */ /* 0x080fe20007f3e0ff */
[----:B------:R-:W-:Y:S01]  /*177e0*/  @!P2 STS.128 [R204+0xc000], RZ ;  /* 0x00c000ffcc00a388 */ /* 0x000fe20000000c00 */
[----:B------:R-:W-:-:S03]  /*177f0*/  @P5 IADD3 R8, P0, R5, R138, RZ ;  /* 0x0000008a05085210 */ /* 0x000fc60007f1e0ff */
[--C-:B------:R-:W-:Y:S01]  /*17800*/  @P4 IMAD.X R10, R7, 0x1, R134.reuse, P1 ;  /* 0x00000001070a4824 */ /* 0x100fe200008e0686 */
[----:B------:R-:W-:Y:S01]  /*17810*/  @P4 LEA R14, P1, R11, c[0x0][0x170], 0x1 ;  /* 0x00005c000b0e4a11 */ /* 0x000fe200078208ff */
[----:B------:R-:W-:Y:S01]  /*17820*/  @P5 IMAD.X R7, R9, 0x1, R134, P0 ;  /* 0x0000000109075824 */ /* 0x000fe200000e0686 */
[C---:B------:R-:W-:Y:S01]  /*17830*/  @P5 LEA R18, P0, R8.reuse, c[0x0][0x170], 0x1 ;  /* 0x00005c0008125a11 */ /* 0x040fe200078008ff */
[----:B------:R-:W-:Y:S01]  /*17840*/  @!PT LDS RZ, [RZ] ;  /* 0x00000000fffff984 */ /* 0x000fe20000000800 */
[----:B------:R-:W-:Y:S01]  /*17850*/  @!PT LDS RZ, [RZ] ;  /* 0x00000000fffff984 */ /* 0x000fe20000000800 */
[----:B------:R-:W-:Y:S01]  /*17860*/  @!PT LDS RZ, [RZ] ;  /* 0x00000000fffff984 */ /* 0x000fe20000000800 */
[----:B------:R2:W-:Y:S01]  /*17870*/  @P5 LDGSTS.E.BYPASS.LTC128B.128 [R204+0xe000], [R22.64+0x80] ;  /* 0x0e00008016cc5fae */ /* 0x0005e2000b901d44 */
[----:B------:R-:W-:Y:S02]  /*17880*/  @P4 LEA.HI.X R15, R11, c[0x0][0x174], R10, 0x1, P1 ;  /* 0x00005d000b0f4a11 */ /* 0x000fe400008f0c0a */
[C---:B------:R-:W-:Y:S01]  /*17890*/  @P2 LEA R20, P1, R5.reuse, R164, 0x1 ;  /* 0x000000a405142211 */ /* 0x040fe200078208ff */
[----:B------:R-:W-:Y:S01]  /*178a0*/  @!P5 STS.128 [R204+0xe000], RZ ;  /* 0x00e000ffcc00d388 */ /* 0x000fe20000000c00 */
[----:B------:R-:W-:Y:S02]  /*178b0*/  @P5 LEA.HI.X R19, R8, c[0x0][0x174], R7, 0x1, P0 ;  /* 0x00005d0008135a11 */ /* 0x000fe400000f0c07 */
[C---:B------:R-:W-:Y:S01]  /*178c0*/  @P4 IADD3 R8, P0, R5.reuse, R138, RZ ;  /* 0x0000008a05084210 */ /* 0x040fe20007f1e0ff */
[----:B------:R-:W-:Y:S01]  /*178d0*/  @!PT LDS RZ, [RZ] ;  /* 0x00000000fffff984 */ /* 0x000fe20000000800 */
[----:B------:R-:W-:Y:S01]  /*178e0*/  @!PT LDS RZ, [RZ] ;  /* 0x00000000fffff984 */ /* 0x000fe20000000800 */
[----:B------:R-:W-:Y:S01]  /*178f0*/  @!PT LDS RZ, [RZ] ;  /* 0x00000000fffff984 */ /* 0x000fe20000000800 */
[----:B------:R3:W-:Y:S01]  /*17900*/  @P4 LDGSTS.E.BYPASS.LTC128B.128 [R204+0x10000], [R14.64+0x100] ;  /* 0x100001000ecc4fae */ /* 0x0007e2000b901d44 */
[----:B------:R-:W-:-:S02]  /*17910*/  @P2 LEA.HI.X R21, R5, R165, R9, 0x1, P1 ;  /* 0x000000a505152211 */ /* 0x000fc400008f0c09 */
[----:B------:R-:W-:Y:S01]  /*17920*/  IADD3 R5, P1, R6, R5, RZ ;  /* 0x0000000506057210 */ /* 0x000fe20007f3e0ff */
[----:B------:R-:W-:Y:S01]  /*17930*/  @P4 IMAD.X R7, R9, 0x1, R134, P0 ;  /* 0x0000000109074824 */ /* 0x000fe200000e0686 */
[----:B------:R-:W-:Y:S01]  /*17940*/  @P4 LEA R12, P0, R8, c[0x0][0x170], 0x1 ;  /* 0x00005c00080c4a11 */ /* 0x000fe200078008ff */
[----:B------:R-:W-:Y:S02]  /*17950*/  @!P4 STS.128 [R204+0x10000], RZ ;  /* 0x010000ffcc00c388 */ /* 0x000fe40000000c00 */
[----:B------:R-:W-:Y:S01]  /*17960*/  IMAD.X R9, R4, 0x1, R9, P1 ;  /* 0x0000000104097824 */ /* 0x000fe200008e0609 */
[C---:B------:R-:W-:Y:S01]  /*17970*/  @P2 LEA R16, P1, R5.reuse, R164, 0x1 ;  /* 0x000000a405102211 */ /* 0x040fe200078208ff */
[----:B------:R-:W-:Y:S01]  /*17980*/  @!PT LDS RZ, [RZ] ;  /* 0x00000000fffff984 */ /* 0x000fe20000000800 */
[----:B------:R-:W-:Y:S01]  /*17990*/  @!PT LDS RZ, [RZ] ;  /* 0x00000000fffff984 */ /* 0x000fe20000000800 */
[----:B------:R-:W-:Y:S01]  /*179a0*/  @!PT LDS RZ, [RZ] ;  /* 0x00000000fffff984 */ /* 0x000fe20000000800 */
[----:B------:R2:W-:Y:S01]  /*179b0*/  @P2 LDGSTS.E.BYPASS.LTC128B.128 [R204+0xc800], [R20.64] ;  /* 0x0c80000014cc2fae */ /* 0x0005e2000b901d44 */
[----:B------:R-:W-:Y:S02]  /*179c0*/  @P4 LEA.HI.X R13, R8, c[0x0][0x174], R7, 0x1, P0 ;  /* 0x00005d00080d4a11 */ /* 0x000fe400000f0c07 */
[----:B------:R-:W-:Y:S01]  /*179d0*/  @P5 IADD3 R11, P0, R5, R138, RZ ;  /* 0x0000008a050b5210 */ /* 0x000fe20007f1e0ff */
[----:B------:R-:W-:Y:S01]  /*179e0*/  @!P2 STS.128 [R204+0xc800], RZ ;  /* 0x00c800ffcc00a388 */ /* 0x000fe20000000c00 */
[----:B------:R-:W-:-:S02]  /*179f0*/  IADD3 R7, P6, R6, R5, RZ ;  /* 0x0000000506077210 */ /* 0x000fc40007fde0ff */
[--C-:B------:R-:W-:Y:S01]  /*17a00*/  @P2 LEA.HI.X R17, R5, R165, R9.reuse, 0x1, P1 ;  /* 0x000000a505112211 */ /* 0x100fe200008f0c09 */
[--C-:B------:R-:W-:Y:S01]  /*17a10*/  @P5 IMAD.X R6, R9, 0x1, R134.reuse, P0 ;  /* 0x0000000109065824 */ /* 0x100fe200000e0686 */
[----:B------:R-:W-:Y:S01]  /*17a20*/  @P4 IADD3 R5, P1, R5, R138, RZ ;  /* 0x0000008a05054210 */ /* 0x000fe20007f3e0ff */
[----:B------:R-:W-:Y:S01]  /*17a30*/  IMAD.X R4, R4, 0x1, R9, P6 ;  /* 0x0000000104047824 */ /* 0x000fe200030e0609 */
[----:B------:R-:W-:Y:S01]  /*17a40*/  @P5 LEA R10, P0, R11, c[0x0][0x170], 0x1 ;  /* 0x00005c000b0a5a11 */ /* 0x000fe200078008ff */
[----:B------:R-:W-:Y:S01]  /*17a50*/  @!PT LDS RZ, [RZ] ;  /* 0x00000000fffff984 */ /* 0x000fe20000000800 */
[----:B------:R-:W-:Y:S01]  /*17a60*/  @!PT LDS RZ, [RZ] ;  /* 0x00000000fffff984 */ /* 0x000fe20000000800 */
[----:B------:R-:W-:Y:S01]  /*17a70*/  @!PT LDS RZ, [RZ] ;  /* 0x00000000fffff984 */ /* 0x000fe20000000800 */
[----:B------:R4:W-:Y:S02]  /*17a80*/  @P5 LDGSTS.E.BYPASS.LTC128B.128 [R204+0xe800], [R18.64+0x80] ;  /* 0x0e80008012cc5fae */ /* 0x0009e4000b901d44 */
[----:B------:R-:W-:Y:S01]  /*17a90*/  @P4 IMAD.X R8, R9, 0x1, R134, P1 ;  /* 0x0000000109084824 */ /* 0x000fe200008e0686 */
[----:B------:R-:W-:Y:S01]  /*17aa0*/  @P4 LEA R24, P1, R5, c[0x0][0x170], 0x1 ;  /* 0x00005c0005184a11 */ /* 0x000fe200078208ff */
[----:B------:R-:W-:Y:S01]  /*17ab0*/  @!P5 STS.128 [R204+0xe800], RZ ;  /* 0x00e800ffcc00d388 */ /* 0x000fe20000000c00 */
[----:B------:R-:W-:-:S02]  /*17ac0*/  @P5 LEA.HI.X R11, R11, c[0x0][0x174], R6, 0x1, P0 ;  /* 0x00005d000b0b5a11 */ /* 0x000fc400000f0c06 */
[----:B------:R-:W-:Y:S01]  /*17ad0*/  @P5 IADD3 R6, P6, R7, R138, RZ ;  /* 0x0000008a07065210 */ /* 0x000fe20007fde0ff */
[----:B------:R-:W-:Y:S01]  /*17ae0*/  @!PT LDS RZ, [RZ] ;  /* 0x00000000fffff984 */ /* 0x000fe20000000800 */
[----:B------:R-:W-:Y:S01]  /*17af0*/  @!PT LDS RZ, [RZ] ;  /* 0x00000000fffff984 */ /* 0x000fe20000000800 */
[----:B------:R-:W-:Y:S01]  /*17b00*/  @!PT LDS RZ, [RZ] ;  /* 0x00000000fffff984 */ /* 0x000fe20000000800 */
[----:B------:R3:W-:Y:S01]  /*17b10*/  @P4 LDGSTS.E.BYPASS.LTC128B.128 [R204+0x10800], [R12.64+0x100] ;  /* 0x108001000ccc4fae */ /* 0x0007e2000b901d44 */
[----:B------:R-:W-:Y:S02]  /*17b20*/  @P4 LEA.HI.X R25, R5, c[0x0][0x174], R8, 0x1, P1 ;  /* 0x00005d0005194a11 */ /* 0x000fe400008f0c08 */
[C---:B------:R-:W-:Y:S01]  /*17b30*/  @P2 LEA R8, P1, R7.reuse, R164, 0x1 ;  /* 0x000000a407082211 */ /* 0x040fe200078208ff */
[----:B------:R-:W-:Y:S01]  /*17b40*/  @P5 IMAD.X R5, R4, 0x1, R134, P6 ;  /* 0x0000000104055824 */ /* 0x000fe200030e0686 */
[C---:B------:R-:W-:Y:S01]  /*17b50*/  @P4 IADD3 R138, P0, R7.reuse, R138, RZ ;  /* 0x0000008a078a4210 */ /* 0x040fe20007f1e0ff */
[----:B------:R-:W-:Y:S01]  /*17b60*/  @!P4 STS.128 [R204+0x10800], RZ ;  /* 0x010800ffcc00c388 */ /* 0x000fe20000000c00 */
[----:B------:R-:W-:Y:S02]  /*17b70*/  @P2 LEA.HI.X R9, R7, R165, R4, 0x1, P1 ;  /* 0x000000a507092211 */ /* 0x000fe400008f0c04 */
[----:B------:R-:W-:Y:S01]  /*17b80*/  @P5 LEA R34, P1, R6, c[0x0][0x170], 0x1 ;  /* 0x00005c0006225a11 */ /* 0x000fe200078208ff */
[----:B------:R-:W-:Y:S01]  /*17b90*/  @P4 IMAD.X R7, R4, 0x1, R134, P0 ;  /* 0x0000000104074824 */ /* 0x000fe200000e0686 */
[----:B------:R-:W-:Y:S01]  /*17ba0*/  @!PT LDS RZ, [RZ] ;  /* 0x00000000fffff984 */ /* 0x000fe20000000800 */
[----:B------:R-:W-:Y:S01]  /*17bb0*/  @!PT LDS RZ, [RZ] ;  /* 0x00000000fffff984 */ /* 0x000fe20000000800 */
[----:B------:R-:W-:Y:S01]  /*17bc0*/  @!PT LDS RZ, [RZ] ;  /* 0x00000000fffff984 */ /* 0x000fe20000000800 */
[----:B------:R4:W-:Y:S01]  /*17bd0*/  @P2 LDGSTS.E.BYPASS.LTC128B.128 [R204+0xd000], [R16.64] ;  /* 0x0d00000010cc2fae */ /* 0x0009e2000b901d44 */
[----:B------:R-:W-:-:S02]  /*17be0*/  @P4 LEA R32, P0, R138, c[0x0][0x170], 0x1 ;  /* 0x00005c008a204a11 */ /* 0x000fc400078008ff */
[----:B------:R-:W-:Y:S01]  /*17bf0*/  @P5 LEA.HI.X R35, R6, c[0x0][0x174], R5, 0x1, P1 ;  /* 0x00005d0006235a11 */ /* 0x000fe200008f0c05 */
[----:B------:R-:W-:Y:S01]  /*17c00*/  @!P2 STS.128 [R204+0xd000], RZ ;  /* 0x00d000ffcc00a388 */ /* 0x000fe20000000c00 */
[----:B------:R-:W-:-:S03]  /*17c10*/  @P4 LEA.HI.X R33, R138, c[0x0][0x174], R7, 0x1, P0 ;  /* 0x00005d008a214a11 */ /* 0x000fc600000f0c07 */
        /* <DEDUP_REMOVED lines=29> */
[----:B-1----:R-:W1:Y:S04]  /*17df0*/  LDSM.16.M88.4 R24, [R197+0x7800] ;  /* 0x00780000c518783b */ /* 0x002e680000000200 */
[----:B------:R-:W-:Y:S04]  /*17e00*/  LDSM.16.M88.4 R28, [R196] ;  /* 0x00000000c41c783b */ /* 0x000fe80000000200 */
[----:B------:R-:W1:Y:S04]  /*17e10*/  LDSM.16.M88.4 R4, [R195] ;  /* 0x00000000c304783b */ /* 0x000e680000000200 */
[----:B------:R-:W1:Y:S04]  /*17e20*/  LDSM.16.M88.4 R164, [R187] ;  /* 0x00000000bba4783b */ /* 0x000e680000000200 */
[----:B------:R-:W1:Y:S04]  /*17e30*/  LDSM.16.M88.4 R136, [R186] ;  /* 0x00000000ba88783b */ /* 0x000e680000000200 */
[----:B--2---:R-:W-:Y:S04]  /*17e40*/  LDSM.16.M88.4 R20, [R194] ;  /* 0x00000000c214783b */ /* 0x004fe80000000200 */
[----:B-----5:R-:W2:Y:S01]  /*17e50*/  LDSM.16.M88.4 R8, [R191+0x6000] ;  /* 0x00600000bf08783b */ /* 0x020ea20000000200 */
[C---:B----4-:R-:W-:Y:S03]  /*17e60*/  HMMA.16816.F32 R16, R140.reuse, R12, RZ ;  /* 0x0000000c8c10723c */ /* 0x050fe600000018ff */
[----:B------:R-:W4:Y:S04]  /*17e70*/  LDSM.16.M88.4 R32, [R185] ;  /* 0x00000000b920783b */ /* 0x000f280000000200 */
[----:B------:R-:W-:Y:S01]  /*17e80*/  LDSM.16.M88.4 R168, [R191+0x7800] ;  /* 0x00780000bfa8783b */ /* 0x000fe20000000200 */
[C---:B------:R-:W-:Y:S03]  /*17e90*/  HMMA.16816.F32 R12, R140.reuse, R14, RZ ;  /* 0x0000000e8c0c723c */ /* 0x040fe600000018ff */
[----:B------:R-:W-:Y:S04]  /*17ea0*/  LDSM.16.M88.4 R172, [R197+0x9000] ;  /* 0x00900000c5ac783b */ /* 0x000fe80000000200 */
[----:B------:R-:W-:Y:S01]  /*17eb0*/  LDSM.16.M88.4 R212, [R198+0x4000] ;  /* 0x00400000c6d4783b */ /* 0x000fe20000000200 */
[C---:B---3--:R-:W-:Y:S03]  /*17ec0*/  HMMA.16816.F32 R160, R140.reuse, R156, RZ ;  /* 0x0000009c8ca0723c */ /* 0x048fe600000018ff */
[----:B------:R-:W0:Y:S05]  /*17ed0*/  LDGDEPBAR ;  /* 0x00000000000079af */ /* 0x000e2a0000000000 */
[C---:B------:R-:W-:Y:S08]  /*17ee0*/  HMMA.16816.F32 R156, R140.reuse, R158, RZ ;  /* 0x0000009e8c9c723c */ /* 0x040ff000000018ff */
[C---:B------:R-:W-:Y:S08]  /*17ef0*/  HMMA.16816.F32 R152, R140.reuse, R148, RZ ;  /* 0x000000948c98723c */ /* 0x040ff000000018ff */
[C---:B------:R-:W-:Y:S08]  /*17f00*/  HMMA.16816.F32 R148, R140.reuse, R150, RZ ;  /* 0x000000968c94723c */ /* 0x040ff000000018ff */
[C---:B-1----:R-:W-:Y:S08]  /*17f10*/  HMMA.16816.F32 R144, R140.reuse, R24, RZ ;  /* 0x000000188c90723c */ /* 0x042ff000000018ff */
[----:B------:R-:W-:Y:S01]  /*17f20*/  HMMA.16816.F32 R140, R140, R26, RZ ;  /* 0x0000001a8c8c723c */ /* 0x000fe200000018ff */
[----:B------:R-:W1:Y:S07]  /*17f30*/  LDSM.16.M88.4 R24, [R191+0x6800] ;  /* 0x00680000bf18783b */ /* 0x000e6e0000000200 */
        /* <DEDUP_REMOVED lines=8> */
[----:B------:R-:W-:Y:S07]  /*17fc0*/  LDSM.16.M88.4 R136, [R184] ;  /* 0x00000000b888783b */ /* 0x000fee0000000200 */
[C---:B--2---:R-:W-:Y:S08]  /*17fd0*/  HMMA.16816.F32 R16, R20.reuse, R8, R16 ;  /* 0x000000081410723c */ /* 0x044ff00000001810 */
[----:B------:R-:W-:Y:S01]  /*17fe0*/  HMMA.16816.F32 R12, R20, R10, R12 ;  /* 0x0000000a140c723c */ /* 0x000fe2000000180c */
[----:B------:R-:W2:Y:S07]  /*17ff0*/  LDSM.16.M88.4 R8, [R193] ;  /* 0x00000000c108783b */ /* 0x000eae0000000200 */
[C---:B----4-:R-:W-:Y:S08]  /*18000*/  HMMA.16816.F32 R144, R28.reuse, R32, R144 ;  /* 0x000000201c90723c */ /* 0x050ff00000001890 */
[----:B------:R-:W-:Y:S01]  /*18010*/  HMMA.16816.F32 R140, R28, R34, R140 ;  /* 0x000000221c8c723c */ /* 0x000fe2000000188c */
[----:B------:R-:W4:Y:S04]  /*18020*/  LDSM.16.M88.4 R32, [R184+0x800] ;  /* 0x00080000b820783b */ /* 0x000f280000000200 */
[----:B------:R-:W5:Y:S03]  /*18030*/  LDSM.16.M88.4 R28, [R184+0x1000] ;  /* 0x00100000b81c783b */ /* 0x000f660000000200 */
        /* <DEDUP_REMOVED lines=8> */
[----:B------:R-:W1:Y:S04]  /*180c0*/  LDSM.16.M88.4 R20, [R197+0x8800] ;  /* 0x00880000c514783b */ /* 0x000e680000000200 */
[----:B------:R-:W-:Y:S03]  /*180d0*/  LDSM.16.M88.4 R168, [R197+0x9800] ;  /* 0x00980000c5a8783b */ /* 0x000fe60000000200 */
[C---:B--2---:R-:W-:Y:S08]  /*180e0*/  HMMA.16816.F32 R16, R8.reuse, R136, R16 ;  /* 0x000000880810723c */ /* 0x044ff00000001810 */
[C---:B------:R-:W-:Y:S01]  /*180f0*/  HMMA.16816.F32 R12, R8.reuse, R138, R12 ;  /* 0x0000008a080c723c */ /* 0x040fe2000000180c */
[----:B------:R-:W-:Y:S07]  /*18100*/  LDSM.16.M88.4 R136, [R183] ;  /* 0x00000000b788783b */ /* 0x000fee0000000200 */
[C---:B----4-:R-:W-:Y:S08]  /*18110*/  HMMA.16816.F32 R160, R8.reuse, R32, R160 ;  /* 0x0000002008a0723c */ /* 0x050ff000000018a0 */
[C---:B------:R-:W-:Y:S01]  /*18120*/  HMMA.16816.F32 R156, R8.reuse, R34, R156 ;  /* 0x00000022089c723c */ /* 0x040fe2000000189c */
[----:B------:R-:W-:Y:S07]  /*18130*/  LDSM.16.M88.4 R32, [R194+0x2000] ;  /* 0x00200000c220783b */ /* 0x000fee0000000200 */
[C---:B-----5:R-:W-:Y:S08]  /*18140*/  HMMA.16816.F32 R152, R8.reuse, R28, R152 ;  /* 0x0000001c0898723c */ /* 0x060ff00000001898 */
[C---:B------:R-:W-:Y:S01]  /*18150*/  HMMA.16816.F32 R148, R8.reuse, R30, R148 ;  /* 0x0000001e0894723c */ /* 0x040fe20000001894 */
[----:B------:R-:W-:Y:S07]  /*18160*/  LDSM.16.M88.4 R28, [R180] ;  /* 0x00000000b41c783b */ /* 0x000fee0000000200 */
[C---:B-1----:R-:W-:Y:S08]  /*18170*/  HMMA.16816.F32 R144, R8.reuse, R24, R144 ;  /* 0x000000180890723c */ /* 0x042ff00000001890 */
[----:B------:R-:W-:Y:S01]  /*18180*/  HMMA.16816.F32 R140, R8, R26, R140 ;  /* 0x0000001a088c723c */ /* 0x000fe2000000188c */
[----:B------:R-:W1:Y:S04]  /*18190*/  LDSM.16.M88.4 R24, [R196+0x2000] ;  /* 0x00200000c418783b */ /* 0x000e680000000200 */
[----:B------:R-:W2:Y:S03]  /*181a0*/  LDSM.16.M88.4 R8, [R182] ;  /* 0x00000000b608783b */ /* 0x000ea60000000200 */
[C---:B---3--:R-:W-:Y:S08]  /*181b0*/  HMMA.16816.F32 R16, R164.reuse, R4, R16 ;  /* 0x00000004a410723c */ /* 0x048ff00000001810 */
[C---:B------:R-:W-:Y:S01]  /*181c0*/  HMMA.16816.F32 R12, R164.reuse, R6, R12 ;  /* 0x00000006a40c723c */ /* 0x040fe2000000180c */
[----:B------:R-:W3:Y:S07]  /*181d0*/  LDSM.16.M88.4 R4, [R181] ;  /* 0x00000000b504783b */ /* 0x000eee0000000200 */
[C---:B------:R-:W-:Y:S08]  /*181e0*/  HMMA.16816.F32 R160, R164.reuse, R20, R160 ;  /* 0x00000014a4a0723c */ /* 0x040ff000000018a0 */
[C---:B------:R-:W-:Y:S01]  /*181f0*/  HMMA.16816.F32 R156, R164.reuse, R22, R156 ;  /* 0x00000016a49c723c */ /* 0x040fe2000000189c */
[----:B------:R-:W4:Y:S07]  /*18200*/  LDSM.16.M88.4 R20, [R191+0x8000] ;  /* 0x00800000bf14783b */ /* 0x000f2e0000000200 */
        /* <DEDUP_REMOVED lines=8> */
[----:B------:R-:W1:Y:S04]  /*18290*/  LDSM.16.M88.4 R168, [R191+0x8800] ;  /* 0x00880000bfa8783b */ /* 0x000e680000000200 */
[----:B------:R-:W-:Y:S03]  /*182a0*/  LDSM.16.M88.4 R164, [R191+0x9000] ;  /* 0x00900000bfa4783b */ /* 0x000fe60000000200 */
[C---:B--2---:R-:W-:Y:S08]  /*182b0*/  HMMA.16816.F32 R160, R24.reuse, R8, R160 ;  /* 0x0000000818a0723c */ /* 0x044ff000000018a0 */
[C---:B------:R-:W-:Y:S01]  /*182c0*/  HMMA.16816.F32 R156, R24.reuse, R10, R156 ;  /* 0x0000000a189c723c */ /* 0x040fe2000000189c */
[----:B------:R-:W-:Y:S07]  /*182d0*/  LDSM.16.M88.4 R8, [R193+0x2000] ;  /* 0x00200000c108783b */ /* 0x000fee0000000200 */
[C---:B---3--:R-:W-:Y:S08]  /*182e0*/  HMMA.16816.F32 R152, R24.reuse, R4, R152 ;  /* 0x000000041898723c */ /* 0x048ff00000001898 */
[----:B------:R-:W-:Y:S01]  /*182f0*/  HMMA.16816.F32 R148, R24, R6, R148 ;  /* 0x000000061894723c */ /* 0x000fe20000001894 */
[----:B------:R-:W2:Y:S07]  /*18300*/  LDSM.16.M88.4 R4, [R184+0x2000] ;  /* 0x00200000b804783b */ /* 0x000eae0000000200 */
[C---:B----4-:R-:W-:Y:S08]  /*18310*/  HMMA.16816.F32 R16, R32.reuse, R20, R16 ;  /* 0x000000142010723c */ /* 0x050ff00000001810 */
[----:B------:R-:W-:Y:S01]  /*18320*/  HMMA.16816.F32 R12, R32, R22, R12 ;  /* 0x00000016200c723c */ /* 0x000fe2000000180c */
[----:B------:R-:W-:Y:S07]  /*18330*/  LDSM.16.M88.4 R20, [R184+0x3800] ;  /* 0x00380000b814783b */ /* 0x000fee0000000200 */
[C---:B------:R-:W-:Y:S08]  /*18340*/  HMMA.16816.F32 R144, R24.reuse, R28, R144 ;  /* 0x0000001c1890723c */ /* 0x040ff00000001890 */
[----:B------:R-:W-:Y:S01]  /*18350*/  HMMA.16816.F32 R140, R24, R30, R140 ;  /* 0x0000001e188c723c */ /* 0x000fe2000000188c */
[----:B------:R-:W3:Y:S04]  /*18360*/  LDSM.16.M88.4 R28, [R184+0x2800] ;  /* 0x00280000b81c783b */ /* 0x000ee80000000200 */
[----:B------:R-:W4:Y:S03]  /*18370*/  LDSM.16.M88.4 R24, [R184+0x3000] ;  /* 0x00300000b818783b */ /* 0x000f260000000200 */
[----:B-1----:R-:W-:Y:S08]  /*18380*/  HMMA.16816.F32 R160, R32, R168, R160 ;  /* 0x000000a820a0723c */ /* 0x002ff000000018a0 */
[C---:B--2---:R-:W-:Y:S08]  /*18390*/  HMMA.16816.F32 R16, R8.reuse, R4, R16 ;  /* 0x000000040810723c */ /* 0x044ff00000001810 */
[----:B------:R-:W-:Y:S01]  /*183a0*/  HMMA.16816.F32 R12, R8, R6, R12 ;  /* 0x00000006080c723c */ /* 0x000fe2000000180c */
[----:B------:R-:W1:Y:S07]  /*183b0*/  LDSM.16.M88.4 R4, [R197+0xa000] ;  /* 0x00a00000c504783b */ /* 0x000e6e0000000200 */
[C---:B------:R-:W-:Y:S01]  /*183c0*/  HMMA.16816.F32 R156, R32.reuse, R170, R156 ;  /* 0x000000aa209c723c */ /* 0x040fe2000000189c */
[----:B------:R-:W2:Y:S07]  /*183d0*/  LDSM.16.M88.4 R168, [R197+0xb000] ;  /* 0x00b00000c5a8783b */ /* 0x000eae0000000200 */
[C---:B------:R-:W-:Y:S08]  /*183e0*/  HMMA.16816.F32 R152, R32.reuse, R164, R152 ;  /* 0x000000a42098723c */ /* 0x040ff00000001898 */
[C---:B------:R-:W-:Y:S01]  /*183f0*/  HMMA.16816.F32 R148, R32.reuse, R166, R148 ;  /* 0x000000a62094723c */ /* 0x040fe20000001894 */
[----:B------:R-:W-:Y:S07]  /*18400*/  LDSM.16.M88.4 R164, [R197+0xb800] ;  /* 0x00b80000c5a4783b */ /* 0x000fee0000000200 */
[C---:B------:R-:W-:Y:S08]  /*18410*/  HMMA.16816.F32 R144, R32.reuse, R136, R144 ;  /* 0x000000882090723c */ /* 0x040ff00000001890 */
[----:B------:R-:W-:Y:S01]  /*18420*/  HMMA.16816.F32 R140, R32, R138, R140 ;  /* 0x0000008a208c723c */ /* 0x000fe2000000188c */
[----:B------:R-:W-:Y:S04]  /*18430*/  LDSM.16.M88.4 R136, [R196+0x4000] ;  /* 0x00400000c488783b */ /* 0x000fe80000000200 */
[----:B------:R-:W5:Y:S03]  /*18440*/  LDSM.16.M88.4 R32, [R179] ;  /* 0x00000000b320783b */ /* 0x000f660000000200 */
[C---:B---3--:R-:W-:Y:S08]  /*18450*/  HMMA.16816.F32 R160, R8.reuse, R28, R160 ;  /* 0x0000001c08a0723c */ /* 0x048ff000000018a0 */
[C---:B------:R-:W-:Y:S01]  /*18460*/  HMMA.16816.F32 R156, R8.reuse, R30, R156 ;  /* 0x0000001e089c723c */ /* 0x040fe2000000189c */
[----:B------:R-:W3:Y:S07]  /*18470*/  LDSM.16.M88.4 R28, [R178] ;  /* 0x00000000b21c783b */ /* 0x000eee0000000200 */
[C---:B----4-:R-:W-:Y:S08]  /*18480*/  HMMA.16816.F32 R152, R8.reuse, R24, R152 ;  /* 0x000000180898723c */ /* 0x050ff00000001898 */
[----:B------:R-:W-:Y:S01]  /*18490*/  HMMA.16816.F32 R148, R8, R26, R148 ;  /* 0x0000001a0894723c */ /* 0x000fe20000001894 */
[----:B------:R-:W4:Y:S07]  /*184a0*/  LDSM.16.M88.4 R24, [R177] ;  /* 0x00000000b118783b */ /* 0x000f2e0000000200 */
[C---:B-1----:R-:W-:Y:S08]  /*184b0*/  HMMA.16816.F32 R12, R212.reuse, R6, R12 ;  /* 0x00000006d40c723c */ /* 0x042ff0000000180c */
[----:B------:R-:W-:Y:S01]  /*184c0*/  HMMA.16816.F32 R16, R212, R4, R16 ;  /* 0x00000004d410723c */ /* 0x000fe20000001810 */
[----:B------:R-:W-:Y:S07]  /*184d0*/  LDSM.16.M88.4 R4, [R191+0xa000] ;  /* 0x00a00000bf04783b */ /* 0x000fee0000000200 */
[C---:B------:R-:W-:Y:S08]  /*184e0*/  HMMA.16816.F32 R144, R8.reuse, R20, R144 ;  /* 0x000000140890723c */ /* 0x040ff00000001890 */
[----:B------:R-:W-:Y:S01]  /*184f0*/  HMMA.16816.F32 R140, R8, R22, R140 ;  /* 0x00000016088c723c */ /* 0x000fe2000000188c */
[----:B------:R-:W1:Y:S04]  /*18500*/  LDSM.16.M88.4 R8, [R194+0x4000] ;  /* 0x00400000c208783b */ /* 0x000e680000000200 */
[----:B------:R-:W1:Y:S03]  /*18510*/  LDSM.16.M88.4 R20, [R176] ;  /* 0x00000000b014783b */ /* 0x000e660000000200 */
[C---:B------:R-:W-:Y:S08]  /*18520*/  HMMA.16816.F32 R160, R212.reuse, R172, R160 ;  /* 0x000000acd4a0723c */ /* 0x040ff000000018a0 */
[C---:B--2---:R-:W-:Y:S08]  /*18530*/  HMMA.16816.F32 R152, R212.reuse, R168, R152 ;  /* 0x000000a8d498723c */ /* 0x044ff00000001898 */
[C---:B------:R-:W-:Y:S08]  /*18540*/  HMMA.16816.F32 R148, R212.reuse, R170, R148 ;  /* 0x000000aad494723c */ /* 0x040ff00000001894 */
[----:B------:R-:W-:Y:S01]  /*18550*/  HMMA.16816.F32 R156, R212, R174, R156 ;  /* 0x000000aed49c723c */ /* 0x000fe2000000189c */
[----:B------:R-:W-:Y:S07]  /*18560*/  LDSM.16.M88.4 R172, [R191+0xb000] ;  /* 0x00b00000bfac783b */ /* 0x000fee0000000200 */
[C---:B-----5:R-:W-:Y:S08]  /*18570*/  HMMA.16816.F32 R12, R136.reuse, R34, R12 ;  /* 0x00000022880c723c */ /* 0x060ff0000000180c */
[----:B------:R-:W-:Y:S01]  /*18580*/  HMMA.16816.F32 R16, R136, R32, R16 ;  /* 0x000000208810723c */ /* 0x000fe20000001810 */
[----:B------:R-:W2:Y:S07]  /*18590*/  LDSM.16.M88.4 R32, [R191+0xa800] ;  /* 0x00a80000bf20783b */ /* 0x000eae0000000200 */
[C---:B------:R-:W-:Y:S08]  /*185a0*/  HMMA.16816.F32 R144, R212.reuse, R164, R144 ;  /* 0x000000a4d490723c */ /* 0x040ff00000001890 */
[----:B------:R-:W-:Y:S01]  /*185b0*/  HMMA.16816.F32 R140, R212, R166, R140 ;  /* 0x000000a6d48c723c */ /* 0x000fe2000000188c */
[----:B------:R-:W-:Y:S07]  /*185c0*/  LDSM.16.M88.4 R164, [R193+0x4000] ;  /* 0x00400000c1a4783b */ /* 0x000fee0000000200 */
[C---:B---3--:R-:W-:Y:S01]  /*185d0*/  HMMA.16816.F32 R168, R136.reuse, R28, R160 ;  /* 0x0000001c88a8723c */ /* 0x048fe200000018a0 */
[----:B------:R-:W3:Y:S06]  /*185e0*/  LDSM.16.M88.4 R160, [R184+0x4000] ;  /* 0x00400000b8a0783b */ /* 0x000eec0000000200 */
[----:B------:R-:W-:Y:S01]  /*185f0*/  IMAD R28, R208, 0x40, R209 ;  /* 0x00000040d01c7824 */ /* 0x000fe200078e02d1 */
[C---:B----4-:R-:W-:Y:S08]  /*18600*/  HMMA.16816.F32 R152, R136.reuse, R24, R152 ;  /* 0x000000188898723c */ /* 0x050ff00000001898 */
[C---:B------:R-:W-:Y:S01]  /*18610*/  HMMA.16816.F32 R148, R136.reuse, R26, R148 ;  /* 0x0000001a8894723c */ /* 0x040fe20000001894 */
[----:B------:R-:W4:Y:S07]  /*18620*/  LDSM.16.M88.4 R24, [R191+0xb800] ;  /* 0x00b80000bf18783b */ /* 0x000f2e0000000200 */
[----:B------:R-:W-:Y:S07]  /*18630*/  HMMA.16816.F32 R156, R136, R30, R156 ;  /* 0x0000001e889c723c */ /* 0x000fee000000189c */
[C---:B------:R-:W-:Y:S01]  /*18640*/  IADD3 R30, R28.reuse, 0x8, RZ ;  /* 0x000000081c1e7810 */ /* 0x040fe20007ffe0ff */
[----:B-1----:R-:W-:Y:S01]  /*18650*/  HMMA.16816.F32 R12, R8, R6, R12 ;  /* 0x00000006080c723c */ /* 0x002fe2000000180c */
[----:B------:R-:W-:-:S02]  /*18660*/  IADD3 R31, R28, 0x1, RZ ;  /* 0x000000011c1f7810 */ /* 0x000fc40007ffe0ff */
[CC--:B------:R-:W-:Y:S02]  /*18670*/  ISETP.GE.AND P6, PT, R30.reuse, R2.reuse, PT ;  /* 0x000000021e00720c */ /* 0x0c0fe40003fc6270 */
[----:B------:R-:W-:Y:S01]  /*18680*/  I2F R29, R31 ;  /* 0x0000001f001d7306 */ /* 0x000fe20000201400 */
[C---:B------:R-:W-:Y:S02]  /*18690*/  ISETP.GE.AND P2, PT, R31.reuse, R2, PT ;  /* 0x000000021f00720c */ /* 0x040fe40003f46270 */
[----:B------:R-:W-:Y:S01]  /*186a0*/  HMMA.16816.F32 R16, R8, R4, R16 ;  /* 0x000000040810723c */ /* 0x000fe20000001810 */
[----:B------:R-:W1:Y:S01]  /*186b0*/  LDSM.16.M88.4 R4, [R184+0x4800] ;  /* 0x00480000b804783b */ /* 0x000e620000000200 */
[-C--:B------:R-:W-:Y:S02]  /*186c0*/  ISETP.GE.AND P0, PT, R31, R3.reuse, PT ;  /* 0x000000031f00720c */ /* 0x080fe40003f06270 */
[----:B------:R-:W-:-:S04]  /*186d0*/  ISETP.GE.AND P1, PT, R30, R3, PT ;  /* 0x000000031e00720c */ /* 0x000fc80003f26270 */
[C---:B------:R-:W-:Y:S08]  /*186e0*/  HMMA.16816.F32 R144, R136.reuse, R20, R144 ;  /* 0x000000148890723c */ /* 0x040ff00000001890 */
[----:B------:R-:W-:Y:S01]  /*186f0*/  HMMA.16816.F32 R140, R136, R22, R140 ;  /* 0x00000016888c723c */ /* 0x000fe2000000188c */
[----:B------:R-:W5:Y:S07]  /*18700*/  LDSM.16.M88.4 R20, [R184+0x5000] ;  /* 0x00500000b814783b */ /* 0x000f6e0000000200 */
[C---:B--2---:R-:W-:Y:S08]  /*18710*/  HMMA.16816.F32 R168, R8.reuse, R32, R168 ;  /* 0x0000002008a8723c */ /* 0x044ff000000018a8 */
[----:B------:R-:W-:Y:S08]  /*18720*/  HMMA.16816.F32 R156, R8, R34, R156 ;  /* 0x00000022089c723c */ /* 0x000ff0000000189c */
[C---:B---3--:R-:W-:Y:S08]  /*18730*/  HMMA.16816.F32 R12, R164.reuse, R162, R12 ;  /* 0x000000a2a40c723c */ /* 0x048ff0000000180c */
[----:B------:R-:W-:Y:S08]  /*18740*/  HMMA.16816.F32 R16, R164, R160, R16 ;  /* 0x000000a0a410723c */ /* 0x000ff00000001810 */
[C---:B----4-:R-:W-:Y:S01]  /*18750*/  HMMA.16816.F32 R144, R8.reuse, R24, R144 ;  /* 0x000000180890723c */ /* 0x050fe20000001890 */
[----:B------:R2:W-:Y:S06]  /*18760*/  I2F R25, R30 ;  /* 0x0000001e00197306 */ /* 0x0005ec0000201400 */
[C---:B------:R-:W-:Y:S01]  /*18770*/  IADD3 R24, R28.reuse, 0x9, RZ ;  /* 0x000000091c187810 */ /* 0x040fe20007ffe0ff */
[C---:B------:R-:W-:Y:S08]  /*18780*/  HMMA.16816.F32 R152, R8.reuse, R172, R152 ;  /* 0x000000ac0898723c */ /* 0x040ff00000001898 */
[----:B------:R-:W-:Y:S01]  /*18790*/  HMMA.16816.F32 R140, R8, R26, R140 ;  /* 0x0000001a088c723c */ /* 0x000fe2000000188c */
[----:B------:R-:W3:Y:S01]  /*187a0*/  I2F R26, R24 ;  /* 0x00000018001a7306 */ /* 0x000ee20000201400 */
[----:B--2---:R-:W-:-:S05]  /*187b0*/  IADD3 R30, R28, 0x29, RZ ;  /* 0x000000291c1e7810 */ /* 0x004fca0007ffe0ff */
[----:B------:R-:W-:Y:S01]  /*187c0*/  IADD3 R27, R28, 0x10, RZ ;  /* 0x000000101c1b7810 */ /* 0x000fe20007ffe0ff */
[----:B-1----:R-:W-:Y:S08]  /*187d0*/  HMMA.16816.F32 R168, R164, R4, R168 ;  /* 0x00000004a4a8723c */ /* 0x002ff000000018a8 */
[----:B------:R-:W-:Y:S01]  /*187e0*/  HMMA.16816.F32 R148, R8, R174, R148 ;  /* 0x000000ae0894723c */ /* 0x000fe20000001894 */
[----:B---3--:R-:W-:-:S06]  /*187f0*/  FFMA.FTZ R13, R0, R26, R13 ;  /* 0x0000001a000d7223 */ /* 0x008fcc000001000d */
[CC--:B------:R-:W-:Y:S01]  /*18800*/  FFMA.FTZ R9, R0.reuse, R25.reuse, R12 ;  /* 0x0000001900097223 */ /* 0x0c0fe2000001000c */
[C---:B------:R-:W-:Y:S01]  /*18810*/  HMMA.16816.F32 R156, R164.reuse, R6, R156 ;  /* 0x00000006a49c723c */ /* 0x040fe2000000189c */
[----:B------:R-:W-:Y:S01]  /*18820*/  FFMA.FTZ R8, R0, R25, R14 ;  /* 0x0000001900087223 */ /* 0x000fe2000001000e */
[----:B------:R-:W1:Y:S01]  /*18830*/  LDSM.16.M88.4 R4, [R184+0x5800] ;  /* 0x00580000b804783b */ /* 0x000e620000000200 */
[----:B------:R-:W-:Y:S01]  /*18840*/  IADD3 R25, R28, 0x11, RZ ;  /* 0x000000111c197810 */ /* 0x000fe20007ffe0ff */
[-C--:B------:R-:W-:Y:S01]  /*18850*/  FFMA.FTZ R10, R0, R29.reuse, R19 ;  /* 0x0000001d000a7223 */ /* 0x080fe20000010013 */
[----:B------:R-:W-:Y:S01]  /*18860*/  IADD3 R14, R28, 0x18, RZ ;  /* 0x000000181c0e7810 */ /* 0x000fe20007ffe0ff */
[C---:B------:R-:W-:Y:S01]  /*18870*/  FFMA.FTZ R11, R0.reuse, R29, R17 ;  /* 0x0000001d000b7223 */ /* 0x040fe20000010011 */
[----:B------:R-:W2:Y:S01]  /*18880*/  I2F R19, R25 ;  /* 0x0000001900137306 */ /* 0x000ea20000201400 */
[----:B------:R-:W-:Y:S01]  /*18890*/  FFMA.FTZ R12, R0, R26, R15 ;  /* 0x0000001a000c7223 */ /* 0x000fe2000001000f */
[----:B------:R-:W-:Y:S01]  /*188a0*/  FSEL R10, R10, -INF , !P0 ;  /* 0xff8000000a0a7808 */ /* 0x000fe20004000000 */
[----:B-----5:R-:W-:Y:S01]  /*188b0*/  HMMA.16816.F32 R152, R164, R20, R152 ;  /* 0x00000014a498723c */ /* 0x020fe20000001898 */
[----:B------:R-:W-:Y:S01]  /*188c0*/  FSEL R11, R11, -INF , !P2 ;  /* 0xff8000000b0b7808 */ /* 0x000fe20005000000 */
[----:B------:R-:W-:-:S04]  /*188d0*/  DEPBAR.LE SB0, 0x0 ;  /* 0x000080000000791a */ /* 0x000fc80000000000 */
[----:B------:R-:W3:Y:S01]  /*188e0*/  I2F R17, R27 ;  /* 0x0000001b00117306 */ /* 0x000ee20000201400 */
[CC--:B------:R-:W-:Y:S01]  /*188f0*/  ISETP.GE.AND P2, PT, R24.reuse, R2.reuse, PT ;  /* 0x000000021800720c */ /* 0x0c0fe20003f46270 */
[----:B------:R-:W-:Y:S01]  /*18900*/  HMMA.16816.F32 R148, R164, R22, R148 ;  /* 0x00000016a494723c */ /* 0x000fe20000001894 */
[----:B------:R-:W-:Y:S02]  /*18910*/  ISETP.GE.AND P0, PT, R24, R3, PT ;  /* 0x000000031800720c */ /* 0x000fe40003f06270 */
[----:B------:R-:W-:Y:S02]  /*18920*/  IADD3 R29, R28, 0x19, RZ ;  /* 0x000000191c1d7810 */ /* 0x000fe40007ffe0ff */
[----:B------:R-:W-:Y:S01]  /*18930*/  FSEL R13, R13, -INF , !P2 ;  /* 0xff8000000d0d7808 */ /* 0x000fe20005000000 */
[----:B------:R-:W4:Y:S01]  /*18940*/  I2F R15, R14 ;  /* 0x0000000e000f7306 */ /* 0x000f220000201400 */
[----:B------:R-:W-:Y:S01]  /*18950*/  FSEL R12, R12, -INF , !P0 ;  /* 0xff8000000c0c7808 */ /* 0x000fe20004000000 */
[----:B--2---:R-:W-:Y:S01]  /*18960*/  FFMA.FTZ R24, R0, R19, R171 ;  /* 0x0000001300187223 */ /* 0x004fe200000100ab */
[----:B------:R-:W-:-:S02]  /*18970*/  ISETP.GE.AND P2, PT, R25, R2, PT ;  /* 0x000000021900720c */ /* 0x000fc40003f46270 */
[----:B------:R-:W-:Y:S01]  /*18980*/  ISETP.GE.AND P0, PT, R25, R3, PT ;  /* 0x000000031900720c */ /* 0x000fe20003f06270 */
[----:B------:R-:W-:Y:S01]  /*18990*/  FFMA.FTZ R25, R0, R19, R169 ;  /* 0x0000001300197223 */ /* 0x000fe200000100a9 */
[----:B------:R-:W-:Y:S01]  /*189a0*/  IADD3 R21, R28, 0x20, RZ ;  /* 0x000000201c157810 */ /* 0x000fe20007ffe0ff */
[----:B------:R-:W2:Y:S01]  /*189b0*/  I2F R20, R29 ;  /* 0x0000001d00147306 */ /* 0x000ea20000201400 */
[----:B------:R-:W-:Y:S01]  /*189c0*/  FSEL R9, R9, -INF , !P6 ;  /* 0xff80000009097808 */ /* 0x000fe20007000000 */
[----:B---3--:R-:W-:Y:S01]  /*189d0*/  FFMA.FTZ R26, R0, R17, R170 ;  /* 0x00000011001a7223 */ /* 0x008fe200000100aa */
[----:B------:R-:W-:Y:S02]  /*189e0*/  FSEL R8, R8, -INF , !P1 ;  /* 0xff80000008087808 */ /* 0x000fe40004800000 */
[CC--:B------:R-:W-:Y:S02]  /*189f0*/  ISETP.GE.AND P6, PT, R27.reuse, R2.reuse, PT ;  /* 0x000000021b00720c */ /* 0x0c0fe40003fc6270 */
[----:B------:R-:W-:Y:S01]  /*18a00*/  ISETP.GE.AND P1, PT, R27, R3, PT ;  /* 0x000000031b00720c */ /* 0x000fe20003f26270 */
[----:B------:R-:W-:Y:S01]  /*18a10*/  FFMA.FTZ R27, R0, R17, R168 ;  /* 0x00000011001b7223 */ /* 0x000fe200000100a8 */
[----:B------:R-:W-:Y:S01]  /*18a20*/  FSEL R25, R25, -INF , !P2 ;  /* 0xff80000019197808 */ /* 0x000fe20005000000 */
[----:B------:R-:W3:Y:S01]  /*18a30*/  I2F R17, R21 ;  /* 0x0000001500117306 */ /* 0x000ee20000201400 */
[----:B------:R-:W-:Y:S01]  /*18a40*/  FSEL R24, R24, -INF , !P0 ;  /* 0xff80000018187808 */ /* 0x000fe20004000000 */
[CC--:B----4-:R-:W-:Y:S01]  /*18a50*/  FFMA.FTZ R23, R0.reuse, R15.reuse, R156 ;  /* 0x0000000f00177223 */ /* 0x0d0fe2000001009c */
[C---:B------:R-:W-:Y:S01]  /*18a60*/  ISETP.GE.AND P2, PT, R29.reuse, R2, PT ;  /* 0x000000021d00720c */ /* 0x040fe20003f46270 */
[C---:B------:R-:W-:Y:S01]  /*18a70*/  FFMA.FTZ R22, R0.reuse, R15, R158 ;  /* 0x0000000f00167223 */ /* 0x040fe2000001009e */
[----:B------:R-:W-:Y:S01]  /*18a80*/  ISETP.GE.AND P0, PT, R29, R3, PT ;  /* 0x000000031d00720c */ /* 0x000fe20003f06270 */
[-C--:B--2---:R-:W-:Y:S01]  /*18a90*/  FFMA.FTZ R157, R0, R20.reuse, R157 ;  /* 0x00000014009d7223 */ /* 0x084fe2000001009d */
[----:B------:R-:W-:Y:S01]  /*18aa0*/  IADD3 R29, R28, 0x28, RZ ;  /* 0x000000281c1d7810 */ /* 0x000fe20007ffe0ff */
[----:B------:R-:W-:Y:S01]  /*18ab0*/  FFMA.FTZ R20, R0, R20, R159 ;  /* 0x0000001400147223 */ /* 0x000fe2000001009f */
[----:B------:R-:W-:Y:S01]  /*18ac0*/  FSEL R27, R27, -INF , !P6 ;  /* 0xff8000001b1b7808 */ /* 0x000fe20007000000 */
[----:B-1----:R-:W-:Y:S01]  /*18ad0*/  HMMA.16816.F32 R144, R164, R4, R144 ;  /* 0x00000004a490723c */ /* 0x002fe20000001890 */
[----:B------:R-:W-:Y:S01]  /*18ae0*/  FSEL R26, R26, -INF , !P1 ;  /* 0xff8000001a1a7808 */ /* 0x000fe20004800000 */
[----:B------:R-:W1:Y:S01]  /*18af0*/  I2F R15, R29 ;  /* 0x0000001d000f7306 */ /* 0x000e620000201400 */
[----:B------:R-:W-:-:S02]  /*18b00*/  ISETP.GE.AND P6, PT, R14, R2, PT ;  /* 0x000000020e00720c */ /* 0x000fc40003fc6270 */
[----:B------:R-:W-:Y:S01]  /*18b10*/  ISETP.GE.AND P1, PT, R14, R3, PT ;  /* 0x000000030e00720c */ /* 0x000fe20003f26270 */
[-C--:B---3--:R-:W-:Y:S01]  /*18b20*/  FFMA.FTZ R152, R0, R17.reuse, R152 ;  /* 0x0000001100987223 */ /* 0x088fe20000010098 */
[----:B------:R-:W-:Y:S01]  /*18b30*/  IADD3 R14, R28, 0x21, RZ ;  /* 0x000000211c0e7810 */ /* 0x000fe20007ffe0ff */
[----:B------:R-:W-:Y:S01]  /*18b40*/  FFMA.FTZ R154, R0, R17, R154 ;  /* 0x00000011009a7223 */ /* 0x000fe2000001009a */
[----:B------:R-:W-:Y:S01]  /*18b50*/  FSEL R23, R23, -INF , !P6 ;  /* 0xff80000017177808 */ /* 0x000fe20007000000 */
[----:B------:R-:W2:Y:S01]  /*18b60*/  I2F R4, R30 ;  /* 0x0000001e00047306 */ /* 0x000ea20000201400 */
[----:B------:R-:W-:Y:S01]  /*18b70*/  FSEL R22, R22, -INF , !P1 ;  /* 0xff80000016167808 */ /* 0x000fe20004800000 */
[----:B------:R-:W-:Y:S01]  /*18b80*/  HMMA.16816.F32 R140, R164, R6, R140 ;  /* 0x00000006a48c723c */ /* 0x000fe2000000188c */
[C---:B------:R-:W-:Y:S02]  /*18b90*/  ISETP.GE.AND P6, PT, R21.reuse, R2, PT ;  /* 0x000000021500720c */ /* 0x040fe40003fc6270 */
[----:B------:R-:W-:-:S02]  /*18ba0*/  ISETP.GE.AND P1, PT, R21, R3, PT ;  /* 0x000000031500720c */ /* 0x000fc40003f26270 */
[----:B------:R-:W-:Y:S01]  /*18bb0*/  FSEL R21, R157, -INF , !P2 ;  /* 0xff8000009d157808 */ /* 0x000fe20005000000 */
[----:B------:R-:W3:Y:S01]  /*18bc0*/  I2F R19, R14 ;  /* 0x0000000e00137306 */ /* 0x000ee20000201400 */
[----:B------:R-:W-:Y:S01]  /*18bd0*/  FSEL R20, R20, -INF , !P0 ;  /* 0xff80000014147808 */ /* 0x000fe20004000000 */
[-C--:B-1----:R-:W-:Y:S01]  /*18be0*/  FFMA.FTZ R148, R0, R15.reuse, R148 ;  /* 0x0000000f00947223 */ /* 0x082fe20000010094 */
[----:B------:R-:W-:Y:S01]  /*18bf0*/  ISETP.GE.AND P2, PT, R14, R2, PT ;  /* 0x000000020e00720c */ /* 0x000fe20003f46270 */
[----:B------:R-:W-:Y:S01]  /*18c00*/  FFMA.FTZ R150, R0, R15, R150 ;  /* 0x0000000f00967223 */ /* 0x000fe20000010096 */
[-C--:B------:R-:W-:Y:S01]  /*18c10*/  ISETP.GE.AND P0, PT, R14, R3.reuse, PT ;  /* 0x000000030e00720c */ /* 0x080fe20003f06270 */
[----:B------:R-:W-:Y:S01]  /*18c20*/  IMAD.MOV.U32 R164, RZ, RZ, R216 ;  /* 0x000000ffffa47224 */ /* 0x000fe200078e00d8 */
[----:B------:R-:W-:Y:S01]  /*18c30*/  IADD3 R5, R28, 0x30, RZ ;  /* 0x000000301c057810 */ /* 0x000fe20007ffe0ff */
[-C--:B--2---:R-:W-:Y:S01]  /*18c40*/  FFMA.FTZ R151, R0, R4.reuse, R151 ;  /* 0x0000000400977223 */ /* 0x084fe20000010097 */
[----:B------:R-:W-:Y:S01]  /*18c50*/  FSEL R171, R152, -INF , !P6 ;  /* 0xff80000098ab7808 */ /* 0x000fe20007000000 */
[----:B------:R-:W-:Y:S01]  /*18c60*/  FFMA.FTZ R149, R0, R4, R149 ;  /* 0x0000000400957223 */ /* 0x000fe20000010095 */
[----:B------:R-:W-:Y:S01]  /*18c70*/  FSEL R170, R154, -INF , !P1 ;  /* 0xff8000009aaa7808 */ /* 0x000fe20004800000 */
[----:B------:R-:W1:Y:S01]  /*18c80*/  I2F R17, R5 ;  /* 0x0000000500117306 */ /* 0x000e620000201400 */
[C---:B------:R-:W-:Y:S01]  /*18c90*/  ISETP.GE.AND P6, PT, R29.reuse, R2, PT ;  /* 0x000000021d00720c */ /* 0x040fe20003fc6270 */
[----:B------:R-:W-:Y:S01]  /*18ca0*/  IMAD.MOV.U32 R165, RZ, RZ, R217 ;  /* 0x000000ffffa57224 */ /* 0x000fe200078e00d9 */
[----:B------:R-:W-:Y:S01]  /*18cb0*/  ISETP.GE.AND P1, PT, R29, R3, PT ;  /* 0x000000031d00720c */ /* 0x000fe20003f26270 */
[-C--:B---3--:R-:W-:Y:S01]  /*18cc0*/  FFMA.FTZ R155, R0, R19.reuse, R155 ;  /* 0x00000013009b7223 */ /* 0x088fe2000001009b */
[----:B------:R-:W-:Y:S01]  /*18cd0*/  IADD3 R14, R28, 0x31, RZ ;  /* 0x000000311c0e7810 */ /* 0x000fe20007ffe0ff */
[----:B------:R-:W-:Y:S01]  /*18ce0*/  FFMA.FTZ R153, R0, R19, R153 ;  /* 0x0000001300997223 */ /* 0x000fe20000010099 */
[----:B------:R-:W-:-:S02]  /*18cf0*/  IADD3 R6, R28, 0x38, RZ ;  /* 0x000000381c067810 */ /* 0x000fc40007ffe0ff */
[----:B------:R-:W2:Y:S01]  /*18d00*/  I2F R7, R14 ;  /* 0x0000000e00077306 */ /* 0x000ea20000201400 */
[----:B------:R-:W-:Y:S02]  /*18d10*/  FSEL R173, R148, -INF , !P6 ;  /* 0xff80000094ad7808 */ /* 0x000fe40007000000 */
[----:B------:R-:W-:Y:S02]  /*18d20*/  FSEL R172, R150, -INF , !P1 ;  /* 0xff80000096ac7808 */ /* 0x000fe40004800000 */
[C---:B------:R-:W-:Y:S02]  /*18d30*/  ISETP.GE.AND P6, PT, R5.reuse, R2, PT ;  /* 0x000000020500720c */ /* 0x040fe40003fc6270 */
[----:B------:R-:W-:Y:S01]  /*18d40*/  ISETP.GE.AND P1, PT, R5, R3, PT ;  /* 0x000000030500720c */ /* 0x000fe20003f26270 */
[----:B------:R-:W3:Y:S01]  /*18d50*/  I2F R15, R6 ;  /* 0x00000006000f7306 */ /* 0x000ee20000201400 */
[----:B------:R-:W-:Y:S01]  /*18d60*/  FSEL R168, R155, -INF , !P0 ;  /* 0xff8000009ba87808 */ /* 0x000fe20004000000 */
[----:B-1----:R-:W-:Y:S01]  /*18d70*/  FFMA.FTZ R144, R0, R17, R144 ;  /* 0x0000001100907223 */ /* 0x002fe20000010090 */
[----:B------:R-:W-:Y:S01]  /*18d80*/  ISETP.GE.AND P0, PT, R30, R3, PT ;  /* 0x000000031e00720c */ /* 0x000fe20003f06270 */
[----:B------:R-:W-:Y:S01]  /*18d90*/  FFMA.FTZ R146, R0, R17, R146 ;  /* 0x0000001100927223 */ /* 0x000fe20000010092 */
[----:B------:R-:W-:-:S02]  /*18da0*/  IADD3 R4, R28, 0x39, RZ ;  /* 0x000000391c047810 */ /* 0x000fc40007ffe0ff */
[----:B------:R-:W-:Y:S01]  /*18db0*/  FSEL R166, R151, -INF , !P0 ;  /* 0xff80000097a67808 */ /* 0x000fe20004000000 */
[----:B------:R-:W1:Y:S01]  /*18dc0*/  I2F R5, R28 ;  /* 0x0000001c00057306 */ /* 0x000e620000201400 */
[----:B--2---:R-:W-:Y:S01]  /*18dd0*/  FFMA.FTZ R136, R0, R7, R147 ;  /* 0x0000000700887223 */ /* 0x004fe20000010093 */
[----:B------:R-:W-:Y:S01]  /*18de0*/  ISETP.GE.AND P0, PT, R14, R3, PT ;  /* 0x000000030e00720c */ /* 0x000fe20003f06270 */
[----:B------:R-:W-:Y:S01]  /*18df0*/  FFMA.FTZ R145, R0, R7, R145 ;  /* 0x0000000700917223 */ /* 0x000fe20000010091 */
[----:B------:R-:W-:Y:S02]  /*18e00*/  FSEL R169, R153, -INF , !P2 ;  /* 0xff80000099a97808 */ /* 0x000fe40005000000 */
[----:B------:R-:W-:Y:S01]  /*18e10*/  FSEL R136, R136, -INF , !P0 ;  /* 0xff80000088887808 */ /* 0x000fe20004000000 */
[----:B---3--:R-:W-:Y:S01]  /*18e20*/  FFMA.FTZ R138, R0, R15, R142 ;  /* 0x0000000f008a7223 */ /* 0x008fe2000001008e */
[----:B------:R-:W-:Y:S01]  /*18e30*/  BAR.SYNC.DEFER_BLOCKING 0x0 ;  /* 0x0000000000007b1d */ /* 0x000fe20000010000 */
[----:B------:R-:W-:Y:S01]  /*18e40*/  ISETP.GE.AND P0, PT, R6, R3, PT ;  /* 0x000000030600720c */ /* 0x000fe20003f06270 */
[----:B------:R-:W-:Y:S01]  /*18e50*/  FFMA.FTZ R137, R0, R15, R140 ;  /* 0x0000000f00897223 */ /* 0x000fe2000001008c */
[----:B------:R-:W-:-:S02]  /*18e60*/  ISETP.GE.AND P2, PT, R30, R2, PT ;  /* 0x000000021e00720c */ /* 0x000fc40003f46270 */
[----:B------:R-:W-:Y:S01]  /*18e70*/  FSEL R155, R144, -INF , !P6 ;  /* 0xff800000909b7808 */ /* 0x000fe20007000000 */
[----:B------:R-:W2:Y:S01]  /*18e80*/  I2F R7, R4 ;  /* 0x0000000400077306 */ /* 0x000ea20000201400 */
[----:B-1----:R-:W-:Y:S01]  /*18e90*/  FFMA.FTZ R16, R0, R5, R16 ;  /* 0x0000000500107223 */ /* 0x002fe20000010010 */
[----:B------:R-:W-:Y:S02]  /*18ea0*/  ISETP.GE.AND P6, PT, R28, R2, PT ;  /* 0x000000021c00720c */ /* 0x000fe40003fc6270 */
[----:B------:R-:W-:Y:S02]  /*18eb0*/  FSEL R152, R146, -INF , !P1 ;  /* 0xff80000092987808 */ /* 0x000fe40004800000 */
[----:B------:R-:W-:Y:S02]  /*18ec0*/  FSEL R138, R138, -INF , !P0 ;  /* 0xff8000008a8a7808 */ /* 0x000fe40004000000 */
[----:B------:R-:W-:Y:S02]  /*18ed0*/  FSEL R167, R149, -INF , !P2 ;  /* 0xff80000095a77808 */ /* 0x000fe40005000000 */
[----:B------:R-:W-:-:S02]  /*18ee0*/  ISETP.GE.AND P1, PT, R28, R3, PT ;  /* 0x000000031c00720c */ /* 0x000fc40003f26270 */
[----:B------:R-:W-:Y:S02]  /*18ef0*/  ISETP.GE.AND P0, PT, R4, R3, PT ;  /* 0x000000030400720c */ /* 0x000fe40003f06270 */
[-C--:B------:R-:W-:Y:S02]  /*18f00*/  ISETP.GE.AND P2, PT, R14, R2.reuse, PT ;  /* 0x000000020e00720c */ /* 0x080fe40003f46270 */
[----:B------:R-:W-:Y:S01]  /*18f10*/  FSEL R3, R16, -INF , !P6 ;  /* 0xff80000010037808 */ /* 0x000fe20007000000 */
[----:B--2---:R-:W-:Y:S01]  /*18f20*/  FFMA.FTZ R139, R0, R7, R141 ;  /* 0x00000007008b7223 */ /* 0x004fe2000001008d */
[----:B------:R-:W-:Y:S01]  /*18f30*/  ISETP.GT.AND P6, PT, R208, R199, PT ;  /* 0x000000c7d000720c */ /* 0x000fe20003fc4270 */
[----:B------:R-:W-:Y:S01]  /*18f40*/  FFMA.FTZ R143, R0, R7, R143 ;  /* 0x00000007008f7223 */ /* 0x000fe2000001008f */
[----:B------:R-:W-:Y:S02]  /*18f50*/  FSEL R153, R145, -INF , !P2 ;  /* 0xff80000091997808 */ /* 0x000fe40005000000 */
[----:B------:R-:W-:-:S02]  /*18f60*/  ISETP.GE.AND P2, PT, R6, R2, PT ;  /* 0x000000020600720c */ /* 0x000fc40003f46270 */
[----:B------:R-:W-:Y:S02]  /*18f70*/  FSEL R150, R143, -INF , !P0 ;  /* 0xff8000008f967808 */ /* 0x000fe40004000000 */
[----:B------:R-:W-:Y:S02]  /*18f80*/  FSEL R137, R137, -INF , !P2 ;  /* 0xff80000089897808 */ /* 0x000fe40005000000 */
[----:B------:R-:W-:Y:S01]  /*18f90*/  ISETP.GE.AND P2, PT, R4, R2, PT ;  /* 0x000000020400720c */ /* 0x000fe20003f46270 */
[----:B------:R-:W-:-:S03]  /*18fa0*/  FFMA.FTZ R2, R0, R5, R18 ;  /* 0x0000000500027223 */ /* 0x000fc60000010012 */
        /* <DEDUP_REMOVED lines=11> */
[----:B-1----:R-:W-:-:S02]  /*19060*/  IADD3 R18, R18, 0xffffffe, RZ ;  /* 0x0ffffffe12127810 */ /* 0x002fc40007ffe0ff */
        /* <DEDUP_REMOVED lines=48> */
[----:B------:R-:W-:-:S04]  /*19370*/  IMAD R5, R6, c[0x0][0x184], R5 ;  /* 0x0000610006057a24 */ /* 0x000fc800078e0205 */
[----:B------:R-:W-:Y:S01]  /*19380*/  IMAD.IADD R6, R15, 0x1, R5 ;  /* 0x000000010f067824 */ /* 0x000fe200078e0205 */
[----:B------:R-:W-:Y:S01]  /*19390*/  MOV R5, R14 ;  /* 0x0000000e00057202 */ /* 0x000fe20000000f00 */
[----:B------:R-:W-:Y:S05]  /*193a0*/  BRA `(.L_x_3775) ;  /* 0x0000003000007947 */ /* 0x000fea0003800000 */
.L_x_3774:
[----:B------:R-:W-:-:S05]  /*193b0*/  IMAD.MOV.U32 R5, RZ, RZ, c[0x0][0x198] ;  /* 0x00006600ff057624 */ /* 0x000fca00078e00ff */
[----:B------:R-:W-:-:S04]  /*193c0*/  LEA R5, -R5, RZ, 0x6 ;  /* 0x000000ff05057211 */ /* 0x000fc800078e31ff */
[----:B------:R-:W-:Y:S02]  /*193d0*/  SHF.R.S32.HI R6, RZ, 0x1f, R5 ;  /* 0x0000001fff067819 */ /* 0x000fe40000011405 */
.L_x_3775:
[----:B------:R-:W-:Y:S01]  /*193e0*/  LOP3.LUT R4, R205, 0x1, RZ, 0xc0, !PT ;  /* 0x00000001cd047812 */ /* 0x000fe200078ec0ff */
[----:B------:R-:W-:Y:S01]  /*193f0*/  IMAD.MOV.U32 R14, RZ, RZ, c[0x0][0x198] ;  /* 0x00006600ff0e7624 */ /* 0x000fe200078e00ff */
[C---:B------:R-:W-:Y:S02]  /*19400*/  LEA R16, P0, R5.reuse, R206, 0x1 ;  /* 0x000000ce05107211 */ /* 0x040fe400078008ff */
[----:B------:R-:W-:Y:S01]  /*19410*/  ISETP.NE.U32.AND P2, PT, R4, 0x1, PT ;  /* 0x000000010400780c */ /* 0x000fe20003f45070 */
[C---:B------:R-:W-:Y:S01]  /*19420*/  IMAD.SHL.U32 R4, R14.reuse, 0x10, RZ ;  /* 0x000000100e047824 */ /* 0x040fe200078e00ff */
[----:B------:R-:W-:Y:S02]  /*19430*/  SHF.L.U64.HI R135, R14, R135, c[0x0][0x19c] ;  /* 0x000067000e877619 */ /* 0x000fe40000010287 */
[----:B------:R-:W-:Y:S02]  /*19440*/  LEA.HI.X R17, R5, R207, R6, 0x1, P0 ;  /* 0x000000cf05117211 */ /* 0x000fe400000f0c06 */
[----:B------:R-:W-:-:S05]  /*19450*/  @P5 IADD3 R15, P0, R4, R5, RZ ;  /* 0x00000005040f5210 */ /* 0x000fca0007f1e0ff */
[C-C-:B------:R-:W-:Y:S02]  /*19460*/  @P5 IMAD.X R14, R135.reuse, 0x1, R6.reuse, P0 ;  /* 0x00000001870e5824 */ /* 0x140fe400000e0606 */
[----:B------:R-:W-:Y:S01]  /*19470*/  @!P2 IADD3 R7, P1, R4, R5, RZ ;  /* 0x000000050407a210 */ /* 0x000fe20007f3e0ff */
[----:B------:R-:W-:Y:S01]  /*19480*/  @!PT LDS RZ, [RZ] ;  /* 0x00000000fffff984 */ /* 0x000fe20000000800 */
[----:B------:R-:W-:Y:S01]  /*19490*/  @!PT LDS RZ, [RZ] ;  /* 0x00000000fffff984 */ /* 0x000fe20000000800 */
[----:B------:R-:W-:Y:S01]  /*194a0*/  @!PT LDS RZ, [RZ] ;  /* 0x00000000fffff984 */ /* 0x000fe20000000800 */
[----:B------:R1:W-:Y:S04]  /*194b0*/  @!P2 LDGSTS.E.BYPASS.LTC128B.128 [R204+0x6000], [R16.64] ;  /* 0x0600000010ccafae */ /* 0x0003e8000b901d44 */
        /* <DEDUP_REMOVED lines=8> */
[----:B------:R-:W-:-:S02]  /*19540*/  @P5 LEA R18, P1, R15, R206, 0x1 ;  /* 0x000000ce0f125211 */ /* 0x000fc400078208ff */
[----:B------:R-:W-:Y:S01]  /*19550*/  @P4 IADD3 R7, P0, R4, R5, RZ ;  /* 0x0000000504074210 */ /* 0x000fe20007f1e0ff */
[----:B------:R1:W-:Y:S01]  /*19560*/  @!P5 STS.128 [R204+0x8000], RZ ;  /* 0x008000ffcc00d388 */ /* 0x0003e20000000c00 */
[----:B------:R-:W-:-:S03]  /*19570*/  @P5 LEA.HI.X R19, R15, R207, R14, 0x1, P1 ;  /* 0x000000cf0f135211 */ /* 0x000fc600008f0c0e */
[----:B------:R-:W-:Y:S01]  /*19580*/  @P4 IMAD.X R14, R135, 0x1, R6, P0 ;  /* 0x00000001870e4824 */ /* 0x000fe200000e0606 */
[----:B------:R-:W-:-:S04]  /*19590*/  IADD3 R5, P1, P0, R4, R5, R4 ;  /* 0x0000000504057210 */ /* 0x000fc8000783e004 */
[----:B------:R-:W-:Y:S02]  /*195a0*/  IADD3.X R6, R135, R6, R135, P1, P0 ;  /* 0x0000000687067210 */ /* 0x000fe40000fe0487 */
[-C--:B------:R-:W-:Y:S02]  /*195b0*/  @P4 LEA R30, P1, R7, R206.reuse, 0x1 ;  /* 0x000000ce071e4211 */ /* 0x080fe400078208ff */
[-C--:B------:R-:W-:Y:S02]  /*195c0*/  @!P2 LEA R32, P0, R5, R206.reuse, 0x1 ;  /* 0x000000ce0520a211 */ /* 0x080fe400078008ff */
        /* <DEDUP_REMOVED lines=69> */
.L_x_3773:
[----:B------:R-:W-:Y:S01]  /*19a20*/  FMNMX.FTZ R6, R133, R3, !PT ;  /* 0x0000000385067209 */ /* 0x000fe20007810000 */
[----:B-1----:R-:W-:Y:S01]  /*19a30*/  LDSM.16.MT88.4 R16, [R192+0xc000] ;  /* 0x00c00000c010783b */ /* 0x002fe20000004200 */
        /* <DEDUP_REMOVED lines=52> */
[----:B------:R-:W1:Y:S01]  /*19d80*/  LDSM.16.MT88.4 R12, [R190+0xc000] ;  /* 0x00c00000be0c783b */ /* 0x000e620000004200 */
[----:B------:R-:W-:Y:S01]  /*19d90*/  FADD.FTZ R5, R132, -R5 ;  /* 0x8000000584057221 */ /* 0x000fe20000010000 */
[----:B------:R-:W-:Y:S01]  /*19da0*/  MUFU.EX2 R141, R141 ;  /* 0x0000008d008d7308 */ /* 0x000fe20000000800 */
[--C-:B------:R-:W-:Y:S01]  /*19db0*/  FFMA.FTZ R144, R3, c[0x0][0x23c], -R154.reuse ;  /* 0x00008f0003907a23 */ /* 0x100fe2000001089a */
[----:B------:R-:W-:Y:S01]  /*19dc0*/  LDSM.16.MT88.4 R132, [R190+0xc800] ;  /* 0x00c80000be84783b */ /* 0x000fe20000004200 */
[--C-:B------:R-:W-:Y:S02]  /*19dd0*/  FFMA.FTZ R140, R2, c[0x0][0x23c], -R151.reuse ;  /* 0x00008f00028c7a23 */ /* 0x100fe40000010897 */
[--C-:B------:R-:W-:Y:S02]  /*19de0*/  FFMA.FTZ R143, R11, c[0x0][0x23c], -R154.reuse ;  /* 0x00008f000b8f7a23 */ /* 0x100fe4000001089a */
[----:B------:R-:W-:Y:S01]  /*19df0*/  FFMA.FTZ R142, R9, c[0x0][0x23c], -R154 ;  /* 0x00008f00098e7a23 */ /* 0x000fe2000001089a */
[----:B------:R-:W-:Y:S01]  /*19e00*/  MUFU.EX2 R144, R144 ;  /* 0x0000009000907308 */ /* 0x000fe20000000800 */
[----:B------:R-:W-:-:S02]  /*19e10*/  FFMA.FTZ R3, R10, c[0x0][0x23c], -R151 ;  /* 0x00008f000a037a23 */ /* 0x000fc40000010897 */
[----:B------:R-:W-:Y:S02]  /*19e20*/  FFMA.FTZ R2, R8, c[0x0][0x23c], -R151 ;  /* 0x00008f0008027a23 */ /* 0x000fe40000010897 */
[----:B------:R-:W-:Y:S01]  /*19e30*/  FMUL.FTZ R149, R4, c[0x0][0x23c] ;  /* 0x00008f0004957a20 */ /* 0x000fe20000410000 */
[----:B------:R-:W2:Y:S01]  /*19e40*/  LDSM.16.MT88.4 R8, [R189+0xc000] ;  /* 0x00c00000bd08783b */ /* 0x000ea20000004200 */
[----:B------:R-:W-:Y:S01]  /*19e50*/  FMUL.FTZ R148, R5, c[0x0][0x23c] ;  /* 0x00008f0005947a20 */ /* 0x000fe20000410000 */
[----:B------:R-:W3:Y:S01]  /*19e60*/  MUFU.EX2 R143, R143 ;  /* 0x0000008f008f7308 */ /* 0x000ee20000000800 */
[--C-:B------:R-:W-:Y:S02]  /*19e70*/  FFMA.FTZ R156, R27, c[0x0][0x23c], -R154.reuse ;  /* 0x00008f001b9c7a23 */ /* 0x100fe4000001089a */
[--C-:B------:R-:W-:Y:S02]  /*19e80*/  FFMA.FTZ R157, R25, c[0x0][0x23c], -R154.reuse ;  /* 0x00008f00199d7a23 */ /* 0x100fe4000001089a */
[----:B------:R-:W-:-:S02]  /*19e90*/  FFMA.FTZ R158, R23, c[0x0][0x23c], -R154 ;  /* 0x00008f00179e7a23 */ /* 0x000fc4000001089a */
[--C-:B------:R-:W-:Y:S01]  /*19ea0*/  FFMA.FTZ R159, R21, c[0x0][0x23c], -R154.reuse ;  /* 0x00008f00159f7a23 */ /* 0x100fe2000001089a */
[----:B------:R-:W4:Y:S01]  /*19eb0*/  MUFU.EX2 R142, R142 ;  /* 0x0000008e008e7308 */ /* 0x000f220000000800 */
[--C-:B------:R-:W-:Y:S02]  /*19ec0*/  FFMA.FTZ R160, R26, c[0x0][0x23c], -R151.reuse ;  /* 0x00008f001aa07a23 */ /* 0x100fe40000010897 */
[--C-:B------:R-:W-:Y:S02]  /*19ed0*/  FFMA.FTZ R163, R24, c[0x0][0x23c], -R151.reuse ;  /* 0x00008f0018a37a23 */ /* 0x100fe40000010897 */
[--C-:B------:R-:W-:Y:S01]  /*19ee0*/  FFMA.FTZ R161, R22, c[0x0][0x23c], -R151.reuse ;  /* 0x00008f0016a17a23 */ /* 0x100fe20000010897 */
[----:B------:R-:W-:Y:S01]  /*19ef0*/  LDSM.16.MT88.4 R24, [R192+0xe800] ;  /* 0x00e80000c018783b */ /* 0x000fe20000004200 */
[----:B------:R-:W-:Y:S01]  /*19f00*/  FFMA.FTZ R162, R20, c[0x0][0x23c], -R151 ;  /* 0x00008f0014a27a23 */ /* 0x000fe20000010897 */
[----:B------:R-:W-:Y:S01]  /*19f10*/  MUFU.EX2 R140, R140 ;  /* 0x0000008c008c7308 */ /* 0x000fe20000000800 */
[----:B---3--:R-:W-:Y:S01]  /*19f20*/  F2FP.PACK_AB R4, R143, R144 ;  /* 0x000000908f04723e */ /* 0x008fe200000000ff */
[----:B------:R-:W-:Y:S01]  /*19f30*/  LDSM.16.MT88.4 R20, [R190+0xe800] ;  /* 0x00e80000be14783b */ /* 0x000fe20000004200 */
[----:B------:R-:W-:-:S02]  /*19f40*/  FFMA.FTZ R174, R169, c[0x0][0x23c], -R154 ;  /* 0x00008f00a9ae7a23 */ /* 0x000fc4000001089a */
[--C-:B------:R-:W-:Y:S02]  /*19f50*/  FFMA.FTZ R212, R167, c[0x0][0x23c], -R154.reuse ;  /* 0x00008f00a7d47a23 */ /* 0x100fe4000001089a */
        /* <DEDUP_REMOVED lines=61> */
[-C--:B------:R-:W-:Y:S02]  /*1a330*/  FMUL.FTZ R61, R61, R149.reuse ;  /* 0x000000953d3d7220 */ /* 0x080fe40000410000 */
        /* <DEDUP_REMOVED lines=40> */
[----:B------:R-:W2:Y:S01]  /*1a5c0*/  MUFU.EX2 R167, R167 ;  /* 0x000000a700a77308 */ /* 0x000ea20000000800 */
        /* <DEDUP_REMOVED lines=221> */
.L_x_3770:
[----:B------:R-:W-:Y:S05]  /*1b3a0*/  @!P6 BRA `(.L_x_3776) ;  /* 0x00003bf00000e947 */ /* 0x000fea0003800000 */
[----:B------:R-:W-:Y:S01]  /*1b3b0*/  ULDC UR5, c[0x0][0x1a0] ;  /* 0x0000680000057ab9 */ /* 0x000fe20000000800 */
[----:B------:R-:W-:Y:S01]  /*1b3c0*/  IMAD.MOV.U32 R135, RZ, RZ, R132 ;  /* 0x000000ffff877224 */ /* 0x000fe200078e0084 */
[----:B------:R-:W-:Y:S01]  /*1b3d0*/  ULEA UR5, -UR5, URZ, 0x6 ;  /* 0x0000003f05057291 */ /* 0x000fe2000f8e313f */
[----:B------:R-:W-:Y:S01]  /*1b3e0*/  IMAD.MOV.U32 R3, RZ, RZ, R133 ;  /* 0x000000ffff037224 */ /* 0x000fe200078e0085 */
[----:B------:R-:W-:Y:S02]  /*1b3f0*/  ULDC.64 UR8, c[0x0][0x118] ;  /* 0x0000460000087ab9 */ /* 0x000fe40000000a00 */
[----:B------:R-:W-:Y:S02]  /*1b400*/  USHF.R.S32.HI UR4, URZ, 0x1f, UR5 ;  /* 0x0000001f3f047899 */ /* 0x000fe40008011405 */
[----:B------:R-:W-:Y:S01]  /*1b410*/  MOV R213, UR5 ;  /* 0x0000000500d57c02 */ /* 0x000fe20008000f00 */
[----:B------:R-:W-:-:S03]  /*1b420*/  UMOV UR6, 0x4 ;  /* 0x0000000400067882 */ /* 0x000fc60000000000 */
[----:B------:R-:W-:Y:S02]  /*1b430*/  MOV R212, UR4 ;  /* 0x0000000400d47c02 */ /* 0x000fe40008000f00 */
.L_x_3780:
        /* <DEDUP_REMOVED lines=65> */
.L_x_3777:
[C---:B------:R-:W-:Y:S01]  /*1b850*/  LOP3.LUT P5, RZ, R205.reuse, 0x1, RZ, 0xc0, !PT ;  /* 0x00000001cdff7812 */ /* 0x040fe200078ac0ff */
[----:B------:R-:W-:Y:S01]  /*1b860*/  ULDC.64 UR4, c[0x0][0x1a0] ;  /* 0x0000680000047ab9 */ /* 0x000fe20000000a00 */
[CC--:B------:R-:W-:Y:S01]  /*1b870*/  LEA R132, P1, R4.reuse, R164.reuse, 0x1 ;  /* 0x000000a404847211 */ /* 0x0c0fe200078208ff */
[----:B------:R-:W-:Y:S01]  /*1b880*/  USHF.L.U32 UR7, UR4, 0x4, URZ ;  /* 0x0000000404077899 */ /* 0x000fe2000800063f */
[C---:B------:R-:W-:Y:S01]  /*1b890*/  LOP3.LUT P4, RZ, R205.reuse, 0x2, RZ, 0xc0, !PT ;  /* 0x00000002cdff7812 */ /* 0x040fe2000788c0ff */
[----:B------:R-:W-:Y:S01]  /*1b8a0*/  USHF.L.U64.HI UR5, UR4, UR6, UR5 ;  /* 0x0000000604057299 */ /* 0x000fe20008010205 */
[CC--:B------:R-:W-:Y:S02]  /*1b8b0*/  LEA.HI.X R133, R4.reuse, R165.reuse, R2, 0x1, P1 ;  /* 0x000000a504857211 */ /* 0x0c0fe400008f0c02 */
[----:B------:R-:W-:Y:S02]  /*1b8c0*/  LOP3.LUT P2, RZ, R205, 0x4, RZ, 0xc0, !PT ;  /* 0x00000004cdff7812 */ /* 0x000fe4000784c0ff */
[----:B------:R-:W-:Y:S03]  /*1b8d0*/  IADD3 R7, P0, R4, UR7, RZ ;  /* 0x0000000704077c10 */ /* 0x000fe6000ff1e0ff */
[----:B------:R-:W-:Y:S01]  /*1b8e0*/  @!PT LDS RZ, [RZ] ;  /* 0x00000000fffff984 */ /* 0x000fe20000000800 */
[----:B------:R-:W-:Y:S01]  /*1b8f0*/  @!PT LDS RZ, [RZ] ;  /* 0x00000000fffff984 */ /* 0x000fe20000000800 */
[----:B------:R-:W-:Y:S01]  /*1b900*/  @!PT LDS RZ, [RZ] ;  /* 0x00000000fffff984 */ /* 0x000fe20000000800 */
[----:B------:R1:W-:Y:S01]  /*1b910*/  @P5 LDGSTS.E.BYPASS.LTC128B.128 [R204+0xc000], [R132.64] ;  /* 0x0c00000084cc5fae */ /* 0x0003e2000b901d48 */
[CC--:B------:R-:W-:Y:S02]  /*1b920*/  @P5 LEA R16, P6, R7.reuse, R164.reuse, 0x1 ;  /* 0x000000a407105211 */ /* 0x0c0fe400078c08ff */
[----:B------:R-:W-:Y:S01]  /*1b930*/  IADD3.X R4, R2, UR5, RZ, P0, !PT ;  /* 0x0000000502047c10 */ /* 0x000fe200087fe4ff */
[----:B------:R-:W-:Y:S01]  /*1b940*/  @!P5 STS.128 [R204+0xc000], RZ ;  /* 0x00c000ffcc00d388 */ /* 0x000fe20000000c00 */
[CC--:B------:R-:W-:Y:S02]  /*1b950*/  @P4 LEA R12, P1, R7.reuse, R164.reuse, 0x1 ;  /* 0x000000a4070c4211 */ /* 0x0c0fe400078208ff */
[CCC-:B------:R-:W-:Y:S01]  /*1b960*/  @P5 LEA.HI.X R17, R7.reuse, R165.reuse, R4.reuse, 0x1, P6 ;  /* 0x000000a507115211 */ /* 0x1c0fe200030f0c04 */
[----:B------:R-:W-:Y:S01]  /*1b970*/  @!PT LDS RZ, [RZ] ;  /* 0x00000000fffff984 */ /* 0x000fe20000000800 */
[----:B------:R-:W-:Y:S01]  /*1b980*/  @!PT LDS RZ, [RZ] ;  /* 0x00000000fffff984 */ /* 0x000fe20000000800 */
[----:B------:R-:W-:Y:S01]  /*1b990*/  @!PT LDS RZ, [RZ] ;  /* 0x00000000fffff984 */ /* 0x000fe20000000800 */
[----:B------:R1:W-:Y:S01]  /*1b9a0*/  @P4 LDGSTS.E.BYPASS.LTC128B.128 [R204+0xe000], [R132.64+0x80] ;  /* 0x0e00008084cc4fae */ /* 0x0003e2000b901d48 */
[CCC-:B------:R-:W-:Y:S02]  /*1b9b0*/  @P4 LEA.HI.X R13, R7.reuse, R165.reuse, R4.reuse, 0x1, P1 ;  /* 0x000000a5070d4211 */ /* 0x1c0fe400008f0c04 */
[CC--:B------:R-:W-:Y:S01]  /*1b9c0*/  @P2 LEA R10, P0, R7.reuse, R164.reuse, 0x1 ;  /* 0x000000a4070a2211 */ /* 0x0c0fe200078008ff */
[----:B------:R-:W-:Y:S01]  /*1b9d0*/  @!P4 STS.128 [R204+0xe000], RZ ;  /* 0x00e000ffcc00c388 */ /* 0x000fe20000000c00 */
[C---:B------:R-:W-:Y:S02]  /*1b9e0*/  IADD3 R5, P6, R7.reuse, UR7, RZ ;  /* 0x0000000707057c10 */ /* 0x040fe4000ffde0ff */
[-C--:B------:R-:W-:Y:S01]  /*1b9f0*/  @P2 LEA.HI.X R11, R7, R165.reuse, R4, 0x1, P0 ;  /* 0x000000a5070b2211 */ /* 0x080fe200000f0c04 */
[----:B------:R-:W-:Y:S01]  /*1ba00*/  @!PT LDS RZ, [RZ] ;  /* 0x00000000fffff984 */ /* 0x000fe20000000800 */
[----:B------:R-:W-:Y:S01]  /*1ba10*/  @!PT LDS RZ, [RZ] ;  /* 0x00000000fffff984 */ /* 0x000fe20000000800 */
[----:B------:R-:W-:Y:S01]  /*1ba20*/  @!PT LDS RZ, [RZ] ;  /* 0x00000000fffff984 */ /* 0x000fe20000000800 */
[----:B------:R1:W-:Y:S01]  /*1ba30*/  @P2 LDGSTS.E.BYPASS.LTC128B.128 [R204+0x10000], [R132.64+0x100] ;  /* 0x1000010084cc2fae */ /* 0x0003e2000b901d48 */
[----:B------:R-:W-:Y:S02]  /*1ba40*/  IADD3.X R4, R4, UR5, RZ, P6, !PT ;  /* 0x0000000504047c10 */ /* 0x000fe4000b7fe4ff */
        /* <DEDUP_REMOVED lines=27> */
[C---:B------:R-:W-:Y:S01]  /*1bc00*/  @P2 LEA R28, P0, R2.reuse, R164, 0x1 ;  /* 0x000000a4021c2211 */ /* 0x040fe200078008ff */
[----:B------:R-:W-:Y:S03]  /*1bc10*/  @!P2 STS.128 [R204+0x10800], RZ ;  /* 0x010800ffcc00a388 */ /* 0x000fe60000000c00 */
[----:B------:R-:W-:Y:S01]  /*1bc20*/  @P2 LEA.HI.X R29, R2, R165, R4, 0x1, P0 ;  /* 0x000000a5021d2211 */ /* 0x000fe200000f0c04 */
[----:B------:R-:W-:Y:S01]  /*1bc30*/  @!PT LDS RZ, [RZ] ;  /* 0x00000000fffff984 */ /* 0x000fe20000000800 */
[----:B------:R-:W-:Y:S01]  /*1bc40*/  @!PT LDS RZ, [RZ] ;  /* 0x00000000fffff984 */ /* 0x000fe20000000800 */
[----:B------:R-:W-:Y:S01]  /*1bc50*/  @!PT LDS RZ, [RZ] ;  /* 0x00000000fffff984 */ /* 0x000fe20000000800 */
[----:B------:R3:W-:Y:S01]  /*1bc60*/  @P5 LDGSTS.E.BYPASS.LTC128B.128 [R204+0xd000], [R14.64] ;  /* 0x0d0000000ecc5fae */ /* 0x0007e2000b901d48 */
[----:B------:R-:W-:Y:S03]  /*1bc70*/  ISETP.GT.AND P0, PT, R208, R199, PT ;  /* 0x000000c7d000720c */ /* 0x000fe60003f04270 */
        /* <DEDUP_REMOVED lines=27> */
[----:B------:R-:W5:Y:S04]  /*1be30*/  LDSM.16.M88.4 R140, [R197+0x6000] ;  /* 0x00600000c58c783b */ /* 0x000f680000000200 */
[----:B--2---:R-:W3:Y:S04]  /*1be40*/  LDSM.16.M88.4 R16, [R197+0x6800] ;  /* 0x00680000c510783b */ /* 0x004ee80000000200 */
[----:B------:R-:W1:Y:S04]  /*1be50*/  LDSM.16.M88.4 R24, [R197+0x7000] ;  /* 0x00700000c518783b */ /* 0x000e680000000200 */
[----:B------:R-:W0:Y:S04]  /*1be60*/  LDGDEPBAR ;  /* 0x00000000000079af */ /* 0x000e280000000000 */
[----:B------:R-:W2:Y:S04]  /*1be70*/  LDSM.16.M88.4 R32, [R197+0x7800] ;  /* 0x00780000c520783b */ /* 0x000ea80000000200 */
[----:B------:R-:W-:Y:S04]  /*1be80*/  LDSM.16.M88.4 R144, [R196] ;  /* 0x00000000c490783b */ /* 0x000fe80000000200 */
[----:B------:R-:W1:Y:S04]  /*1be90*/  LDSM.16.M88.4 R148, [R195] ;  /* 0x00000000c394783b */ /* 0x000e680000000200 */
[----:B------:R-:W1:Y:S04]  /*1bea0*/  LDSM.16.M88.4 R152, [R187] ;  /* 0x00000000bb98783b */ /* 0x000e680000000200 */
[----:B------:R-:W1:Y:S04]  /*1beb0*/  LDSM.16.M88.4 R156, [R186] ;  /* 0x00000000ba9c783b */ /* 0x000e680000000200 */
[----:B------:R-:W2:Y:S01]  /*1bec0*/  LDSM.16.M88.4 R160, [R185] ;  /* 0x00000000b9a0783b */ /* 0x000ea20000000200 */
[C---:B-----5:R-:W-:Y:S03]  /*1bed0*/  HMMA.16816.F32 R4, R136.reuse, R140, RZ ;  /* 0x0000008c8804723c */ /* 0x060fe600000018ff */
[----:B------:R-:W-:Y:S04]  /*1bee0*/  LDSM.16.M88.4 R164, [R191+0x6000] ;  /* 0x00600000bfa4783b */ /* 0x000fe80000000200 */
[----:B------:R-:W-:Y:S01]  /*1bef0*/  LDSM.16.M88.4 R168, [R191+0x6800] ;  /* 0x00680000bfa8783b */ /* 0x000fe20000000200 */
[C---:B----4-:R-:W-:Y:S03]  /*1bf00*/  HMMA.16816.F32 R8, R136.reuse, R142, RZ ;  /* 0x0000008e8808723c */ /* 0x050fe600000018ff */
[----:B------:R-:W4:Y:S04]  /*1bf10*/  LDSM.16.M88.4 R140, [R194] ;  /* 0x00000000c28c783b */ /* 0x000f280000000200 */
[----:B------:R-:W-:Y:S01]  /*1bf20*/  LDSM.16.M88.4 R172, [R191+0x7800] ;  /* 0x00780000bfac783b */ /* 0x000fe20000000200 */
[C---:B---3--:R-:W-:Y:S08]  /*1bf30*/  HMMA.16816.F32 R12, R136.reuse, R16, RZ ;  /* 0x00000010880c723c */ /* 0x048ff000000018ff */
[C---:B------:R-:W-:Y:S08]  /*1bf40*/  HMMA.16816.F32 R16, R136.reuse, R18, RZ ;  /* 0x000000128810723c */ /* 0x040ff000000018ff */
[C---:B-1----:R-:W-:Y:S08]  /*1bf50*/  HMMA.16816.F32 R20, R136.reuse, R24, RZ ;  /* 0x000000188814723c */ /* 0x042ff000000018ff */
[C---:B------:R-:W-:Y:S08]  /*1bf60*/  HMMA.16816.F32 R24, R136.reuse, R26, RZ ;  /* 0x0000001a8818723c */ /* 0x040ff000000018ff */
[C---:B--2---:R-:W-:Y:S08]  /*1bf70*/  HMMA.16816.F32 R28, R136.reuse, R32, RZ ;  /* 0x00000020881c723c */ /* 0x044ff000000018ff */
        /* <DEDUP_REMOVED lines=10> */
[----:B------:R-:W3:Y:S07]  /*1c020*/  LDSM.16.M88.4 R156, [R184+0x800] ;  /* 0x00080000b89c783b */ /* 0x000eee0000000200 */
[C---:B------:R-:W-:Y:S08]  /*1c030*/  HMMA.16816.F32 R28, R144.reuse, R160, R28 ;  /* 0x000000a0901c723c */ /* 0x040ff0000000181c */
[----:B------:R-:W-:Y:S01]  /*1c040*/  HMMA.16816.F32 R32, R144, R162, R32 ;  /* 0x000000a29020723c */ /* 0x000fe20000001820 */
[----:B------:R-:W5:Y:S04]  /*1c050*/  LDSM.16.M88.4 R144, [R184+0x1000] ;  /* 0x00100000b890783b */ /* 0x000f680000000200 */
[----:B------:R-:W2:Y:S03]  /*1c060*/  LDSM.16.M88.4 R160, [R184+0x1800] ;  /* 0x00180000b8a0783b */ /* 0x000ea60000000200 */
[C---:B----4-:R-:W-:Y:S08]  /*1c070*/  HMMA.16816.F32 R4, R140.reuse, R164, R4 ;  /* 0x000000a48c04723c */ /* 0x050ff00000001804 */
        /* <DEDUP_REMOVED lines=14> */
[----:B------:R-:W-:Y:S07]  /*1c160*/  LDSM.16.M88.4 R152, [R183] ;  /* 0x00000000b798783b */ /* 0x000fee0000000200 */
[C---:B---3--:R-:W-:Y:S08]  /*1c170*/  HMMA.16816.F32 R12, R148.reuse, R156, R12 ;  /* 0x0000009c940c723c */ /* 0x048ff0000000180c */
[C---:B------:R-:W-:Y:S01]  /*1c180*/  HMMA.16816.F32 R16, R148.reuse, R158, R16 ;  /* 0x0000009e9410723c */ /* 0x040fe20000001810 */
[----:B------:R-:W-:Y:S07]  /*1c190*/  LDSM.16.M88.4 R156, [R182] ;  /* 0x00000000b69c783b */ /* 0x000fee0000000200 */
[C---:B-----5:R-:W-:Y:S08]  /*1c1a0*/  HMMA.16816.F32 R20, R148.reuse, R144, R20 ;  /* 0x000000909414723c */ /* 0x060ff00000001814 */
[C---:B------:R-:W-:Y:S01]  /*1c1b0*/  HMMA.16816.F32 R24, R148.reuse, R146, R24 ;  /* 0x000000929418723c */ /* 0x040fe20000001818 */
[----:B------:R-:W2:Y:S07]  /*1c1c0*/  LDSM.16.M88.4 R144, [R196+0x2000] ;  /* 0x00200000c490783b */ /* 0x000eae0000000200 */
[C---:B------:R-:W-:Y:S08]  /*1c1d0*/  HMMA.16816.F32 R28, R148.reuse, R160, R28 ;  /* 0x000000a0941c723c */ /* 0x040ff0000000181c */
[----:B------:R-:W-:Y:S01]  /*1c1e0*/  HMMA.16816.F32 R32, R148, R162, R32 ;  /* 0x000000a29420723c */ /* 0x000fe20000001820 */
[----:B------:R-:W3:Y:S04]  /*1c1f0*/  LDSM.16.M88.4 R148, [R181] ;  /* 0x00000000b594783b */ /* 0x000ee80000000200 */
[----:B------:R-:W5:Y:S03]  /*1c200*/  LDSM.16.M88.4 R160, [R180] ;  /* 0x00000000b4a0783b */ /* 0x000f660000000200 */
        /* <DEDUP_REMOVED lines=22> */
[C---:B-----5:R-:W-:Y:S08]  /*1c370*/  HMMA.16816.F32 R28, R144.reuse, R160, R28 ;  /* 0x000000a0901c723c */ /* 0x060ff0000000181c */
[----:B------:R-:W-:Y:S01]  /*1c380*/  HMMA.16816.F32 R32, R144, R162, R32 ;  /* 0x000000a29020723c */ /* 0x000fe20000001820 */
[----:B------:R-:W3:Y:S04]  /*1c390*/  LDSM.16.M88.4 R144, [R184+0x3000] ;  /* 0x00300000b890783b */ /* 0x000ee80000000200 */
[----:B------:R-:W5:Y:S03]  /*1c3a0*/  LDSM.16.M88.4 R160, [R184+0x3800] ;  /* 0x00380000b8a0783b */ /* 0x000f660000000200 */
        /* <DEDUP_REMOVED lines=16> */
[C---:B------:R-:W-:Y:S08]  /*1c4b0*/  HMMA.16816.F32 R12, R148.reuse, R156, R12 ;  /* 0x0000009c940c723c */ /* 0x040ff0000000180c */
[C---:B------:R-:W-:Y:S01]  /*1c4c0*/  HMMA.16816.F32 R16, R148.reuse, R158, R16 ;  /* 0x0000009e9410723c */ /* 0x040fe20000001810 */
[----:B------:R-:W-:Y:S07]  /*1c4d0*/  LDSM.16.M88.4 R156, [R178] ;  /* 0x00000000b29c783b */ /* 0x000fee0000000200 */
[C---:B---3--:R-:W-:Y:S08]  /*1c4e0*/  HMMA.16816.F32 R20, R148.reuse, R144, R20 ;  /* 0x000000909414723c */ /* 0x048ff00000001814 */
[C---:B------:R-:W-:Y:S01]  /*1c4f0*/  HMMA.16816.F32 R24, R148.reuse, R146, R24 ;  /* 0x000000929418723c */ /* 0x040fe20000001818 */
[----:B------:R-:W2:Y:S07]  /*1c500*/  LDSM.16.M88.4 R144, [R196+0x4000] ;  /* 0x00400000c490783b */ /* 0x000eae0000000200 */
[C---:B-----5:R-:W-:Y:S08]  /*1c510*/  HMMA.16816.F32 R28, R148.reuse, R160, R28 ;  /* 0x000000a0941c723c */ /* 0x060ff0000000181c */
        /* <DEDUP_REMOVED lines=37> */
[C---:B----4-:R-:W-:Y:S08]  /*1c770*/  HMMA.16816.F32 R20, R140.reuse, R136, R20 ;  /* 0x000000888c14723c */ /* 0x050ff00000001814 */
[C---:B------:R-:W-:Y:S08]  /*1c780*/  HMMA.16816.F32 R24, R140.reuse, R138, R24 ;  /* 0x0000008a8c18723c */ /* 0x040ff00000001818 */
[C---:B------:R-:W-:Y:S08]  /*1c790*/  HMMA.16816.F32 R28, R140.reuse, R172, R28 ;  /* 0x000000ac8c1c723c */ /* 0x040ff0000000181c */
[----:B------:R-:W-:Y:S08]  /*1c7a0*/  HMMA.16816.F32 R32, R140, R174, R32 ;  /* 0x000000ae8c20723c */ /* 0x000ff00000001820 */
[C---:B--2---:R-:W-:Y:S08]  /*1c7b0*/  HMMA.16816.F32 R4, R148.reuse, R152, R4 ;  /* 0x000000989404723c */ /* 0x044ff00000001804 */
[C---:B------:R-:W-:Y:S08]  /*1c7c0*/  HMMA.16816.F32 R8, R148.reuse, R154, R8 ;  /* 0x0000009a9408723c */ /* 0x040ff00000001808 */
[C---:B------:R-:W-:Y:S08]  /*1c7d0*/  HMMA.16816.F32 R12, R148.reuse, R156, R12 ;  /* 0x0000009c940c723c */ /* 0x040ff0000000180c */
[C---:B------:R-:W-:Y:S08]  /*1c7e0*/  HMMA.16816.F32 R16, R148.reuse, R158, R16 ;  /* 0x0000009e9410723c */ /* 0x040ff00000001810 */
[C---:B---3--:R-:W-:Y:S08]  /*1c7f0*/  HMMA.16816.F32 R20, R148.reuse, R144, R20 ;  /* 0x000000909414723c */ /* 0x048ff00000001814 */
        /* <DEDUP_REMOVED lines=70> */
.L_x_3779:
[CC--:B------:R-:W-:Y:S01]  /*1cc60*/  LEA R144, P1, R2.reuse, R206.reuse, 0x1 ;  /* 0x000000ce02907211 */ /* 0x0c0fe200078208ff */
[----:B------:R-:W-:Y:S02]  /*1cc70*/  ULDC.64 UR4, c[0x0][0x198] ;  /* 0x0000660000047ab9 */ /* 0x000fe40000000a00 */
[----:B------:R-:W-:Y:S01]  /*1cc80*/  USHF.L.U32 UR7, UR4, 0x4, URZ ;  /* 0x0000000404077899 */ /* 0x000fe2000800063f */
[CC--:B------:R-:W-:Y:S01]  /*1cc90*/  LEA.HI.X R145, R2.reuse, R207.reuse, R132, 0x1, P1 ;  /* 0x000000cf02917211 */ /* 0x0c0fe200008f0c84 */
[----:B------:R-:W-:Y:S04]  /*1cca0*/  USHF.L.U64.HI UR5, UR4, UR6, UR5 ;  /* 0x0000000604057299 */ /* 0x000fe80008010205 */
[----:B------:R-:W-:Y:S01]  /*1ccb0*/  @!PT LDS RZ, [RZ] ;  /* 0x00000000fffff984 */ /* 0x000fe20000000800 */
[----:B------:R-:W-:Y:S01]  /*1ccc0*/  @!PT LDS RZ, [RZ] ;  /* 0x00000000fffff984 */ /* 0x000fe20000000800 */
[----:B------:R-:W-:Y:S01]  /*1ccd0*/  @!PT LDS RZ, [RZ] ;  /* 0x00000000fffff984 */ /* 0x000fe20000000800 */
[----:B------:R1:W-:Y:S01]  /*1cce0*/  @P5 LDGSTS.E.BYPASS.LTC128B.128 [R204+0x6000], [R144.64] ;  /* 0x0600000090cc5fae */ /* 0x0003e2000b901d48 */
[----:B------:R-:W-:Y:S03]  /*1ccf0*/  IADD3 R137, P0, R2, UR7, RZ ;  /* 0x0000000702897c10 */ /* 0x000fe6000ff1e0ff */
[----:B------:R1:W-:Y:S01]  /*1cd00*/  @!P5 STS.128 [R204+0x6000], RZ ;  /* 0x006000ffcc00d388 */ /* 0x0003e20000000c00 */
[CC--:B------:R-:W-:Y:S02]  /*1cd10*/  @P5 LEA R148, P6, R137.reuse, R206.reuse, 0x1 ;  /* 0x000000ce89945211 */ /* 0x0c0fe400078c08ff */
[CC--:B------:R-:W-:Y:S01]  /*1cd20*/  @P4 LEA R142, P1, R137.reuse, R206.reuse, 0x1 ;  /* 0x000000ce898e4211 */ /* 0x0c0fe200078208ff */
[----:B------:R-:W-:Y:S01]  /*1cd30*/  @!PT LDS RZ, [RZ] ;  /* 0x00000000fffff984 */ /* 0x000fe20000000800 */
[----:B------:R-:W-:Y:S01]  /*1cd40*/  @!PT LDS RZ, [RZ] ;  /* 0x00000000fffff984 */ /* 0x000fe20000000800 */
[----:B------:R-:W-:Y:S01]  /*1cd50*/  @!PT LDS RZ, [RZ] ;  /* 0x00000000fffff984 */ /* 0x000fe20000000800 */
[----:B------:R1:W-:Y:S01]  /*1cd60*/  @P4 LDGSTS.E.BYPASS.LTC128B.128 [R204+0x8000], [R144.64+0x80] ;  /* 0x0800008090cc4fae */ /* 0x0003e2000b901d48 */
[----:B------:R-:W-:Y:S02]  /*1cd70*/  IADD3.X R132, R132, UR5, RZ, P0, !PT ;  /* 0x0000000584847c10 */ /* 0x000fe400087fe4ff */
[CC--:B------:R-:W-:Y:S01]  /*1cd80*/  @P2 LEA R140, P0, R137.reuse, R206.reuse, 0x1 ;  /* 0x000000ce898c2211 */ /* 0x0c0fe200078008ff */
[----:B------:R1:W-:Y:S01]  /*1cd90*/  @!P4 STS.128 [R204+0x8000], RZ ;  /* 0x008000ffcc00c388 */ /* 0x0003e20000000c00 */
[CCC-:B------:R-:W-:Y:S02]  /*1cda0*/  @P5 LEA.HI.X R149, R137.reuse, R207.reuse, R132.reuse, 0x1, P6 ;  /* 0x000000cf89955211 */ /* 0x1c0fe400030f0c84 */
[CCC-:B------:R-:W-:Y:S01]  /*1cdb0*/  @P4 LEA.HI.X R143, R137.reuse, R207.reuse, R132.reuse, 0x1, P1 ;  /* 0x000000cf898f4211 */ /* 0x1c0fe200008f0c84 */
[----:B------:R-:W-:Y:S01]  /*1cdc0*/  @!PT LDS RZ, [RZ] ;  /* 0x00000000fffff984 */ /* 0x000fe20000000800 */
[----:B------:R-:W-:Y:S01]  /*1cdd0*/  @!PT LDS RZ, [RZ] ;  /* 0x00000000fffff984 */ /* 0x000fe20000000800 */
[----:B------:R-:W-:Y:S01]  /*1cde0*/  @!PT LDS RZ, [RZ] ;  /* 0x00000000fffff984 */ /* 0x000fe20000000800 */
[----:B------:R1:W-:Y:S01]  /*1cdf0*/  @P2 LDGSTS.E.BYPASS.LTC128B.128 [R204+0xa000], [R144.64+0x100] ;  /* 0x0a00010090cc2fae */ /* 0x0003e2000b901d48 */
[CC--:B------:R-:W-:Y:S02]  /*1ce00*/  @P2 LEA.HI.X R141, R137.reuse, R207.reuse, R132, 0x1, P0 ;  /* 0x000000cf898d2211 */ /* 0x0c0fe400000f0c84 */
[----:B------:R-:W-:Y:S01]  /*1ce10*/  IADD3 R133, P6, R137, UR7, RZ ;  /* 0x0000000789857c10 */ /* 0x000fe2000ffde0ff */
[----:B------:R1:W-:Y:S03]  /*1ce20*/  @!P2 STS.128 [R204+0xa000], RZ ;  /* 0x00a000ffcc00a388 */ /* 0x0003e60000000c00 */
[CC--:B------:R-:W-:Y:S01]  /*1ce30*/  @P4 LEA R138, P1, R133.reuse, R206.reuse, 0x1 ;  /* 0x000000ce858a4211 */ /* 0x0c0fe200078208ff */
[----:B------:R-:W-:Y:S01]  /*1ce40*/  @!PT LDS RZ, [RZ] ;  /* 0x00000000fffff984 */ /* 0x000fe20000000800 */
[----:B------:R-:W-:Y:S01]  /*1ce50*/  @!PT LDS RZ, [RZ] ;  /* 0x00000000fffff984 */ /* 0x000fe20000000800 */
[----:B------:R-:W-:Y:S01]  /*1ce60*/  @!PT LDS RZ, [RZ] ;  /* 0x00000000fffff984 */ /* 0x000fe20000000800 */
[----:B------:R1:W-:Y:S01]  /*1ce70*/  @P5 LDGSTS.E.BYPASS.LTC128B.128 [R204+0x6800], [R148.64] ;  /* 0x0680000094cc5fae */ /* 0x0003e2000b901d48 */
[CC--:B------:R-:W-:Y:S02]  /*1ce80*/  @P2 LEA R136, P0, R133.reuse, R206.reuse, 0x1 ;  /* 0x000000ce85882211 */ /* 0x0c0fe400078008ff */
[----:B------:R-:W-:Y:S01]  /*1ce90*/  IADD3.X R132, R132, UR5, RZ, P6, !PT ;  /* 0x0000000584847c10 */ /* 0x000fe2000b7fe4ff */
[----:B------:R1:W-:Y:S01]  /*1cea0*/  @!P5 STS.128 [R204+0x6800], RZ ;  /* 0x006800ffcc00d388 */ /* 0x0003e20000000c00 */
[CC--:B------:R-:W-:Y:S02]  /*1ceb0*/  @P5 LEA R146, P6, R133.reuse, R206.reuse, 0x1 ;  /* 0x000000ce85925211 */ /* 0x0c0fe400078c08ff */
[CCC-:B------:R-:W-:Y:S01]  /*1cec0*/  @P4 LEA.HI.X R139, R133.reuse, R207.reuse, R132.reuse, 0x1, P1 ;  /* 0x000000cf858b4211 */ /* 0x1c0fe200008f0c84 */
[----:B------:R-:W-:Y:S01]  /*1ced0*/  @!PT LDS RZ, [RZ] ;  /* 0x00000000fffff984 */ /* 0x000fe20000000800 */
[----:B------:R-:W-:Y:S01]  /*1cee0*/  @!PT LDS RZ, [RZ] ;  /* 0x00000000fffff984 */ /* 0x000fe20000000800 */
[----:B------:R-:W-:Y:S01]  /*1cef0*/  @!PT LDS RZ, [RZ] ;  /* 0x00000000fffff984 */ /* 0x000fe20000000800 */
[----:B------:R1:W-:Y:S01]  /*1cf00*/  @P4 LDGSTS.E.BYPASS.LTC128B.128 [R204+0x8800], [R142.64+0x80] ;  /* 0x088000808ecc4fae */ /* 0x0003e2000b901d48 */
[CCC-:B------:R-:W-:Y:S02]  /*1cf10*/  @P5 LEA.HI.X R147, R133.reuse, R207.reuse, R132.reuse, 0x1, P6 ;  /* 0x000000cf85935211 */ /* 0x1c0fe400030f0c84 */
[CC--:B------:R-:W-:Y:S01]  /*1cf20*/  @P2 LEA.HI.X R137, R133.reuse, R207.reuse, R132, 0x1, P0 ;  /* 0x000000cf85892211 */ /* 0x0c0fe200000f0c84 */
[----:B------:R1:W-:Y:S01]  /*1cf30*/  @!P4 STS.128 [R204+0x8800], RZ ;  /* 0x008800ffcc00c388 */ /* 0x0003e20000000c00 */
[----:B------:R-:W-:Y:S03]  /*1cf40*/  IADD3 R2, P6, R133, UR7, RZ ;  /* 0x0000000785027c10 */ /* 0x000fe6000ffde0ff */
[----:B------:R-:W-:Y:S01]  /*1cf50*/  @!PT LDS RZ, [RZ] ;  /* 0x00000000fffff984 */ /* 0x000fe20000000800 */
[----:B------:R-:W-:Y:S01]  /*1cf60*/  @!PT LDS RZ, [RZ] ;  /* 0x00000000fffff984 */ /* 0x000fe20000000800 */
[----:B------:R-:W-:Y:S01]  /*1cf70*/  @!PT LDS RZ, [RZ] ;  /* 0x00000000fffff984 */ /* 0x000fe20000000800 */
[----:B------:R1:W-:Y:S01]  /*1cf80*/  @P2 LDGSTS.E.BYPASS.LTC128B.128 [R204+0xa800], [R140.64+0x100] ;  /* 0x0a8001008ccc2fae */ /* 0x0003e2000b901d48 */
[CC--:B------:R-:W-:Y:S02]  /*1cf90*/  @P4 LEA R150, P1, R2.reuse, R206.reuse, 0x1 ;  /* 0x000000ce02964211 */ /* 0x0c0fe400078208ff */
[-C--:B------:R-:W-:Y:S01]  /*1cfa0*/  @P2 LEA R154, P0, R2, R206.reuse, 0x1 ;  /* 0x000000ce029a2211 */ /* 0x080fe200078008ff */
[----:B------:R1:W-:Y:S01]  /*1cfb0*/  @!P2 STS.128 [R204+0xa800], RZ ;  /* 0x00a800ffcc00a388 */ /* 0x0003e20000000c00 */
[----:B------:R-:W-:Y:S02]  /*1cfc0*/  IADD3.X R132, R132, UR5, RZ, P6, !PT ;  /* 0x0000000584847c10 */ /* 0x000fe4000b7fe4ff */
[C---:B------:R-:W-:Y:S01]  /*1cfd0*/  @P5 LEA R152, P6, R2.reuse, R206, 0x1 ;  /* 0x000000ce02985211 */ /* 0x040fe200078c08ff */
[----:B------:R-:W-:Y:S01]  /*1cfe0*/  @!PT LDS RZ, [RZ] ;  /* 0x00000000fffff984 */ /* 0x000fe20000000800 */
[----:B------:R-:W-:Y:S01]  /*1cff0*/  @!PT LDS RZ, [RZ] ;  /* 0x00000000fffff984 */ /* 0x000fe20000000800 */
[----:B------:R-:W-:Y:S01]  /*1d000*/  @!PT LDS RZ, [RZ] ;  /* 0x00000000fffff984 */ /* 0x000fe20000000800 */
[----:B------:R1:W-:Y:S01]  /*1d010*/  @P5 LDGSTS.E.BYPASS.LTC128B.128 [R204+0x7000], [R146.64] ;  /* 0x0700000092cc5fae */ /* 0x0003e2000b901d48 */
[CC--:B------:R-:W-:Y:S01]  /*1d020*/  @P4 LEA.HI.X R151, R2.reuse, R207.reuse, R132, 0x1, P1 ;  /* 0x000000cf02974211 */ /* 0x0c0fe200008f0c84 */
[----:B------:R-:W-:Y:S01]  /*1d030*/  IMAD.MOV.U32 R206, RZ, RZ, R144 ;  /* 0x000000ffffce7224 */ /* 0x000fe200078e0090 */
[CCC-:B------:R-:W-:Y:S01]  /*1d040*/  @P5 LEA.HI.X R153, R2.reuse, R207.reuse, R132.reuse, 0x1, P6 ;  /* 0x000000cf02995211 */ /* 0x1c0fe200030f0c84 */
[----:B------:R1:W-:Y:S01]  /*1d050*/  @!P5 STS.128 [R204+0x7000], RZ ;  /* 0x007000ffcc00d388 */ /* 0x0003e20000000c00 */
[----:B------:R-:W-:Y:S01]  /*1d060*/  @P2 LEA.HI.X R155, R2, R207, R132, 0x1, P0 ;  /* 0x000000cf029b2211 */ /* 0x000fe200000f0c84 */
[----:B------:R-:W-:Y:S02]  /*1d070*/  IMAD.MOV.U32 R207, RZ, RZ, R145 ;  /* 0x000000ffffcf7224 */ /* 0x000fe400078e0091 */
        /* <DEDUP_REMOVED lines=26> */
.L_x_3778:
        /* <DEDUP_REMOVED lines=472> */
.L_x_3776:
        /* <DEDUP_REMOVED lines=231> */
[----:B--2---:R-:W-:Y:S01]  /*1fe10*/  IMAD R6, R6, c[0x0][0x210], R201 ;  /* 0x0000840006067a24 */ /* 0x004fe200078e02c9 */
[----:B---3--:R-:W-:-:S02]  /*1fe20*/  IADD3 R14, -R201, RZ, RZ ;  /* 0x000000ffc90e7210 */ /* 0x008fc40007ffe1ff */
[----:B------:R-:W2:Y:S03]  /*1fe30*/  LDS.128 R104, [R4.X4] ;  /* 0x0000000004687984 */ /* 0x000ea60000004c00 */
[----:B-1----:R-:W-:Y:S01]  /*1fe40*/  IMAD R13, R14, c[0x0][0x1c0], R13 ;  /* 0x000070000e0d7a24 */ /* 0x002fe200078e020d */
[----:B------:R-:W-:Y:S01]  /*1fe50*/  SHF.R.S32.HI R14, RZ, 0x1f, R11 ;  /* 0x0000001fff0e7819 */ /* 0x000fe2000001140b */
[----:B------:R-:W1:Y:S02]  /*1fe60*/  LDS.128 R100, [R4.X4+0x800] ;  /* 0x0008000004647984 */ /* 0x000e640000004c00 */
[----:B------:R-:W-:Y:S01]  /*1fe70*/  IMAD R13, R6, c[0x0][0x1c0], R13 ;  /* 0x00007000060d7a24 */ /* 0x000fe200078e020d */
[----:B------:R-:W-:Y:S01]  /*1fe80*/  LEA.HI R14, R14, R11, RZ, 0x2 ;  /* 0x0000000b0e0e7211 */ /* 0x000fe200078f10ff */
[----:B------:R-:W3:Y:S01]  /*1fe90*/  LDS.128 R96, [R4.X4+0x1000] ;  /* 0x0010000004607984 */ /* 0x000ee20000004c00 */
[----:B------:R-:W-:Y:S01]  /*1fea0*/  MOV R6, 0xff800000 ;  /* 0xff80000000067802 */ /* 0x000fe20000000f00 */
[----:B------:R-:W-:Y:S01]  /*1feb0*/  @P3 FFMA.FTZ R6, R132, c[0x0][0x238], R3 ;  /* 0x00008e0084063a23 */ /* 0x000fe20000010003 */
[----:B------:R-:W-:Y:S01]  /*1fec0*/  LOP3.LUT R14, R14, 0xffffffc, RZ, 0xc0, !PT ;  /* 0x0ffffffc0e0e7812 */ /* 0x000fe200078ec0ff */
[----:B------:R-:W1:Y:S03]  /*1fed0*/  LDS.128 R92, [R4.X4+0x1800] ;  /* 0x00180000045c7984 */ /* 0x000e660000004c00 */
        /* <DEDUP_REMOVED lines=24> */
[----:B------:R-:W-:Y:S01]  /*20060*/  SHF.R.S32.HI R13, RZ, 0x1f, R12 ;  /* 0x0000001fff0d7819 */ /* 0x000fe2000001140c */
[----:B------:R-:W-:Y:S05]  /*20070*/  @P0 BRA `(.L_x_3782) ;  /* 0x000000b000000947 */ /* 0x000fea0003800000 */
[----:B--23--:R-:W-:Y:S01]  /*20080*/  IMAD R2, R5, -0x40, R200 ;  /* 0xffffffc005027824 */ /* 0x00cfe200078e02c8 */
[C---:B------:R-:W-:Y:S02]  /*20090*/  IADD3 R9, R11.reuse, 0x8, RZ ;  /* 0x000000080b097810 */ /* 0x040fe40007ffe0ff */
        /* <DEDUP_REMOVED lines=9> */
.L_x_3782:
[----:B--23--:R-:W-:Y:S05]  /*20130*/  BSYNC B0 ;  /* 0x0000000000007941 */ /* 0x00cfea0003800000 */
.L_x_3781:
        /* <DEDUP_REMOVED lines=19> */
.L_x_3784:
[----:B------:R-:W-:Y:S05]  /*20270*/  BSYNC B0 ;  /* 0x0000000000007941 */ /* 0x000fea0003800000 */
.L_x_3783:
        /* <DEDUP_REMOVED lines=11> */
.L_x_3786:
[----:B------:R-:W-:Y:S05]  /*20330*/  BSYNC B0 ;  /* 0x0000000000007941 */ /* 0x000fea0003800000 */
.L_x_3785:
        /* <DEDUP_REMOVED lines=11> */
.L_x_3788:
[----:B------:R-:W-:Y:S05]  /*203f0*/  BSYNC B0 ;  /* 0x0000000000007941 */ /* 0x000fea0003800000 */
.L_x_3787:
        /* <DEDUP_REMOVED lines=11> */
.L_x_3790:
[----:B------:R-:W-:Y:S05]  /*204b0*/  BSYNC B0 ;  /* 0x0000000000007941 */ /* 0x000fea0003800000 */
.L_x_3789:
        /* <DEDUP_REMOVED lines=11> */
.L_x_3792:
[----:B------:R-:W-:Y:S05]  /*20570*/  BSYNC B0 ;  /* 0x0000000000007941 */ /* 0x000fea0003800000 */
.L_x_3791:
        /* <DEDUP_REMOVED lines=11> */
.L_x_3794:
[----:B------:R-:W-:Y:S05]  /*20630*/  BSYNC B0 ;  /* 0x0000000000007941 */ /* 0x000fea0003800000 */
.L_x_3793:
        /* <DEDUP_REMOVED lines=11> */
.L_x_3796:
[----:B------:R-:W-:Y:S05]  /*206f0*/  BSYNC B0 ;  /* 0x0000000000007941 */ /* 0x000fea0003800000 */
.L_x_3795:
        /* <DEDUP_REMOVED lines=12> */
.L_x_3797:
        /* <DEDUP_REMOVED lines=12> */
.L_x_4120:


//--------------------- .text._ZN5flash24flash_fwd_splitkv_kernelI23Flash_fwd_kernel_traitsILi192ELi64ELi64ELi4ELb0ELb0EN7cutlass6half_tE19Flash_kernel_traitsILi192ELi64ELi64ELi4ES3_EELb1ELb0ELb1ELb0ELb0ELb1ELb1ELb1EEEvNS_16Flash_fwd_paramsE --------------------------
	.section	.text._ZN5flash24flash_fwd_splitkv_kernelI23Flash_fwd_kernel_traitsILi192ELi64ELi64ELi4ELb0ELb0EN7cutlass6half_tE19Flash_kernel_traitsILi192ELi64ELi64ELi4ES3_EELb1ELb0ELb1ELb0ELb0ELb1ELb1ELb1EEEvNS_16Flash_fwd_paramsE,"ax",@progbits
	.sectioninfo	@"SHI_REGISTERS=244"
	.align	128
        .global         _ZN5flash24flash_fwd_splitkv_kernelI23Flash_fwd_kernel_traitsILi192ELi64ELi64ELi4ELb0ELb0EN7cutlass6half_tE19Flash_kernel_traitsILi192ELi64ELi64ELi4ES3_EELb1ELb0ELb1ELb0ELb0ELb1ELb1ELb1EEEvNS_16Flash_fwd_paramsE
        .type           _ZN5flash24flash_fwd_splitkv_kernelI23Flash_fwd_kernel_traitsILi192ELi64ELi64ELi4ELb0ELb0EN7cutlass6half_tE19Flash_kernel_traitsILi192ELi64ELi64ELi4ES3_EELb1ELb0ELb1ELb0ELb0ELb1ELb1ELb1EEEvNS_16Flash_fwd_paramsE,@function
        .size           _ZN5flash24flash_fwd_splitkv_kernelI23Flash_fwd_kernel_traitsILi192ELi64ELi64ELi4ELb0ELb0EN7cutlass6half_tE19Flash_kernel_traitsILi192ELi64ELi64ELi4ES3_EELb1ELb0ELb1ELb0ELb0ELb1ELb1ELb1EEEvNS_16Flash_fwd_paramsE,(.L_x_4121 - _ZN5flash24flash_fwd_splitkv_kernelI23Flash_fwd_kernel_traitsILi192ELi64ELi64ELi4ELb0ELb0EN7cutlass6half_tE19Flash_kernel_traitsILi192ELi64ELi64ELi4ES3_EELb1ELb0ELb1ELb0ELb0ELb1ELb1ELb1EEEvNS_16Flash_fwd_paramsE)
        .other          _ZN5flash24flash_fwd_splitkv_kernelI23Flash_fwd_kernel_traitsILi192ELi64ELi64ELi4ELb0ELb0EN7cutlass6half_tE19Flash_kernel_traitsILi192ELi64ELi64ELi4ES3_EELb1ELb0ELb1ELb0ELb0ELb1ELb1ELb1EEEvNS_16Flash_fwd_paramsE,@"STO_CUDA_ENTRY STV_DEFAULT"
_ZN5flash24flash_fwd_splitkv_kernelI23Flash_fwd_kernel_traitsILi192ELi64ELi64ELi4ELb0ELb0EN7cutlass6half_tE19Flash_kernel_traitsILi192ELi64ELi64ELi4ES3_EELb1ELb0ELb1ELb0ELb0ELb1ELb1ELb1EEEvNS_16Flash_fwd_paramsE:
.text._ZN5flash24flash_fwd_splitkv_kernelI23Flash_fwd_kernel_traitsILi192ELi64ELi64ELi4ELb0ELb0EN7cutlass6half_tE19Flash_kernel_traitsILi192ELi64ELi64ELi4ES3_EELb1ELb0ELb1ELb0ELb0ELb1ELb1ELb1EEEvNS_16Flash_fwd_paramsE:
        /* <DEDUP_REMOVED lines=53> */
.L_x_3798:
[----:B-1-34-:R-:W-:Y:S02]  /*0350*/  MOV R3, c[0x0][0x218] ;  /* 0x0000860000037a02 */ /* 0x01afe40000000f00 */
.L_x_3799:
        /* <DEDUP_REMOVED lines=87> */
.L_x_3802:
[----:B------:R-:W-:Y:S05]  /*08d0*/  BSYNC B0 ;  /* 0x0000000000007941 */ /* 0x000fea0003800000 */
.L_x_3801:
        /* <DEDUP_REMOVED lines=10> */
.L_x_3804:
[----:B------:R-:W-:Y:S05]  /*0980*/  BSYNC B0 ;  /* 0x0000000000007941 */ /* 0x000fea0003800000 */
.L_x_3803:
        /* <DEDUP_REMOVED lines=10> */
.L_x_3806:
[----:B------:R-:W-:Y:S05]  /*0a30*/  BSYNC B0 ;  /* 0x0000000000007941 */ /* 0x000fea0003800000 */
.L_x_3805:
        /* <DEDUP_REMOVED lines=10> */
.L_x_3808:
[----:B------:R-:W-:Y:S05]  /*0ae0*/  BSYNC B0 ;  /* 0x0000000000007941 */ /* 0x000fea0003800000 */
.L_x_3807:
        /* <DEDUP_REMOVED lines=10> */
.L_x_3810:
[----:B------:R-:W-:Y:S05]  /*0b90*/  BSYNC B0 ;  /* 0x0000000000007941 */ /* 0x000fea0003800000 */
.L_x_3809:
        /* <DEDUP_REMOVED lines=10> */
.L_x_3812:
[----:B------:R-:W-:Y:S05]  /*0c40*/  BSYNC B0 ;  /* 0x0000000000007941 */ /* 0x000fea0003800000 */
.L_x_3811:
        /* <DEDUP_REMOVED lines=10> */
.L_x_3814:
[----:B------:R-:W-:Y:S05]  /*0cf0*/  BSYNC B0 ;  /* 0x0000000000007941 */ /* 0x000fea0003800000 */
.L_x_3813:
        /* <DEDUP_REMOVED lines=10> */
.L_x_3816:
[----:B------:R-:W-:Y:S05]  /*0da0*/  BSYNC B0 ;  /* 0x0000000000007941 */ /* 0x000fea0003800000 */
.L_x_3815:
        /* <DEDUP_REMOVED lines=32> */
.L_x_3800:
        /* <DEDUP_REMOVED lines=94> */
.L_x_3817:
        /* <DEDUP_REMOVED lines=16> */
.L_x_3819:
        /* <DEDUP_REMOVED lines=52> */
.L_x_3818:
        /* <DEDUP_REMOVED lines=263> */
.L_x_3913:
        /* <DEDUP_REMOVED lines=18> */
.L_x_3822:
[----:B------:R-:W-:Y:S05]  /*2b60*/  BSYNC B0 ;  /* 0x0000000000007941 */ /* 0x000fea0003800000 */
.L_x_3821:
        /* <DEDUP_REMOVED lines=18> */
.L_x_3824:
[----:B------:R-:W-:Y:S05]  /*2c90*/  BSYNC B0 ;  /* 0x0000000000007941 */ /* 0x000fea0003800000 */
.L_x_3823:
        /* <DEDUP_REMOVED lines=18> */
.L_x_3826:
[----:B------:R-:W-:Y:S05]  /*2dc0*/  BSYNC B0 ;  /* 0x0000000000007941 */ /* 0x000fea0003800000 */
.L_x_3825:
        /* <DEDUP_REMOVED lines=18> */
.L_x_3828:
[----:B------:R-:W-:Y:S05]  /*2ef0*/  BSYNC B0 ;  /* 0x0000000000007941 */ /* 0x000fea0003800000 */
.L_x_3827:
        /* <DEDUP_REMOVED lines=65> */
.L_x_3834:
[----:B------:R-:W-:Y:S05]  /*3310*/  BSYNC B0 ;  /* 0x0000000000007941 */ /* 0x000fea0003800000 */
.L_x_3833:
        /* <DEDUP_REMOVED lines=54> */
.L_x_3836:
[----:B------:R-:W-:Y:S05]  /*3680*/  BSYNC B0 ;  /* 0x0000000000007941 */ /* 0x000fea0003800000 */
.L_x_3835:
        /* <DEDUP_REMOVED lines=53> */
.L_x_3832:
[----:B------:R-:W-:Y:S05]  /*39e0*/  BSYNC B1 ;  /* 0x0000000000017941 */ /* 0x000fea0003800000 */
.L_x_3831:
        /* <DEDUP_REMOVED lines=64> */
.L_x_3840:
[----:B------:R-:W-:Y:S05]  /*3df0*/  BSYNC B0 ;  /* 0x0000000000007941 */ /* 0x000fea0003800000 */
.L_x_3839:
        /* <DEDUP_REMOVED lines=57> */
.L_x_3842:
[----:B------:R-:W-:Y:S05]  /*4190*/  BSYNC B0 ;  /* 0x0000000000007941 */ /* 0x000fea0003800000 */
.L_x_3841:
        /* <DEDUP_REMOVED lines=56> */
.L_x_3838:
[----:B------:R-:W-:Y:S05]  /*4520*/  BSYNC B1 ;  /* 0x0000000000017941 */ /* 0x000fea0003800000 */
.L_x_3837:
        /* <DEDUP_REMOVED lines=64> */
.L_x_3846:
[----:B------:R-:W-:Y:S05]  /*4930*/  BSYNC B0 ;  /* 0x0000000000007941 */ /* 0x000fea0003800000 */
.L_x_3845:
        /* <DEDUP_REMOVED lines=57> */
.L_x_3848:
[----:B------:R-:W-:Y:S05]  /*4cd0*/  BSYNC B0 ;  /* 0x0000000000007941 */ /* 0x000fea0003800000 */
.L_x_3847:
        /* <DEDUP_REMOVED lines=56> */
.L_x_3844:
[----:B------:R-:W-:Y:S05]  /*5060*/  BSYNC B1 ;  /* 0x0000000000017941 */ /* 0x000fea0003800000 */
.L_x_3843:
        /* <DEDUP_REMOVED lines=68> */
.L_x_3852:
[----:B------:R-:W-:Y:S05]  /*54b0*/  BSYNC B0 ;  /* 0x0000000000007941 */ /* 0x000fea0003800000 */
.L_x_3851:
        /* <DEDUP_REMOVED lines=57> */
.L_x_3854:
[----:B------:R-:W-:Y:S05]  /*5850*/  BSYNC B0 ;  /* 0x0000000000007941 */ /* 0x000fea0003800000 */
.L_x_3853:
        /* <DEDUP_REMOVED lines=56> */
.L_x_3850:
[----:B------:R-:W-:Y:S05]  /*5be0*/  BSYNC B1 ;  /* 0x0000000000017941 */ /* 0x000fea0003800000 */
.L_x_3849:
        /* <DEDUP_REMOVED lines=8> */
.L_x_3830:
        /* <DEDUP_REMOVED lines=95> */
.L_x_3861:
[----:B------:R-:W-:Y:S05]  /*6260*/  BSYNC B0 ;  /* 0x0000000000007941 */ /* 0x000fea0003800000 */
.L_x_3860:
[----:B------:R-:W-:Y:S05]  /*6270*/  MOV R109, R107 ;  /* 0x0000006b006d7202 */ /* 0x000fea0000000f00 */
[----:B-----5:R2:W-:Y:S02]  /*6280*/  STG.E.128 [R108.64], R52 ;  /* 0x000000346c007986 */ /* 0x0205e4000c101d06 */
.L_x_3859:
[----:B------:R-:W-:Y:S05]  /*6290*/  BSYNC B1 ;  /* 0x0000000000017941 */ /* 0x000fea0003800000 */
.L_x_3858:
        /* <DEDUP_REMOVED lines=94> */
.L_x_3865:
[----:B------:R-:W-:Y:S05]  /*6880*/  BSYNC B0 ;  /* 0x0000000000007941 */ /* 0x000fea0003800000 */
.L_x_3864:
[----:B------:R-:W-:Y:S05]  /*6890*/  MOV R109, R107 ;  /* 0x0000006b006d7202 */ /* 0x000fea0000000f00 */
[----:B-----5:R3:W-:Y:S02]  /*68a0*/  STG.E.128 [R108.64+0x80], R52 ;  /* 0x000080346c007986 */ /* 0x0207e4000c101d06 */
.L_x_3863:
[----:B------:R-:W-:Y:S05]  /*68b0*/  BSYNC B1 ;  /* 0x0000000000017941 */ /* 0x000fea0003800000 */
.L_x_3862:
        /* <DEDUP_REMOVED lines=93> */
.L_x_3867:
[----:B------:R-:W-:Y:S05]  /*6e90*/  BSYNC B0 ;  /* 0x0000000000007941 */ /* 0x000fea0003800000 */
.L_x_3866:
[----:B------:R-:W-:Y:S05]  /*6ea0*/  MOV R109, R107 ;  /* 0x0000006b006d7202 */ /* 0x000fea0000000f00 */
[----:B-----5:R3:W-:Y:S02]  /*6eb0*/  STG.E.128 [R108.64+0x100], R52 ;  /* 0x000100346c007986 */ /* 0x0207e4000c101d06 */
.L_x_3857:
[----:B------:R-:W-:Y:S05]  /*6ec0*/  BSYNC B2 ;  /* 0x0000000000027941 */ /* 0x000fea0003800000 */
.L_x_3856:
        /* <DEDUP_REMOVED lines=98> */
.L_x_3873:
[----:B------:R-:W-:Y:S05]  /*74f0*/  BSYNC B0 ;  /* 0x0000000000007941 */ /* 0x000fea0003800000 */
.L_x_3872:
[C---:B------:R-:W-:Y:S04]  /*7500*/  LEA R2, P0, R61.reuse, R108, 0x1 ;  /* 0x0000006c3d027211 */ /* 0x040fe800078008ff */
[----:B------:R-:W-:Y:S05]  /*7510*/  LEA.HI.X R3, R61, R107, R60, 0x1, P0 ;  /* 0x0000006b3d037211 */ /* 0x000fea00000f0c3c */
[----:B-----5:R1:W-:Y:S04]  /*7520*/  STG.E.128 [R2.64], R56 ;  /* 0x0000003802007986 */ /* 0x0203e8000c101d06 */
.L_x_3871:
[----:B------:R-:W-:Y:S05]  /*7530*/  BSYNC B1 ;  /* 0x0000000000017941 */ /* 0x000fea0003800000 */
.L_x_3870:
        /* <DEDUP_REMOVED lines=96> */
.L_x_3877:
[----:B------:R-:W-:Y:S05]  /*7b40*/  BSYNC B0 ;  /* 0x0000000000007941 */ /* 0x000fea0003800000 */
.L_x_3876:
[C---:B------:R-:W-:Y:S04]  /*7b50*/  LEA R2, P0, R80.reuse, R108, 0x1 ;  /* 0x0000006c50027211 */ /* 0x040fe800078008ff */
[----:B------:R-:W-:Y:S05]  /*7b60*/  LEA.HI.X R3, R80, R107, R81, 0x1, P0 ;  /* 0x0000006b50037211 */ /* 0x000fea00000f0c51 */
[----:B-----5:R4:W-:Y:S04]  /*7b70*/  STG.E.128 [R2.64], R56 ;  /* 0x0000003802007986 */ /* 0x0209e8000c101d06 */
.L_x_3875:
[----:B------:R-:W-:Y:S05]  /*7b80*/  BSYNC B1 ;  /* 0x0000000000017941 */ /* 0x000fea0003800000 */
.L_x_3874:
        /* <DEDUP_REMOVED lines=95> */
.L_x_3879:
[----:B------:R-:W-:Y:S05]  /*8180*/  BSYNC B0 ;  /* 0x0000000000007941 */ /* 0x000fea0003800000 */
.L_x_3878:
[C---:B------:R-:W-:Y:S04]  /*8190*/  LEA R2, P0, R88.reuse, R108, 0x1 ;  /* 0x0000006c58027211 */ /* 0x040fe800078008ff */
[----:B------:R-:W-:Y:S05]  /*81a0*/  LEA.HI.X R3, R88, R107, R89, 0x1, P0 ;  /* 0x0000006b58037211 */ /* 0x000fea00000f0c59 */
[----:B-----5:R4:W-:Y:S04]  /*81b0*/  STG.E.128 [R2.64], R56 ;  /* 0x0000003802007986 */ /* 0x0209e8000c101d06 */
.L_x_3869:
[----:B------:R-:W-:Y:S05]  /*81c0*/  BSYNC B2 ;  /* 0x0000000000027941 */ /* 0x000fea0003800000 */
.L_x_3868:
        /* <DEDUP_REMOVED lines=98> */
.L_x_3885:
[----:B------:R-:W-:Y:S05]  /*87f0*/  BSYNC B0 ;  /* 0x0000000000007941 */ /* 0x000fea0003800000 */
.L_x_3884:
[C---:B------:R-:W-:Y:S04]  /*8800*/  LEA R2, P0, R174.reuse, R108, 0x1 ;  /* 0x0000006cae027211 */ /* 0x040fe800078008ff */
[----:B------:R-:W-:Y:S05]  /*8810*/  LEA.HI.X R3, R174, R107, R75, 0x1, P0 ;  /* 0x0000006bae037211 */ /* 0x000fea00000f0c4b */
[----:B-----5:R4:W-:Y:S04]  /*8820*/  STG.E.128 [R2.64], R56 ;  /* 0x0000003802007986 */ /* 0x0209e8000c101d06 */
.L_x_3883:
[----:B------:R-:W-:Y:S05]  /*8830*/  BSYNC B1 ;  /* 0x0000000000017941 */ /* 0x000fea0003800000 */
.L_x_3882:
        /* <DEDUP_REMOVED lines=96> */
.L_x_3889:
[----:B------:R-:W-:Y:S05]  /*8e40*/  BSYNC B0 ;  /* 0x0000000000007941 */ /* 0x000fea0003800000 */
.L_x_3888:
[C---:B------:R-:W-:Y:S04]  /*8e50*/  LEA R2, P0, R82.reuse, R108, 0x1 ;  /* 0x0000006c52027211 */ /* 0x040fe800078008ff */
[----:B------:R-:W-:Y:S05]  /*8e60*/  LEA.HI.X R3, R82, R107, R83, 0x1, P0 ;  /* 0x0000006b52037211 */ /* 0x000fea00000f0c53 */
[----:B-----5:R4:W-:Y:S04]  /*8e70*/  STG.E.128 [R2.64], R56 ;  /* 0x0000003802007986 */ /* 0x0209e8000c101d06 */
.L_x_3887:
[----:B------:R-:W-:Y:S05]  /*8e80*/  BSYNC B1 ;  /* 0x0000000000017941 */ /* 0x000fea0003800000 */
.L_x_3886:
        /* <DEDUP_REMOVED lines=95> */
.L_x_3891:
[----:B------:R-:W-:Y:S05]  /*9480*/  BSYNC B0 ;  /* 0x0000000000007941 */ /* 0x000fea0003800000 */
.L_x_3890:
[C---:B------:R-:W-:Y:S04]  /*9490*/  LEA R2, P0, R90.reuse, R108, 0x1 ;  /* 0x0000006c5a027211 */ /* 0x040fe800078008ff */
[----:B------:R-:W-:Y:S05]  /*94a0*/  LEA.HI.X R3, R90, R107, R91, 0x1, P0 ;  /* 0x0000006b5a037211 */ /* 0x000fea00000f0c5b */
[----:B-----5:R4:W-:Y:S04]  /*94b0*/  STG.E.128 [R2.64], R56 ;  /* 0x0000003802007986 */ /* 0x0209e8000c101d06 */
.L_x_3881:
[----:B------:R-:W-:Y:S05]  /*94c0*/  BSYNC B2 ;  /* 0x0000000000027941 */ /* 0x000fea0003800000 */
.L_x_3880:
        /* <DEDUP_REMOVED lines=100> */
.L_x_3897:
[----:B------:R-:W-:Y:S05]  /*9b10*/  BSYNC B0 ;  /* 0x0000000000007941 */ /* 0x000fea0003800000 */
.L_x_3896:
[C---:B------:R-:W-:Y:S01]  /*9b20*/  IMAD R0, R181.reuse, c[0x0][0x19c], RZ ;  /* 0x00006700b5007a24 */ /* 0x040fe200078e02ff */
[----:B--23--:R-:W-:Y:S05]  /*9b30*/  MOV R109, R107 ;  /* 0x0000006b006d7202 */ /* 0x00cfea0000000f00 */
[----:B------:R-:W-:Y:S05]  /*9b40*/  IMAD.WIDE.U32 R2, R181, c[0x0][0x198], R108 ;  /* 0x00006600b5027a25 */ /* 0x000fea00078e006c */
[----:B------:R-:W-:Y:S05]  /*9b50*/  IADD3 R3, R3, R0, RZ ;  /* 0x0000000003037210 */ /* 0x000fea0007ffe0ff */
[----:B-----5:R2:W-:Y:S02]  /*9b60*/  STG.E.128 [R2.64], R56 ;  /* 0x0000003802007986 */ /* 0x0205e4000c101d06 */
.L_x_3895:
[----:B------:R-:W-:Y:S05]  /*9b70*/  BSYNC B1 ;  /* 0x0000000000017941 */ /* 0x000fea0003800000 */
.L_x_3894:
        /* <DEDUP_REMOVED lines=96> */
.L_x_3901:
[----:B------:R-:W-:Y:S05]  /*a180*/  BSYNC B0 ;  /* 0x0000000000007941 */ /* 0x000fea0003800000 */
.L_x_3900:
[C---:B------:R-:W-:Y:S04]  /*a190*/  LEA R2, P0, R95.reuse, R108, 0x1 ;  /* 0x0000006c5f027211 */ /* 0x040fe800078008ff */
[----:B------:R-:W-:Y:S05]  /*a1a0*/  LEA.HI.X R3, R95, R107, R94, 0x1, P0 ;  /* 0x0000006b5f037211 */ /* 0x000fea00000f0c5e */
[----:B-----5:R2:W-:Y:S04]  /*a1b0*/  STG.E.128 [R2.64], R56 ;  /* 0x0000003802007986 */ /* 0x0205e8000c101d06 */
.L_x_3899:
[----:B------:R-:W-:Y:S05]  /*a1c0*/  BSYNC B1 ;  /* 0x0000000000017941 */ /* 0x000fea0003800000 */
.L_x_3898:
        /* <DEDUP_REMOVED lines=95> */
.L_x_3903:
[----:B------:R-:W-:Y:S05]  /*a7c0*/  BSYNC B0 ;  /* 0x0000000000007941 */ /* 0x000fea0003800000 */
.L_x_3902:
[C---:B------:R-:W-:Y:S04]  /*a7d0*/  LEA R2, P0, R99.reuse, R108, 0x1 ;  /* 0x0000006c63027211 */ /* 0x040fe800078008ff */
[----:B------:R-:W-:Y:S05]  /*a7e0*/  LEA.HI.X R3, R99, R107, R98, 0x1, P0 ;  /* 0x0000006b63037211 */ /* 0x000fea00000f0c62 */
[----:B-----5:R2:W-:Y:S04]  /*a7f0*/  STG.E.128 [R2.64], R56 ;  /* 0x0000003802007986 */ /* 0x0205e8000c101d06 */
.L_x_3893:
[----:B------:R-:W-:Y:S05]  /*a800*/  BSYNC B2 ;  /* 0x0000000000027941 */ /* 0x000fea0003800000 */
.L_x_3892:
        /* <DEDUP_REMOVED lines=8> */
.L_x_3829:
        /* <DEDUP_REMOVED lines=14> */
.L_x_3905:
[----:B------:R-:W-:Y:S05]  /*a970*/  BSYNC B0 ;  /* 0x0000000000007941 */ /* 0x000fea0003800000 */
.L_x_3904:
        /* <DEDUP_REMOVED lines=24> */
.L_x_3907:
[----:B------:R-:W-:Y:S05]  /*ab00*/  BSYNC B0 ;  /* 0x0000000000007941 */ /* 0x000fea0003800000 */
.L_x_3906:
        /* <DEDUP_REMOVED lines=24> */
.L_x_3909:
[----:B------:R-:W-:Y:S05]  /*ac90*/  BSYNC B0 ;  /* 0x0000000000007941 */ /* 0x000fea0003800000 */
.L_x_3908:
        /* <DEDUP_REMOVED lines=28> */
.L_x_3910:
[----:B------:R-:W-:Y:S05]  /*ae60*/  BSYNC B0 ;  /* 0x0000000000007941 */ /* 0x000fea0003800000 */
.L_x_3855:
        /* <DEDUP_REMOVED lines=80> */
.L_x_3911:
        /* <DEDUP_REMOVED lines=9> */
.L_x_3912:
[----:B------:R-:W-:Y:S04]  /*b400*/  IADD3 R9, R9, -0x1, RZ ;  /* 0xffffffff09097810 */ /* 0x000fe80007ffe0ff */
[----:B------:R-:W-:Y:S11]  /*b410*/  ISETP.GT.AND P0, PT, R9, R68, PT ;  /* 0x000000440900720c */ /* 0x000ff60003f04270 */
[----:B------:R-:W-:Y:S02]  /*b420*/  @!UPT UIADD3 URZ, URZ, URZ, URZ ;  /* 0x0000003f3f3ff290 */ /* 0x000fe4000fffe03f */
[----:B------:R-:W-:-:S05]  /*b430*/  @P0 BRA `(.L_x_3913) ;  /* 0xffff760000000947 */ /* 0x000fca000383ffff */
.L_x_3820:
        /* <DEDUP_REMOVED lines=102> */
.L_x_3922:
[----:B------:R-:W-:Y:S05]  /*baa0*/  BSYNC B0 ;  /* 0x0000000000007941 */ /* 0x000fea0003800000 */
.L_x_3921:
[----:B-----5:R4:W-:Y:S02]  /*bab0*/  STS.128 [R212], R28 ;  /* 0x0000001cd4007388 */ /* 0x0209e40000000c00 */
.L_x_3920:
[----:B------:R-:W-:Y:S05]  /*bac0*/  BSYNC B1 ;  /* 0x0000000000017941 */ /* 0x000fea0003800000 */
.L_x_3919:
        /* <DEDUP_REMOVED lines=48> */
.L_x_3926:
[----:B------:R-:W-:Y:S05]  /*bdd0*/  BSYNC B0 ;  /* 0x0000000000007941 */ /* 0x000fea0003800000 */
.L_x_3925:
[----:B-----5:R1:W-:Y:S02]  /*bde0*/  STS.128 [R212+0x2000], R28 ;  /* 0x0020001cd4007388 */ /* 0x0203e40000000c00 */
.L_x_3924:
[----:B------:R-:W-:Y:S05]  /*bdf0*/  BSYNC B1 ;  /* 0x0000000000017941 */ /* 0x000fea0003800000 */
.L_x_3923:
        /* <DEDUP_REMOVED lines=44> */
.L_x_3928:
[----:B------:R-:W-:Y:S05]  /*c0c0*/  BSYNC B0 ;  /* 0x0000000000007941 */ /* 0x000fea0003800000 */
.L_x_3927:
[----:B-----5:R4:W-:Y:S02]  /*c0d0*/  STS.128 [R212+0x4000], R28 ;  /* 0x0040001cd4007388 */ /* 0x0209e40000000c00 */
.L_x_3918:
[----:B------:R-:W-:Y:S05]  /*c0e0*/  BSYNC B2 ;  /* 0x0000000000027941 */ /* 0x000fea0003800000 */
.L_x_3917:
        /* <DEDUP_REMOVED lines=60> */
.L_x_3934:
[----:B------:R-:W-:Y:S05]  /*c4b0*/  BSYNC B0 ;  /* 0x0000000000007941 */ /* 0x000fea0003800000 */
.L_x_3933:
[----:B-----5:R4:W-:Y:S02]  /*c4c0*/  STS.128 [R212+0x800], R28 ;  /* 0x0008001cd4007388 */ /* 0x0209e40000000c00 */
.L_x_3932:
[----:B------:R-:W-:Y:S05]  /*c4d0*/  BSYNC B1 ;  /* 0x0000000000017941 */ /* 0x000fea0003800000 */
.L_x_3931:
        /* <DEDUP_REMOVED lines=46> */
.L_x_3938:
[----:B------:R-:W-:Y:S05]  /*c7c0*/  BSYNC B0 ;  /* 0x0000000000007941 */ /* 0x000fea0003800000 */
.L_x_3937:
[----:B-----5:R4:W-:Y:S02]  /*c7d0*/  STS.128 [R212+0x2800], R28 ;  /* 0x0028001cd4007388 */ /* 0x0209e40000000c00 */
.L_x_3936:
[----:B------:R-:W-:Y:S05]  /*c7e0*/  BSYNC B1 ;  /* 0x0000000000017941 */ /* 0x000fea0003800000 */
.L_x_3935:
        /* <DEDUP_REMOVED lines=44> */
.L_x_3940:
[----:B------:R-:W-:Y:S05]  /*cab0*/  BSYNC B0 ;  /* 0x0000000000007941 */ /* 0x000fea0003800000 */
.L_x_3939:
[----:B-----5:R4:W-:Y:S02]  /*cac0*/  STS.128 [R212+0x4800], R28 ;  /* 0x0048001cd4007388 */ /* 0x0209e40000000c00 */
.L_x_3930:
[----:B------:R-:W-:Y:S05]  /*cad0*/  BSYNC B2 ;  /* 0x0000000000027941 */ /* 0x000fea0003800000 */
.L_x_3929:
        /* <DEDUP_REMOVED lines=61> */
.L_x_3946:
[----:B------:R-:W-:Y:S05]  /*ceb0*/  BSYNC B0 ;  /* 0x0000000000007941 */ /* 0x000fea0003800000 */
.L_x_3945:
[----:B-----5:R1:W-:Y:S02]  /*cec0*/  STS.128 [R212+0x1000], R28 ;  /* 0x0010001cd4007388 */ /* 0x0203e40000000c00 */
.L_x_3944:
[----:B------:R-:W-:Y:S05]  /*ced0*/  BSYNC B1 ;  /* 0x0000000000017941 */ /* 0x000fea0003800000 */
.L_x_3943:
        /* <DEDUP_REMOVED lines=46> */
.L_x_3950:
[----:B------:R-:W-:Y:S05]  /*d1c0*/  BSYNC B0 ;  /* 0x0000000000007941 */ /* 0x000fea0003800000 */
.L_x_3949:
[----:B-----5:R4:W-:Y:S02]  /*d1d0*/  STS.128 [R212+0x3000], R28 ;  /* 0x0030001cd4007388 */ /* 0x0209e40000000c00 */
.L_x_3948:
[----:B------:R-:W-:Y:S05]  /*d1e0*/  BSYNC B1 ;  /* 0x0000000000017941 */ /* 0x000fea0003800000 */
.L_x_3947:
        /* <DEDUP_REMOVED lines=45> */
.L_x_3952:
[----:B------:R-:W-:Y:S05]  /*d4c0*/  BSYNC B0 ;  /* 0x0000000000007941 */ /* 0x000fea0003800000 */
.L_x_3951:
[----:B-----5:R1:W-:Y:S02]  /*d4d0*/  STS.128 [R212+0x5000], R24 ;  /* 0x00500018d4007388 */ /* 0x0203e40000000c00 */
.L_x_3942:
[----:B------:R-:W-:Y:S05]  /*d4e0*/  BSYNC B2 ;  /* 0x0000000000027941 */ /* 0x000fea0003800000 */
.L_x_3941:
        /* <DEDUP_REMOVED lines=62> */
.L_x_3957:
[----:B------:R-:W-:Y:S05]  /*d8d0*/  BSYNC B0 ;  /* 0x0000000000007941 */ /* 0x000fea0003800000 */
.L_x_3956:
[----:B-----5:R1:W-:Y:S02]  /*d8e0*/  STS.128 [R212+0x1800], R16 ;  /* 0x00180010d4007388 */ /* 0x0203e40000000c00 */
.L_x_3955:
[----:B------:R-:W-:Y:S05]  /*d8f0*/  BSYNC B1 ;  /* 0x0000000000017941 */ /* 0x000fea0003800000 */
.L_x_3954:
        /* <DEDUP_REMOVED lines=46> */
.L_x_3961:
[----:B------:R-:W-:Y:S05]  /*dbe0*/  BSYNC B0 ;  /* 0x0000000000007941 */ /* 0x000fea0003800000 */
.L_x_3960:
[----:B-----5:R1:W-:Y:S02]  /*dbf0*/  STS.128 [R212+0x3800], R12 ;  /* 0x0038000cd4007388 */ /* 0x0203e40000000c00 */
.L_x_3959:
[----:B------:R-:W-:Y:S05]  /*dc00*/  BSYNC B1 ;  /* 0x0000000000017941 */ /* 0x000fea0003800000 */
.L_x_3958:
        /* <DEDUP_REMOVED lines=47> */
.L_x_3963:
[----:B------:R-:W-:Y:S05]  /*df00*/  BSYNC B0 ;  /* 0x0000000000007941 */ /* 0x000fea0003800000 */
.L_x_3962:
[----:B-----5:R1:W-:Y:S01]  /*df10*/  STS.128 [R212+0x5800], R12 ;  /* 0x0058000cd4007388 */ /* 0x0203e20000000c00 */
[----:B------:R-:W-:Y:S05]  /*df20*/  BRA `(.L_x_3953) ;  /* 0x00004e1000007947 */ /* 0x000fea0003800000 */
.L_x_3916:
        /* <DEDUP_REMOVED lines=90> */
.L_x_3969:
[----:B------:R-:W-:Y:S05]  /*e4d0*/  BSYNC B0 ;  /* 0x0000000000007941 */ /* 0x000fea0003800000 */
.L_x_3968:
[----:B-----5:R4:W-:Y:S02]  /*e4e0*/  STS.128 [R212], R32 ;  /* 0x00000020d4007388 */ /* 0x0209e40000000c00 */
.L_x_3967:
[----:B------:R-:W-:Y:S05]  /*e4f0*/  BSYNC B1 ;  /* 0x0000000000017941 */ /* 0x000fea0003800000 */
.L_x_3966:
        /* <DEDUP_REMOVED lines=87> */
.L_x_3973:
[----:B------:R-:W-:Y:S05]  /*ea70*/  BSYNC B0 ;  /* 0x0000000000007941 */ /* 0x000fea0003800000 */
.L_x_3972:
[----:B-----5:R1:W-:Y:S02]  /*ea80*/  STS.128 [R212+0x2000], R32 ;  /* 0x00200020d4007388 */ /* 0x0203e40000000c00 */
.L_x_3971:
[----:B------:R-:W-:Y:S05]  /*ea90*/  BSYNC B1 ;  /* 0x0000000000017941 */ /* 0x000fea0003800000 */
.L_x_3970:
        /* <DEDUP_REMOVED lines=86> */
.L_x_3975:
[----:B------:R-:W-:Y:S05]  /*f000*/  BSYNC B0 ;  /* 0x0000000000007941 */ /* 0x000fea0003800000 */
.L_x_3974:
[----:B-----5:R4:W-:Y:S02]  /*f010*/  STS.128 [R212+0x4000], R32 ;  /* 0x00400020d4007388 */ /* 0x0209e40000000c00 */
.L_x_3965:
[----:B------:R-:W-:Y:S05]  /*f020*/  BSYNC B2 ;  /* 0x0000000000027941 */ /* 0x000fea0003800000 */
.L_x_3964:
        /* <DEDUP_REMOVED lines=95> */
.L_x_3981:
[----:B------:R-:W-:Y:S05]  /*f620*/  BSYNC B0 ;  /* 0x0000000000007941 */ /* 0x000fea0003800000 */
.L_x_3980:
[----:B-----5:R4:W-:Y:S02]  /*f630*/  STS.128 [R212+0x800], R32 ;  /* 0x00080020d4007388 */ /* 0x0209e40000000c00 */
.L_x_3979:
[----:B------:R-:W-:Y:S05]  /*f640*/  BSYNC B1 ;  /* 0x0000000000017941 */ /* 0x000fea0003800000 */
.L_x_3978:
        /* <DEDUP_REMOVED lines=90> */
.L_x_3985:
[----:B------:R-:W-:Y:S05]  /*fbf0*/  BSYNC B0 ;  /* 0x0000000000007941 */ /* 0x000fea0003800000 */
.L_x_3984:
[----:B-----5:R4:W-:Y:S02]  /*fc00*/  STS.128 [R212+0x2800], R32 ;  /* 0x00280020d4007388 */ /* 0x0209e40000000c00 */
.L_x_3983:
[----:B------:R-:W-:Y:S05]  /*fc10*/  BSYNC B1 ;  /* 0x0000000000017941 */ /* 0x000fea0003800000 */
.L_x_3982:
        /* <DEDUP_REMOVED lines=89> */
.L_x_3987:
[----:B------:R-:W-:Y:S05]  /*101b0*/  BSYNC B0 ;  /* 0x0000000000007941 */ /* 0x000fea0003800000 */
.L_x_3986:
[----:B-----5:R1:W-:Y:S02]  /*101c0*/  STS.128 [R212+0x4800], R28 ;  /* 0x0048001cd4007388 */ /* 0x0203e40000000c00 */
.L_x_3977:
[----:B------:R-:W-:Y:S05]  /*101d0*/  BSYNC B2 ;  /* 0x0000000000027941 */ /* 0x000fea0003800000 */
.L_x_3976:
        /* <DEDUP_REMOVED lines=96> */
.L_x_3993:
[----:B------:R-:W-:Y:S05]  /*107e0*/  BSYNC B0 ;  /* 0x0000000000007941 */ /* 0x000fea0003800000 */
.L_x_3992:
[----:B-----5:R1:W-:Y:S02]  /*107f0*/  STS.128 [R212+0x1000], R32 ;  /* 0x00100020d4007388 */ /* 0x0203e40000000c00 */
.L_x_3991:
[----:B------:R-:W-:Y:S05]  /*10800*/  BSYNC B1 ;  /* 0x0000000000017941 */ /* 0x000fea0003800000 */
.L_x_3990:
        /* <DEDUP_REMOVED lines=90> */
.L_x_3997:
[----:B------:R-:W-:Y:S05]  /*10db0*/  BSYNC B0 ;  /* 0x0000000000007941 */ /* 0x000fea0003800000 */
.L_x_3996:
[----:B-----5:R4:W-:Y:S02]  /*10dc0*/  STS.128 [R212+0x3000], R32 ;  /* 0x00300020d4007388 */ /* 0x0209e40000000c00 */
.L_x_3995:
[----:B------:R-:W-:Y:S05]  /*10dd0*/  BSYNC B1 ;  /* 0x0000000000017941 */ /* 0x000fea0003800000 */
.L_x_3994:
        /* <DEDUP_REMOVED lines=89> */
.L_x_3999:
[----:B------:R-:W-:Y:S05]  /*11370*/  BSYNC B0 ;  /* 0x0000000000007941 */ /* 0x000fea0003800000 */
.L_x_3998:
[----:B-----5:R1:W-:Y:S02]  /*11380*/  STS.128 [R212+0x5000], R28 ;  /* 0x0050001cd4007388 */ /* 0x0203e40000000c00 */
.L_x_3989:
[----:B------:R-:W-:Y:S05]  /*11390*/  BSYNC B2 ;  /* 0x0000000000027941 */ /* 0x000fea0003800000 */
.L_x_3988:
        /* <DEDUP_REMOVED lines=95> */
.L_x_4003:
[----:B------:R-:W-:Y:S05]  /*11990*/  BSYNC B0 ;  /* 0x0000000000007941 */ /* 0x000fea0003800000 */
.L_x_4002:
[----:B-----5:R1:W-:Y:S02]  /*119a0*/  STS.128 [R212+0x1800], R16 ;  /* 0x00180010d4007388 */ /* 0x0203e40000000c00 */
.L_x_4001:
[----:B------:R-:W-:Y:S05]  /*119b0*/  BSYNC B1 ;  /* 0x0000000000017941 */ /* 0x000fea0003800000 */
.L_x_4000:
        /* <DEDUP_REMOVED lines=91> */
.L_x_4007:
[----:B------:R-:W-:Y:S05]  /*11f70*/  BSYNC B0 ;  /* 0x0000000000007941 */ /* 0x000fea0003800000 */
.L_x_4006:
[----:B-----5:R1:W-:Y:S02]  /*11f80*/  STS.128 [R212+0x3800], R16 ;  /* 0x00380010d4007388 */ /* 0x0203e40000000c00 */
.L_x_4005:
[----:B------:R-:W-:Y:S05]  /*11f90*/  BSYNC B1 ;  /* 0x0000000000017941 */ /* 0x000fea0003800000 */
.L_x_4004:
        /* <DEDUP_REMOVED lines=94> */
.L_x_4009:
[----:B------:R-:W-:Y:S05]  /*12580*/  BSYNC B0 ;  /* 0x0000000000007941 */ /* 0x000fea0003800000 */
.L_x_4008:
[----:B-----5:R1:W-:Y:S01]  /*12590*/  STS.128 [R212+0x5800], R12 ;  /* 0x0058000cd4007388 */ /* 0x0203e20000000c00 */
[----:B------:R-:W-:Y:S05]  /*125a0*/  BRA `(.L_x_3953) ;  /* 0x0000079000007947 */ /* 0x000fea0003800000 */
.L_x_3915:
        /* <DEDUP_REMOVED lines=27> */
.L_x_4011:
[----:B------:R-:W-:Y:S05]  /*12760*/  BSYNC B0 ;  /* 0x0000000000007941 */ /* 0x000fea0003800000 */
.L_x_4010:
        /* <DEDUP_REMOVED lines=29> */
.L_x_4013:
[----:B------:R-:W-:Y:S05]  /*12940*/  BSYNC B0 ;  /* 0x0000000000007941 */ /* 0x000fea0003800000 */
.L_x_4012:
        /* <DEDUP_REMOVED lines=30> */
.L_x_4015:
[----:B------:R-:W-:Y:S05]  /*12b30*/  BSYNC B0 ;  /* 0x0000000000007941 */ /* 0x000fea0003800000 */
.L_x_4014:
        /* <DEDUP_REMOVED lines=32> */
.L_x_3953:
[----:B------:R-:W-:Y:S05]  /*12d40*/  BSYNC B3 ;  /* 0x0000000000037941 */ /* 0x000fea0003800000 */
.L_x_3914:
        /* <DEDUP_REMOVED lines=30> */
.L_x_4018:
[----:B------:R2:W-:Y:S02]  /*12f30*/  STS.128 [R212+0xa000], RZ ;  /* 0x00a000ffd4007388 */ /* 0x0005e40000000c00 */
.L_x_4017:
[----:B------:R-:W-:Y:S05]  /*12f40*/  BSYNC B0 ;  /* 0x0000000000007941 */ /* 0x000fea0003800000 */
.L_x_4016:
        /* <DEDUP_REMOVED lines=31> */
.L_x_4021:
[----:B------:R2:W-:Y:S02]  /*13140*/  STS.128 [R212+0xa800], RZ ;  /* 0x00a800ffd4007388 */ /* 0x0005e40000000c00 */
.L_x_4020:
[----:B------:R-:W-:Y:S05]  /*13150*/  BSYNC B0 ;  /* 0x0000000000007941 */ /* 0x000fea0003800000 */
.L_x_4019:
        /* <DEDUP_REMOVED lines=35> */
.L_x_4024:
[----:B------:R2:W-:Y:S02]  /*13390*/  STS.128 [R212+0xb000], RZ ;  /* 0x00b000ffd4007388 */ /* 0x0005e40000000c00 */
.L_x_4023:
[----:B------:R-:W-:Y:S05]  /*133a0*/  BSYNC B0 ;  /* 0x0000000000007941 */ /* 0x000fea0003800000 */
.L_x_4022:
        /* <DEDUP_REMOVED lines=35> */
.L_x_4026:
[----:B------:R-:W-:Y:S05]  /*135e0*/  BSYNC B0 ;  /* 0x0000000000007941 */ /* 0x000fea0003800000 */
.L_x_4025:
        /* <DEDUP_REMOVED lines=46> */
.L_x_4029:
[----:B------:R2:W-:Y:S02]  /*138d0*/  STS.128 [R212+0x10000], RZ ;  /* 0x010000ffd4007388 */ /* 0x0005e40000000c00 */
.L_x_4028:
[----:B-1----:R-:W-:Y:S05]  /*138e0*/  BSYNC B0 ;  /* 0x0000000000007941 */ /* 0x002fea0003800000 */
.L_x_4027:
        /* <DEDUP_REMOVED lines=32> */
.L_x_4032:
[----:B------:R1:W-:Y:S02]  /*13af0*/  STS.128 [R212+0x10800], RZ ;  /* 0x010800ffd4007388 */ /* 0x0003e40000000c00 */
.L_x_4031:
[----:B------:R-:W-:Y:S05]  /*13b00*/  BSYNC B0 ;  /* 0x0000000000007941 */ /* 0x000fea0003800000 */
.L_x_4030:
        /* <DEDUP_REMOVED lines=36> */
.L_x_4035:
[----:B------:R1:W-:Y:S02]  /*13d50*/  STS.128 [R212+0x11000], RZ ;  /* 0x011000ffd4007388 */ /* 0x0003e40000000c00 */
.L_x_4034:
[----:B------:R-:W-:Y:S05]  /*13d60*/  BSYNC B0 ;  /* 0x0000000000007941 */ /* 0x000fea0003800000 */
.L_x_4033:
        /* <DEDUP_REMOVED lines=41> */
.L_x_4038:
[----:B------:R1:W-:Y:S02]  /*14000*/  STS.128 [R212+0x11800], RZ ;  /* 0x011800ffd4007388 */ /* 0x0003e40000000c00 */
.L_x_4037:
[----:B------:R-:W-:Y:S05]  /*14010*/  BSYNC B0 ;  /* 0x0000000000007941 */ /* 0x000fea0003800000 */
.L_x_4036:
        /* <DEDUP_REMOVED lines=9> */
[----:B------:R-:W-:Y:S01]  /*140b0*/  I2F R93, R62 ;  /* 0x0000003e005d7306 */ /* 0x000fe20000201400 */
[----:B------:R-:W-:Y:S01]  /*140c0*/  SHF.R.U32.HI R205, RZ, 0x3, R5 ;  /* 0x00000003ffcd7819 */ /* 0x000fe20000011605 */
[--C-:B------:R-:W-:Y:S01]  /*140d0*/  IMAD R204, R47, 0x2, R206.reuse ;  /* 0x000000022fcc7824 */ /* 0x100fe200078e02ce */
[----:B------:R-:W-:Y:S01]  /*140e0*/  LDSM.16.M88.4 R48, [R206] ;  /* 0x00000000ce30783b */ /* 0x000fe20000000200 */
[C---:B------:R-:W-:Y:S01]  /*140f0*/  IMAD R202, R45.reuse, 0x2, R206 ;  /* 0x000000022dca7824 */ /* 0x040fe200078e02ce */
[----:B------:R-:W-:Y:S01]  /*14100*/  LOP3.LUT R205, R162, R205, RZ, 0x3c, !PT ;  /* 0x000000cda2cd7212 */ /* 0x000fe200078e3cff */
[----:B------:R-:W-:Y:S01]  /*14110*/  IMAD R201, R45, 0x2, R204 ;  /* 0x000000022dc97824 */ /* 0x000fe200078e02cc */
[----:B------:R-:W-:Y:S01]  /*14120*/  LDSM.16.M88.4 R68, [R204] ;  /* 0x00000000cc44783b */ /* 0x000fe20000000200 */
[----:B------:R-:W-:-:S02]  /*14130*/  IADD3 R92, R62, 0x9, RZ ;  /* 0x000000093e5c7810 */ /* 0x000fc40007ffe0ff */
[----:B------:R-:W-:Y:S01]  /*14140*/  IMAD R205, R64, 0x200, R205 ;  /* 0x0000020040cd7824 */ /* 0x000fe200078e02cd */
[----:B------:R-:W-:Y:S01]  /*14150*/  LDSM.16.M88.4 R40, [R202] ;  /* 0x00000000ca28783b */ /* 0x000fe20000000200 */
[C---:B------:R-:W-:Y:S01]  /*14160*/  IADD3 R66, R62.reuse, 0x8, RZ ;  /* 0x000000083e427810 */ /* 0x040fe20007ffe0ff */
[----:B------:R-:W-:Y:S01]  /*14170*/  I2F R99, R92 ;  /* 0x0000005c00637306 */ /* 0x000fe20000201400 */
[----:B------:R-:W-:Y:S01]  /*14180*/  IMAD.SHL.U32 R205, R205, 0x2, RZ ;  /* 0x00000002cdcd7824 */ /* 0x000fe200078e00ff */
[----:B------:R-:W-:Y:S01]  /*14190*/  LDSM.16.M88.4 R80, [R201] ;  /* 0x00000000c950783b */ /* 0x000fe20000000200 */
[C---:B------:R-:W-:Y:S02]  /*141a0*/  IADD3 R98, R62.reuse, 0x18, RZ ;  /* 0x000000183e627810 */ /* 0x040fe40007ffe0ff */
[----:B------:R-:W-:Y:S01]  /*141b0*/  IADD3 R96, R62, 0x11, RZ ;  /* 0x000000113e607810 */ /* 0x000fe20007ffe0ff */
[----:B------:R-:W1:Y:S01]  /*141c0*/  LDSM.16.M88.4 R16, [R205+0x6000] ;  /* 0x00600000cd10783b */ /* 0x000e620000000200 */
[C---:B------:R-:W-:Y:S01]  /*141d0*/  IADD3 R2, R205.reuse, 0x6000, RZ ;  /* 0x00006000cd027810 */ /* 0x040fe20007ffe0ff */
[----:B------:R-:W-:Y:S01]  /*141e0*/  I2F R97, R66 ;  /* 0x0000004200617306 */ /* 0x000fe20000201400 */
[----:B------:R-:W-:Y:S01]  /*141f0*/  IADD3 R203, R205, 0x6020, RZ ;  /* 0x00006020cdcb7810 */ /* 0x000fe20007ffe0ff */
[----:B------:R-:W5:Y:S01]  /*14200*/  LDSM.16.M88.4 R8, [R205+0x6800] ;  /* 0x00680000cd08783b */ /* 0x000f620000000200 */
[----:B------:R-:W-:Y:S01]  /*14210*/  @P1 IADD3 R203, R2, -0x20, RZ ;  /* 0xffffffe002cb1810 */ /* 0x000fe20007ffe0ff */
[----:B------:R-:W-:Y:S01]  /*14220*/  IMAD.MOV.U32 R2, RZ, RZ, 0x40 ;  /* 0x00000040ff027424 */ /* 0x000fe200078e00ff */
[C---:B------:R-:W-:Y:S01]  /*14230*/  IADD3 R104, R62.reuse, 0x21, RZ ;  /* 0x000000213e687810 */ /* 0x040fe20007ffe0ff */
[----:B------:R-:W2:Y:S01]  /*14240*/  LDSM.16.M88.4 R84, [R205+0x7000] ;  /* 0x00700000cd54783b */ /* 0x000ea20000000200 */
[----:B------:R-:W-:Y:S01]  /*14250*/  IADD3 R100, R62, 0x19, RZ ;  /* 0x000000193e647810 */ /* 0x000fe20007ffe0ff */
[----:B------:R-:W-:Y:S01]  /*14260*/  I2F R105, R98 ;  /* 0x0000006200697306 */ /* 0x000fe20000201400 */
[----:B------:R-:W-:Y:S01]  /*14270*/  SEL R2, R2, 0xffffffc0, !P2 ;  /* 0xffffffc002027807 */ /* 0x000fe20005000000 */
[----:B----4-:R-:W4:Y:S01]  /*14280*/  LDSM.16.M88.4 R32, [R205+0x7800] ;  /* 0x00780000cd20783b */ /* 0x010f220000000200 */
[----:B------:R-:W-:-:S02]  /*14290*/  IADD3 R102, R62, 0x20, RZ ;  /* 0x000000203e667810 */ /* 0x000fc40007ffe0ff */
[----:B------:R-:W-:Y:S01]  /*142a0*/  IADD3 R64, R62, 0x1, RZ ;  /* 0x000000013e407810 */ /* 0x000fe20007ffe0ff */
[----:B------:R-:W3:Y:S01]  /*142b0*/  LDSM.16.M88.4 R28, [R203] ;  /* 0x00000000cb1c783b */ /* 0x000ee20000000200 */
[----:B------:R-:W-:Y:S01]  /*142c0*/  IMAD.IADD R199, R205, 0x1, R2 ;  /* 0x00000001cdc77824 */ /* 0x000fe200078e0202 */
[----:B------:R-:W-:Y:S01]  /*142d0*/  I2F R103, R96 ;  /* 0x0000006000677306 */ /* 0x000fe20000201400 */
[----:B------:R-:W-:Y:S01]  /*142e0*/  IMAD.IADD R192, R2, 0x1, R203 ;  /* 0x0000000102c07824 */ /* 0x000fe200078e02cb */
[----:B------:R-:W2:Y:S01]  /*142f0*/  LDSM.16.M88.4 R24, [R203+0x800] ;  /* 0x00080000cb18783b */ /* 0x000ea20000000200 */
[C---:B---3--:R-:W-:Y:S02]  /*14300*/  IADD3 R108, R62.reuse, 0x29, RZ ;  /* 0x000000293e6c7810 */ /* 0x048fe40007ffe0ff */
[C---:B------:R-:W-:Y:S01]  /*14310*/  IADD3 R94, R62.reuse, 0x10, RZ ;  /* 0x000000103e5e7810 */ /* 0x040fe20007ffe0ff */
[----:B------:R-:W3:Y:S01]  /*14320*/  LDSM.16.M88.4 R72, [R203+0x1000] ;  /* 0x00100000cb48783b */ /* 0x000ee20000000200 */
[C---:B------:R-:W-:Y:S01]  /*14330*/  IADD3 R114, R62.reuse, 0x38, RZ ;  /* 0x000000383e727810 */ /* 0x040fe20007ffe0ff */
[----:B------:R-:W-:Y:S01]  /*14340*/  I2F R111, R104 ;  /* 0x00000068006f7306 */ /* 0x000fe20000201400 */
[C---:B------:R-:W-:Y:S01]  /*14350*/  IADD3 R106, R62.reuse, 0x28, RZ ;  /* 0x000000283e6a7810 */ /* 0x040fe20007ffe0ff */
[----:B------:R-:W2:Y:S01]  /*14360*/  LDSM.16.M88.4 R56, [R203+0x1800] ;  /* 0x00180000cb38783b */ /* 0x000ea20000000200 */
[----:B------:R-:W-:-:S02]  /*14370*/  IADD3 R110, R62, 0x30, RZ ;  /* 0x000000303e6e7810 */ /* 0x000fc40007ffe0ff */
[----:B------:R-:W-:Y:S01]  /*14380*/  IADD3 R112, R62, 0x31, RZ ;  /* 0x000000313e707810 */ /* 0x000fe20007ffe0ff */
[----:B------:R-:W2:Y:S01]  /*14390*/  LDSM.16.M88.4 R36, [R199+0x6000] ;  /* 0x00600000c724783b */ /* 0x000ea20000000200 */
[C---:B------:R-:W-:Y:S01]  /*143a0*/  IADD3 R195, R203.reuse, 0x800, RZ ;  /* 0x00000800cbc37810 */ /* 0x040fe20007ffe0ff */
[----:B------:R-:W-:Y:S01]  /*143b0*/  I2F R107, R100 ;  /* 0x00000064006b7306 */ /* 0x000fe20000201400 */
[C---:B------:R-:W-:Y:S01]  /*143c0*/  IADD3 R194, R203.reuse, 0x1000, RZ ;  /* 0x00001000cbc27810 */ /* 0x040fe20007ffe0ff */
[----:B------:R-:W-:Y:S01]  /*143d0*/  LDSM.16.M88.4 R76, [R192] ;  /* 0x00000000c04c783b */ /* 0x000fe20000000200 */
[C---:B------:R-:W-:Y:S02]  /*143e0*/  IADD3 R193, R203.reuse, 0x1800, RZ ;  /* 0x00001800cbc17810 */ /* 0x040fe40007ffe0ff */
[C---:B------:R-:W-:Y:S01]  /*143f0*/  IADD3 R191, R203.reuse, 0x2000, RZ ;  /* 0x00002000cbbf7810 */ /* 0x040fe20007ffe0ff */
[----:B-1----:R-:W-:Y:S01]  /*14400*/  HMMA.16816.F32 R20, R48, R16, RZ ;  /* 0x000000103014723c */ /* 0x002fe200000018ff */
        /* <DEDUP_REMOVED lines=10> */
[----:B------:R-:W-:Y:S01]  /*144b0*/  IADD3 R184, R203, 0x5800, RZ ;  /* 0x00005800cbb87810 */ /* 0x000fe20007ffe0ff */
[C---:B-----5:R-:W-:Y:S02]  /*144c0*/  HMMA.16816.F32 R12, R48.reuse, R8, RZ ;  /* 0x00000008300c723c */ /* 0x060fe400000018ff */
[----:B------:R-:W-:Y:S06]  /*144d0*/  I2F R115, R108 ;  /* 0x0000006c00737306 */ /* 0x000fec0000201400 */
[C---:B------:R-:W-:Y:S02]  /*144e0*/  HMMA.16816.F32 R8, R48.reuse, R10, RZ ;  /* 0x0000000a3008723c */ /* 0x040fe400000018ff */
[----:B------:R-:W-:Y:S06]  /*144f0*/  I2F R101, R94 ;  /* 0x0000005e00657306 */ /* 0x000fec0000201400 */
[C---:B--2---:R-:W-:Y:S02]  /*14500*/  HMMA.16816.F32 R4, R48.reuse, R84, RZ ;  /* 0x000000543004723c */ /* 0x044fe400000018ff */
[----:B------:R-:W-:Y:S06]  /*14510*/  I2F R121, R114 ;  /* 0x0000007200797306 */ /* 0x000fec0000201400 */
[C---:B------:R-:W-:Y:S02]  /*14520*/  HMMA.16816.F32 R84, R48.reuse, R86, RZ ;  /* 0x000000563054723c */ /* 0x040fe400000018ff */
[----:B------:R-:W-:Y:S06]  /*14530*/  I2F R113, R106 ;  /* 0x0000006a00717306 */ /* 0x000fec0000201400 */
[C---:B----4-:R-:W-:Y:S02]  /*14540*/  HMMA.16816.F32 R52, R48.reuse, R32, RZ ;  /* 0x000000203034723c */ /* 0x050fe400000018ff */
[----:B------:R-:W-:Y:S06]  /*14550*/  I2F R117, R110 ;  /* 0x0000006e00757306 */ /* 0x000fec0000201400 */
[----:B------:R-:W-:Y:S01]  /*14560*/  HMMA.16816.F32 R48, R48, R34, RZ ;  /* 0x000000223030723c */ /* 0x000fe200000018ff */
[----:B------:R-:W1:Y:S01]  /*14570*/  LDSM.16.M88.4 R32, [R199+0x6800] ;  /* 0x00680000c720783b */ /* 0x000e620000000200 */
[----:B------:R-:W-:Y:S06]  /*14580*/  I2F R119, R112 ;  /* 0x0000007000777306 */ /* 0x000fec0000201400 */
[C---:B------:R-:W-:Y:S08]  /*14590*/  HMMA.16816.F32 R20, R68.reuse, R28, R20 ;  /* 0x0000001c4414723c */ /* 0x040ff00000001814 */
[C---:B------:R-:W-:Y:S01]  /*145a0*/  HMMA.16816.F32 R16, R68.reuse, R30, R16 ;  /* 0x0000001e4410723c */ /* 0x040fe20000001810 */
[----:B------:R-:W2:Y:S07]  /*145b0*/  LDSM.16.M88.4 R28, [R199+0x7000] ;  /* 0x00700000c71c783b */ /* 0x000eae0000000200 */
[C---:B------:R-:W-:Y:S08]  /*145c0*/  HMMA.16816.F32 R12, R68.reuse, R24, R12 ;  /* 0x00000018440c723c */ /* 0x040ff0000000180c */
[C---:B------:R-:W-:Y:S01]  /*145d0*/  HMMA.16816.F32 R8, R68.reuse, R26, R8 ;  /* 0x0000001a4408723c */ /* 0x040fe20000001808 */
[----:B------:R-:W4:Y:S07]  /*145e0*/  LDSM.16.M88.4 R24, [R199+0x7800] ;  /* 0x00780000c718783b */ /* 0x000f2e0000000200 */
[C---:B---3--:R-:W-:Y:S08]  /*145f0*/  HMMA.16816.F32 R4, R68.reuse, R72, R4 ;  /* 0x000000484404723c */ /* 0x048ff00000001804 */
[C---:B------:R-:W-:Y:S01]  /*14600*/  HMMA.16816.F32 R84, R68.reuse, R74, R84 ;  /* 0x0000004a4454723c */ /* 0x040fe20000001854 */
[----:B------:R-:W3:Y:S07]  /*14610*/  LDSM.16.M88.4 R72, [R192+0x800] ;  /* 0x00080000c048783b */ /* 0x000eee0000000200 */
        /* <DEDUP_REMOVED lines=20> */
[C---:B---3--:R-:W-:Y:S08]  /*14760*/  HMMA.16816.F32 R12, R80.reuse, R72, R12 ;  /* 0x00000048500c723c */ /* 0x048ff0000000180c */
[C---:B------:R-:W-:Y:S08]  /*14770*/  HMMA.16816.F32 R8, R80.reuse, R74, R8 ;  /* 0x0000004a5008723c */ /* 0x040ff00000001808 */
[C---:B-----5:R-:W-:Y:S08]  /*14780*/  HMMA.16816.F32 R4, R80.reuse, R36, R4 ;  /* 0x000000245004723c */ /* 0x060ff00000001804 */
        /* <DEDUP_REMOVED lines=106> */
[----:B------:R-:W-:Y:S01]  /*14e30*/  MUFU.TANH R41, R41 ;  /* 0x0000002900297308 */ /* 0x000fe20000002400 */
[----:B------:R-:W-:Y:S02]  /*14e40*/  FMUL.FTZ R14, R14, c[0x0][0x2ec] ;  /* 0x0000bb000e0e7a20 */ /* 0x000fe40000410000 */
[----:B------:R-:W-:Y:S01]  /*14e50*/  FMUL.FTZ R31, R15, c[0x0][0x2ec] ;  /* 0x0000bb000f1f7a20 */ /* 0x000fe20000410000 */
[----:B------:R-:W-:Y:S01]  /*14e60*/  HMMA.16816.F32 R68, R24, R76, R68 ;  /* 0x0000004c1844723c */ /* 0x000fe20000001844 */
[----:B----4-:R-:W2:Y:S03]  /*14e70*/  LDSM.16.M88.4 R20, [R192+0x5000] ;  /* 0x00500000c014783b */ /* 0x010ea60000000200 */
[----:B------:R-:W-:Y:S01]  /*14e80*/  MUFU.TANH R30, R14 ;  /* 0x0000000e001e7308 */ /* 0x000fe20000002400 */
[----:B-----5:R-:W-:-:S03]  /*14e90*/  FFMA.FTZ R120, R0, R95, R120 ;  /* 0x0000005f00787223 */ /* 0x020fc60000010078 */
[----:B------:R-:W-:Y:S04]  /*14ea0*/  HMMA.16816.F32 R8, R52, R42, R8 ;  /* 0x0000002a3408723c */ /* 0x000fe80000001808 */
[----:B------:R-:W-:Y:S04]  /*14eb0*/  MUFU.TANH R42, R12 ;  /* 0x0000000c002a7308 */ /* 0x000fe80000002400 */
[----:B------:R-:W-:Y:S04]  /*14ec0*/  HMMA.16816.F32 R72, R56, R4, R72 ;  /* 0x000000043848723c */ /* 0x000fe80000001848 */
[----:B------:R3:W4:Y:S03]  /*14ed0*/  MUFU.TANH R43, R13 ;  /* 0x0000000d002b7308 */ /* 0x0007260000002400 */
[----:B------:R-:W-:Y:S01]  /*14ee0*/  IMAD R4, R63, 0x10, R65 ;  /* 0x000000103f047824 */ /* 0x000fe200078e0241 */
[C---:B------:R-:W-:Y:S04]  /*14ef0*/  HMMA.16816.F32 R84, R24.reuse, R78, R84 ;  /* 0x0000004e1854723c */ /* 0x040fe80000001854 */
[----:B------:R-:W-:Y:S01]  /*14f00*/  IADD3 R3, R4, 0x1, R3 ;  /* 0x0000000104037810 */ /* 0x000fe20007ffe003 */
[----:B------:R-:W5:Y:S03]  /*14f10*/  MUFU.TANH R50, R50 ;  /* 0x0000003200327308 */ /* 0x000f660000002400 */
[----:B-1----:R-:W-:Y:S01]  /*14f20*/  HMMA.16816.F32 R80, R24, R18, R80 ;  /* 0x000000121850723c */ /* 0x002fe20000001850 */
[----:B------:R-:W-:-:S02]  /*14f30*/  FMUL.FTZ R2, R9, c[0x0][0x2ec] ;  /* 0x0000bb0009027a20 */ /* 0x000fc40000410000 */
[----:B------:R-:W-:Y:S01]  /*14f40*/  FMUL.FTZ R9, R10, c[0x0][0x2ec] ;  /* 0x0000bb000a097a20 */ /* 0x000fe20000410000 */
[----:B---3--:R-:W1:Y:S01]  /*14f50*/  LDSM.16.M88.4 R12, [R192+0x5800] ;  /* 0x00580000c00c783b */ /* 0x008e620000000200 */
[----:B------:R3:W3:Y:S01]  /*14f60*/  MUFU.TANH R5, R2 ;  /* 0x0000000200057308 */ /* 0x0006e20000002400 */
[----:B------:R-:W-:Y:S01]  /*14f70*/  FMUL.FTZ R11, R11, c[0x0][0x2ec] ;  /* 0x0000bb000b0b7a20 */ /* 0x000fe20000410000 */
[----:B------:R-:W-:-:S04]  /*14f80*/  DEPBAR.LE SB0, 0x0 ;  /* 0x000080000000791a */ /* 0x000fc80000000000 */
[----:B--2---:R-:W-:Y:S01]  /*14f90*/  HMMA.16816.F32 R68, R52, R20, R68 ;  /* 0x000000143444723c */ /* 0x004fe20000001844 */
[----:B------:R-:W-:Y:S01]  /*14fa0*/  FMUL.FTZ R8, R8, c[0x0][0x2ec] ;  /* 0x0000bb0008087a20 */ /* 0x000fe20000410000 */
[----:B------:R-:W2:Y:S01]  /*14fb0*/  MUFU.TANH R9, R9 ;  /* 0x0000000900097308 */ /* 0x000ea20000002400 */
[C---:B----4-:R-:W-:Y:S02]  /*14fc0*/  FFMA.FTZ R10, R0.reuse, R103, R43 ;  /* 0x00000067000a7223 */ /* 0x050fe4000001002b */
[C---:B-----5:R-:W-:Y:S02]  /*14fd0*/  FFMA.FTZ R7, R0.reuse, R95, R50 ;  /* 0x0000005f00077223 */ /* 0x060fe40000010032 */
[C---:B------:R-:W-:Y:S01]  /*14fe0*/  FFMA.FTZ R19, R0.reuse, R97, R29 ;  /* 0x0000006100137223 */ /* 0x040fe2000001001d */
[----:B------:R-:W-:Y:S01]  /*14ff0*/  HMMA.16816.F32 R72, R24, R16, R72 ;  /* 0x000000101848723c */ /* 0x000fe20000001848 */
[----:B---3--:R-:W-:Y:S01]  /*15000*/  IADD3 R2, R67, R3, -R208 ;  /* 0x0000000343027210 */ /* 0x008fe20007ffe8d0 */
[----:B------:R3:W4:Y:S01]  /*15010*/  MUFU.TANH R20, R11 ;  /* 0x0000000b00147308 */ /* 0x0007220000002400 */
[----:B------:R-:W-:-:S02]  /*15020*/  FFMA.FTZ R6, R0, R107, R5 ;  /* 0x0000006b00067223 */ /* 0x000fc40000010005 */
[----:B------:R-:W-:Y:S02]  /*15030*/  IADD3 R2, R2, c[0x0][0x2e8], RZ ;  /* 0x0000ba0002027a10 */ /* 0x000fe40007ffe0ff */
[CC--:B------:R-:W-:Y:S01]  /*15040*/  FFMA.FTZ R17, R0.reuse, R99.reuse, R41 ;  /* 0x0000006300117223 */ /* 0x0c0fe20000010029 */
[C---:B------:R-:W-:Y:S01]  /*15050*/  HMMA.16816.F32 R84, R52.reuse, R22, R84 ;  /* 0x000000163454723c */ /* 0x040fe20000001854 */
[----:B------:R-:W-:Y:S01]  /*15060*/  FFMA.FTZ R24, R0, R99, R28 ;  /* 0x0000006300187223 */ /* 0x000fe2000001001c */
[----:B------:R-:W-:Y:S01]  /*15070*/  IADD3 R4, R2, 0x8, RZ ;  /* 0x0000000802047810 */ /* 0x000fe20007ffe0ff */
[----:B--2---:R-:W-:Y:S01]  /*15080*/  FFMA.FTZ R9, R0, R105, R9 ;  /* 0x0000006900097223 */ /* 0x004fe20000010009 */
[-C--:B------:R-:W-:Y:S01]  /*15090*/  IMNMX R2, R2, R67.reuse, PT ;  /* 0x0000004302027217 */ /* 0x080fe20003800200 */
[----:B------:R-:W-:Y:S01]  /*150a0*/  MUFU.TANH R8, R8 ;  /* 0x0000000800087308 */ /* 0x000fe20000002400 */
[----:B------:R-:W-:Y:S01]  /*150b0*/  IMNMX R3, R4, R67, PT ;  /* 0x0000004304037217 */ /* 0x000fe20003800200 */
[----:B------:R-:W-:Y:S01]  /*150c0*/  FFMA.FTZ R4, R0, R101, R42 ;  /* 0x0000006500047223 */ /* 0x000fe2000001002a */
[-C--:B------:R-:W-:Y:S01]  /*150d0*/  ISETP.GE.AND P6, PT, R66, R2.reuse, PT ;  /* 0x000000024200720c */ /* 0x080fe20003fc6270 */
[----:B------:R-:W-:Y:S01]  /*150e0*/  FMUL.FTZ R16, R69, c[0x0][0x2ec] ;  /* 0x0000bb0045107a20 */ /* 0x000fe20000410000 */
[-C--:B------:R-:W-:Y:S01]  /*150f0*/  ISETP.GE.AND P2, PT, R92, R3.reuse, PT ;  /* 0x000000035c00720c */ /* 0x080fe20003f46270 */
[----:B------:R-:W-:Y:S01]  /*15100*/  FMUL.FTZ R21, R68, c[0x0][0x2ec] ;  /* 0x0000bb0044157a20 */ /* 0x000fe20000410000 */
[----:B------:R-:W-:Y:S01]  /*15110*/  FSEL R18, R40, -INF , !P6 ;  /* 0xff80000028127808 */ /* 0x000fe20007000000 */
[----:B------:R-:W-:Y:S01]  /*15120*/  FMUL.FTZ R23, R71, c[0x0][0x2ec] ;  /* 0x0000bb0047177a20 */ /* 0x000fe20000410000 */
[----:B------:R-:W-:Y:S01]  /*15130*/  FSEL R17, R17, -INF , !P2 ;  /* 0xff80000011117808 */ /* 0x000fe20005000000 */
[----:B------:R-:W2:Y:S01]  /*15140*/  MUFU.TANH R16, R16 ;  /* 0x0000001000107308 */ /* 0x000ea20000002400 */
[----:B------:R-:W-:Y:S01]  /*15150*/  ISETP.GE.AND P2, PT, R98, R3, PT ;  /* 0x000000036200720c */ /* 0x000fe20003f46270 */
[----:B-1----:R-:W-:Y:S01]  /*15160*/  HMMA.16816.F32 R80, R52, R14, R80 ;  /* 0x0000000e3450723c */ /* 0x002fe20000001850 */
[----:B------:R-:W-:Y:S01]  /*15170*/  FMUL.FTZ R22, R70, c[0x0][0x2ec] ;  /* 0x0000bb0046167a20 */ /* 0x000fe20000410000 */
[----:B------:R-:W-:-:S02]  /*15180*/  ISETP.GE.AND P6, PT, R96, R2, PT ;  /* 0x000000026000720c */ /* 0x000fc40003fc6270 */
[----:B---3--:R-:W-:Y:S01]  /*15190*/  FSEL R11, R9, -INF , !P2 ;  /* 0xff800000090b7808 */ /* 0x008fe20005000000 */
[----:B----4-:R-:W-:Y:S01]  /*151a0*/  FFMA.FTZ R9, R0, R107, R20 ;  /* 0x0000006b00097223 */ /* 0x010fe20000010014 */
[----:B------:R-:W1:Y:S01]  /*151b0*/  MUFU.TANH R21, R21 ;  /* 0x0000001500157308 */ /* 0x000e620000002400 */
[----:B------:R-:W-:Y:S01]  /*151c0*/  FMUL.FTZ R85, R85, c[0x0][0x2ec] ;  /* 0x0000bb0055557a20 */ /* 0x000fe20000410000 */
[----:B------:R-:W-:Y:S01]  /*151d0*/  HMMA.16816.F32 R72, R52, R12, R72 ;  /* 0x0000000c3448723c */ /* 0x000fe20000001848 */
[----:B------:R-:W-:Y:S01]  /*151e0*/  FMUL.FTZ R32, R84, c[0x0][0x2ec] ;  /* 0x0000bb0054207a20 */ /* 0x000fe20000410000 */
[----:B------:R-:W-:Y:S01]  /*151f0*/  FSEL R10, R10, -INF , !P6 ;  /* 0xff8000000a0a7808 */ /* 0x000fe20007000000 */
[----:B------:R-:W-:Y:S01]  /*15200*/  FMUL.FTZ R26, R86, c[0x0][0x2ec] ;  /* 0x0000bb00561a7a20 */ /* 0x000fe20000410000 */
[-C--:B------:R-:W-:Y:S01]  /*15210*/  ISETP.GE.AND P6, PT, R102, R2.reuse, PT ;  /* 0x000000026600720c */ /* 0x080fe20003fc6270 */
[----:B------:R-:W-:Y:S01]  /*15220*/  FMUL.FTZ R27, R87, c[0x0][0x2ec] ;  /* 0x0000bb00571b7a20 */ /* 0x000fe20000410000 */
[----:B------:R-:W3:Y:S01]  /*15230*/  MUFU.TANH R25, R85 ;  /* 0x0000005500197308 */ /* 0x000ee20000002400 */
[----:B--2---:R-:W-:Y:S01]  /*15240*/  FFMA.FTZ R166, R0, R111, R16 ;  /* 0x0000006f00a67223 */ /* 0x004fe20000010010 */
[-C--:B------:R-:W-:Y:S01]  /*15250*/  ISETP.GE.AND P4, PT, R64, R2.reuse, PT ;  /* 0x000000024000720c */ /* 0x080fe20003f86270 */
[----:B------:R-:W-:Y:S01]  /*15260*/  FFMA.FTZ R13, R0, R101, R30 ;  /* 0x00000065000d7223 */ /* 0x000fe2000001001e */
[----:B------:R-:W-:Y:S01]  /*15270*/  ISETP.GE.AND P0, PT, R64, R3, PT ;  /* 0x000000034000720c */ /* 0x000fe20003f06270 */
[----:B------:R-:W-:Y:S01]  /*15280*/  FFMA.FTZ R8, R0, R105, R8 ;  /* 0x0000006900087223 */ /* 0x000fe20000010008 */
[----:B------:R-:W-:-:S02]  /*15290*/  ISETP.GE.AND P5, PT, R92, R2, PT ;  /* 0x000000025c00720c */ /* 0x000fc40003fa6270 */
[----:B------:R-:W2:Y:S01]  /*152a0*/  MUFU.TANH R31, R31 ;  /* 0x0000001f001f7308 */ /* 0x000ea20000002400 */
[----:B-1----:R-:W-:Y:S01]  /*152b0*/  FFMA.FTZ R21, R0, R109, R21 ;  /* 0x0000006d00157223 */ /* 0x002fe20000010015 */
[----:B------:R-:W-:Y:S01]  /*152c0*/  FSEL R12, R120, -INF , !P4 ;  /* 0xff800000780c7808 */ /* 0x000fe20006000000 */
[----:B------:R-:W-:Y:S01]  /*152d0*/  FMUL.FTZ R80, R80, c[0x0][0x2ec] ;  /* 0x0000bb0050507a20 */ /* 0x000fe20000410000 */
[----:B------:R-:W-:Y:S01]  /*152e0*/  FSEL R7, R7, -INF , !P0 ;  /* 0xff80000007077808 */ /* 0x000fe20004000000 */
[----:B------:R-:W-:Y:S01]  /*152f0*/  FMUL.FTZ R82, R82, c[0x0][0x2ec] ;  /* 0x0000bb0052527a20 */ /* 0x000fe20000410000 */
[----:B------:R-:W-:Y:S01]  /*15300*/  FSEL R174, R21, -INF , !P6 ;  /* 0xff80000015ae7808 */ /* 0x000fe20007000000 */
[----:B------:R-:W-:Y:S01]  /*15310*/  FMUL.FTZ R21, R81, c[0x0][0x2ec] ;  /* 0x0000bb0051157a20 */ /* 0x000fe20000410000 */
[----:B------:R-:W1:Y:S01]  /*15320*/  MUFU.TANH R16, R80 ;  /* 0x0000005000107308 */ /* 0x000e620000002400 */
[----:B---3--:R-:W-:Y:S01]  /*15330*/  FFMA.FTZ R25, R0, R115, R25 ;  /* 0x0000007300197223 */ /* 0x008fe20000010019 */
[-C--:B------:R-:W-:Y:S01]  /*15340*/  ISETP.GE.AND P6, PT, R108, R2.reuse, PT ;  /* 0x000000026c00720c */ /* 0x080fe20003fc6270 */
[----:B------:R-:W-:Y:S01]  /*15350*/  FMUL.FTZ R28, R73, c[0x0][0x2ec] ;  /* 0x0000bb00491c7a20 */ /* 0x000fe20000410000 */
[-C--:B------:R-:W-:Y:S01]  /*15360*/  ISETP.GE.AND P1, PT, R66, R3.reuse, PT ;  /* 0x000000034200720c */ /* 0x080fe20003f26270 */
[----:B------:R-:W-:Y:S01]  /*15370*/  FMUL.FTZ R20, R75, c[0x0][0x2ec] ;  /* 0x0000bb004b147a20 */ /* 0x000fe20000410000 */
[----:B------:R-:W-:Y:S01]  /*15380*/  ISETP.GE.AND P4, PT, R94, R2, PT ;  /* 0x000000025e00720c */ /* 0x000fe20003f86270 */
[----:B------:R-:W-:Y:S01]  /*15390*/  FMUL.FTZ R72, R72, c[0x0][0x2ec] ;  /* 0x0000bb0048487a20 */ /* 0x000fe20000410000 */
[----:B------:R-:W3:Y:S01]  /*153a0*/  MUFU.TANH R23, R23 ;  /* 0x0000001700177308 */ /* 0x000ee20000002400 */
[----:B------:R-:W-:Y:S01]  /*153b0*/  FMUL.FTZ R74, R74, c[0x0][0x2ec] ;  /* 0x0000bb004a4a7a20 */ /* 0x000fe20000410000 */
[----:B------:R-:W-:Y:S01]  /*153c0*/  ISETP.GE.AND P0, PT, R94, R3, PT ;  /* 0x000000035e00720c */ /* 0x000fe20003f06270 */
[----:B------:R-:W-:Y:S01]  /*153d0*/  FMUL.FTZ R83, R83, c[0x0][0x2ec] ;  /* 0x0000bb0053537a20 */ /* 0x000fe20000410000 */
[----:B------:R-:W-:Y:S01]  /*153e0*/  FSEL R24, R24, -INF , !P5 ;  /* 0xff80000018187808 */ /* 0x000fe20006800000 */
[----:B--2---:R-:W-:Y:S01]  /*153f0*/  FFMA.FTZ R15, R0, R103, R31 ;  /* 0x00000067000f7223 */ /* 0x004fe2000001001f */
[----:B------:R-:W-:-:S02]  /*15400*/  FSEL R168, R25, -INF , !P6 ;  /* 0xff80000019a87808 */ /* 0x000fc40007000000 */
[----:B------:R-:W2:Y:S01]  /*15410*/  MUFU.TANH R22, R22 ;  /* 0x0000001600167308 */ /* 0x000ea20000002400 */
[----:B-1----:R-:W-:Y:S01]  /*15420*/  FFMA.FTZ R16, R0, R121, R16 ;  /* 0x0000007900107223 */ /* 0x002fe20000010010 */
[----:B------:R-:W-:Y:S02]  /*15430*/  FSEL R19, R19, -INF , !P1 ;  /* 0xff80000013137808 */ /* 0x000fe40004800000 */
[-C--:B------:R-:W-:Y:S02]  /*15440*/  ISETP.GE.AND P5, PT, R98, R2.reuse, PT ;  /* 0x000000026200720c */ /* 0x080fe40003fa6270 */
[----:B------:R-:W-:Y:S02]  /*15450*/  FSEL R4, R4, -INF , !P4 ;  /* 0xff80000004047808 */ /* 0x000fe40006000000 */
[----:B------:R-:W1:Y:S01]  /*15460*/  MUFU.TANH R32, R32 ;  /* 0x0000002000207308 */ /* 0x000e620000002400 */
[----:B------:R-:W-:Y:S01]  /*15470*/  FSEL R13, R13, -INF , !P0 ;  /* 0xff8000000d0d7808 */ /* 0x000fe20004000000 */
[----:B---3--:R-:W-:Y:S01]  /*15480*/  FFMA.FTZ R23, R0, R111, R23 ;  /* 0x0000006f00177223 */ /* 0x008fe20000010017 */
[----:B------:R-:W-:-:S02]  /*15490*/  ISETP.GE.AND P6, PT, R114, R2, PT ;  /* 0x000000027200720c */ /* 0x000fc40003fc6270 */
[-C--:B------:R-:W-:Y:S02]  /*154a0*/  ISETP.GE.AND P1, PT, R96, R3.reuse, PT ;  /* 0x000000036000720c */ /* 0x080fe40003f26270 */
[CC--:B------:R-:W-:Y:S01]  /*154b0*/  ISETP.GE.AND P4, PT, R100.reuse, R2.reuse, PT ;  /* 0x000000026400720c */ /* 0x0c0fe20003f86270 */
[----:B------:R-:W3:Y:S01]  /*154c0*/  MUFU.TANH R26, R26 ;  /* 0x0000001a001a7308 */ /* 0x000ee20000002400 */
[----:B------:R-:W-:Y:S01]  /*154d0*/  ISETP.GE.AND P0, PT, R100, R3, PT ;  /* 0x000000036400720c */ /* 0x000fe20003f06270 */
[----:B--2---:R-:W-:Y:S01]  /*154e0*/  FFMA.FTZ R22, R0, R109, R22 ;  /* 0x0000006d00167223 */ /* 0x004fe20000010016 */
[----:B------:R-:W-:Y:S02]  /*154f0*/  FSEL R8, R8, -INF , !P5 ;  /* 0xff80000008087808 */ /* 0x000fe40006800000 */
[----:B------:R-:W-:Y:S02]  /*15500*/  FSEL R146, R16, -INF , !P6 ;  /* 0xff80000010927808 */ /* 0x000fe40007000000 */
[----:B------:R-:W-:Y:S01]  /*15510*/  FSEL R15, R15, -INF , !P1 ;  /* 0xff8000000f0f7808 */ /* 0x000fe20004800000 */
[----:B------:R-:W2:Y:S01]  /*15520*/  MUFU.TANH R14, R72 ;  /* 0x00000048000e7308 */ /* 0x000ea20000002400 */
[----:B------:R-:W-:Y:S01]  /*15530*/  ISETP.GE.AND P5, PT, R104, R2, PT ;  /* 0x000000026800720c */ /* 0x000fe20003fa6270 */
[----:B-1----:R-:W-:Y:S01]  /*15540*/  FFMA.FTZ R32, R0, R113, R32 ;  /* 0x0000007100207223 */ /* 0x002fe20000010020 */
[----:B------:R-:W-:-:S02]  /*15550*/  ISETP.GE.AND P2, PT, R104, R3, PT ;  /* 0x000000036800720c */ /* 0x000fc40003f46270 */
[----:B------:R-:W-:Y:S02]  /*15560*/  FSEL R6, R6, -INF , !P4 ;  /* 0xff80000006067808 */ /* 0x000fe40006000000 */
[----:B------:R-:W-:Y:S01]  /*15570*/  FSEL R9, R9, -INF , !P0 ;  /* 0xff80000009097808 */ /* 0x000fe20004000000 */
[----:B------:R-:W1:Y:S01]  /*15580*/  MUFU.TANH R5, R74 ;  /* 0x0000004a00057308 */ /* 0x000e620000002400 */
[----:B---3--:R-:W-:Y:S01]  /*15590*/  FFMA.FTZ R26, R0, R113, R26 ;  /* 0x00000071001a7223 */ /* 0x008fe2000001001a */
[----:B------:R-:W-:Y:S02]  /*155a0*/  ISETP.GT.AND P6, PT, R216, R207, PT ;  /* 0x000000cfd800720c */ /* 0x000fe40003fc4270 */
[-C--:B------:R-:W-:Y:S02]  /*155b0*/  ISETP.GE.AND P1, PT, R102, R3.reuse, PT ;  /* 0x000000036600720c */ /* 0x080fe40003f26270 */
[C---:B------:R-:W-:Y:S02]  /*155c0*/  ISETP.GE.AND P4, PT, R106.reuse, R2, PT ;  /* 0x000000026a00720c */ /* 0x040fe40003f86270 */
[----:B------:R-:W3:Y:S01]  /*155d0*/  MUFU.TANH R27, R27 ;  /* 0x0000001b001b7308 */ /* 0x000ee20000002400 */
[----:B------:R-:W-:Y:S01]  /*155e0*/  ISETP.GE.AND P0, PT, R106, R3, PT ;  /* 0x000000036a00720c */ /* 0x000fe20003f06270 */
[----:B--2---:R-:W-:Y:S01]  /*155f0*/  FFMA.FTZ R14, R0, R117, R14 ;  /* 0x00000075000e7223 */ /* 0x004fe2000001000e */
[----:B------:R-:W-:-:S02]  /*15600*/  FSEL R166, R166, -INF , !P5 ;  /* 0xff800000a6a67808 */ /* 0x000fc40006800000 */
[----:B------:R-:W-:Y:S02]  /*15610*/  FSEL R179, R23, -INF , !P2 ;  /* 0xff80000017b37808 */ /* 0x000fe40005000000 */
[----:B------:R-:W-:Y:S01]  /*15620*/  FSEL R169, R22, -INF , !P1 ;  /* 0xff80000016a97808 */ /* 0x000fe20004800000 */
[----:B------:R-:W2:Y:S01]  /*15630*/  MUFU.TANH R28, R28 ;  /* 0x0000001c001c7308 */ /* 0x000ea20000002400 */
[----:B-1----:R-:W-:Y:S01]  /*15640*/  FFMA.FTZ R5, R0, R117, R5 ;  /* 0x0000007500057223 */ /* 0x002fe20000010005 */
[C---:B------:R-:W-:Y:S02]  /*15650*/  ISETP.GE.AND P5, PT, R110.reuse, R2, PT ;  /* 0x000000026e00720c */ /* 0x040fe40003fa6270 */
[----:B------:R-:W-:Y:S02]  /*15660*/  ISETP.GE.AND P2, PT, R110, R3, PT ;  /* 0x000000036e00720c */ /* 0x000fe40003f46270 */
[----:B------:R-:W-:Y:S02]  /*15670*/  FSEL R172, R32, -INF , !P4 ;  /* 0xff80000020ac7808 */ /* 0x000fe40006000000 */
[----:B------:R-:W1:Y:S01]  /*15680*/  MUFU.TANH R20, R20 ;  /* 0x0000001400147308 */ /* 0x000e620000002400 */
[----:B------:R-:W-:Y:S01]  /*15690*/  FSEL R173, R26, -INF , !P0 ;  /* 0xff8000001aad7808 */ /* 0x000fe20004000000 */
[----:B---3--:R-:W-:Y:S01]  /*156a0*/  FFMA.FTZ R27, R0, R115, R27 ;  /* 0x00000073001b7223 */ /* 0x008fe2000001001b */
[----:B------:R-:W-:-:S02]  /*156b0*/  ISETP.GE.AND P1, PT, R108, R3, PT ;  /* 0x000000036c00720c */ /* 0x000fc40003f26270 */
[C---:B------:R-:W-:Y:S02]  /*156c0*/  ISETP.GE.AND P4, PT, R112.reuse, R2, PT ;  /* 0x000000027000720c */ /* 0x040fe40003f86270 */
[----:B------:R-:W-:Y:S01]  /*156d0*/  ISETP.GE.AND P0, PT, R112, R3, PT ;  /* 0x000000037000720c */ /* 0x000fe20003f06270 */
[----:B------:R-:W3:Y:S01]  /*156e0*/  MUFU.TANH R118, R118 ;  /* 0x0000007600767308 */ /* 0x000ee20000002400 */
[----:B--2---:R-:W-:Y:S01]  /*156f0*/  FFMA.FTZ R28, R0, R119, R28 ;  /* 0x00000077001c7223 */ /* 0x004fe2000001001c */
[----:B------:R-:W-:Y:S01]  /*15700*/  FSEL R178, R14, -INF , !P5 ;  /* 0xff8000000eb27808 */ /* 0x000fe20006800000 */
[C---:B------:R-:W-:Y:S01]  /*15710*/  FFMA.FTZ R14, R0.reuse, R93, R116 ;  /* 0x0000005d000e7223 */ /* 0x040fe20000010074 */
[----:B------:R-:W-:Y:S02]  /*15720*/  FSEL R171, R5, -INF , !P2 ;  /* 0xff80000005ab7808 */ /* 0x000fe40005000000 */
[----:B------:R-:W-:Y:S02]  /*15730*/  FSEL R177, R27, -INF , !P1 ;  /* 0xff8000001bb17808 */ /* 0x000fe40004800000 */
[----:B------:R-:W2:Y:S01]  /*15740*/  MUFU.TANH R21, R21 ;  /* 0x0000001500157308 */ /* 0x000ea20000002400 */
[----:B-1----:R-:W-:Y:S01]  /*15750*/  FFMA.FTZ R20, R0, R119, R20 ;  /* 0x0000007700147223 */ /* 0x002fe20000010014 */
[----:B------:R-:W-:-:S02]  /*15760*/  FSEL R176, R28, -INF , !P4 ;  /* 0xff8000001cb07808 */ /* 0x000fc40006000000 */
[----:B------:R-:W-:Y:S02]  /*15770*/  ISETP.GE.AND P1, PT, R114, R3, PT ;  /* 0x000000037200720c */ /* 0x000fe40003f26270 */
[----:B------:R-:W-:Y:S02]  /*15780*/  FSEL R147, R20, -INF , !P0 ;  /* 0xff80000014937808 */ /* 0x000fe40004000000 */
[----:B------:R-:W1:Y:S01]  /*15790*/  MUFU.TANH R145, R82 ;  /* 0x0000005200917308 */ /* 0x000e620000002400 */
[----:B---3--:R-:W-:Y:S01]  /*157a0*/  FFMA.FTZ R5, R0, R93, R118 ;  /* 0x0000005d00057223 */ /* 0x008fe20000010076 */
[----:B------:R-:W-:Y:S01]  /*157b0*/  BAR.SYNC.DEFER_BLOCKING 0x0 ;  /* 0x0000000000007b1d */ /* 0x000fe20000010000 */
[CC--:B------:R-:W-:Y:S02]  /*157c0*/  ISETP.GE.AND P5, PT, R62.reuse, R2.reuse, PT ;  /* 0x000000023e00720c */ /* 0x0c0fe40003fa6270 */
[----:B------:R-:W-:Y:S02]  /*157d0*/  ISETP.GE.AND P2, PT, R62, R3, PT ;  /* 0x000000033e00720c */ /* 0x000fe40003f46270 */
[----:B------:R-:W-:Y:S01]  /*157e0*/  ISETP.GE.AND P4, PT, R48, R2, PT ;  /* 0x000000023000720c */ /* 0x000fe20003f86270 */
[----:B------:R-:W3:Y:S01]  /*157f0*/  MUFU.TANH R167, R83 ;  /* 0x0000005300a77308 */ /* 0x000ee20000002400 */
[----:B--2---:R-:W-:Y:S01]  /*15800*/  FFMA.FTZ R21, R0, R49, R21 ;  /* 0x0000003100157223 */ /* 0x004fe20000010015 */
[----:B------:R-:W-:-:S02]  /*15810*/  ISETP.GE.AND P0, PT, R48, R3, PT ;  /* 0x000000033000720c */ /* 0x000fc40003f06270 */
[----:B------:R-:W-:Y:S02]  /*15820*/  FSEL R14, R14, -INF , !P5 ;  /* 0xff8000000e0e7808 */ /* 0x000fe40006800000 */
[----:B------:R-:W-:Y:S01]  /*15830*/  FSEL R5, R5, -INF , !P2 ;  /* 0xff80000005057808 */ /* 0x000fe20005000000 */
[----:B-1----:R-:W-:Y:S01]  /*15840*/  FFMA.FTZ R145, R0, R121, R145 ;  /* 0x0000007900917223 */ /* 0x002fe20000010091 */
[----:B------:R-:W-:-:S04]  /*15850*/  FSEL R144, R21, -INF , !P4 ;  /* 0xff80000015907808 */ /* 0x000fc80006000000 */
[----:B------:R-:W-:Y:S01]  /*15860*/  FSEL R145, R145, -INF , !P1 ;  /* 0xff80000091917808 */ /* 0x000fe20004800000 */
[----:B---3--:R-:W-:-:S05]  /*15870*/  FFMA.FTZ R167, R0, R49, R167 ;  /* 0x0000003100a77223 */ /* 0x008fca00000100a7 */
        /* <DEDUP_REMOVED lines=57> */
[----:B------:R-:W-:-:S04]  /*15c10*/  IMAD.WIDE.U32 R22, R22, c[0x0][0x180], R26 ;  /* 0x0000600016167a25 */ /* 0x000fc800078e001a */
[----:B------:R-:W-:Y:S01]  /*15c20*/  IMAD.MOV.U32 R20, RZ, RZ, R22 ;  /* 0x000000ffff147224 */ /* 0x000fe200078e0016 */
[----:B------:R-:W-:Y:S01]  /*15c30*/  IADD3 R23, R23, R21, RZ ;  /* 0x0000001517177210 */ /* 0x000fe20007ffe0ff */
[----:B------:R-:W-:Y:S05]  /*15c40*/  BRA `(.L_x_4041) ;  /* 0x0000003000007947 */ /* 0x000fea0003800000 */
.L_x_4040:
[----:B------:R-:W-:-:S05]  /*15c50*/  IMAD.MOV.U32 R20, RZ, RZ, c[0x0][0x198] ;  /* 0x00006600ff147624 */ /* 0x000fca00078e00ff */
[----:B------:R-:W-:-:S04]  /*15c60*/  LEA R20, -R20, RZ, 0x6 ;  /* 0x000000ff14147211 */ /* 0x000fc800078e31ff */
[----:B------:R-:W-:Y:S02]  /*15c70*/  SHF.R.S32.HI R23, RZ, 0x1f, R20 ;  /* 0x0000001fff177819 */ /* 0x000fe40000011414 */
.L_x_4041:
        /* <DEDUP_REMOVED lines=22> */
[----:B------:R1:W-:Y:S02]  /*15de0*/  @P2 LDGSTS.E.BYPASS.LTC128B.128 [R212+0x8000], [R32.64+0x80] ;  /* 0x0800008020d42fae */ /* 0x0003e4000b901d46 */
[----:B------:R-:W-:Y:S01]  /*15df0*/  IMAD.X R21, R60, 0x1, R23, P4 ;  /* 0x000000013c157824 */ /* 0x000fe200020e0617 */
[C---:B------:R-:W-:Y:S01]  /*15e00*/  @P2 IADD3 R23, P0, R20.reuse, R160, RZ ;  /* 0x000000a014172210 */ /* 0x040fe20007f1e0ff */
[----:B------:R1:W-:Y:S01]  /*15e10*/  @!P2 STS.128 [R212+0x8000], RZ ;  /* 0x008000ffd400a388 */ /* 0x0003e20000000c00 */
[----:B------:R-:W-:-:S03]  /*15e20*/  @P5 LEA R30, P4, R20, R214, 0x1 ;  /* 0x000000d6141e5211 */ /* 0x000fc600078808ff */
[----:B------:R-:W-:Y:S01]  /*15e30*/  @P2 IMAD.X R22, R21, 0x1, R159, P0 ;  /* 0x0000000115162824 */ /* 0x000fe200000e069f */
[C---:B------:R-:W-:Y:S01]  /*15e40*/  @P5 LEA.HI.X R31, R20.reuse, R215, R21, 0x1, P4 ;  /* 0x000000d7141f5211 */ /* 0x040fe200020f0c15 */
[----:B------:R-:W-:Y:S01]  /*15e50*/  @!PT LDS RZ, [RZ] ;  /* 0x00000000fffff984 */ /* 0x000fe20000000800 */
[----:B------:R-:W-:Y:S01]  /*15e60*/  @!PT LDS RZ, [RZ] ;  /* 0x00000000fffff984 */ /* 0x000fe20000000800 */
[----:B------:R-:W-:Y:S01]  /*15e70*/  @!PT LDS RZ, [RZ] ;  /* 0x00000000fffff984 */ /* 0x000fe20000000800 */
[----:B------:R1:W-:Y:S01]  /*15e80*/  @P1 LDGSTS.E.BYPASS.LTC128B.128 [R212+0xa000], [R26.64+0x100] ;  /* 0x0a0001001ad41fae */ /* 0x0003e2000b901d46 */
[C---:B------:R-:W-:Y:S02]  /*15e90*/  @P2 LEA R28, P4, R23.reuse, c[0x0][0x168], 0x1 ;  /* 0x00005a00171c2a11 */ /* 0x040fe400078808ff */
        /* <DEDUP_REMOVED lines=78> */
.L_x_4039:
        /* <DEDUP_REMOVED lines=368> */
.L_x_4043:
[----:B------:R-:W-:-:S05]  /*17a80*/  IMAD.MOV.U32 R11, RZ, RZ, c[0x0][0x1a0] ;  /* 0x00006800ff0b7624 */ /* 0x000fca00078e00ff */
[----:B------:R-:W-:-:S04]  /*17a90*/  LEA R11, -R11, RZ, 0x6 ;  /* 0x000000ff0b0b7211 */ /* 0x000fc800078e31ff */
[----:B------:R-:W-:Y:S02]  /*17aa0*/  SHF.R.S32.HI R7, RZ, 0x1f, R11 ;  /* 0x0000001fff077819 */ /* 0x000fe4000001140b */
.L_x_4044:
        /* <DEDUP_REMOVED lines=84> */
[----:B------:R-:W-:Y:S01]  /*17ff0*/  @P4 LEA R4, P0, R138, c[0x0][0x170], 0x1 ;  /* 0x00005c008a044a11 */ /* 0x000fe200078008ff */
[----:B------:R-:W-:Y:S01]  /*18000*/  IMAD R134, R216, 0x40, R217 ;  /* 0x00000040d8867824 */ /* 0x000fe200078e02d9 */
[----:B------:R-:W-:Y:S01]  /*18010*/  @P5 LEA.HI.X R31, R6, c[0x0][0x174], R5, 0x1, P1 ;  /* 0x00005d00061f5a11 */ /* 0x000fe200008f0c05 */
[----:B------:R-:W-:Y:S01]  /*18020*/  @!P2 STS.128 [R212+0xd000], RZ ;  /* 0x00d000ffd400a388 */ /* 0x000fe20000000c00 */
[----:B------:R-:W-:Y:S01]  /*18030*/  @P4 LEA.HI.X R5, R138, c[0x0][0x174], R7, 0x1, P0 ;  /* 0x00005d008a054a11 */ /* 0x000fe200000f0c07 */
[----:B------:R-:W-:Y:S01]  /*18040*/  I2F R179, R134 ;  /* 0x0000008600b37306 */ /* 0x000fe20000201400 */
[C---:B------:R-:W-:Y:S01]  /*18050*/  IADD3 R178, R134.reuse, 0x1, RZ ;  /* 0x0000000186b27810 */ /* 0x040fe20007ffe0ff */
[----:B------:R-:W-:Y:S01]  /*18060*/  @!PT LDS RZ, [RZ] ;  /* 0x00000000fffff984 */ /* 0x000fe20000000800 */
[----:B------:R-:W-:Y:S01]  /*18070*/  @!PT LDS RZ, [RZ] ;  /* 0x00000000fffff984 */ /* 0x000fe20000000800 */
[----:B------:R-:W-:Y:S01]  /*18080*/  @!PT LDS RZ, [RZ] ;  /* 0x00000000fffff984 */ /* 0x000fe20000000800 */
[----:B------:R5:W-:Y:S01]  /*18090*/  @P5 LDGSTS.E.BYPASS.LTC128B.128 [R212+0xf000], [R10.64+0x80] ;  /* 0x0f0000800ad45fae */ /* 0x000be2000b901d44 */
[----:B------:R-:W-:-:S02]  /*180a0*/  IADD3 R180, R134, 0x8, RZ ;  /* 0x0000000886b47810 */ /* 0x000fc40007ffe0ff */
[C---:B------:R-:W-:Y:S01]  /*180b0*/  IADD3 R182, R134.reuse, 0x9, RZ ;  /* 0x0000000986b67810 */ /* 0x040fe20007ffe0ff */
[----:B------:R-:W-:Y:S01]  /*180c0*/  @!P5 STS.128 [R212+0xf000], RZ ;  /* 0x00f000ffd400d388 */ /* 0x000fe20000000c00 */
[C---:B------:R-:W-:Y:S01]  /*180d0*/  IADD3 R220, R134.reuse, 0x10, RZ ;  /* 0x0000001086dc7810 */ /* 0x040fe20007ffe0ff */
[----:B------:R-:W-:Y:S01]  /*180e0*/  I2F R181, R178 ;  /* 0x000000b200b57306 */ /* 0x000fe20000201400 */
[----:B------:R-:W-:Y:S01]  /*180f0*/  IADD3 R222, R134, 0x11, RZ ;  /* 0x0000001186de7810 */ /* 0x000fe20007ffe0ff */
[----:B------:R-:W-:Y:S01]  /*18100*/  @!PT LDS RZ, [RZ] ;  /* 0x00000000fffff984 */ /* 0x000fe20000000800 */
[----:B------:R-:W-:Y:S01]  /*18110*/  @!PT LDS RZ, [RZ] ;  /* 0x00000000fffff984 */ /* 0x000fe20000000800 */
[----:B------:R-:W-:Y:S01]  /*18120*/  @!PT LDS RZ, [RZ] ;  /* 0x00000000fffff984 */ /* 0x000fe20000000800 */
[----:B------:R1:W-:Y:S01]  /*18130*/  @P4 LDGSTS.E.BYPASS.LTC128B.128 [R212+0x11000], [R28.64+0x100] ;  /* 0x110001001cd44fae */ /* 0x0003e2000b901d44 */
[----:B------:R-:W-:Y:S02]  /*18140*/  ISETP.GE.AND P0, PT, R178, R3, PT ;  /* 0x00000003b200720c */ /* 0x000fe40003f06270 */
[C---:B------:R-:W-:Y:S01]  /*18150*/  IADD3 R226, R134.reuse, 0x18, RZ ;  /* 0x0000001886e27810 */ /* 0x040fe20007ffe0ff */
[----:B------:R-:W-:Y:S01]  /*18160*/  @!P4 STS.128 [R212+0x11000], RZ ;  /* 0x011000ffd400c388 */ /* 0x000fe20000000c00 */
[C---:B------:R-:W-:Y:S01]  /*18170*/  IADD3 R224, R134.reuse, 0x19, RZ ;  /* 0x0000001986e07810 */ /* 0x040fe20007ffe0ff */
[----:B------:R-:W-:Y:S01]  /*18180*/  I2F R183, R180 ;  /* 0x000000b400b77306 */ /* 0x000fe20000201400 */
[C---:B------:R-:W-:Y:S01]  /*18190*/  IADD3 R228, R134.reuse, 0x20, RZ ;  /* 0x0000002086e47810 */ /* 0x040fe20007ffe0ff */
[----:B------:R-:W-:Y:S01]  /*181a0*/  @!PT LDS RZ, [RZ] ;  /* 0x00000000fffff984 */ /* 0x000fe20000000800 */
[----:B------:R-:W-:Y:S01]  /*181b0*/  @!PT LDS RZ, [RZ] ;  /* 0x00000000fffff984 */ /* 0x000fe20000000800 */
[----:B------:R-:W-:Y:S01]  /*181c0*/  @!PT LDS RZ, [RZ] ;  /* 0x00000000fffff984 */ /* 0x000fe20000000800 */
[----:B------:R5:W-:Y:S01]  /*181d0*/  @P2 LDGSTS.E.BYPASS.LTC128B.128 [R212+0xd800], [R8.64] ;  /* 0x0d80000008d42fae */ /* 0x000be2000b901d44 */
[----:B------:R-:W-:-:S02]  /*181e0*/  IADD3 R230, R134, 0x21, RZ ;  /* 0x0000002186e67810 */ /* 0x000fc40007ffe0ff */
[----:B------:R-:W-:Y:S01]  /*181f0*/  IADD3 R232, R134, 0x28, RZ ;  /* 0x0000002886e87810 */ /* 0x000fe20007ffe0ff */
[----:B------:R-:W-:Y:S01]  /*18200*/  @!P2 STS.128 [R212+0xd800], RZ ;  /* 0x00d800ffd400a388 */ /* 0x000fe20000000c00 */
[-C--:B------:R-:W-:Y:S01]  /*18210*/  ISETP.GE.AND P2, PT, R178, R2.reuse, PT ;  /* 0x00000002b200720c */ /* 0x080fe20003f46270 */
[----:B------:R-:W-:Y:S01]  /*18220*/  I2F R221, R182 ;  /* 0x000000b600dd7306 */ /* 0x000fe20000201400 */
[C---:B------:R-:W-:Y:S01]  /*18230*/  IADD3 R234, R134.reuse, 0x29, RZ ;  /* 0x0000002986ea7810 */ /* 0x040fe20007ffe0ff */
[----:B------:R-:W-:Y:S01]  /*18240*/  @!PT LDS RZ, [RZ] ;  /* 0x00000000fffff984 */ /* 0x000fe20000000800 */
[----:B------:R-:W-:Y:S01]  /*18250*/  @!PT LDS RZ, [RZ] ;  /* 0x00000000fffff984 */ /* 0x000fe20000000800 */
[----:B------:R-:W-:Y:S01]  /*18260*/  @!PT LDS RZ, [RZ] ;  /* 0x00000000fffff984 */ /* 0x000fe20000000800 */
[----:B------:R1:W-:Y:S01]  /*18270*/  @P5 LDGSTS.E.BYPASS.LTC128B.128 [R212+0xf800], [R30.64+0x80] ;  /* 0x0f8000801ed45fae */ /* 0x0003e2000b901d44 */
[C---:B------:R-:W-:Y:S02]  /*18280*/  IADD3 R236, R134.reuse, 0x30, RZ ;  /* 0x0000003086ec7810 */ /* 0x040fe40007ffe0ff */
[C---:B------:R-:W-:Y:S01]  /*18290*/  IADD3 R238, R134.reuse, 0x31, RZ ;  /* 0x0000003186ee7810 */ /* 0x040fe20007ffe0ff */
[----:B------:R-:W-:Y:S01]  /*182a0*/  @!P5 STS.128 [R212+0xf800], RZ ;  /* 0x00f800ffd400d388 */ /* 0x000fe20000000c00 */
[C---:B------:R-:W-:Y:S01]  /*182b0*/  ISETP.GE.AND P6, PT, R134.reuse, R2, PT ;  /* 0x000000028600720c */ /* 0x040fe20003fc6270 */
[----:B------:R-:W-:Y:S01]  /*182c0*/  I2F R223, R220 ;  /* 0x000000dc00df7306 */ /* 0x000fe20000201400 */
[----:B------:R-:W-:Y:S01]  /*182d0*/  ISETP.GE.AND P1, PT, R134, R3, PT ;  /* 0x000000038600720c */ /* 0x000fe20003f26270 */
[----:B------:R-:W-:Y:S01]  /*182e0*/  @!PT LDS RZ, [RZ] ;  /* 0x00000000fffff984 */ /* 0x000fe20000000800 */
[----:B------:R-:W-:Y:S01]  /*182f0*/  @!PT LDS RZ, [RZ] ;  /* 0x00000000fffff984 */ /* 0x000fe20000000800 */
[----:B------:R-:W-:Y:S01]  /*18300*/  @!PT LDS RZ, [RZ] ;  /* 0x00000000fffff984 */ /* 0x000fe20000000800 */
[----:B------:R1:W-:Y:S04]  /*18310*/  @P4 LDGSTS.E.BYPASS.LTC128B.128 [R212+0x11800], [R4.64+0x100] ;  /* 0x1180010004d44fae */ /* 0x0003e8000b901d44 */
[----:B------:R-:W-:Y:S02]  /*18320*/  @!P4 STS.128 [R212+0x11800], RZ ;  /* 0x011800ffd400c388 */ /* 0x000fe40000000c00 */
[----:B------:R-:W-:Y:S02]  /*18330*/  I2F R225, R222 ;  /* 0x000000de00e17306 */ /* 0x000fe40000201400 */
[----:B------:R-:W-:Y:S04]  /*18340*/  LDSM.16.M88.4 R160, [R206] ;  /* 0x00000000cea0783b */ /* 0x000fe80000000200 */
[----:B------:R-:W2:Y:S02]  /*18350*/  LDSM.16.M88.4 R32, [R205+0x6000] ;  /* 0x00600000cd20783b */ /* 0x000ea40000000200 */
[----:B------:R-:W-:Y:S02]  /*18360*/  I2F R229, R226 ;  /* 0x000000e200e57306 */ /* 0x000fe40000201400 */
[----:B------:R-:W2:Y:S04]  /*18370*/  LDSM.16.M88.4 R24, [R205+0x6800] ;  /* 0x00680000cd18783b */ /* 0x000ea80000000200 */
[----:B----4-:R-:W4:Y:S02]  /*18380*/  LDSM.16.M88.4 R16, [R205+0x7000] ;  /* 0x00700000cd10783b */ /* 0x010f240000000200 */
[----:B------:R-:W-:Y:S02]  /*18390*/  I2F R227, R224 ;  /* 0x000000e000e37306 */ /* 0x000fe40000201400 */
[----:B------:R-:W4:Y:S04]  /*183a0*/  LDSM.16.M88.4 R140, [R205+0x7800] ;  /* 0x00780000cd8c783b */ /* 0x000f280000000200 */
[----:B------:R-:W-:Y:S02]  /*183b0*/  LDSM.16.M88.4 R172, [R204] ;  /* 0x00000000ccac783b */ /* 0x000fe40000000200 */
[----:B------:R-:W-:Y:S02]  /*183c0*/  I2F R231, R228 ;  /* 0x000000e400e77306 */ /* 0x000fe40000201400 */
[----:B---3--:R-:W3:Y:S04]  /*183d0*/  LDSM.16.M88.4 R12, [R203] ;  /* 0x00000000cb0c783b */ /* 0x008ee80000000200 */
[----:B-----5:R-:W5:Y:S02]  /*183e0*/  LDSM.16.M88.4 R8, [R195] ;  /* 0x00000000c308783b */ /* 0x020f640000000200 */
[----:B------:R-:W-:Y:S02]  /*183f0*/  I2F R233, R230 ;  /* 0x000000e600e97306 */ /* 0x000fe40000201400 */
[----:B-1----:R-:W1:Y:S04]  /*18400*/  LDSM.16.M88.4 R4, [R194] ;  /* 0x00000000c204783b */ /* 0x002e680000000200 */
[----:B------:R-:W1:Y:S02]  /*18410*/  LDSM.16.M88.4 R168, [R193] ;  /* 0x00000000c1a8783b */ /* 0x000e640000000200 */
[----:B------:R-:W-:Y:S02]  /*18420*/  I2F R235, R232 ;  /* 0x000000e800eb7306 */ /* 0x000fe40000201400 */
[----:B------:R-:W-:Y:S01]  /*18430*/  LDSM.16.M88.4 R156, [R202] ;  /* 0x00000000ca9c783b */ /* 0x000fe20000000200 */
[C---:B--2---:R-:W-:Y:S03]  /*18440*/  HMMA.16816.F32 R136, R160.reuse, R32, RZ ;  /* 0x00000020a088723c */ /* 0x044fe600000018ff */
[----:B------:R-:W2:Y:S02]  /*18450*/  LDSM.16.M88.4 R152, [R199+0x6000] ;  /* 0x00600000c798783b */ /* 0x000ea40000000200 */
[----:B------:R-:W-:Y:S02]  /*18460*/  I2F R237, R234 ;  /* 0x000000ea00ed7306 */ /* 0x000fe40000201400 */
[----:B------:R-:W1:Y:S01]  /*18470*/  LDSM.16.M88.4 R148, [R199+0x6800] ;  /* 0x00680000c794783b */ /* 0x000e620000000200 */
[C---:B------:R-:W-:Y:S03]  /*18480*/  HMMA.16816.F32 R28, R160.reuse, R24, RZ ;  /* 0x00000018a01c723c */ /* 0x040fe600000018ff */
[----:B------:R-:W1:Y:S02]  /*18490*/  LDSM.16.M88.4 R144, [R199+0x7000] ;  /* 0x00700000c790783b */ /* 0x000e640000000200 */
[----:B------:R-:W-:Y:S02]  /*184a0*/  I2F R239, R236 ;  /* 0x000000ec00ef7306 */ /* 0x000fe40000201400 */
[----:B------:R-:W0:Y:S01]  /*184b0*/  LDGDEPBAR ;  /* 0x00000000000079af */ /* 0x000e220000000000 */
[C---:B------:R-:W-:Y:S05]  /*184c0*/  HMMA.16816.F32 R32, R160.reuse, R34, RZ ;  /* 0x00000022a020723c */ /* 0x040fea00000018ff */
[----:B------:R-:W-:Y:S03]  /*184d0*/  I2F R241, R238 ;  /* 0x000000ee00f17306 */ /* 0x000fe60000201400 */
[C---:B------:R-:W-:Y:S08]  /*184e0*/  HMMA.16816.F32 R24, R160.reuse, R26, RZ ;  /* 0x0000001aa018723c */ /* 0x040ff000000018ff */
[C---:B----4-:R-:W-:Y:S08]  /*184f0*/  HMMA.16816.F32 R20, R160.reuse, R16, RZ ;  /* 0x00000010a014723c */ /* 0x050ff000000018ff */
[C---:B------:R-:W-:Y:S08]  /*18500*/  HMMA.16816.F32 R16, R160.reuse, R18, RZ ;  /* 0x00000012a010723c */ /* 0x040ff000000018ff */
[C---:B------:R-:W-:Y:S08]  /*18510*/  HMMA.16816.F32 R164, R160.reuse, R140, RZ ;  /* 0x0000008ca0a4723c */ /* 0x040ff000000018ff */
[----:B------:R-:W-:Y:S01]  /*18520*/  HMMA.16816.F32 R160, R160, R142, RZ ;  /* 0x0000008ea0a0723c */ /* 0x000fe200000018ff */
[----:B------:R-:W4:Y:S07]  /*18530*/  LDSM.16.M88.4 R140, [R199+0x7800] ;  /* 0x00780000c78c783b */ /* 0x000f2e0000000200 */
[C---:B---3--:R-:W-:Y:S08]  /*18540*/  HMMA.16816.F32 R136, R172.reuse, R12, R136 ;  /* 0x0000000cac88723c */ /* 0x048ff00000001888 */
[C---:B------:R-:W-:Y:S01]  /*18550*/  HMMA.16816.F32 R32, R172.reuse, R14, R32 ;  /* 0x0000000eac20723c */ /* 0x040fe20000001820 */
[----:B------:R-:W-:Y:S07]  /*18560*/  LDSM.16.M88.4 R12, [R201] ;  /* 0x00000000c90c783b */ /* 0x000fee0000000200 */
[C---:B-----5:R-:W-:Y:S08]  /*18570*/  HMMA.16816.F32 R28, R172.reuse, R8, R28 ;  /* 0x00000008ac1c723c */ /* 0x060ff0000000181c */
[C---:B------:R-:W-:Y:S01]  /*18580*/  HMMA.16816.F32 R24, R172.reuse, R10, R24 ;  /* 0x0000000aac18723c */ /* 0x040fe20000001818 */
[----:B------:R-:W-:Y:S07]  /*18590*/  LDSM.16.M88.4 R8, [R192] ;  /* 0x00000000c008783b */ /* 0x000fee0000000200 */
[C---:B-1----:R-:W-:Y:S08]  /*185a0*/  HMMA.16816.F32 R20, R172.reuse, R4, R20 ;  /* 0x00000004ac14723c */ /* 0x042ff00000001814 */
[C---:B------:R-:W-:Y:S01]  /*185b0*/  HMMA.16816.F32 R16, R172.reuse, R6, R16 ;  /* 0x00000006ac10723c */ /* 0x040fe20000001810 */
[----:B------:R-:W1:Y:S07]  /*185c0*/  LDSM.16.M88.4 R4, [R192+0x800] ;  /* 0x00080000c004783b */ /* 0x000e6e0000000200 */
[C---:B------:R-:W-:Y:S08]  /*185d0*/  HMMA.16816.F32 R164, R172.reuse, R168, R164 ;  /* 0x000000a8aca4723c */ /* 0x040ff000000018a4 */
[----:B------:R-:W-:Y:S01]  /*185e0*/  HMMA.16816.F32 R160, R172, R170, R160 ;  /* 0x000000aaaca0723c */ /* 0x000fe200000018a0 */
[----:B------:R-:W-:Y:S07]  /*185f0*/  LDSM.16.M88.4 R172, [R199+0x9800] ;  /* 0x00980000c7ac783b */ /* 0x000fee0000000200 */
[C---:B--2---:R-:W-:Y:S08]  /*18600*/  HMMA.16816.F32 R136, R156.reuse, R152, R136 ;  /* 0x000000989c88723c */ /* 0x044ff00000001888 */
[C---:B------:R-:W-:Y:S01]  /*18610*/  HMMA.16816.F32 R32, R156.reuse, R154, R32 ;  /* 0x0000009a9c20723c */ /* 0x040fe20000001820 */
[----:B------:R-:W2:Y:S07]  /*18620*/  LDSM.16.M88.4 R152, [R192+0x1000] ;  /* 0x00100000c098783b */ /* 0x000eae0000000200 */
[C---:B------:R-:W-:Y:S08]  /*18630*/  HMMA.16816.F32 R28, R156.reuse, R148, R28 ;  /* 0x000000949c1c723c */ /* 0x040ff0000000181c */
[C---:B------:R-:W-:Y:S01]  /*18640*/  HMMA.16816.F32 R24, R156.reuse, R150, R24 ;  /* 0x000000969c18723c */ /* 0x040fe20000001818 */
[----:B------:R-:W3:Y:S07]  /*18650*/  LDSM.16.M88.4 R148, [R192+0x1800] ;  /* 0x00180000c094783b */ /* 0x000eee0000000200 */
[C---:B------:R-:W-:Y:S08]  /*18660*/  HMMA.16816.F32 R20, R156.reuse, R144, R20 ;  /* 0x000000909c14723c */ /* 0x040ff00000001814 */
[C---:B------:R-:W-:Y:S01]  /*18670*/  HMMA.16816.F32 R168, R156.reuse, R146, R16 ;  /* 0x000000929ca8723c */ /* 0x040fe20000001810 */
[----:B------:R-:W-:Y:S04]  /*18680*/  LDSM.16.M88.4 R144, [R206+0x2000] ;  /* 0x00200000ce90783b */ /* 0x000fe80000000200 */
[----:B------:R-:W5:Y:S03]  /*18690*/  LDSM.16.M88.4 R16, [R205+0x8000] ;  /* 0x00800000cd10783b */ /* 0x000f660000000200 */
[C---:B----4-:R-:W-:Y:S08]  /*186a0*/  HMMA.16816.F32 R164, R156.reuse, R140, R164 ;  /* 0x0000008c9ca4723c */ /* 0x050ff000000018a4 */
[----:B------:R-:W-:Y:S01]  /*186b0*/  HMMA.16816.F32 R160, R156, R142, R160 ;  /* 0x0000008e9ca0723c */ /* 0x000fe200000018a0 */
[----:B------:R-:W4:Y:S04]  /*186c0*/  LDSM.16.M88.4 R140, [R205+0x8800] ;  /* 0x00880000cd8c783b */ /* 0x000f280000000200 */
[----:B------:R-:W-:Y:S03]  /*186d0*/  LDSM.16.M88.4 R156, [R204+0x2000] ;  /* 0x00200000cc9c783b */ /* 0x000fe60000000200 */
[C---:B-1----:R-:W-:Y:S08]  /*186e0*/  HMMA.16816.F32 R28, R12.reuse, R4, R28 ;  /* 0x000000040c1c723c */ /* 0x042ff0000000181c */
[C---:B------:R-:W-:Y:S01]  /*186f0*/  HMMA.16816.F32 R24, R12.reuse, R6, R24 ;  /* 0x000000060c18723c */ /* 0x040fe20000001818 */
[----:B------:R-:W1:Y:S07]  /*18700*/  LDSM.16.M88.4 R4, [R205+0x9800] ;  /* 0x00980000cd04783b */ /* 0x000e6e0000000200 */
[C---:B------:R-:W-:Y:S08]  /*18710*/  HMMA.16816.F32 R136, R12.reuse, R8, R136 ;  /* 0x000000080c88723c */ /* 0x040ff00000001888 */
[C---:B------:R-:W-:Y:S01]  /*18720*/  HMMA.16816.F32 R32, R12.reuse, R10, R32 ;  /* 0x0000000a0c20723c */ /* 0x040fe20000001820 */
[----:B------:R-:W1:Y:S07]  /*18730*/  LDSM.16.M88.4 R8, [R205+0x9000] ;  /* 0x00900000cd08783b */ /* 0x000e6e0000000200 */
[C---:B--2---:R-:W-:Y:S08]  /*18740*/  HMMA.16816.F32 R20, R12.reuse, R152, R20 ;  /* 0x000000980c14723c */ /* 0x044ff00000001814 */
[C---:B------:R-:W-:Y:S01]  /*18750*/  HMMA.16816.F32 R168, R12.reuse, R154, R168 ;  /* 0x0000009a0ca8723c */ /* 0x040fe200000018a8 */
[----:B------:R-:W-:Y:S07]  /*18760*/  LDSM.16.M88.4 R152, [R191] ;  /* 0x00000000bf98783b */ /* 0x000fee0000000200 */
[C---:B---3--:R-:W-:Y:S08]  /*18770*/  HMMA.16816.F32 R164, R12.reuse, R148, R164 ;  /* 0x000000940ca4723c */ /* 0x048ff000000018a4 */
[----:B------:R-:W-:Y:S01]  /*18780*/  HMMA.16816.F32 R160, R12, R150, R160 ;  /* 0x000000960ca0723c */ /* 0x000fe200000018a0 */
[----:B------:R-:W2:Y:S04]  /*18790*/  LDSM.16.M88.4 R12, [R190] ;  /* 0x00000000be0c783b */ /* 0x000ea80000000200 */
[----:B------:R-:W-:Y:S03]  /*187a0*/  LDSM.16.M88.4 R148, [R199+0x9000] ;  /* 0x00900000c794783b */ /* 0x000fe60000000200 */
[C---:B-----5:R-:W-:Y:S08]  /*187b0*/  HMMA.16816.F32 R136, R144.reuse, R16, R136 ;  /* 0x000000109088723c */ /* 0x060ff00000001888 */
[C---:B------:R-:W-:Y:S01]  /*187c0*/  HMMA.16816.F32 R32, R144.reuse, R18, R32 ;  /* 0x000000129020723c */ /* 0x040fe20000001820 */
[----:B------:R-:W3:Y:S07]  /*187d0*/  LDSM.16.M88.4 R16, [R189] ;  /* 0x00000000bd10783b */ /* 0x000eee0000000200 */
        /* <DEDUP_REMOVED lines=9> */
[----:B------:R-:W5:Y:S03]  /*18870*/  LDSM.16.M88.4 R144, [R188] ;  /* 0x00000000bc90783b */ /* 0x000f660000000200 */
[C---:B--2---:R-:W-:Y:S08]  /*18880*/  HMMA.16816.F32 R28, R156.reuse, R12, R28 ;  /* 0x0000000c9c1c723c */ /* 0x044ff0000000181c */
[C---:B------:R-:W-:Y:S01]  /*18890*/  HMMA.16816.F32 R24, R156.reuse, R14, R24 ;  /* 0x0000000e9c18723c */ /* 0x040fe20000001818 */
[----:B------:R-:W-:Y:S07]  /*188a0*/  LDSM.16.M88.4 R12, [R192+0x2000] ;  /* 0x00200000c00c783b */ /* 0x000fee0000000200 */
[C---:B------:R-:W-:Y:S08]  /*188b0*/  HMMA.16816.F32 R136, R156.reuse, R152, R136 ;  /* 0x000000989c88723c */ /* 0x040ff00000001888 */
[C---:B------:R-:W-:Y:S08]  /*188c0*/  HMMA.16816.F32 R32, R156.reuse, R154, R32 ;  /* 0x0000009a9c20723c */ /* 0x040ff00000001820 */
[C---:B---3--:R-:W-:Y:S01]  /*188d0*/  HMMA.16816.F32 R152, R156.reuse, R16, R20 ;  /* 0x000000109c98723c */ /* 0x048fe20000001814 */
[----:B------:R-:W2:Y:S07]  /*188e0*/  LDSM.16.M88.4 R20, [R201+0x2000] ;  /* 0x00200000c914783b */ /* 0x000eae0000000200 */
[----:B------:R-:W-:Y:S01]  /*188f0*/  HMMA.16816.F32 R168, R156, R18, R168 ;  /* 0x000000129ca8723c */ /* 0x000fe200000018a8 */
[----:B------:R-:W-:Y:S07]  /*18900*/  LDSM.16.M88.4 R16, [R205+0xa000] ;  /* 0x00a00000cd10783b */ /* 0x000fee0000000200 */
[C---:B-1----:R-:W-:Y:S08]  /*18910*/  HMMA.16816.F32 R28, R140.reuse, R4, R28 ;  /* 0x000000048c1c723c */ /* 0x042ff0000000181c */
[C---:B------:R-:W-:Y:S01]  /*18920*/  HMMA.16816.F32 R24, R140.reuse, R6, R24 ;  /* 0x000000068c18723c */ /* 0x040fe20000001818 */
[----:B------:R-:W1:Y:S07]  /*18930*/  LDSM.16.M88.4 R4, [R192+0x3000] ;  /* 0x00300000c004783b */ /* 0x000e6e0000000200 */
[C---:B----4-:R-:W-:Y:S08]  /*18940*/  HMMA.16816.F32 R136, R140.reuse, R8, R136 ;  /* 0x000000088c88723c */ /* 0x050ff00000001888 */
[----:B------:R-:W-:Y:S01]  /*18950*/  HMMA.16816.F32 R32, R140, R10, R32 ;  /* 0x0000000a8c20723c */ /* 0x000fe20000001820 */
[----:B------:R-:W3:Y:S07]  /*18960*/  LDSM.16.M88.4 R8, [R192+0x2800] ;  /* 0x00280000c008783b */ /* 0x000eee0000000200 */
[C---:B-----5:R-:W-:Y:S08]  /*18970*/  HMMA.16816.F32 R164, R156.reuse, R144, R164 ;  /* 0x000000909ca4723c */ /* 0x060ff000000018a4 */
[----:B------:R-:W-:Y:S01]  /*18980*/  HMMA.16816.F32 R160, R156, R146, R160 ;  /* 0x000000929ca0723c */ /* 0x000fe200000018a0 */
[----:B------:R-:W4:Y:S04]  /*18990*/  LDSM.16.M88.4 R144, [R206+0x4000] ;  /* 0x00400000ce90783b */ /* 0x000f280000000200 */
[----:B------:R-:W-:Y:S03]  /*189a0*/  LDSM.16.M88.4 R156, [R204+0x4000] ;  /* 0x00400000cc9c783b */ /* 0x000fe60000000200 */
[C---:B------:R-:W-:Y:S08]  /*189b0*/  HMMA.16816.F32 R152, R140.reuse, R148, R152 ;  /* 0x000000948c98723c */ /* 0x040ff00000001898 */
[----:B------:R-:W-:Y:S01]  /*189c0*/  HMMA.16816.F32 R168, R140, R150, R168 ;  /* 0x000000968ca8723c */ /* 0x000fe200000018a8 */
[----:B------:R-:W5:Y:S07]  /*189d0*/  LDSM.16.M88.4 R148, [R192+0x3800] ;  /* 0x00380000c094783b */ /* 0x000f6e0000000200 */
[C---:B--2---:R-:W-:Y:S08]  /*189e0*/  HMMA.16816.F32 R136, R20.reuse, R12, R136 ;  /* 0x0000000c1488723c */ /* 0x044ff00000001888 */
[----:B------:R-:W-:Y:S01]  /*189f0*/  HMMA.16816.F32 R32, R20, R14, R32 ;  /* 0x0000000e1420723c */ /* 0x000fe20000001820 */
[----:B------:R-:W-:Y:S07]  /*18a00*/  LDSM.16.M88.4 R12, [R202+0x4000] ;  /* 0x00400000ca0c783b */ /* 0x000fee0000000200 */
[C---:B------:R-:W-:Y:S08]  /*18a10*/  HMMA.16816.F32 R164, R140.reuse, R172, R164 ;  /* 0x000000ac8ca4723c */ /* 0x040ff000000018a4 */
[----:B------:R-:W-:Y:S01]  /*18a20*/  HMMA.16816.F32 R160, R140, R174, R160 ;  /* 0x000000ae8ca0723c */ /* 0x000fe200000018a0 */
[----:B------:R-:W2:Y:S04]  /*18a30*/  LDSM.16.M88.4 R140, [R187] ;  /* 0x00000000bb8c783b */ /* 0x000ea80000000200 */
[----:B------:R-:W-:Y:S03]  /*18a40*/  LDSM.16.M88.4 R172, [R205+0xb000] ;  /* 0x00b00000cdac783b */ /* 0x000fe60000000200 */
[C---:B-1----:R-:W-:Y:S08]  /*18a50*/  HMMA.16816.F32 R152, R20.reuse, R4, R152 ;  /* 0x000000041498723c */ /* 0x042ff00000001898 */
[C---:B------:R-:W-:Y:S01]  /*18a60*/  HMMA.16816.F32 R168, R20.reuse, R6, R168 ;  /* 0x0000000614a8723c */ /* 0x040fe200000018a8 */
[----:B------:R-:W1:Y:S07]  /*18a70*/  LDSM.16.M88.4 R4, [R205+0xa800] ;  /* 0x00a80000cd04783b */ /* 0x000e6e0000000200 */
[C---:B---3--:R-:W-:Y:S08]  /*18a80*/  HMMA.16816.F32 R28, R20.reuse, R8, R28 ;  /* 0x00000008141c723c */ /* 0x048ff0000000181c */
[----:B------:R-:W-:Y:S01]  /*18a90*/  HMMA.16816.F32 R24, R20, R10, R24 ;  /* 0x0000000a1418723c */ /* 0x000fe20000001818 */
[----:B------:R-:W3:Y:S07]  /*18aa0*/  LDSM.16.M88.4 R8, [R199+0xa000] ;  /* 0x00a00000c708783b */ /* 0x000eee0000000200 */
[C---:B----4-:R-:W-:Y:S08]  /*18ab0*/  HMMA.16816.F32 R136, R144.reuse, R16, R136 ;  /* 0x000000109088723c */ /* 0x050ff00000001888 */
[----:B------:R-:W-:Y:S01]  /*18ac0*/  HMMA.16816.F32 R32, R144, R18, R32 ;  /* 0x000000129020723c */ /* 0x000fe20000001820 */
[----:B------:R-:W4:Y:S07]  /*18ad0*/  LDSM.16.M88.4 R16, [R186] ;  /* 0x00000000ba10783b */ /* 0x000f2e0000000200 */
[----:B-----5:R-:W-:Y:S08]  /*18ae0*/  HMMA.16816.F32 R164, R20, R148, R164 ;  /* 0x0000009414a4723c */ /* 0x020ff000000018a4 */
[----:B--2---:R-:W-:Y:S08]  /*18af0*/  HMMA.16816.F32 R136, R156, R140, R136 ;  /* 0x0000008c9c88723c */ /* 0x004ff00000001888 */
[----:B-1----:R-:W-:Y:S08]  /*18b00*/  HMMA.16816.F32 R28, R144, R4, R28 ;  /* 0x00000004901c723c */ /* 0x002ff0000000181c */
[----:B------:R-:W-:Y:S01]  /*18b10*/  HMMA.16816.F32 R32, R156, R142, R32 ;  /* 0x0000008e9c20723c */ /* 0x000fe20000001820 */
[----:B------:R-:W1:Y:S07]  /*18b20*/  LDSM.16.M88.4 R140, [R199+0xa800] ;  /* 0x00a80000c78c783b */ /* 0x000e6e0000000200 */
[----:B------:R-:W-:Y:S01]  /*18b30*/  HMMA.16816.F32 R24, R144, R6, R24 ;  /* 0x000000069018723c */ /* 0x000fe20000001818 */
[----:B------:R-:W-:Y:S07]  /*18b40*/  LDSM.16.M88.4 R4, [R185] ;  /* 0x00000000b904783b */ /* 0x000fee0000000200 */
[----:B------:R-:W-:Y:S01]  /*18b50*/  HMMA.16816.F32 R160, R20, R150, R160 ;  /* 0x0000009614a0723c */ /* 0x000fe200000018a0 */
[----:B------:R-:W-:Y:S04]  /*18b60*/  LDSM.16.M88.4 R148, [R201+0x4000] ;  /* 0x00400000c994783b */ /* 0x000fe80000000200 */
[----:B------:R-:W2:Y:S03]  /*18b70*/  LDSM.16.M88.4 R20, [R192+0x4000] ;  /* 0x00400000c014783b */ /* 0x000ea60000000200 */
[----:B---3--:R-:W-:Y:S08]  /*18b80*/  HMMA.16816.F32 R136, R12, R8, R136 ;  /* 0x000000080c88723c */ /* 0x008ff00000001888 */
[----:B----4-:R-:W-:Y:S08]  /*18b90*/  HMMA.16816.F32 R28, R156, R16, R28 ;  /* 0x000000109c1c723c */ /* 0x010ff0000000181c */
[----:B------:R-:W-:Y:S01]  /*18ba0*/  HMMA.16816.F32 R32, R12, R10, R32 ;  /* 0x0000000a0c20723c */ /* 0x000fe20000001820 */
[----:B------:R-:W3:Y:S07]  /*18bb0*/  LDSM.16.M88.4 R8, [R192+0x4800] ;  /* 0x00480000c008783b */ /* 0x000eee0000000200 */
[----:B------:R-:W-:Y:S01]  /*18bc0*/  HMMA.16816.F32 R24, R156, R18, R24 ;  /* 0x000000129c18723c */ /* 0x000fe20000001818 */
[----:B------:R-:W-:Y:S07]  /*18bd0*/  LDSM.16.M88.4 R16, [R199+0xb000] ;  /* 0x00b00000c710783b */ /* 0x000fee0000000200 */
[----:B-1----:R-:W-:Y:S08]  /*18be0*/  HMMA.16816.F32 R28, R12, R140, R28 ;  /* 0x0000008c0c1c723c */ /* 0x002ff0000000181c */
[C---:B--2---:R-:W-:Y:S08]  /*18bf0*/  HMMA.16816.F32 R136, R148.reuse, R20, R136 ;  /* 0x000000149488723c */ /* 0x044ff00000001888 */
[----:B------:R-:W-:Y:S01]  /*18c00*/  HMMA.16816.F32 R32, R148, R22, R32 ;  /* 0x000000169420723c */ /* 0x000fe20000001820 */
[----:B------:R-:W1:Y:S07]  /*18c10*/  LDSM.16.M88.4 R20, [R205+0xb800] ;  /* 0x00b80000cd14783b */ /* 0x000e6e0000000200 */
[----:B------:R-:W-:Y:S01]  /*18c20*/  HMMA.16816.F32 R24, R12, R142, R24 ;  /* 0x0000008e0c18723c */ /* 0x000fe20000001818 */
[----:B------:R-:W-:Y:S07]  /*18c30*/  LDSM.16.M88.4 R140, [R192+0x5000] ;  /* 0x00500000c08c783b */ /* 0x000fee0000000200 */
[----:B------:R-:W-:Y:S01]  /*18c40*/  HMMA.16816.F32 R152, R144, R172, R152 ;  /* 0x000000ac9098723c */ /* 0x000fe20000001898 */
[----:B------:R-:W-:-:S02]  /*18c50*/  FMUL.FTZ R240, R136, c[0x0][0x2ec] ;  /* 0x0000bb0088f07a20 */ /* 0x000fc40000410000 */
[----:B------:R-:W-:Y:S02]  /*18c60*/  FMUL.FTZ R136, R137, c[0x0][0x2ec] ;  /* 0x0000bb0089887a20 */ /* 0x000fe40000410000 */
[----:B------:R-:W-:Y:S02]  /*18c70*/  FMUL.FTZ R137, R139, c[0x0][0x2ec] ;  /* 0x0000bb008b897a20 */ /* 0x000fe40000410000 */
[----:B------:R-:W2:Y:S01]  /*18c80*/  MUFU.TANH R240, R240 ;  /* 0x000000f000f07308 */ /* 0x000ea20000002400 */
[----:B---3--:R-:W-:Y:S01]  /*18c90*/  HMMA.16816.F32 R28, R148, R8, R28 ;  /* 0x00000008941c723c */ /* 0x008fe2000000181c */
[----:B------:R-:W-:Y:S02]  /*18ca0*/  FMUL.FTZ R172, R34, c[0x0][0x2ec] ;  /* 0x0000bb0022ac7a20 */ /* 0x000fe40000410000 */
[----:B------:R-:W-:Y:S02]  /*18cb0*/  FMUL.FTZ R34, R35, c[0x0][0x2ec] ;  /* 0x0000bb0023227a20 */ /* 0x000fe40000410000 */
[----:B------:R-:W-:-:S02]  /*18cc0*/  FMUL.FTZ R32, R32, c[0x0][0x2ec] ;  /* 0x0000bb0020207a20 */ /* 0x000fc40000410000 */
[----:B------:R-:W-:Y:S01]  /*18cd0*/  MUFU.TANH R137, R137 ;  /* 0x0000008900897308 */ /* 0x000fe20000002400 */
[----:B------:R-:W-:Y:S01]  /*18ce0*/  HMMA.16816.F32 R168, R144, R174, R168 ;  /* 0x000000ae90a8723c */ /* 0x000fe200000018a8 */
[----:B------:R-:W-:Y:S02]  /*18cf0*/  FMUL.FTZ R33, R33, c[0x0][0x2ec] ;  /* 0x0000bb0021217a20 */ /* 0x000fe40000410000 */
[----:B------:R-:W-:-:S04]  /*18d00*/  FMUL.FTZ R138, R138, c[0x0][0x2ec] ;  /* 0x0000bb008a8a7a20 */ /* 0x000fc80000410000 */
[----:B------:R-:W-:Y:S01]  /*18d10*/  MUFU.TANH R172, R172 ;  /* 0x000000ac00ac7308 */ /* 0x000fe20000002400 */
[----:B------:R-:W-:Y:S01]  /*18d20*/  HMMA.16816.F32 R24, R148, R10, R24 ;  /* 0x0000000a9418723c */ /* 0x000fe20000001818 */
[----:B------:R-:W3:Y:S01]  /*18d30*/  LDSM.16.M88.4 R8, [R184] ;  /* 0x00000000b808783b */ /* 0x000ee20000000200 */
[----:B--2---:R-:W-:-:S05]  /*18d40*/  FFMA.FTZ R240, R0, R179, R240 ;  /* 0x000000b300f07223 */ /* 0x004fca00000100f0 */
[----:B------:R-:W-:Y:S01]  /*18d50*/  MUFU.TANH R136, R136 ;  /* 0x0000008800887308 */ /* 0x000fe20000002400 */
[----:B-1----:R-:W-:Y:S01]  /*18d60*/  HMMA.16816.F32 R164, R144, R20, R164 ;  /* 0x0000001490a4723c */ /* 0x002fe200000018a4 */
[----:B------:R-:W-:Y:S01]  /*18d70*/  FMUL.FTZ R174, R30, c[0x0][0x2ec] ;  /* 0x0000bb001eae7a20 */ /* 0x000fe20000410000 */
[----:B------:R-:W-:Y:S01]  /*18d80*/  IADD3 R30, R134, 0x39, RZ ;  /* 0x00000039861e7810 */ /* 0x000fe20007ffe0ff */
[----:B------:R-:W-:Y:S01]  /*18d90*/  FMUL.FTZ R35, R28, c[0x0][0x2ec] ;  /* 0x0000bb001c237a20 */ /* 0x000fe20000410000 */
[----:B------:R-:W-:Y:S01]  /*18da0*/  IADD3 R28, R134, 0x38, RZ ;  /* 0x00000038861c7810 */ /* 0x000fe20007ffe0ff */
[----:B------:R-:W-:Y:S02]  /*18db0*/  FMUL.FTZ R173, R29, c[0x0][0x2ec] ;  /* 0x0000bb001dad7a20 */ /* 0x000fe40000410000 */
[----:B------:R-:W1:Y:S01]  /*18dc0*/  MUFU.TANH R34, R34 ;  /* 0x0000002200227308 */ /* 0x000e620000002400 */
[----:B------:R-:W-:Y:S01]  /*18dd0*/  HMMA.16816.F32 R152, R156, R4, R152 ;  /* 0x000000049c98723c */ /* 0x000fe20000001898 */
[----:B------:R-:W-:-:S06]  /*18de0*/  FMUL.FTZ R20, R31, c[0x0][0x2ec] ;  /* 0x0000bb001f147a20 */ /* 0x000fcc0000410000 */
[----:B------:R-:W-:Y:S01]  /*18df0*/  MUFU.TANH R32, R32 ;  /* 0x0000002000207308 */ /* 0x000fe20000002400 */
[----:B------:R-:W-:Y:S01]  /*18e00*/  HMMA.16816.F32 R168, R156, R6, R168 ;  /* 0x000000069ca8723c */ /* 0x000fe200000018a8 */
[----:B------:R-:W2:Y:S01]  /*18e10*/  LDSM.16.M88.4 R4, [R199+0xb800] ;  /* 0x00b80000c704783b */ /* 0x000ea20000000200 */
[----:B------:R-:W-:Y:S02]  /*18e20*/  FMUL.FTZ R24, R24, c[0x0][0x2ec] ;  /* 0x0000bb0018187a20 */ /* 0x000fe40000410000 */
[----:B------:R-:W-:-:S03]  /*18e30*/  FMUL.FTZ R21, R25, c[0x0][0x2ec] ;  /* 0x0000bb0019157a20 */ /* 0x000fc60000410000 */
[----:B------:R-:W4:Y:S01]  /*18e40*/  MUFU.TANH R174, R174 ;  /* 0x000000ae00ae7308 */ /* 0x000f220000002400 */
[----:B------:R-:W-:Y:S01]  /*18e50*/  HMMA.16816.F32 R160, R144, R22, R160 ;  /* 0x0000001690a0723c */ /* 0x000fe200000018a0 */
[----:B-1----:R-:W-:-:S06]  /*18e60*/  FFMA.FTZ R34, R0, R221, R34 ;  /* 0x000000dd00227223 */ /* 0x002fcc0000010022 */
[----:B------:R-:W1:Y:S01]  /*18e70*/  MUFU.TANH R139, R33 ;  /* 0x00000021008b7308 */ /* 0x000e620000002400 */
[----:B------:R-:W-:Y:S07]  /*18e80*/  HMMA.16816.F32 R152, R12, R16, R152 ;  /* 0x000000100c98723c */ /* 0x000fee0000001898 */
[----:B------:R-:W5:Y:S01]  /*18e90*/  MUFU.TANH R20, R20 ;  /* 0x0000001400147308 */ /* 0x000f620000002400 */
[----:B---3--:R-:W-:Y:S07]  /*18ea0*/  HMMA.16816.F32 R164, R156, R8, R164 ;  /* 0x000000089ca4723c */ /* 0x008fee00000018a4 */
[----:B------:R-:W-:Y:S01]  /*18eb0*/  FMUL.FTZ R8, R26, c[0x0][0x2ec] ;  /* 0x0000bb001a087a20 */ /* 0x000fe20000410000 */
[----:B------:R-:W-:Y:S01]  /*18ec0*/  HMMA.16816.F32 R168, R12, R18, R168 ;  /* 0x000000120ca8723c */ /* 0x000fe200000018a8 */
[----:B------:R-:W3:Y:S01]  /*18ed0*/  LDSM.16.M88.4 R16, [R192+0x5800] ;  /* 0x00580000c010783b */ /* 0x000ee20000000200 */
[----:B------:R-:W2:Y:S01]  /*18ee0*/  MUFU.TANH R35, R35 ;  /* 0x0000002300237308 */ /* 0x000ea20000002400 */
[----:B------:R-:W-:Y:S01]  /*18ef0*/  FMUL.FTZ R9, R27, c[0x0][0x2ec] ;  /* 0x0000bb001b097a20 */ /* 0x000fe20000410000 */
[----:B------:R-:W-:-:S04]  /*18f00*/  DEPBAR.LE SB0, 0x0 ;  /* 0x000080000000791a */ /* 0x000fc80000000000 */
[----:B------:R-:W-:Y:S01]  /*18f10*/  HMMA.16816.F32 R160, R156, R10, R160 ;  /* 0x0000000a9ca0723c */ /* 0x000fe200000018a0 */
[C---:B----4-:R-:W-:Y:S01]  /*18f20*/  FFMA.FTZ R26, R0.reuse, R223, R174 ;  /* 0x000000df001a7223 */ /* 0x050fe200000100ae */
[----:B------:R-:W4:Y:S01]  /*18f30*/  MUFU.TANH R8, R8 ;  /* 0x0000000800087308 */ /* 0x000f220000002400 */
[C---:B-1----:R-:W-:Y:S02]  /*18f40*/  FFMA.FTZ R139, R0.reuse, R221, R139 ;  /* 0x000000dd008b7223 */ /* 0x042fe4000001008b */
[C---:B-----5:R-:W-:Y:S02]  /*18f50*/  FFMA.FTZ R20, R0.reuse, R225, R20 ;  /* 0x000000e100147223 */ /* 0x060fe40000010014 */
[CC--:B------:R-:W-:Y:S01]  /*18f60*/  FFMA.FTZ R10, R0.reuse, R183.reuse, R172 ;  /* 0x000000b7000a7223 */ /* 0x0c0fe200000100ac */
[----:B--2---:R-:W-:Y:S01]  /*18f70*/  HMMA.16816.F32 R164, R12, R4, R164 ;  /* 0x000000040ca4723c */ /* 0x004fe200000018a4 */
[C---:B------:R-:W-:Y:S01]  /*18f80*/  FFMA.FTZ R11, R0.reuse, R183, R32 ;  /* 0x000000b7000b7223 */ /* 0x040fe20000010020 */
[----:B------:R-:W1:Y:S01]  /*18f90*/  MUFU.TANH R173, R173 ;  /* 0x000000ad00ad7308 */ /* 0x000e620000002400 */
[----:B------:R-:W-:-:S04]  /*18fa0*/  FFMA.FTZ R27, R0, R223, R35 ;  /* 0x000000df001b7223 */ /* 0x000fc80000010023 */
[CC--:B------:R-:W-:Y:S01]  /*18fb0*/  FFMA.FTZ R4, R0.reuse, R181.reuse, R137 ;  /* 0x000000b500047223 */ /* 0x0c0fe20000010089 */
[----:B------:R-:W-:Y:S01]  /*18fc0*/  HMMA.16816.F32 R152, R148, R140, R152 ;  /* 0x0000008c9498723c */ /* 0x000fe20000001898 */
[C---:B------:R-:W-:Y:S01]  /*18fd0*/  FFMA.FTZ R5, R0.reuse, R181, R136 ;  /* 0x000000b500057223 */ /* 0x040fe20000010088 */
[----:B------:R-:W2:Y:S01]  /*18fe0*/  MUFU.TANH R9, R9 ;  /* 0x0000000900097308 */ /* 0x000ea20000002400 */
[----:B----4-:R-:W-:Y:S01]  /*18ff0*/  FFMA.FTZ R8, R0, R229, R8 ;  /* 0x000000e500087223 */ /* 0x010fe20000010008 */
[----:B------:R-:W-:Y:S02]  /*19000*/  FSEL R4, R4, -INF , !P0 ;  /* 0xff80000004047808 */ /* 0x000fe40004000000 */
[----:B------:R-:W-:Y:S02]  /*19010*/  ISETP.GE.AND P0, PT, R180, R3, PT ;  /* 0x00000003b400720c */ /* 0x000fe40003f06270 */
[----:B------:R-:W-:Y:S01]  /*19020*/  HMMA.16816.F32 R160, R12, R6, R160 ;  /* 0x000000060ca0723c */ /* 0x000fe200000018a0 */
[----:B------:R-:W-:Y:S01]  /*19030*/  FSEL R5, R5, -INF , !P2 ;  /* 0xff80000005057808 */ /* 0x000fe20005000000 */
[----:B------:R4:W5:Y:S01]  /*19040*/  MUFU.TANH R31, R24 ;  /* 0x00000018001f7308 */ /* 0x0009620000002400 */
[----:B------:R-:W-:Y:S01]  /*19050*/  FSEL R10, R10, -INF , !P0 ;  /* 0xff8000000a0a7808 */ /* 0x000fe20004000000 */
[----:B-1----:R-:W-:Y:S01]  /*19060*/  FFMA.FTZ R23, R0, R225, R173 ;  /* 0x000000e100177223 */ /* 0x002fe200000100ad */
[----:B------:R-:W-:-:S02]  /*19070*/  ISETP.GE.AND P0, PT, R182, R3, PT ;  /* 0x00000003b600720c */ /* 0x000fc40003f06270 */
[-C--:B------:R-:W-:Y:S01]  /*19080*/  ISETP.GE.AND P2, PT, R180, R2.reuse, PT ;  /* 0x00000002b400720c */ /* 0x080fe20003f46270 */
[C---:B------:R-:W-:Y:S01]  /*19090*/  HMMA.16816.F32 R168, R148.reuse, R142, R168 ;  /* 0x0000008e94a8723c */ /* 0x040fe200000018a8 */
[----:B------:R-:W-:Y:S01]  /*190a0*/  FSEL R6, R34, -INF , !P0 ;  /* 0xff80000022067808 */ /* 0x000fe20004000000 */
[----:B------:R-:W1:Y:S01]  /*190b0*/  MUFU.TANH R21, R21 ;  /* 0x0000001500157308 */ /* 0x000e620000002400 */
[----:B------:R-:W-:Y:S01]  /*190c0*/  FSEL R11, R11, -INF , !P2 ;  /* 0xff8000000b0b7808 */ /* 0x000fe20005000000 */
[----:B--2---:R-:W-:Y:S01]  /*190d0*/  FFMA.FTZ R9, R0, R227, R9 ;  /* 0x000000e300097223 */ /* 0x004fe20000010009 */
[-C--:B------:R-:W-:Y:S02]  /*190e0*/  ISETP.GE.AND P0, PT, R220, R3.reuse, PT ;  /* 0x00000003dc00720c */ /* 0x080fe40003f06270 */
[-C--:B------:R-:W-:Y:S01]  /*190f0*/  ISETP.GE.AND P2, PT, R182, R2.reuse, PT ;  /* 0x00000002b600720c */ /* 0x080fe20003f46270 */
[C---:B---3--:R-:W-:Y:S01]  /*19100*/  HMMA.16816.F32 R164, R148.reuse, R16, R164 ;  /* 0x0000001094a4723c */ /* 0x048fe200000018a4 */
[----:B------:R-:W-:Y:S01]  /*19110*/  FMUL.FTZ R142, R154, c[0x0][0x2ec] ;  /* 0x0000bb009a8e7a20 */ /* 0x000fe20000410000 */
[----:B------:R-:W-:Y:S01]  /*19120*/  FSEL R26, R26, -INF , !P0 ;  /* 0xff8000001a1a7808 */ /* 0x000fe20004000000 */
[----:B------:R-:W-:Y:S01]  /*19130*/  FMUL.FTZ R134, R155, c[0x0][0x2ec] ;  /* 0x0000bb009b867a20 */ /* 0x000fe20000410000 */
[----:B------:R-:W-:Y:S01]  /*19140*/  FSEL R7, R139, -INF , !P2 ;  /* 0xff8000008b077808 */ /* 0x000fe20005000000 */
[----:B------:R-:W-:Y:S01]  /*19150*/  FMUL.FTZ R140, R152, c[0x0][0x2ec] ;  /* 0x0000bb00988c7a20 */ /* 0x000fe20000410000 */
[----:B------:R-:W-:Y:S01]  /*19160*/  ISETP.GE.AND P0, PT, R222, R3, PT ;  /* 0x00000003de00720c */ /* 0x000fe20003f06270 */
[----:B------:R-:W2:Y:S01]  /*19170*/  MUFU.TANH R142, R142 ;  /* 0x0000008e008e7308 */ /* 0x000ea20000002400 */
[----:B------:R-:W-:Y:S01]  /*19180*/  HMMA.16816.F32 R160, R148, R18, R160 ;  /* 0x0000001294a0723c */ /* 0x000fe200000018a0 */
[-C--:B------:R-:W-:Y:S01]  /*19190*/  ISETP.GE.AND P2, PT, R220, R2.reuse, PT ;  /* 0x00000002dc00720c */ /* 0x080fe20003f46270 */
[----:B------:R-:W-:Y:S01]  /*191a0*/  FMUL.FTZ R141, R153, c[0x0][0x2ec] ;  /* 0x0000bb00998d7a20 */ /* 0x000fe20000410000 */
[----:B----4-:R-:W-:Y:S01]  /*191b0*/  FSEL R24, R20, -INF , !P0 ;  /* 0xff80000014187808 */ /* 0x010fe20004000000 */
[C---:B-----5:R-:W-:Y:S01]  /*191c0*/  FFMA.FTZ R25, R0.reuse, R229, R31 ;  /* 0x000000e500197223 */ /* 0x060fe2000001001f */
[----:B------:R-:W-:Y:S01]  /*191d0*/  FSEL R27, R27, -INF , !P2 ;  /* 0xff8000001b1b7808 */ /* 0x000fe20005000000 */
[----:B-1----:R-:W-:Y:S01]  /*191e0*/  FFMA.FTZ R21, R0, R227, R21 ;  /* 0x000000e300157223 */ /* 0x002fe20000010015 */
[----:B------:R-:W1:Y:S01]  /*191f0*/  MUFU.TANH R134, R134 ;  /* 0x0000008600867308 */ /* 0x000e620000002400 */
[----:B------:R-:W-:Y:S01]  /*19200*/  FMUL.FTZ R12, R170, c[0x0][0x2ec] ;  /* 0x0000bb00aa0c7a20 */ /* 0x000fe20000410000 */
[-C--:B------:R-:W-:Y:S01]  /*19210*/  ISETP.GE.AND P0, PT, R226, R3.reuse, PT ;  /* 0x00000003e200720c */ /* 0x080fe20003f06270 */
[----:B------:R-:W-:Y:S01]  /*19220*/  FMUL.FTZ R13, R171, c[0x0][0x2ec] ;  /* 0x0000bb00ab0d7a20 */ /* 0x000fe20000410000 */
[-C--:B------:R-:W-:Y:S01]  /*19230*/  ISETP.GE.AND P2, PT, R222, R2.reuse, PT ;  /* 0x00000002de00720c */ /* 0x080fe20003f46270 */
[----:B------:R-:W-:Y:S01]  /*19240*/  FMUL.FTZ R168, R168, c[0x0][0x2ec] ;  /* 0x0000bb00a8a87a20 */ /* 0x000fe20000410000 */
[----:B------:R-:W-:Y:S01]  /*19250*/  FSEL R22, R8, -INF , !P0 ;  /* 0xff80000008167808 */ /* 0x000fe20004000000 */
[----:B------:R-:W-:Y:S01]  /*19260*/  FMUL.FTZ R16, R169, c[0x0][0x2ec] ;  /* 0x0000bb00a9107a20 */ /* 0x000fe20000410000 */
[----:B------:R-:W3:Y:S01]  /*19270*/  MUFU.TANH R140, R140 ;  /* 0x0000008c008c7308 */ /* 0x000ee20000002400 */
[----:B------:R-:W-:Y:S01]  /*19280*/  FSEL R23, R23, -INF , !P2 ;  /* 0xff80000017177808 */ /* 0x000fe20005000000 */
[----:B------:R-:W-:Y:S01]  /*19290*/  FMUL.FTZ R15, R166, c[0x0][0x2ec] ;  /* 0x0000bb00a60f7a20 */ /* 0x000fe20000410000 */
[----:B------:R-:W-:Y:S01]  /*192a0*/  ISETP.GE.AND P0, PT, R224, R3, PT ;  /* 0x00000003e000720c */ /* 0x000fe20003f06270 */
[----:B--2---:R-:W-:Y:S01]  /*192b0*/  FFMA.FTZ R142, R0, R231, R142 ;  /* 0x000000e7008e7223 */ /* 0x004fe2000001008e */
[-C--:B------:R-:W-:Y:S01]  /*192c0*/  ISETP.GE.AND P2, PT, R226, R2.reuse, PT ;  /* 0x00000002e200720c */ /* 0x080fe20003f46270 */
[----:B------:R-:W-:Y:S01]  /*192d0*/  FMUL.FTZ R14, R164, c[0x0][0x2ec] ;  /* 0x0000bb00a40e7a20 */ /* 0x000fe20000410000 */
[----:B------:R-:W-:Y:S01]  /*192e0*/  FSEL R20, R9, -INF , !P0 ;  /* 0xff80000009147808 */ /* 0x000fe20004000000 */
[----:B------:R-:W-:Y:S01]  /*192f0*/  MUFU.TANH R12, R12 ;  /* 0x0000000c000c7308 */ /* 0x000fe20000002400 */
[----:B------:R-:W-:Y:S01]  /*19300*/  FSEL R25, R25, -INF , !P2 ;  /* 0xff80000019197808 */ /* 0x000fe20005000000 */
[----:B------:R-:W-:Y:S01]  /*19310*/  FMUL.FTZ R9, R167, c[0x0][0x2ec] ;  /* 0x0000bb00a7097a20 */ /* 0x000fe20000410000 */
[----:B------:R-:W-:Y:S01]  /*19320*/  ISETP.GE.AND P0, PT, R228, R3, PT ;  /* 0x00000003e400720c */ /* 0x000fe20003f06270 */
[----:B-1----:R-:W-:Y:S01]  /*19330*/  FFMA.FTZ R134, R0, R233, R134 ;  /* 0x000000e900867223 */ /* 0x002fe20000010086 */
[-C--:B------:R-:W-:Y:S01]  /*19340*/  ISETP.GE.AND P2, PT, R224, R2.reuse, PT ;  /* 0x00000002e000720c */ /* 0x080fe20003f46270 */
[----:B------:R-:W-:Y:S01]  /*19350*/  FMUL.FTZ R17, R162, c[0x0][0x2ec] ;  /* 0x0000bb00a2117a20 */ /* 0x000fe20000410000 */
[----:B------:R-:W-:Y:S01]  /*19360*/  FSEL R172, R142, -INF , !P0 ;  /* 0xff8000008eac7808 */ /* 0x000fe20004000000 */
[----:B------:R-:W1:Y:S01]  /*19370*/  MUFU.TANH R141, R141 ;  /* 0x0000008d008d7308 */ /* 0x000e620000002400 */
[----:B---3--:R-:W-:Y:S01]  /*19380*/  FFMA.FTZ R140, R0, R231, R140 ;  /* 0x000000e7008c7223 */ /* 0x008fe2000001008c */
[----:B------:R-:W-:Y:S01]  /*19390*/  FSEL R21, R21, -INF , !P2 ;  /* 0xff80000015157808 */ /* 0x000fe20005000000 */
[----:B------:R-:W-:Y:S01]  /*193a0*/  FMUL.FTZ R165, R165, c[0x0][0x2ec] ;  /* 0x0000bb00a5a57a20 */ /* 0x000fe20000410000 */
[-C--:B------:R-:W-:Y:S01]  /*193b0*/  ISETP.GE.AND P0, PT, R230, R3.reuse, PT ;  /* 0x00000003e600720c */ /* 0x080fe20003f06270 */
[----:B------:R-:W-:Y:S01]  /*193c0*/  FMUL.FTZ R160, R160, c[0x0][0x2ec] ;  /* 0x0000bb00a0a07a20 */ /* 0x000fe20000410000 */
[----:B------:R-:W-:Y:S01]  /*193d0*/  ISETP.GE.AND P2, PT, R228, R2, PT ;  /* 0x00000002e400720c */ /* 0x000fe20003f46270 */
[----:B------:R-:W-:Y:S01]  /*193e0*/  FMUL.FTZ R163, R163, c[0x0][0x2ec] ;  /* 0x0000bb00a3a37a20 */ /* 0x000fe20000410000 */
[----:B------:R-:W2:Y:S01]  /*193f0*/  MUFU.TANH R13, R13 ;  /* 0x0000000d000d7308 */ /* 0x000ea20000002400 */
[----:B------:R-:W-:Y:S01]  /*19400*/  FSEL R170, R134, -INF , !P0 ;  /* 0xff80000086aa7808 */ /* 0x000fe20004000000 */
[----:B------:R-:W-:Y:S01]  /*19410*/  FMUL.FTZ R161, R161, c[0x0][0x2ec] ;  /* 0x0000bb00a1a17a20 */ /* 0x000fe20000410000 */
[----:B------:R-:W-:Y:S01]  /*19420*/  FSEL R171, R140, -INF , !P2 ;  /* 0xff8000008cab7808 */ /* 0x000fe20005000000 */
[----:B------:R-:W-:Y:S01]  /*19430*/  IMAD.MOV.U32 R164, RZ, RZ, R176 ;  /* 0x000000ffffa47224 */ /* 0x000fe200078e00b0 */
[----:B------:R-:W-:-:S02]  /*19440*/  ISETP.GE.AND P0, PT, R232, R3, PT ;  /* 0x00000003e800720c */ /* 0x000fc40003f06270 */
[----:B------:R-:W-:Y:S01]  /*19450*/  ISETP.GE.AND P2, PT, R230, R2, PT ;  /* 0x00000002e600720c */ /* 0x000fe20003f46270 */
[----:B------:R3:W4:Y:S01]  /*19460*/  MUFU.TANH R32, R168 ;  /* 0x000000a800207308 */ /* 0x0007220000002400 */
[----:B-1----:R-:W-:-:S05]  /*19470*/  FFMA.FTZ R141, R0, R233, R141 ;  /* 0x000000e9008d7223 */ /* 0x002fca000001008d */
[----:B------:R-:W-:Y:S02]  /*19480*/  FSEL R173, R141, -INF , !P2 ;  /* 0xff8000008dad7808 */ /* 0x000fe40005000000 */
[----:B------:R-:W1:Y:S01]  /*19490*/  MUFU.TANH R15, R15 ;  /* 0x0000000f000f7308 */ /* 0x000e620000002400 */
[----:B--2---:R-:W-:Y:S01]  /*194a0*/  FFMA.FTZ R166, R0, R237, R13 ;  /* 0x000000ed00a67223 */ /* 0x004fe2000001000d */
[----:B------:R-:W-:-:S06]  /*194b0*/  ISETP.GE.AND P2, PT, R232, R2, PT ;  /* 0x00000002e800720c */ /* 0x000fcc0003f46270 */
[----:B------:R-:W2:Y:S01]  /*194c0*/  MUFU.TANH R16, R16 ;  /* 0x0000001000107308 */ /* 0x000ea20000002400 */
[CC--:B---3--:R-:W-:Y:S02]  /*194d0*/  FFMA.FTZ R168, R0.reuse, R235.reuse, R12 ;  /* 0x000000eb00a87223 */ /* 0x0c8fe4000001000c */
[----:B----4-:R-:W-:-:S03]  /*194e0*/  FFMA.FTZ R32, R0, R235, R32 ;  /* 0x000000eb00207223 */ /* 0x010fc60000010020 */
[----:B------:R-:W-:Y:S02]  /*194f0*/  FSEL R168, R168, -INF , !P0 ;  /* 0xff800000a8a87808 */ /* 0x000fe40004000000 */
[----:B------:R-:W3:Y:S01]  /*19500*/  MUFU.TANH R9, R9 ;  /* 0x0000000900097308 */ /* 0x000ee20000002400 */
[----:B------:R-:W-:Y:S01]  /*19510*/  ISETP.GE.AND P0, PT, R234, R3, PT ;  /* 0x00000003ea00720c */ /* 0x000fe20003f06270 */
[----:B-1----:R-:W-:Y:S01]  /*19520*/  FFMA.FTZ R15, R0, R239, R15 ;  /* 0x000000ef000f7223 */ /* 0x002fe2000001000f */
[----:B------:R-:W-:Y:S02]  /*19530*/  FSEL R169, R32, -INF , !P2 ;  /* 0xff80000020a97808 */ /* 0x000fe40005000000 */
[----:B------:R-:W-:Y:S02]  /*19540*/  FSEL R166, R166, -INF , !P0 ;  /* 0xff800000a6a67808 */ /* 0x000fe40004000000 */
[----:B------:R-:W-:Y:S01]  /*19550*/  ISETP.GE.AND P0, PT, R236, R3, PT ;  /* 0x00000003ec00720c */ /* 0x000fe20003f06270 */
[----:B------:R-:W1:Y:S01]  /*19560*/  MUFU.TANH R14, R14 ;  /* 0x0000000e000e7308 */ /* 0x000e620000002400 */
[----:B--2---:R-:W-:Y:S01]  /*19570*/  FFMA.FTZ R16, R0, R237, R16 ;  /* 0x000000ed00107223 */ /* 0x004fe20000010010 */
[----:B------:R-:W-:-:S02]  /*19580*/  ISETP.GE.AND P2, PT, R234, R2, PT ;  /* 0x00000002ea00720c */ /* 0x000fc40003f46270 */
[----:B------:R-:W-:Y:S02]  /*19590*/  FSEL R152, R15, -INF , !P0 ;  /* 0xff8000000f987808 */ /* 0x000fe40004000000 */
[----:B------:R-:W-:Y:S02]  /*195a0*/  FSEL R167, R16, -INF , !P2 ;  /* 0xff80000010a77808 */ /* 0x000fe40005000000 */
[----:B------:R-:W-:Y:S01]  /*195b0*/  I2F R33, R28 ;  /* 0x0000001c00217306 */ /* 0x000fe20000201400 */
[----:B---3--:R-:W-:Y:S01]  /*195c0*/  FFMA.FTZ R9, R0, R241, R9 ;  /* 0x000000f100097223 */ /* 0x008fe20000010009 */
[----:B------:R-:W-:Y:S02]  /*195d0*/  ISETP.GE.AND P0, PT, R238, R3, PT ;  /* 0x00000003ee00720c */ /* 0x000fe40003f06270 */
[----:B------:R-:W-:Y:S02]  /*195e0*/  ISETP.GE.AND P2, PT, R236, R2, PT ;  /* 0x00000002ec00720c */ /* 0x000fe40003f46270 */
[----:B------:R-:W-:-:S02]  /*195f0*/  FSEL R136, R9, -INF , !P0 ;  /* 0xff80000009887808 */ /* 0x000fc40004000000 */
[----:B------:R-:W2:Y:S01]  /*19600*/  MUFU.TANH R17, R17 ;  /* 0x0000001100117308 */ /* 0x000ea20000002400 */
[----:B-1----:R-:W-:Y:S01]  /*19610*/  FFMA.FTZ R14, R0, R239, R14 ;  /* 0x000000ef000e7223 */ /* 0x002fe2000001000e */
[----:B------:R-:W-:-:S04]  /*19620*/  ISETP.GE.AND P0, PT, R28, R3, PT ;  /* 0x000000031c00720c */ /* 0x000fc80003f06270 */
[----:B------:R-:W-:Y:S02]  /*19630*/  FSEL R155, R14, -INF , !P2 ;  /* 0xff8000000e9b7808 */ /* 0x000fe40005000000 */
[----:B------:R-:W1:Y:S01]  /*19640*/  MUFU.TANH R8, R165 ;  /* 0x000000a500087308 */ /* 0x000e620000002400 */
[----:B------:R-:W-:-:S07]  /*19650*/  ISETP.GE.AND P2, PT, R238, R2, PT ;  /* 0x00000002ee00720c */ /* 0x000fce0003f46270 */
[----:B------:R-:W3:Y:S01]  /*19660*/  MUFU.TANH R12, R160 ;  /* 0x000000a0000c7308 */ /* 0x000ee20000002400 */
[----:B--2---:R-:W-:-:S07]  /*19670*/  FFMA.FTZ R17, R0, R33, R17 ;  /* 0x0000002100117223 */ /* 0x004fce0000010011 */
[----:B------:R-:W-:Y:S01]  /*19680*/  I2F R29, R30 ;  /* 0x0000001e001d7306 */ /* 0x000fe20000201400 */
[----:B-1----:R-:W-:Y:S02]  /*19690*/  FFMA.FTZ R8, R0, R241, R8 ;  /* 0x000000f100087223 */ /* 0x002fe40000010008 */
[----:B------:R-:W-:-:S03]  /*196a0*/  IMAD.MOV.U32 R165, RZ, RZ, R177 ;  /* 0x000000ffffa57224 */ /* 0x000fc600078e00b1 */
[----:B------:R-:W-:Y:S02]  /*196b0*/  FSEL R153, R8, -INF , !P2 ;  /* 0xff80000008997808 */ /* 0x000fe40005000000 */
[----:B------:R1:W2:Y:S01]  /*196c0*/  MUFU.TANH R13, R138 ;  /* 0x0000008a000d7308 */ /* 0x0002a20000002400 */
[----:B---3--:R-:W-:Y:S01]  /*196d0*/  FFMA.FTZ R12, R0, R33, R12 ;  /* 0x00000021000c7223 */ /* 0x008fe2000001000c */
[----:B------:R-:W-:Y:S01]  /*196e0*/  BAR.SYNC.DEFER_BLOCKING 0x0 ;  /* 0x0000000000007b1d */ /* 0x000fe20000010000 */
[----:B------:R-:W-:-:S04]  /*196f0*/  ISETP.GE.AND P2, PT, R28, R2, PT ;  /* 0x000000021c00720c */ /* 0x000fc80003f46270 */
[----:B------:R-:W-:Y:S01]  /*19700*/  FSEL R139, R12, -INF , !P2 ;  /* 0xff8000000c8b7808 */ /* 0x000fe20005000000 */
[----:B------:R-:W3:Y:S01]  /*19710*/  MUFU.TANH R14, R161 ;  /* 0x000000a1000e7308 */ /* 0x000ee20000002400 */
[----:B------:R-:W-:-:S07]  /*19720*/  ISETP.GE.AND P2, PT, R30, R2, PT ;  /* 0x000000021e00720c */ /* 0x000fce0003f46270 */
[----:B------:R-:W4:Y:S01]  /*19730*/  MUFU.TANH R163, R163 ;  /* 0x000000a300a37308 */ /* 0x000f220000002400 */
[----:B-1----:R-:W-:Y:S01]  /*19740*/  FSEL R138, R17, -INF , !P0 ;  /* 0xff800000118a7808 */ /* 0x002fe20004000000 */
[----:B--2---:R-:W-:Y:S01]  /*19750*/  FFMA.FTZ R2, R0, R179, R13 ;  /* 0x000000b300027223 */ /* 0x004fe2000001000d */
[----:B------:R-:W-:Y:S02]  /*19760*/  ISETP.GE.AND P0, PT, R30, R3, PT ;  /* 0x000000031e00720c */ /* 0x000fe40003f06270 */
[----:B------:R-:W-:Y:S02]  /*19770*/  FSEL R3, R240, -INF , !P6 ;  /* 0xff800000f0037808 */ /* 0x000fe40007000000 */
[----:B------:R-:W-:Y:S01]  /*19780*/  ISETP.GT.AND P6, PT, R216, R207, PT ;  /* 0x000000cfd800720c */ /* 0x000fe20003fc4270 */
[----:B---3--:R-:W-:Y:S01]  /*19790*/  FFMA.FTZ R14, R0, R29, R14 ;  /* 0x0000001d000e7223 */ /* 0x008fe2000001000e */
[----:B------:R-:W-:-:S04]  /*197a0*/  FSEL R2, R2, -INF , !P1 ;  /* 0xff80000002027808 */ /* 0x000fc80004800000 */
[----:B------:R-:W-:Y:S01]  /*197b0*/  FSEL R137, R14, -INF , !P2 ;  /* 0xff8000000e897808 */ /* 0x000fe20005000000 */
[----:B----4-:R-:W-:-:S05]  /*197c0*/  FFMA.FTZ R150, R0, R29, R163 ;  /* 0x0000001d00967223 */ /* 0x010fca00000100a3 */
        /* <DEDUP_REMOVED lines=63> */
.L_x_4046:
[----:B------:R-:W-:-:S05]  /*19bc0*/  IMAD.MOV.U32 R9, RZ, RZ, c[0x0][0x198] ;  /* 0x00006600ff097624 */ /* 0x000fca00078e00ff */
[----:B------:R-:W-:-:S04]  /*19bd0*/  LEA R9, -R9, RZ, 0x6 ;  /* 0x000000ff09097211 */ /* 0x000fc800078e31ff */
[----:B------:R-:W-:Y:S02]  /*19be0*/  SHF.R.S32.HI R12, RZ, 0x1f, R9 ;  /* 0x0000001fff0c7819 */ /* 0x000fe40000011409 */
.L_x_4047:
        /* <DEDUP_REMOVED lines=100> */
.L_x_4045:
        /* <DEDUP_REMOVED lines=41> */
[----:B------:R-:W3:Y:S01]  /*1a4c0*/  LDSM.16.MT88.4 R12, [R198+0xc000] ;  /* 0x00c00000c60c783b */ /* 0x000ee20000004200 */
        /* <DEDUP_REMOVED lines=9> */
[----:B------:R-:W-:Y:S01]  /*1a560*/  FFMA.FTZ R143, R5, c[0x0][0x23c], -R154 ;  /* 0x00008f00058f7a23 */ /* 0x000fe2000001089a */
[----:B------:R-:W-:Y:S01]  /*1a570*/  FSEL R5, R145, RZ, P0 ;  /* 0x000000ff91057208 */ /* 0x000fe20000000000 */
[--C-:B------:R-:W-:Y:S01]  /*1a580*/  FFMA.FTZ R3, R4, c[0x0][0x23c], -R151.reuse ;  /* 0x00008f0004037a23 */ /* 0x100fe20000010897 */
[----:B------:R-:W-:Y:S01]  /*1a590*/  FSEL R4, R146, RZ, P1 ;  /* 0x000000ff92047208 */ /* 0x000fe20000800000 */
[----:B------:R-:W-:Y:S01]  /*1a5a0*/  FFMA.FTZ R140, R2, c[0x0][0x23c], -R151 ;  /* 0x00008f00028c7a23 */ /* 0x000fe20000010897 */
[----:B------:R-:W-:Y:S01]  /*1a5b0*/  MUFU.EX2 R144, R144 ;  /* 0x0000009000907308 */ /* 0x000fe20000000800 */
[----:B------:R-:W-:Y:S02]  /*1a5c0*/  FADD.FTZ R5, R132, -R5 ;  /* 0x8000000584057221 */ /* 0x000fe40000010000 */
[----:B------:R-:W-:-:S02]  /*1a5d0*/  FADD.FTZ R4, R133, -R4 ;  /* 0x8000000485047221 */ /* 0x000fc40000010000 */
[--C-:B------:R-:W-:Y:S01]  /*1a5e0*/  FFMA.FTZ R142, R11, c[0x0][0x23c], -R154.reuse ;  /* 0x00008f000b8e7a23 */ /* 0x100fe2000001089a */
[----:B------:R-:W-:Y:S01]  /*1a5f0*/  LDSM.16.MT88.4 R132, [R198+0xc800] ;  /* 0x00c80000c684783b */ /* 0x000fe20000004200 */
[--C-:B------:R-:W-:Y:S01]  /*1a600*/  FFMA.FTZ R141, R7, c[0x0][0x23c], -R154.reuse ;  /* 0x00008f00078d7a23 */ /* 0x100fe2000001089a */
[----:B------:R-:W1:Y:S01]  /*1a610*/  MUFU.EX2 R143, R143 ;  /* 0x0000008f008f7308 */ /* 0x000e620000000800 */
[--C-:B------:R-:W-:Y:S02]  /*1a620*/  FFMA.FTZ R2, R10, c[0x0][0x23c], -R151.reuse ;  /* 0x00008f000a027a23 */ /* 0x100fe40000010897 */
[----:B------:R-:W-:Y:S01]  /*1a630*/  FFMA.FTZ R147, R6, c[0x0][0x23c], -R151 ;  /* 0x00008f0006937a23 */ /* 0x000fe20000010897 */
[----:B------:R-:W2:Y:S01]  /*1a640*/  LDSM.16.MT88.4 R8, [R197+0xc000] ;  /* 0x00c00000c508783b */ /* 0x000ea20000004200 */
[----:B------:R-:W-:Y:S02]  /*1a650*/  FMUL.FTZ R149, R4, c[0x0][0x23c] ;  /* 0x00008f0004957a20 */ /* 0x000fe40000410000 */
[----:B------:R-:W-:Y:S01]  /*1a660*/  FMUL.FTZ R148, R5, c[0x0][0x23c] ;  /* 0x00008f0005947a20 */ /* 0x000fe20000410000 */
[----:B------:R-:W-:Y:S01]  /*1a670*/  MUFU.EX2 R142, R142 ;  /* 0x0000008e008e7308 */ /* 0x000fe20000000800 */
[----:B------:R-:W-:-:S02]  /*1a680*/  FFMA.FTZ R156, R27, c[0x0][0x23c], -R154 ;  /* 0x00008f001b9c7a23 */ /* 0x000fc4000001089a */
[--C-:B------:R-:W-:Y:S02]  /*1a690*/  FFMA.FTZ R157, R23, c[0x0][0x23c], -R154.reuse ;  /* 0x00008f00179d7a23 */ /* 0x100fe4000001089a */
[--C-:B------:R-:W-:Y:S02]  /*1a6a0*/  FFMA.FTZ R158, R25, c[0x0][0x23c], -R154.reuse ;  /* 0x00008f00199e7a23 */ /* 0x100fe4000001089a */
[----:B------:R-:W-:Y:S01]  /*1a6b0*/  FFMA.FTZ R159, R21, c[0x0][0x23c], -R154 ;  /* 0x00008f00159f7a23 */ /* 0x000fe2000001089a */
[----:B------:R-:W4:Y:S01]  /*1a6c0*/  MUFU.EX2 R141, R141 ;  /* 0x0000008d008d7308 */ /* 0x000f220000000800 */
[----:B-1----:R-:W-:Y:S01]  /*1a6d0*/  F2FP.PACK_AB R4, R143, R144 ;  /* 0x000000908f04723e */ /* 0x002fe200000000ff */
        /* <DEDUP_REMOVED lines=9> */
[----:B------:R-:W1:Y:S01]  /*1a770*/  MUFU.EX2 R3, R3 ;  /* 0x0000000300037308 */ /* 0x000e620000000800 */
        /* <DEDUP_REMOVED lines=13> */
[--C-:B------:R-:W-:Y:S02]  /*1a850*/  FFMA.FTZ R152, R152, c[0x0][0x23c], -R151.reuse ;  /* 0x00008f0098987a23 */ /* 0x100fe40000010897 */
[----:B------:R-:W1:Y:S01]  /*1a860*/  MUFU.EX2 R149, R149 ;  /* 0x0000009500957308 */ /* 0x000e620000000800 */
[--C-:B------:R-:W-:Y:S02]  /*1a870*/  FFMA.FTZ R175, R136, c[0x0][0x23c], -R151.reuse ;  /* 0x00008f0088af7a23 */ /* 0x100fe40000010897 */
[--C-:B------:R-:W-:Y:S02]  /*1a880*/  FFMA.FTZ R172, R138, c[0x0][0x23c], -R151.reuse ;  /* 0x00008f008aac7a23 */ /* 0x100fe40000010897 */
[----:B------:R-:W-:Y:S02]  /*1a890*/  FFMA.FTZ R154, R137, c[0x0][0x23c], -R154 ;  /* 0x00008f00899a7a23 */ /* 0x000fe4000001089a */
[----:B------:R-:W-:Y:S01]  /*1a8a0*/  FFMA.FTZ R151, R150, c[0x0][0x23c], -R151 ;  /* 0x00008f0096977a23 */ /* 0x000fe20000010897 */
[----:B------:R-:W5:Y:S01]  /*1a8b0*/  MUFU.EX2 R148, R148 ;  /* 0x0000009400947308 */ /* 0x000f620000000800 */
[----:B----4-:R-:W-:Y:S01]  /*1a8c0*/  F2FP.PACK_AB R7, R147, R2 ;  /* 0x000000029307723e */ /* 0x010fe200000000ff */
[----:B------:R-:W-:Y:S01]  /*1a8d0*/  LDSM.16.MT88.4 R136, [R198+0xd800] ;  /* 0x00d80000c688783b */ /* 0x000fe20000004200 */
[----:B-1----:R-:W-:-:S05]  /*1a8e0*/  FMUL.FTZ R120, R120, R149 ;  /* 0x0000009578787220 */ /* 0x002fca0000410000 */
        /* <DEDUP_REMOVED lines=176> */
[----:B--2---:R-:W-:Y:S01]  /*1b3f0*/  FADD.FTZ R3, R167, R162 ;  /* 0x000000a2a7037221 */ /* 0x004fe20000010000 */
        /* <DEDUP_REMOVED lines=123> */
.L_x_4042:
        /* <DEDUP_REMOVED lines=10> */
.L_x_4052:
        /* <DEDUP_REMOVED lines=65> */
.L_x_4049:
        /* <DEDUP_REMOVED lines=14> */
[----:B------:R-:W-:Y:S02]  /*1c140*/  IADD3.X R4, R2, UR5, RZ, P0, !PT ;  /* 0x0000000502047c10 */ /* 0x000fe400087fe4ff */
[CC--:B------:R-:W-:Y:S01]  /*1c150*/  @P4 LEA R12, P1, R7.reuse, R164.reuse, 0x1 ;  /* 0x000000a4070c4211 */ /* 0x0c0fe200078208ff */
[----:B------:R-:W-:Y:S01]  /*1c160*/  @!P5 STS.128 [R212+0xc000], RZ ;  /* 0x00c000ffd400d388 */ /* 0x000fe20000000c00 */
[CCC-:B------:R-:W-:Y:S02]  /*1c170*/  @P5 LEA.HI.X R17, R7.reuse, R165.reuse, R4.reuse, 0x1, P6 ;  /* 0x000000a507115211 */ /* 0x1c0fe400030f0c04 */
[CCC-:B------:R-:W-:Y:S02]  /*1c180*/  @P4 LEA.HI.X R13, R7.reuse, R165.reuse, R4.reuse, 0x1, P1 ;  /* 0x000000a5070d4211 */ /* 0x1c0fe400008f0c04 */
[CC--:B------:R-:W-:Y:S01]  /*1c190*/  @P2 LEA R10, P0, R7.reuse, R164.reuse, 0x1 ;  /* 0x000000a4070a2211 */ /* 0x0c0fe200078008ff */
[----:B------:R-:W-:Y:S01]  /*1c1a0*/  @!PT LDS RZ, [RZ] ;  /* 0x00000000fffff984 */ /* 0x000fe20000000800 */
[----:B------:R-:W-:Y:S01]  /*1c1b0*/  @!PT LDS RZ, [RZ] ;  /* 0x00000000fffff984 */ /* 0x000fe20000000800 */
[----:B------:R-:W-:Y:S01]  /*1c1c0*/  @!PT LDS RZ, [RZ] ;  /* 0x00000000fffff984 */ /* 0x000fe20000000800 */
[----:B------:R1:W-:Y:S01]  /*1c1d0*/  @P4 LDGSTS.E.BYPASS.LTC128B.128 [R212+0xe000], [R132.64+0x80] ;  /* 0x0e00008084d44fae */ /* 0x0003e2000b901d48 */
[C---:B------:R-:W-:Y:S02]  /*1c1e0*/  IADD3 R5, P6, R7.reuse, UR7, RZ ;  /* 0x0000000707057c10 */ /* 0x040fe4000ffde0ff */
[-C--:B------:R-:W-:Y:S02]  /*1c1f0*/  @P2 LEA.HI.X R11, R7, R165.reuse, R4, 0x1, P0 ;  /* 0x000000a5070b2211 */ /* 0x080fe400000f0c04 */
[----:B------:R-:W-:Y:S01]  /*1c200*/  IADD3.X R4, R4, UR5, RZ, P6, !PT ;  /* 0x0000000504047c10 */ /* 0x000fe2000b7fe4ff */
[----:B------:R-:W-:Y:S01]  /*1c210*/  @!P4 STS.128 [R212+0xe000], RZ ;  /* 0x00e000ffd400c388 */ /* 0x000fe20000000c00 */
[CC--:B------:R-:W-:Y:S02]  /*1c220*/  @P5 LEA R14, P6, R5.reuse, R164.reuse, 0x1 ;  /* 0x000000a4050e5211 */ /* 0x0c0fe400078c08ff */
[CC--:B------:R-:W-:Y:S02]  /*1c230*/  @P4 LEA R8, P1, R5.reuse, R164.reuse, 0x1 ;  /* 0x000000a405084211 */ /* 0x0c0fe400078208ff */
[CCC-:B------:R-:W-:Y:S01]  /*1c240*/  @P5 LEA.HI.X R15, R5.reuse, R165.reuse, R4.reuse, 0x1, P6 ;  /* 0x000000a5050f5211 */ /* 0x1c0fe200030f0c04 */
[----:B------:R-:W-:Y:S01]  /*1c250*/  @!PT LDS RZ, [RZ] ;  /* 0x00000000fffff984 */ /* 0x000fe20000000800 */
[----:B------:R-:W-:Y:S01]  /*1c260*/  @!PT LDS RZ, [RZ] ;  /* 0x00000000fffff984 */ /* 0x000fe20000000800 */
[----:B------:R-:W-:Y:S01]  /*1c270*/  @!PT LDS RZ, [RZ] ;  /* 0x00000000fffff984 */ /* 0x000fe20000000800 */
[----:B------:R1:W-:Y:S01]  /*1c280*/  @P2 LDGSTS.E.BYPASS.LTC128B.128 [R212+0x10000], [R132.64+0x100] ;  /* 0x1000010084d42fae */ /* 0x0003e2000b901d48 */
[CCC-:B------:R-:W-:Y:S02]  /*1c290*/  @P4 LEA.HI.X R9, R5.reuse, R165.reuse, R4.reuse, 0x1, P1 ;  /* 0x000000a505094211 */ /* 0x1c0fe400008f0c04 */
[CC--:B------:R-:W-:Y:S02]  /*1c2a0*/  @P2 LEA R6, P0, R5.reuse, R164.reuse, 0x1 ;  /* 0x000000a405062211 */ /* 0x0c0fe400078008ff */
[C---:B------:R-:W-:Y:S01]  /*1c2b0*/  IADD3 R2, P6, R5.reuse, UR7, RZ ;  /* 0x0000000705027c10 */ /* 0x040fe2000ffde0ff */
[----:B------:R-:W-:Y:S01]  /*1c2c0*/  @!P2 STS.128 [R212+0x10000], RZ ;  /* 0x010000ffd400a388 */ /* 0x000fe20000000c00 */
[-C--:B------:R-:W-:Y:S02]  /*1c2d0*/  @P2 LEA.HI.X R7, R5, R165.reuse, R4, 0x1, P0 ;  /* 0x000000a505072211 */ /* 0x080fe400000f0c04 */
[----:B------:R-:W-:Y:S02]  /*1c2e0*/  IADD3.X R4, R4, UR5, RZ, P6, !PT ;  /* 0x0000000504047c10 */ /* 0x000fe4000b7fe4ff */
[CC--:B------:R-:W-:Y:S01]  /*1c2f0*/  @P5 LEA R22, P6, R2.reuse, R164.reuse, 0x1 ;  /* 0x000000a402165211 */ /* 0x0c0fe200078c08ff */
[----:B------:R-:W-:Y:S01]  /*1c300*/  @!PT LDS RZ, [RZ] ;  /* 0x00000000fffff984 */ /* 0x000fe20000000800 */
[----:B------:R-:W-:Y:S01]  /*1c310*/  @!PT LDS RZ, [RZ] ;  /* 0x00000000fffff984 */ /* 0x000fe20000000800 */
[----:B------:R-:W-:Y:S01]  /*1c320*/  @!PT LDS RZ, [RZ] ;  /* 0x00000000fffff984 */ /* 0x000fe20000000800 */
[----:B------:R2:W-:Y:S01]  /*1c330*/  @P5 LDGSTS.E.BYPASS.LTC128B.128 [R212+0xc800], [R16.64] ;  /* 0x0c80000010d45fae */ /* 0x0005e2000b901d48 */
[CC--:B------:R-:W-:Y:S02]  /*1c340*/  @P4 LEA R20, P1, R2.reuse, R164.reuse, 0x1 ;  /* 0x000000a402144211 */ /* 0x0c0fe400078208ff */
[CCC-:B------:R-:W-:Y:S02]  /*1c350*/  @P5 LEA.HI.X R23, R2.reuse, R165.reuse, R4.reuse, 0x1, P6 ;  /* 0x000000a502175211 */ /* 0x1c0fe400030f0c04 */
[CCC-:B------:R-:W-:Y:S01]  /*1c360*/  @P4 LEA.HI.X R21, R2.reuse, R165.reuse, R4.reuse, 0x1, P1 ;  /* 0x000000a502154211 */ /* 0x1c0fe200008f0c04 */
[----:B------:R-:W-:Y:S01]  /*1c370*/  @!P5 STS.128 [R212+0xc800], RZ ;  /* 0x00c800ffd400d388 */ /* 0x000fe20000000c00 */
[C---:B------:R-:W-:Y:S04]  /*1c380*/  @P2 LEA R28, P0, R2.reuse, R164, 0x1 ;  /* 0x000000a4021c2211 */ /* 0x040fe800078008ff */
[----:B------:R-:W-:Y:S01]  /*1c390*/  @P2 LEA.HI.X R29, R2, R165, R4, 0x1, P0 ;  /* 0x000000a5021d2211 */ /* 0x000fe200000f0c04 */
[----:B------:R-:W-:Y:S01]  /*1c3a0*/  @!PT LDS RZ, [RZ] ;  /* 0x00000000fffff984 */ /* 0x000fe20000000800 */
[----:B------:R-:W-:Y:S01]  /*1c3b0*/  @!PT LDS RZ, [RZ] ;  /* 0x00000000fffff984 */ /* 0x000fe20000000800 */
[----:B------:R-:W-:Y:S01]  /*1c3c0*/  @!PT LDS RZ, [RZ] ;  /* 0x00000000fffff984 */ /* 0x000fe20000000800 */
[----:B------:R3:W-:Y:S01]  /*1c3d0*/  @P4 LDGSTS.E.BYPASS.LTC128B.128 [R212+0xe800], [R12.64+0x80] ;  /* 0x0e8000800cd44fae */ /* 0x0007e2000b901d48 */
[----:B------:R-:W-:Y:S05]  /*1c3e0*/  ISETP.GT.AND P0, PT, R216, R207, PT ;  /* 0x000000cfd800720c */ /* 0x000fea0003f04270 */
        /* <DEDUP_REMOVED lines=37> */
[----:B------:R-:W5:Y:S06]  /*1c640*/  LDSM.16.M88.4 R144, [R205+0x6000] ;  /* 0x00600000cd90783b */ /* 0x000f6c0000000200 */
[----:B--2---:R-:W3:Y:S06]  /*1c650*/  LDSM.16.M88.4 R16, [R205+0x6800] ;  /* 0x00680000cd10783b */ /* 0x004eec0000000200 */
[----:B------:R-:W1:Y:S06]  /*1c660*/  LDSM.16.M88.4 R24, [R205+0x7000] ;  /* 0x00700000cd18783b */ /* 0x000e6c0000000200 */
[----:B------:R-:W0:Y:S06]  /*1c670*/  LDGDEPBAR ;  /* 0x00000000000079af */ /* 0x000e2c0000000000 */
[----:B------:R-:W2:Y:S06]  /*1c680*/  LDSM.16.M88.4 R32, [R205+0x7800] ;  /* 0x00780000cd20783b */ /* 0x000eac0000000200 */
[----:B------:R-:W-:Y:S06]  /*1c690*/  LDSM.16.M88.4 R136, [R204] ;  /* 0x00000000cc88783b */ /* 0x000fec0000000200 */
[----:B------:R-:W2:Y:S01]  /*1c6a0*/  LDSM.16.M88.4 R148, [R203] ;  /* 0x00000000cb94783b */ /* 0x000ea20000000200 */
[C---:B-----5:R-:W-:Y:S05]  /*1c6b0*/  HMMA.16816.F32 R4, R140.reuse, R144, RZ ;  /* 0x000000908c04723c */ /* 0x060fea00000018ff */
[----:B------:R-:W5:Y:S03]  /*1c6c0*/  LDSM.16.M88.4 R152, [R195] ;  /* 0x00000000c398783b */ /* 0x000f660000000200 */
[C---:B----4-:R-:W-:Y:S03]  /*1c6d0*/  HMMA.16816.F32 R8, R140.reuse, R146, RZ ;  /* 0x000000928c08723c */ /* 0x050fe600000018ff */
[----:B------:R-:W4:Y:S06]  /*1c6e0*/  LDSM.16.M88.4 R156, [R194] ;  /* 0x00000000c29c783b */ /* 0x000f2c0000000200 */
[----:B------:R-:W4:Y:S01]  /*1c6f0*/  LDSM.16.M88.4 R160, [R193] ;  /* 0x00000000c1a0783b */ /* 0x000f220000000200 */
[C---:B---3--:R-:W-:Y:S05]  /*1c700*/  HMMA.16816.F32 R12, R140.reuse, R16, RZ ;  /* 0x000000108c0c723c */ /* 0x048fea00000018ff */
[----:B------:R-:W-:Y:S03]  /*1c710*/  LDSM.16.M88.4 R164, [R202] ;  /* 0x00000000caa4783b */ /* 0x000fe60000000200 */
[C---:B------:R-:W-:Y:S03]  /*1c720*/  HMMA.16816.F32 R16, R140.reuse, R18, RZ ;  /* 0x000000128c10723c */ /* 0x040fe600000018ff */
[----:B------:R-:W3:Y:S05]  /*1c730*/  LDSM.16.M88.4 R168, [R199+0x6000] ;  /* 0x00600000c7a8783b */ /* 0x000eea0000000200 */
[C---:B-1----:R-:W-:Y:S01]  /*1c740*/  HMMA.16816.F32 R20, R140.reuse, R24, RZ ;  /* 0x000000188c14723c */ /* 0x042fe200000018ff */
[----:B------:R-:W-:Y:S06]  /*1c750*/  LDSM.16.M88.4 R144, [R199+0x7000] ;  /* 0x00700000c790783b */ /* 0x000fec0000000200 */
[----:B------:R-:W-:Y:S01]  /*1c760*/  LDSM.16.M88.4 R172, [R199+0x7800] ;  /* 0x00780000c7ac783b */ /* 0x000fe20000000200 */
[C---:B------:R-:W-:Y:S05]  /*1c770*/  HMMA.16816.F32 R24, R140.reuse, R26, RZ ;  /* 0x0000001a8c18723c */ /* 0x040fea00000018ff */
[----:B------:R-:W-:Y:S03]  /*1c780*/  LDSM.16.M88.4 R176, [R201] ;  /* 0x00000000c9b0783b */ /* 0x000fe60000000200 */
[C---:B--2---:R-:W-:Y:S03]  /*1c790*/  HMMA.16816.F32 R28, R140.reuse, R32, RZ ;  /* 0x000000208c1c723c */ /* 0x044fe600000018ff */
[----:B------:R-:W-:Y:S05]  /*1c7a0*/  LDSM.16.M88.4 R180, [R192] ;  /* 0x00000000c0b4783b */ /* 0x000fea0000000200 */
[----:B------:R-:W-:Y:S01]  /*1c7b0*/  HMMA.16816.F32 R32, R140, R34, RZ ;  /* 0x000000228c20723c */ /* 0x000fe200000018ff */
[----:B------:R-:W1:Y:S07]  /*1c7c0*/  LDSM.16.M88.4 R140, [R199+0x6800] ;  /* 0x00680000c78c783b */ /* 0x000e6e0000000200 */
[C---:B------:R-:W-:Y:S08]  /*1c7d0*/  HMMA.16816.F32 R4, R136.reuse, R148, R4 ;  /* 0x000000948804723c */ /* 0x040ff00000001804 */
[C---:B------:R-:W-:Y:S01]  /*1c7e0*/  HMMA.16816.F32 R8, R136.reuse, R150, R8 ;  /* 0x000000968808723c */ /* 0x040fe20000001808 */
[----:B------:R-:W-:Y:S07]  /*1c7f0*/  LDSM.16.M88.4 R148, [R192+0x1000] ;  /* 0x00100000c094783b */ /* 0x000fee0000000200 */
[C---:B-----5:R-:W-:Y:S08]  /*1c800*/  HMMA.16816.F32 R12, R136.reuse, R152, R12 ;  /* 0x00000098880c723c */ /* 0x060ff0000000180c */
[C---:B------:R-:W-:Y:S01]  /*1c810*/  HMMA.16816.F32 R16, R136.reuse, R154, R16 ;  /* 0x0000009a8810723c */ /* 0x040fe20000001810 */
[----:B------:R-:W-:Y:S07]  /*1c820*/  LDSM.16.M88.4 R152, [R192+0x1800] ;  /* 0x00180000c098783b */ /* 0x000fee0000000200 */
[C---:B----4-:R-:W-:Y:S08]  /*1c830*/  HMMA.16816.F32 R20, R136.reuse, R156, R20 ;  /* 0x0000009c8814723c */ /* 0x050ff00000001814 */
[C---:B------:R-:W-:Y:S01]  /*1c840*/  HMMA.16816.F32 R24, R136.reuse, R158, R24 ;  /* 0x0000009e8818723c */ /* 0x040fe20000001818 */
[----:B------:R-:W-:Y:S07]  /*1c850*/  LDSM.16.M88.4 R156, [R206+0x2000] ;  /* 0x00200000ce9c783b */ /* 0x000fee0000000200 */
[C---:B------:R-:W-:Y:S08]  /*1c860*/  HMMA.16816.F32 R28, R136.reuse, R160, R28 ;  /* 0x000000a0881c723c */ /* 0x040ff0000000181c */
[----:B------:R-:W-:Y:S01]  /*1c870*/  HMMA.16816.F32 R32, R136, R162, R32 ;  /* 0x000000a28820723c */ /* 0x000fe20000001820 */
[----:B------:R-:W2:Y:S06]  /*1c880*/  LDSM.16.M88.4 R136, [R192+0x800] ;  /* 0x00080000c088783b */ /* 0x000eac0000000200 */
[----:B------:R-:W4:Y:S01]  /*1c890*/  LDSM.16.M88.4 R160, [R205+0x8000] ;  /* 0x00800000cda0783b */ /* 0x000f220000000200 */
[C---:B---3--:R-:W-:Y:S08]  /*1c8a0*/  HMMA.16816.F32 R4, R164.reuse, R168, R4 ;  /* 0x000000a8a404723c */ /* 0x048ff00000001804 */
[C---:B------:R-:W-:Y:S01]  /*1c8b0*/  HMMA.16816.F32 R8, R164.reuse, R170, R8 ;  /* 0x000000aaa408723c */ /* 0x040fe20000001808 */
[----:B------:R-:W-:Y:S07]  /*1c8c0*/  LDSM.16.M88.4 R168, [R204+0x2000] ;  /* 0x00200000cca8783b */ /* 0x000fee0000000200 */
        /* <DEDUP_REMOVED lines=8> */
[----:B------:R-:W5:Y:S06]  /*1c950*/  LDSM.16.M88.4 R164, [R205+0x9800] ;  /* 0x00980000cda4783b */ /* 0x000f6c0000000200 */
[----:B------:R-:W1:Y:S01]  /*1c960*/  LDSM.16.M88.4 R172, [R191] ;  /* 0x00000000bfac783b */ /* 0x000e620000000200 */
        /* <DEDUP_REMOVED lines=13> */
[C---:B----4-:R-:W-:Y:S08]  /*1ca40*/  HMMA.16816.F32 R4, R156.reuse, R160, R4 ;  /* 0x000000a09c04723c */ /* 0x050ff00000001804 */
        /* <DEDUP_REMOVED lines=34> */
[C---:B----4-:R-:W-:Y:S08]  /*1cc70*/  HMMA.16816.F32 R28, R176.reuse, R156, R28 ;  /* 0x0000009cb01c723c */ /* 0x050ff0000000181c */
[----:B------:R-:W-:Y:S01]  /*1cc80*/  HMMA.16816.F32 R32, R176, R158, R32 ;  /* 0x0000009eb020723c */ /* 0x000fe20000001820 */
[----:B------:R-:W4:Y:S06]  /*1cc90*/  LDSM.16.M88.4 R156, [R205+0xb800] ;  /* 0x00b80000cd9c783b */ /* 0x000f2c0000000200 */
[----:B------:R-:W1:Y:S01]  /*1cca0*/  LDSM.16.M88.4 R176, [R204+0x4000] ;  /* 0x00400000ccb0783b */ /* 0x000e620000000200 */
[C---:B-----5:R-:W-:Y:S08]  /*1ccb0*/  HMMA.16816.F32 R4, R160.reuse, R164, R4 ;  /* 0x000000a4a004723c */ /* 0x060ff00000001804 */
[C---:B------:R-:W-:Y:S01]  /*1ccc0*/  HMMA.16816.F32 R8, R160.reuse, R166, R8 ;  /* 0x000000a6a008723c */ /* 0x040fe20000001808 */
[----:B------:R-:W-:Y:S07]  /*1ccd0*/  LDSM.16.M88.4 R164, [R199+0xa000] ;  /* 0x00a00000c7a4783b */ /* 0x000fee0000000200 */
[C---:B--2---:R-:W-:Y:S08]  /*1cce0*/  HMMA.16816.F32 R12, R160.reuse, R136, R12 ;  /* 0x00000088a00c723c */ /* 0x044ff0000000180c */
[C---:B------:R-:W-:Y:S01]  /*1ccf0*/  HMMA.16816.F32 R16, R160.reuse, R138, R16 ;  /* 0x0000008aa010723c */ /* 0x040fe20000001810 */
[----:B------:R-:W2:Y:S07]  /*1cd00*/  LDSM.16.M88.4 R136, [R186] ;  /* 0x00000000ba88783b */ /* 0x000eae0000000200 */
[C---:B------:R-:W-:Y:S08]  /*1cd10*/  HMMA.16816.F32 R20, R160.reuse, R148, R20 ;  /* 0x00000094a014723c */ /* 0x040ff00000001814 */
[C---:B------:R-:W-:Y:S01]  /*1cd20*/  HMMA.16816.F32 R24, R160.reuse, R150, R24 ;  /* 0x00000096a018723c */ /* 0x040fe20000001818 */
[----:B------:R-:W5:Y:S07]  /*1cd30*/  LDSM.16.M88.4 R148, [R185] ;  /* 0x00000000b994783b */ /* 0x000f6e0000000200 */
        /* <DEDUP_REMOVED lines=17> */
[C---:B------:R-:W-:Y:S08]  /*1ce50*/  HMMA.16816.F32 R4, R176.reuse, R180, R4 ;  /* 0x000000b4b004723c */ /* 0x040ff00000001804 */
[C---:B------:R-:W-:Y:S08]  /*1ce60*/  HMMA.16816.F32 R8, R176.reuse, R182, R8 ;  /* 0x000000b6b008723c */ /* 0x040ff00000001808 */
[C---:B--2---:R-:W-:Y:S08]  /*1ce70*/  HMMA.16816.F32 R12, R176.reuse, R136, R12 ;  /* 0x00000088b00c723c */ /* 0x044ff0000000180c */
[C---:B------:R-:W-:Y:S01]  /*1ce80*/  HMMA.16816.F32 R16, R176.reuse, R138, R16 ;  /* 0x0000008ab010723c */ /* 0x040fe20000001810 */
[----:B------:R-:W2:Y:S07]  /*1ce90*/  LDSM.16.M88.4 R136, [R192+0x4800] ;  /* 0x00480000c088783b */ /* 0x000eae0000000200 */
        /* <DEDUP_REMOVED lines=8> */
[C---:B-1----:R-:W-:Y:S08]  /*1cf20*/  HMMA.16816.F32 R12, R160.reuse, R140, R12 ;  /* 0x0000008ca00c723c */ /* 0x042ff0000000180c */
[C---:B------:R-:W-:Y:S08]  /*1cf30*/  HMMA.16816.F32 R16, R160.reuse, R142, R16 ;  /* 0x0000008ea010723c */ /* 0x040ff00000001810 */
[C---:B---3--:R-:W-:Y:S08]  /*1cf40*/  HMMA.16816.F32 R20, R160.reuse, R144, R20 ;  /* 0x00000090a014723c */ /* 0x048ff00000001814 */
[C---:B------:R-:W-:Y:S08]  /*1cf50*/  HMMA.16816.F32 R24, R160.reuse, R146, R24 ;  /* 0x00000092a018723c */ /* 0x040ff00000001818 */
[C---:B----4-:R-:W-:Y:S08]  /*1cf60*/  HMMA.16816.F32 R28, R160.reuse, R156, R28 ;  /* 0x0000009ca01c723c */ /* 0x050ff0000000181c */
[----:B------:R-:W-:Y:S08]  /*1cf70*/  HMMA.16816.F32 R32, R160, R158, R32 ;  /* 0x0000009ea020723c */ /* 0x000ff00000001820 */
[C---:B------:R-:W-:Y:S08]  /*1cf80*/  HMMA.16816.F32 R4, R168.reuse, R172, R4 ;  /* 0x000000aca804723c */ /* 0x040ff00000001804 */
[C---:B------:R-:W-:Y:S08]  /*1cf90*/  HMMA.16816.F32 R8, R168.reuse, R174, R8 ;  /* 0x000000aea808723c */ /* 0x040ff00000001808 */
[C---:B--2---:R-:W-:Y:S08]  /*1cfa0*/  HMMA.16816.F32 R12, R168.reuse, R136, R12 ;  /* 0x00000088a80c723c */ /* 0x044ff0000000180c */
        /* <DEDUP_REMOVED lines=20> */
[----:B------:R-:W1:Y:S01]  /*1d0f0*/  MUFU.TANH R237, R11 ;  /* 0x0000000b00ed7308 */ /* 0x000e620000002400 */
[----:B------:R-:W-:Y:S09]  /*1d100*/  FMUL.FTZ R19, R19, c[0x0][0x2ec] ;  /* 0x0000bb0013137a20 */ /* 0x000ff20000410000 */
[----:B------:R5:W1:Y:S10]  /*1d110*/  MUFU.TANH R147, R8 ;  /* 0x0000000800937308 */ /* 0x000a740000002400 */
[----:B------:R-:W1:Y:S01]  /*1d120*/  MUFU.TANH R173, R173 ;  /* 0x000000ad00ad7308 */ /* 0x000e620000002400 */
[C---:B---3--:R-:W-:Y:S09]  /*1d130*/  HMMA.16816.F32 R20, R168.reuse, R4, R20 ;  /* 0x00000004a814723c */ /* 0x048ff20000001814 */
[----:B------:R-:W3:Y:S01]  /*1d140*/  MUFU.TANH R227, R227 ;  /* 0x000000e300e37308 */ /* 0x000ee20000002400 */
[C---:B------:R-:W-:Y:S01]  /*1d150*/  HMMA.16816.F32 R24, R168.reuse, R6, R24 ;  /* 0x00000006a818723c */ /* 0x040fe20000001818 */
[----:B-----5:R-:W5:Y:S01]  /*1d160*/  LDSM.16.M88.4 R8, [R192+0x5800] ;  /* 0x00580000c008783b */ /* 0x020f620000000200 */
[----:B------:R-:W-:Y:S07]  /*1d170*/  DEPBAR.LE SB0, 0x0 ;  /* 0x000080000000791a */ /* 0x000fee0000000000 */
[----:B------:R-:W1:Y:S01]  /*1d180*/  MUFU.TANH R229, R229 ;  /* 0x000000e500e57308 */ /* 0x000e620000002400 */
[----:B------:R-:W-:Y:S04]  /*1d190*/  BAR.SYNC.DEFER_BLOCKING 0x0 ;  /* 0x0000000000007b1d */ /* 0x000fe80000010000 */
        /* <DEDUP_REMOVED lines=9> */
[----:B------:R-:W-:Y:S09]  /*1d230*/  FMUL.FTZ R27, R27, c[0x0][0x2ec] ;  /* 0x0000bb001b1b7a20 */ /* 0x000ff20000410000 */
[----:B------:R1:W1:Y:S01]  /*1d240*/  MUFU.TANH R181, R14 ;  /* 0x0000000e00b57308 */ /* 0x0002620000002400 */
[C---:B-----5:R-:W-:Y:S09]  /*1d250*/  HMMA.16816.F32 R28, R168.reuse, R8, R28 ;  /* 0x00000008a81c723c */ /* 0x060ff2000000181c */
[----:B------:R1:W1:Y:S01]  /*1d260*/  MUFU.TANH R175, R15 ;  /* 0x0000000f00af7308 */ /* 0x0002620000002400 */
[----:B------:R-:W-:Y:S09]  /*1d270*/  HMMA.16816.F32 R32, R168, R10, R32 ;  /* 0x0000000aa820723c */ /* 0x000ff20000001820 */
[----:B------:R1:W1:Y:S05]  /*1d280*/  MUFU.TANH R143, R2 ;  /* 0x00000002008f7308 */ /* 0x00026a0000002400 */
[----:B------:R-:W-:Y:S05]  /*1d290*/  FMUL.FTZ R149, R28, c[0x0][0x2ec] ;  /* 0x0000bb001c957a20 */ /* 0x000fea0000410000 */
[----:B------:R1:W1:Y:S01]  /*1d2a0*/  MUFU.TANH R141, R17 ;  /* 0x00000011008d7308 */ /* 0x0002620000002400 */
        /* <DEDUP_REMOVED lines=26> */
[----:B--234-:R-:W-:Y:S02]  /*1d450*/  ULDC UR5, c[0x0][0x198] ;  /* 0x0000660000057ab9 */ /* 0x01cfe40000000800 */
[----:B------:R-:W-:Y:S04]  /*1d460*/  ULEA UR5, -UR5, URZ, 0x6 ;  /* 0x0000003f05057291 */ /* 0x000fe8000f8e313f */
[----:B------:R-:W-:Y:S02]  /*1d470*/  USHF.R.S32.HI UR4, URZ, 0x1f, UR5 ;  /* 0x0000001f3f047899 */ /* 0x000fe40008011405 */
[----:B-1----:R-:W-:Y:S04]  /*1d480*/  MOV R2, UR5 ;  /* 0x0000000500027c02 */ /* 0x002fe80008000f00 */
        /* <DEDUP_REMOVED lines=62> */
.L_x_4051:
        /* <DEDUP_REMOVED lines=92> */
.L_x_4050:
[----:B--234-:R-:W-:Y:S01]  /*1de30*/  LEA R5, R216, R217, 0x6 ;  /* 0x000000d9d8057211 */ /* 0x01cfe200078e30ff */
        /* <DEDUP_REMOVED lines=35> */
[C---:B------:R-:W-:Y:S02]  /*1e070*/  FFMA.FTZ R11, R0.reuse, R11, R173 ;  /* 0x0000000b000b7223 */ /* 0x040fe400000100ad */
[CC--:B------:R-:W-:Y:S01]  /*1e080*/  FFMA.FTZ R237, R0.reuse, R15.reuse, R237 ;  /* 0x0000000f00ed7223 */ /* 0x0c0fe200000100ed */
[----:B------:R-:W-:Y:S01]  /*1e090*/  FMNMX.FTZ R16, R229, R16, !PT ;  /* 0x00000010e5107209 */ /* 0x000fe20007810000 */
[C---:B------:R-:W-:Y:S01]  /*1e0a0*/  FFMA.FTZ R233, R0.reuse, R15, R233 ;  /* 0x0000000f00e97223 */ /* 0x040fe200000100e9 */
        /* <DEDUP_REMOVED lines=17> */
[----:B------:R-:W1:Y:S01]  /*1e1c0*/  I2F R8, R15 ;  /* 0x0000000f00087306 */ /* 0x000e620000201400 */
[----:B------:R-:W-:Y:S01]  /*1e1d0*/  IADD3 R14, R5, 0x38, RZ ;  /* 0x00000038050e7810 */ /* 0x000fe20007ffe0ff */
[C---:B------:R-:W-:Y:S01]  /*1e1e0*/  FFMA.FTZ R225, R0.reuse, R10, R225 ;  /* 0x0000000a00e17223 */ /* 0x040fe200000100e1 */
[----:B------:R-:W-:Y:S01]  /*1e1f0*/  FMNMX.FTZ R18, R145, R18, !PT ;  /* 0x0000001291127209 */ /* 0x000fe20007810000 */
[C---:B------:R-:W-:Y:S01]  /*1e200*/  FFMA.FTZ R161, R0.reuse, R10, R161 ;  /* 0x0000000a00a17223 */ /* 0x040fe200000100a1 */
[----:B------:R-:W-:Y:S01]  /*1e210*/  FMNMX.FTZ R16, R179, R16, !PT ;  /* 0x00000010b3107209 */ /* 0x000fe20007810000 */
[CC--:B------:R-:W-:Y:S01]  /*1e220*/  FFMA.FTZ R223, R0.reuse, R7.reuse, R223 ;  /* 0x0000000700df7223 */ /* 0x0c0fe200000100df */
[----:B------:R-:W-:Y:S01]  /*1e230*/  IADD3 R5, R5, 0x39, RZ ;  /* 0x0000003905057810 */ /* 0x000fe20007ffe0ff */
[C---:B------:R-:W-:Y:S01]  /*1e240*/  FFMA.FTZ R159, R0.reuse, R7, R159 ;  /* 0x00000007009f7223 */ /* 0x040fe2000001009f */
[----:B------:R-:W-:Y:S01]  /*1e250*/  FMNMX.FTZ R18, R143, R18, !PT ;  /* 0x000000128f127209 */ /* 0x000fe20007810000 */
[----:B------:R-:W2:Y:S01]  /*1e260*/  I2F R13, R14 ;  /* 0x0000000e000d7306 */ /* 0x000ea20000201400 */
        /* <DEDUP_REMOVED lines=13> */
[C---:B-1----:R-:W-:Y:S01]  /*1e340*/  FFMA.FTZ R151, R0.reuse, R8, R151 ;  /* 0x0000000800977223 */ /* 0x042fe20000010097 */
[----:B------:R-:W-:Y:S01]  /*1e350*/  FMNMX.FTZ R18, R157, R18, !PT ;  /* 0x000000129d127209 */ /* 0x000fe20007810000 */
[C---:B------:R-:W-:Y:S01]  /*1e360*/  FFMA.FTZ R139, R0.reuse, R8, R139 ;  /* 0x00000008008b7223 */ /* 0x040fe2000001008b */
[----:B------:R-:W-:Y:S02]  /*1e370*/  FMNMX.FTZ R16, R163, R16, !PT ;  /* 0x00000010a3107209 */ /* 0x000fe40007810000 */
[----:B------:R-:W-:Y:S02]  /*1e380*/  FMNMX.FTZ R18, R155, R18, !PT ;  /* 0x000000129b127209 */ /* 0x000fe40007810000 */
[----:B------:R-:W-:Y:S02]  /*1e390*/  FMNMX.FTZ R16, R153, R16, !PT ;  /* 0x0000001099107209 */ /* 0x000fe40007810000 */
[----:B------:R-:W-:Y:S01]  /*1e3a0*/  FMNMX.FTZ R18, R149, R18, !PT ;  /* 0x0000001295127209 */ /* 0x000fe20007810000 */
[CC--:B--2---:R-:W-:Y:S01]  /*1e3b0*/  FFMA.FTZ R136, R0.reuse, R13.reuse, R136 ;  /* 0x0000000d00887223 */ /* 0x0c4fe20000010088 */
[----:B------:R-:W-:Y:S01]  /*1e3c0*/  FMNMX.FTZ R7, R151, R16, !PT ;  /* 0x0000001097077209 */ /* 0x000fe20007810000 */
[----:B------:R-:W-:Y:S03]  /*1e3d0*/  FFMA.FTZ R138, R0, R13, R138 ;  /* 0x0000000d008a7223 */ /* 0x000fe6000001008a */
[----:B------:R-:W-:Y:S02]  /*1e3e0*/  FMNMX.FTZ R2, R136, R7, !PT ;  /* 0x0000000788027209 */ /* 0x000fe40007810000 */
[----:B------:R-:W-:Y:S01]  /*1e3f0*/  FMNMX.FTZ R7, R139, R18, !PT ;  /* 0x000000128b077209 */ /* 0x000fe20007810000 */
[CC--:B---3--:R-:W-:Y:S02]  /*1e400*/  FFMA.FTZ R135, R0.reuse, R5.reuse, R135 ;  /* 0x0000000500877223 */ /* 0x0c8fe40000010087 */
        /* <DEDUP_REMOVED lines=9> */
[----:B------:R-:W2:Y:S08]  /*1e4a0*/  SHFL.BFLY PT, R133, R6, 0x1, 0x1f ;  /* 0x0c201f0006857f89 */ /* 0x000eb000000e0000 */
[----:B------:R-:W3:Y:S01]  /*1e4b0*/  LDSM.16.MT88.4 R12, [R200+0xc000] ;  /* 0x00c00000c80c783b */ /* 0x000ee20000004200 */
        /* <DEDUP_REMOVED lines=95> */
[C---:B---3--:R-:W-:Y:S05]  /*1eab0*/  HMMA.16816.F32 R4, R128.reuse, R12, R4 ;  /* 0x0000000c8004723c */ /* 0x048fea0000001804 */
        /* <DEDUP_REMOVED lines=271> */
.L_x_4048:
        /* <DEDUP_REMOVED lines=281> */
.L_x_4054:
[----:B--23--:R-:W-:Y:S05]  /*20d40*/  BSYNC B0 ;  /* 0x0000000000007941 */ /* 0x00cfea0003800000 */
.L_x_4053:
        /* <DEDUP_REMOVED lines=19> */
.L_x_4056:
[----:B------:R-:W-:Y:S05]  /*20e80*/  BSYNC B0 ;  /* 0x0000000000007941 */ /* 0x000fea0003800000 */
.L_x_4055:
        /* <DEDUP_REMOVED lines=11> */
.L_x_4058:
[----:B------:R-:W-:Y:S05]  /*20f40*/  BSYNC B0 ;  /* 0x0000000000007941 */ /* 0x000fea0003800000 */
.L_x_4057:
        /* <DEDUP_REMOVED lines=11> */
.L_x_4060:
[----:B------:R-:W-:Y:S05]  /*21000*/  BSYNC B0 ;  /* 0x0000000000007941 */ /* 0x000fea0003800000 */
.L_x_4059:
        /* <DEDUP_REMOVED lines=11> */
.L_x_4062:
[----:B------:R-:W-:Y:S05]  /*210c0*/  BSYNC B0 ;  /* 0x0000000000007941 */ /* 0x000fea0003800000 */
.L_x_4061:
        /* <DEDUP_REMOVED lines=11> */
.L_x_4064:
[----:B------:R-:W-:Y:S05]  /*21180*/  BSYNC B0 ;  /* 0x0000000000007941 */ /* 0x000fea0003800000 */
.L_x_4063:
        /* <DEDUP_REMOVED lines=11> */
.L_x_4066:
[----:B------:R-:W-:Y:S05]  /*21240*/  BSYNC B0 ;  /* 0x0000000000007941 */ /* 0x000fea0003800000 */
.L_x_4065:
        /* <DEDUP_REMOVED lines=11> */
.L_x_4068:
[----:B------:R-:W-:Y:S05]  /*21300*/  BSYNC B0 ;  /* 0x0000000000007941 */ /* 0x000fea0003800000 */
.L_x_4067:
        /* <DEDUP_REMOVED lines=12> */
.L_x_4069:
        /* <DEDUP_REMOVED lines=11> */
.L_x_4121:


//--------------------- .nv.shared._ZN5flash32flash_fwd_splitkv_combine_kernelI23Flash_fwd_kernel_traitsILi192ELi64ELi64ELi4ELb0ELb0EN7cutlass6half_tE19Flash_kernel_traitsILi192ELi64ELi64ELi4ES3_EELi8ELi7ELb0EEEvNS_16Flash_fwd_paramsE --------------------------
	.section	.nv.shared._ZN5flash32flash_fwd_splitkv_combine_kernelI23Flash_fwd_kernel_traitsILi192ELi64ELi64ELi4ELb0ELb0EN7cutlass6half_tE19Flash_kernel_traitsILi192ELi64ELi64ELi4ES3_EELi8ELi7ELb0EEEvNS_16Flash_fwd_paramsE,"aw",@nobits
	.sectionflags	@""
	.align	16
.nv.shared._ZN5flash32flash_fwd_splitkv_combine_kernelI23Flash_fwd_kernel_traitsILi192ELi64ELi64ELi4ELb0ELb0EN7cutlass6half_tE19Flash_kernel_traitsILi192ELi64ELi64ELi4ES3_EELi8ELi7ELb0EEEvNS_16Flash_fwd_paramsE:
	.zero		4608


//--------------------- .nv.global                --------------------------
	.section	.nv.global,"aw",@nobits
.nv.global:
	.type		_ZN79_INTERNAL_fb7b40c3_43_flash_fwd_split_hdim192_fp16_causal_sm80_cu_4022bc09_28204cute1_E,@object
	.size		_ZN79_INTERNAL_fb7b40c3_43_flash_fwd_split_hdim192_fp16_causal_sm80_cu_4022bc09_28204cute1_E,(_ZN79_INTERNAL_fb7b40c3_43_flash_fwd_split_hdim192_fp16_causal_sm80_cu_4022bc09_28204cuda3std3__45__cpo6cbeginE - _ZN79_INTERNAL_fb7b40c3_43_flash_fwd_split_hdim192_fp16_causal_sm80_cu_4022bc09_28204cute1_E)
_ZN79_INTERNAL_fb7b40c3_43_flash_fwd_split_hdim192_fp16_causal_sm80_cu_4022bc09_28204cute1_E:
	.zero		1
	.type		_ZN79_INTERNAL_fb7b40c3_43_flash_fwd_split_hdim192_fp16_causal_sm80_cu_4022bc09_28204cuda3std3__45__cpo6cbeginE,@object
	.size		_ZN79_INTERNAL_fb7b40c3_43_flash_fwd_split_hdim192_fp16_causal_sm80_cu_4022bc09_28204cuda3std3__45__cpo6cbeginE,(_ZN79_INTERNAL_fb7b40c3_43_flash_fwd_split_hdim192_fp16_causal_sm80_cu_4022bc09_28204cuda3std3__48in_placeE - _ZN79_INTERNAL_fb7b40c3_43_flash_fwd_split_hdim192_fp16_causal_sm80_cu_4022bc09_28204cuda3std3__45__cpo6cbeginE)
_ZN79_INTERNAL_fb7b40c3_43_flash_fwd_split_hdim192_fp16_causal_sm80_cu_4022bc09_28204cuda3std3__45__cpo6cbeginE:
	.zero		1
	.type		_ZN79_INTERNAL_fb7b40c3_43_flash_fwd_split_hdim192_fp16_causal_sm80_cu_4022bc09_28204cuda3std3__48in_placeE,@object
	.size		_ZN79_INTERNAL_fb7b40c3_43_flash_fwd_split_hdim192_fp16_causal_sm80_cu_4022bc09_28204cuda3std3__48in_placeE,(_ZN79_INTERNAL_fb7b40c3_43_flash_fwd_split_hdim192_fp16_causal_sm80_cu_4022bc09_28204cuda3std6ranges3__45__cpo9iter_moveE - _ZN79_INTERNAL_fb7b40c3_43_flash_fwd_split_hdim192_fp16_causal_sm80_cu_4022bc09_28204cuda3std3__48in_placeE)
_ZN79_INTERNAL_fb7b40c3_43_flash_fwd_split_hdim192_fp16_causal_sm80_cu_4022bc09_28204cuda3std3__48in_placeE:
	.zero		1
	.type		_ZN79_INTERNAL_fb7b40c3_43_flash_fwd_split_hdim192_fp16_causal_sm80_cu_4022bc09_28204cuda3std6ranges3__45__cpo9iter_moveE,@object
	.size		_ZN79_INTERNAL_fb7b40c3_43_flash_fwd_split_hdim192_fp16_causal_sm80_cu_4022bc09_28204cuda3std6ranges3__45__cpo9iter_moveE,(_ZN79_INTERNAL_fb7b40c3_43_flash_fwd_split_hdim192_fp16_causal_sm80_cu_4022bc09_28204cuda3std3__45__cpo5beginE - _ZN79_INTERNAL_fb7b40c3_43_flash_fwd_split_hdim192_fp16_causal_sm80_cu_4022bc09_28204cuda3std6ranges3__45__cpo9iter_moveE)
_ZN79_INTERNAL_fb7b40c3_43_flash_fwd_split_hdim192_fp16_causal_sm80_cu_4022bc09_28204cuda3std6ranges3__45__cpo9iter_moveE:
	.zero		1
	.type		_ZN79_INTERNAL_fb7b40c3_43_flash_fwd_split_hdim192_fp16_causal_sm80_cu_4022bc09_28204cuda3std3__45__cpo5beginE,@object
	.size		_ZN79_INTERNAL_fb7b40c3_43_flash_fwd_split_hdim192_fp16_causal_sm80_cu_4022bc09_28204cuda3std3__45__cpo5beginE,(_ZN79_INTERNAL_fb7b40c3_43_flash_fwd_split_hdim192_fp16_causal_sm80_cu_4022bc09_28204cuda3std3__481_GLOBAL__N__fb7b40c3_43_flash_fwd_split_hdim192_fp16_causal_sm80_cu_4022bc09_28206ignoreE - _ZN79_INTERNAL_fb7b40c3_43_flash_fwd_split_hdim192_fp16_causal_sm80_cu_4022bc09_28204cuda3std3__45__cpo5beginE)
_ZN79_INTERNAL_fb7b40c3_43_flash_fwd_split_hdim192_fp16_causal_sm80_cu_4022bc09_28204cuda3std3__45__cpo5beginE:
	.zero		1
	.type		_ZN79_INTERNAL_fb7b40c3_43_flash_fwd_split_hdim192_fp16_causal_sm80_cu_4022bc09_28204cuda3std3__481_GLOBAL__N__fb7b40c3_43_flash_fwd_split_hdim192_fp16_causal_sm80_cu_4022bc09_28206ignoreE,@object
	.size		_ZN79_INTERNAL_fb7b40c3_43_flash_fwd_split_hdim192_fp16_causal_sm80_cu_4022bc09_28204cuda3std3__481_GLOBAL__N__fb7b40c3_43_flash_fwd_split_hdim192_fp16_causal_sm80_cu_4022bc09_28206ignoreE,(_ZN79_INTERNAL_fb7b40c3_43_flash_fwd_split_hdim192_fp16_causal_sm80_cu_4022bc09_28204cute7productE - _ZN79_INTERNAL_fb7b40c3_43_flash_fwd_split_hdim192_fp16_causal_sm80_cu_4022bc09_28204cuda3std3__481_GLOBAL__N__fb7b40c3_43_flash_fwd_split_hdim192_fp16_causal_sm80_cu_4022bc09_28206ignoreE)
_ZN79_INTERNAL_fb7b40c3_43_flash_fwd_split_hdim192_fp16_causal_sm80_cu_4022bc09_28204cuda3std3__481_GLOBAL__N__fb7b40c3_43_flash_fwd_split_hdim192_fp16_causal_sm80_cu_4022bc09_28206ignoreE:
	.zero		1
	.type		_ZN79_INTERNAL_fb7b40c3_43_flash_fwd_split_hdim192_fp16_causal_sm80_cu_4022bc09_28204cute7productE,@object
	.size		_ZN79_INTERNAL_fb7b40c3_43_flash_fwd_split_hdim192_fp16_causal_sm80_cu_4022bc09_28204cute7productE,(_ZN79_INTERNAL_fb7b40c3_43_flash_fwd_split_hdim192_fp16_causal_sm80_cu_4022bc09_28204cuda3std3__45__cpo3endE - _ZN79_INTERNAL_fb7b40c3_43_flash_fwd_split_hdim192_fp16_causal_sm80_cu_4022bc09_28204cute7productE)
_ZN79_INTERNAL_fb7b40c3_43_flash_fwd_split_hdim192_fp16_causal_sm80_cu_4022bc09_28204cute7productE:
	.zero		1
	.type		_ZN79_INTERNAL_fb7b40c3_43_flash_fwd_split_hdim192_fp16_causal_sm80_cu_4022bc09_28204cuda3std3__45__cpo3endE,@object
	.size		_ZN79_INTERNAL_fb7b40c3_43_flash_fwd_split_hdim192_fp16_causal_sm80_cu_4022bc09_28204cuda3std3__45__cpo3endE,(_ZN79_INTERNAL_fb7b40c3_43_flash_fwd_split_hdim192_fp16_causal_sm80_cu_4022bc09_28204cuda3std3__419piecewise_constructE - _ZN79_INTERNAL_fb7b40c3_43_flash_fwd_split_hdim192_fp16_causal_sm80_cu_4022bc09_28204cuda3std3__45__cpo3endE)
_ZN79_INTERNAL_fb7b40c3_43_flash_fwd_split_hdim192_fp16_causal_sm80_cu_4022bc09_28204cuda3std3__45__cpo3endE:
	.zero		1
	.type		_ZN79_INTERNAL_fb7b40c3_43_flash_fwd_split_hdim192_fp16_causal_sm80_cu_4022bc09_28204cuda3std3__419piecewise_constructE,@object
	.size		_ZN79_INTERNAL_fb7b40c3_43_flash_fwd_split_hdim192_fp16_causal_sm80_cu_4022bc09_28204cuda3std3__419piecewise_constructE,(_ZN79_INTERNAL_fb7b40c3_43_flash_fwd_split_hdim192_fp16_causal_sm80_cu_4022bc09_28204cuda3std3__45__cpo4cendE - _ZN79_INTERNAL_fb7b40c3_43_flash_fwd_split_hdim192_fp16_causal_sm80_cu_4022bc09_28204cuda3std3__419piecewise_constructE)
_ZN79_INTERNAL_fb7b40c3_43_flash_fwd_split_hdim192_fp16_causal_sm80_cu_4022bc09_28204cuda3std3__419piecewise_constructE:
	.zero		1
	.type		_ZN79_INTERNAL_fb7b40c3_43_flash_fwd_split_hdim192_fp16_causal_sm80_cu_4022bc09_28204cuda3std3__45__cpo4cendE,@object
	.size		_ZN79_INTERNAL_fb7b40c3_43_flash_fwd_split_hdim192_fp16_causal_sm80_cu_4022bc09_28204cuda3std3__45__cpo4cendE,(_ZN79_INTERNAL_fb7b40c3_43_flash_fwd_split_hdim192_fp16_causal_sm80_cu_4022bc09_28204cuda3std6ranges3__45__cpo4swapE - _ZN79_INTERNAL_fb7b40c3_43_flash_fwd_split_hdim192_fp16_causal_sm80_cu_4022bc09_28204cuda3std3__45__cpo4cendE)
_ZN79_INTERNAL_fb7b40c3_43_flash_fwd_split_hdim192_fp16_causal_sm80_cu_4022bc09_28204cuda3std3__45__cpo4cendE:
	.zero		1
	.type		_ZN79_INTERNAL_fb7b40c3_43_flash_fwd_split_hdim192_fp16_causal_sm80_cu_4022bc09_28204cuda3std6ranges3__45__cpo4swapE,@object
	.size		_ZN79_INTERNAL_fb7b40c3_43_flash_fwd_split_hdim192_fp16_causal_sm80_cu_4022bc09_28204cuda3std6ranges3__45__cpo4swapE,(.L_7 - _ZN79_INTERNAL_fb7b40c3_43_flash_fwd_split_hdim192_fp16_causal_sm80_cu_4022bc09_28204cuda3std6ranges3__45__cpo4swapE)
_ZN79_INTERNAL_fb7b40c3_43_flash_fwd_split_hdim192_fp16_causal_sm80_cu_4022bc09_28204cuda3std6ranges3__45__cpo4swapE:
	.zero		1
.L_7:


//--------------------- .nv.shared._ZN5flash32flash_fwd_splitkv_combine_kernelI23Flash_fwd_kernel_traitsILi192ELi64ELi64ELi4ELb0ELb0EN7cutlass6half_tE19Flash_kernel_traitsILi192ELi64ELi64ELi4ES3_EELi8ELi6ELb0EEEvNS_16Flash_fwd_paramsE --------------------------
	.section	.nv.shared._ZN5flash32flash_fwd_splitkv_combine_kernelI23Flash_fwd_kernel_traitsILi192ELi64ELi64ELi4ELb0ELb0EN7cutlass6half_tE19Flash_kernel_traitsILi192ELi64ELi64ELi4ES3_EELi8ELi6ELb0EEEvNS_16Flash_fwd_paramsE,"aw",@nobits
	.sectionflags	@""
	.align	16
.nv.shared._ZN5flash32flash_fwd_splitkv_combine_kernelI23Flash_fwd_kernel_traitsILi192ELi64ELi64ELi4ELb0ELb0EN7cutlass6half_tE19Flash_kernel_traitsILi192ELi64ELi64ELi4ES3_EELi8ELi6ELb0EEEvNS_16Flash_fwd_paramsE:
	.zero		2304


//--------------------- .nv.shared._ZN5flash32flash_fwd_splitkv_combine_kernelI23Flash_fwd_kernel_traitsILi192ELi64ELi64ELi4ELb0ELb0EN7cutlass6half_tE19Flash_kernel_traitsILi192ELi64ELi64ELi4ES3_EELi8ELi5ELb0EEEvNS_16Flash_fwd_paramsE --------------------------
	.section	.nv.shared._ZN5flash32flash_fwd_splitkv_combine_kernelI23Flash_fwd_kernel_traitsILi192ELi64ELi64ELi4ELb0ELb0EN7cutlass6half_tE19Flash_kernel_traitsILi192ELi64ELi64ELi4ES3_EELi8ELi5ELb0EEEvNS_16Flash_fwd_paramsE,"aw",@nobits
	.sectionflags	@""
	.align	16
.nv.shared._ZN5flash32flash_fwd_splitkv_combine_kernelI23Flash_fwd_kernel_traitsILi192ELi64ELi64ELi4ELb0ELb0EN7cutlass6half_tE19Flash_kernel_traitsILi192ELi64ELi64ELi4ES3_EELi8ELi5ELb0EEEvNS_16Flash_fwd_paramsE:
	.zero		1152


//--------------------- .nv.shared._ZN5flash32flash_fwd_splitkv_combine_kernelI23Flash_fwd_kernel_traitsILi192ELi64ELi64ELi4ELb0ELb0EN7cutlass6half_tE19Flash_kernel_traitsILi192ELi64ELi64ELi4ES3_EELi8ELi4ELb0EEEvNS_16Flash_fwd_paramsE --------------------------
	.section	.nv.shared._ZN5flash32flash_fwd_splitkv_combine_kernelI23Flash_fwd_kernel_traitsILi192ELi64ELi64ELi4ELb0ELb0EN7cutlass6half_tE19Flash_kernel_traitsILi192ELi64ELi64ELi4ES3_EELi8ELi4ELb0EEEvNS_16Flash_fwd_paramsE,"aw",@nobits
	.sectionflags	@""
	.align	16
.nv.shared._ZN5flash32flash_fwd_splitkv_combine_kernelI23Flash_fwd_kernel_traitsILi192ELi64ELi64ELi4ELb0ELb0EN7cutlass6half_tE19Flash_kernel_traitsILi192ELi64ELi64ELi4ES3_EELi8ELi4ELb0EEEvNS_16Flash_fwd_paramsE:
	.zero		576


//--------------------- .nv.shared._ZN5flash32flash_fwd_splitkv_combine_kernelI23Flash_fwd_kernel_traitsILi192ELi64ELi64ELi4ELb0ELb0EN7cutlass6half_tE19Flash_kernel_traitsILi192ELi64ELi64ELi4ES3_EELi8ELi3ELb0EEEvNS_16Flash_fwd_paramsE --------------------------
	.section	.nv.shared._ZN5flash32flash_fwd_splitkv_combine_kernelI23Flash_fwd_kernel_traitsILi192ELi64ELi64ELi4ELb0ELb0EN7cutlass6half_tE19Flash_kernel_traitsILi192ELi64ELi64ELi4ES3_EELi8ELi3ELb0EEEvNS_16Flash_fwd_paramsE,"aw",@nobits
	.sectionflags	@""
	.align	16
.nv.shared._ZN5flash32flash_fwd_splitkv_combine_kernelI23Flash_fwd_kernel_traitsILi192ELi64ELi64ELi4ELb0ELb0EN7cutlass6half_tE19Flash_kernel_traitsILi192ELi64ELi64ELi4ES3_EELi8ELi3ELb0EEEvNS_16Flash_fwd_paramsE:
	.zero		288


//--------------------- .nv.shared._ZN5flash32flash_fwd_splitkv_combine_kernelI23Flash_fwd_kernel_traitsILi192ELi64ELi64ELi4ELb0ELb0EN7cutlass6half_tE19Flash_kernel_traitsILi192ELi64ELi64ELi4ES3_EELi8ELi2ELb0EEEvNS_16Flash_fwd_paramsE --------------------------
	.section	.nv.shared._ZN5flash32flash_fwd_splitkv_combine_kernelI23Flash_fwd_kernel_traitsILi192ELi64ELi64ELi4ELb0ELb0EN7cutlass6half_tE19Flash_kernel_traitsILi192ELi64ELi64ELi4ES3_EELi8ELi2ELb0EEEvNS_16Flash_fwd_paramsE,"aw",@nobits
	.sectionflags	@""
	.align	16
.nv.shared._ZN5flash32flash_fwd_splitkv_combine_kernelI23Flash_fwd_kernel_traitsILi192ELi64ELi64ELi4ELb0ELb0EN7cutlass6half_tE19Flash_kernel_traitsILi192ELi64ELi64ELi4ES3_EELi8ELi2ELb0EEEvNS_16Flash_fwd_paramsE:
	.zero		144


//--------------------- .nv.shared._ZN5flash32flash_fwd_splitkv_combine_kernelI23Flash_fwd_kernel_traitsILi192ELi64ELi64ELi4ELb0ELb0EN7cutlass6half_tE19Flash_kernel_traitsILi192ELi64ELi64ELi4ES3_EELi8ELi1ELb0EEEvNS_16Flash_fwd_paramsE --------------------------
	.section	.nv.shared._ZN5flash32flash_fwd_splitkv_combine_kernelI23Flash_fwd_kernel_traitsILi192ELi64ELi64ELi4ELb0ELb0EN7cutlass6half_tE19Flash_kernel_traitsILi192ELi64ELi64ELi4ES3_EELi8ELi1ELb0EEEvNS_16Flash_fwd_paramsE,"aw",@nobits
	.sectionflags	@""
	.align	16
.nv.shared._ZN5flash32flash_fwd_splitkv_combine_kernelI23Flash_fwd_kernel_traitsILi192ELi64ELi64ELi4ELb0ELb0EN7cutlass6half_tE19Flash_kernel_traitsILi192ELi64ELi64ELi4ES3_EELi8ELi1ELb0EEEvNS_16Flash_fwd_paramsE:
	.zero		80


//--------------------- .nv.shared._ZN5flash32flash_fwd_splitkv_combine_kernelI23Flash_fwd_kernel_traitsILi192ELi64ELi64ELi4ELb0ELb0EN7cutlass6half_tE19Flash_kernel_traitsILi192ELi64ELi64ELi4ES3_EELi8ELi7ELb1EEEvNS_16Flash_fwd_paramsE --------------------------
	.section	.nv.shared._ZN5flash32flash_fwd_splitkv_combine_kernelI23Flash_fwd_kernel_traitsILi192ELi64ELi64ELi4ELb0ELb0EN7cutlass6half_tE19Flash_kernel_traitsILi192ELi64ELi64ELi4ES3_EELi8ELi7ELb1EEEvNS_16Flash_fwd_paramsE,"aw",@nobits
	.sectionflags	@""
	.align	16
.nv.shared._ZN5flash32flash_fwd_splitkv_combine_kernelI23Flash_fwd_kernel_traitsILi192ELi64ELi64ELi4ELb0ELb0EN7cutlass6half_tE19Flash_kernel_traitsILi192ELi64ELi64ELi4ES3_EELi8ELi7ELb1EEEvNS_16Flash_fwd_paramsE:
	.zero		4608


//--------------------- .nv.shared._ZN5flash32flash_fwd_splitkv_combine_kernelI23Flash_fwd_kernel_traitsILi192ELi64ELi64ELi4ELb0ELb0EN7cutlass6half_tE19Flash_kernel_traitsILi192ELi64ELi64ELi4ES3_EELi8ELi6ELb1EEEvNS_16Flash_fwd_paramsE --------------------------
	.section	.nv.shared._ZN5flash32flash_fwd_splitkv_combine_kernelI23Flash_fwd_kernel_traitsILi192ELi64ELi64ELi4ELb0ELb0EN7cutlass6half_tE19Flash_kernel_traitsILi192ELi64ELi64ELi4ES3_EELi8ELi6ELb1EEEvNS_16Flash_fwd_paramsE,"aw",@nobits
	.sectionflags	@""
	.align	16
.nv.shared._ZN5flash32flash_fwd_splitkv_combine_kernelI23Flash_fwd_kernel_traitsILi192ELi64ELi64ELi4ELb0ELb0EN7cutlass6half_tE19Flash_kernel_traitsILi192ELi64ELi64ELi4ES3_EELi8ELi6ELb1EEEvNS_16Flash_fwd_paramsE:
	.zero		2304


//--------------------- .nv.shared._ZN5flash32flash_fwd_splitkv_combine_kernelI23Flash_fwd_kernel_traitsILi192ELi64ELi64ELi4ELb0ELb0EN7cutlass6half_tE19Flash_kernel_traitsILi192ELi64ELi64ELi4ES3_EELi8ELi5ELb1EEEvNS_16Flash_fwd_paramsE --------------------------
	.section	.nv.shared._ZN5flash32flash_fwd_splitkv_combine_kernelI23Flash_fwd_kernel_traitsILi192ELi64ELi64ELi4ELb0ELb0EN7cutlass6half_tE19Flash_kernel_traitsILi192ELi64ELi64ELi4ES3_EELi8ELi5ELb1EEEvNS_16Flash_fwd_paramsE,"aw",@nobits
	.sectionflags	@""
	.align	16
.nv.shared._ZN5flash32flash_fwd_splitkv_combine_kernelI23Flash_fwd_kernel_traitsILi192ELi64ELi64ELi4ELb0ELb0EN7cutlass6half_tE19Flash_kernel_traitsILi192ELi64ELi64ELi4ES3_EELi8ELi5ELb1EEEvNS_16Flash_fwd_paramsE:
	.zero		1152


//--------------------- .nv.shared._ZN5flash32flash_fwd_splitkv_combine_kernelI23Flash_fwd_kernel_traitsILi192ELi64ELi64ELi4ELb0ELb0EN7cutlass6half_tE19Flash_kernel_traitsILi192ELi64ELi64ELi4ES3_EELi8ELi4ELb1EEEvNS_16Flash_fwd_paramsE --------------------------
	.section	.nv.shared._ZN5flash32flash_fwd_splitkv_combine_kernelI23Flash_fwd_kernel_traitsILi192ELi64ELi64ELi4ELb0ELb0EN7cutlass6half_tE19Flash_kernel_traitsILi192ELi64ELi64ELi4ES3_EELi8ELi4ELb1EEEvNS_16Flash_fwd_paramsE,"aw",@nobits
	.sectionflags	@""
	.align	16
.nv.shared._ZN5flash32flash_fwd_splitkv_combine_kernelI23Flash_fwd_kernel_traitsILi192ELi64ELi64ELi4ELb0ELb0EN7cutlass6half_tE19Flash_kernel_traitsILi192ELi64ELi64ELi4ES3_EELi8ELi4ELb1EEEvNS_16Flash_fwd_paramsE:
	.zero		576


//--------------------- .nv.shared._ZN5flash32flash_fwd_splitkv_combine_kernelI23Flash_fwd_kernel_traitsILi192ELi64ELi64ELi4ELb0ELb0EN7cutlass6half_tE19Flash_kernel_traitsILi192ELi64ELi64ELi4ES3_EELi8ELi3ELb1EEEvNS_16Flash_fwd_paramsE --------------------------
	.section	.nv.shared._ZN5flash32flash_fwd_splitkv_combine_kernelI23Flash_fwd_kernel_traitsILi192ELi64ELi64ELi4ELb0ELb0EN7cutlass6half_tE19Flash_kernel_traitsILi192ELi64ELi64ELi4ES3_EELi8ELi3ELb1EEEvNS_16Flash_fwd_paramsE,"aw",@nobits
	.sectionflags	@""
	.align	16
.nv.shared._ZN5flash32flash_fwd_splitkv_combine_kernelI23Flash_fwd_kernel_traitsILi192ELi64ELi64ELi4ELb0ELb0EN7cutlass6half_tE19Flash_kernel_traitsILi192ELi64ELi64ELi4ES3_EELi8ELi3ELb1EEEvNS_16Flash_fwd_paramsE:
	.zero		288


//--------------------- .nv.shared._ZN5flash32flash_fwd_splitkv_combine_kernelI23Flash_fwd_kernel_traitsILi192ELi64ELi64ELi4ELb0ELb0EN7cutlass6half_tE19Flash_kernel_traitsILi192ELi64ELi64ELi4ES3_EELi8ELi2ELb1EEEvNS_16Flash_fwd_paramsE --------------------------
	.section	.nv.shared._ZN5flash32flash_fwd_splitkv_combine_kernelI23Flash_fwd_kernel_traitsILi192ELi64ELi64ELi4ELb0ELb0EN7cutlass6half_tE19Flash_kernel_traitsILi192ELi64ELi64ELi4ES3_EELi8ELi2ELb1EEEvNS_16Flash_fwd_paramsE,"aw",@nobits
	.sectionflags	@""
	.align	16
.nv.shared._ZN5flash32flash_fwd_splitkv_combine_kernelI23Flash_fwd_kernel_traitsILi192ELi64ELi64ELi4ELb0ELb0EN7cutlass6half_tE19Flash_kernel_traitsILi192ELi64ELi64ELi4ES3_EELi8ELi2ELb1EEEvNS_16Flash_fwd_paramsE:
	.zero		144


//--------------------- .nv.shared._ZN5flash32flash_fwd_splitkv_combine_kernelI23Flash_fwd_kernel_traitsILi192ELi64ELi64ELi4ELb0ELb0EN7cutlass6half_tE19Flash_kernel_traitsILi192ELi64ELi64ELi4ES3_EELi8ELi1ELb1EEEvNS_16Flash_fwd_paramsE --------------------------
	.section	.nv.shared._ZN5flash32flash_fwd_splitkv_combine_kernelI23Flash_fwd_kernel_traitsILi192ELi64ELi64ELi4ELb0ELb0EN7cutlass6half_tE19Flash_kernel_traitsILi192ELi64ELi64ELi4ES3_EELi8ELi1ELb1EEEvNS_16Flash_fwd_paramsE,"aw",@nobits
	.sectionflags	@""
	.align	16
.nv.shared._ZN5flash32flash_fwd_splitkv_combine_kernelI23Flash_fwd_kernel_traitsILi192ELi64ELi64ELi4ELb0ELb0EN7cutlass6half_tE19Flash_kernel_traitsILi192ELi64ELi64ELi4ES3_EELi8ELi1ELb1EEEvNS_16Flash_fwd_paramsE:
	.zero		80


//--------------------- .nv.shared._ZN5flash24flash_fwd_splitkv_kernelI23Flash_fwd_kernel_traitsILi192ELi64ELi64ELi4ELb0ELb0EN7cutlass6half_tE19Flash_kernel_traitsILi192ELi64ELi64ELi4ES3_EELb1ELb0ELb0ELb0ELb0ELb0ELb0ELb0EEEvNS_16Flash_fwd_paramsE --------------------------
	.section	.nv.shared._ZN5flash24flash_fwd_splitkv_kernelI23Flash_fwd_kernel_traitsILi192ELi64ELi64ELi4ELb0ELb0EN7cutlass6half_tE19Flash_kernel_traitsILi192ELi64ELi64ELi4ES3_EELb1ELb0ELb0ELb0ELb0ELb0ELb0ELb0EEEvNS_16Flash_fwd_paramsE,"aw",@nobits
	.sectionflags	@""
	.align	16


//--------------------- .nv.shared._ZN5flash24flash_fwd_splitkv_kernelI23Flash_fwd_kernel_traitsILi192ELi64ELi64ELi4ELb0ELb0EN7cutlass6half_tE19Flash_kernel_traitsILi192ELi64ELi64ELi4ES3_EELb1ELb0ELb0ELb0ELb0ELb1ELb0ELb0EEEvNS_16Flash_fwd_paramsE --------------------------
	.section	.nv.shared._ZN5flash24flash_fwd_splitkv_kernelI23Flash_fwd_kernel_traitsILi192ELi64ELi64ELi4ELb0ELb0EN7cutlass6half_tE19Flash_kernel_traitsILi192ELi64ELi64ELi4ES3_EELb1ELb0ELb0ELb0ELb0ELb1ELb0ELb0EEEvNS_16Flash_fwd_paramsE,"aw",@nobits
	.sectionflags	@""
	.align	16


//--------------------- .nv.shared._ZN5flash24flash_fwd_splitkv_kernelI23Flash_fwd_kernel_traitsILi192ELi64ELi64ELi4ELb0ELb0EN7cutlass6half_tE19Flash_kernel_traitsILi192ELi64ELi64ELi4ES3_EELb1ELb0ELb0ELb0ELb0ELb0ELb0ELb1EEEvNS_16Flash_fwd_paramsE --------------------------
	.section	.nv.shared._ZN5flash24flash_fwd_splitkv_kernelI23Flash_fwd_kernel_traitsILi192ELi64ELi64ELi4ELb0ELb0EN7cutlass6half_tE19Flash_kernel_traitsILi192ELi64ELi64ELi4ES3_EELb1ELb0ELb0ELb0ELb0ELb0ELb0ELb1EEEvNS_16Flash_fwd_paramsE,"aw",@nobits
	.sectionflags	@""
	.align	16


//--------------------- .nv.shared._ZN5flash24flash_fwd_splitkv_kernelI23Flash_fwd_kernel_traitsILi192ELi64ELi64ELi4ELb0ELb0EN7cutlass6half_tE19Flash_kernel_traitsILi192ELi64ELi64ELi4ES3_EELb1ELb0ELb0ELb0ELb0ELb1ELb0ELb1EEEvNS_16Flash_fwd_paramsE --------------------------
	.section	.nv.shared._ZN5flash24flash_fwd_splitkv_kernelI23Flash_fwd_kernel_traitsILi192ELi64ELi64ELi4ELb0ELb0EN7cutlass6half_tE19Flash_kernel_traitsILi192ELi64ELi64ELi4ES3_EELb1ELb0ELb0ELb0ELb0ELb1ELb0ELb1EEEvNS_16Flash_fwd_paramsE,"aw",@nobits
	.sectionflags	@""
	.align	16


//--------------------- .nv.shared._ZN5flash24flash_fwd_splitkv_kernelI23Flash_fwd_kernel_traitsILi192ELi64ELi64ELi4ELb0ELb0EN7cutlass6half_tE19Flash_kernel_traitsILi192ELi64ELi64ELi4ES3_EELb1ELb0ELb0ELb0ELb0ELb0ELb1ELb0EEEvNS_16Flash_fwd_paramsE --------------------------
	.section	.nv.shared._ZN5flash24flash_fwd_splitkv_kernelI23Flash_fwd_kernel_traitsILi192ELi64ELi64ELi4ELb0ELb0EN7cutlass6half_tE19Flash_kernel_traitsILi192ELi64ELi64ELi4ES3_EELb1ELb0ELb0ELb0ELb0ELb0ELb1ELb0EEEvNS_16Flash_fwd_paramsE,"aw",@nobits
	.sectionflags	@""
	.align	16


//--------------------- .nv.shared._ZN5flash24flash_fwd_splitkv_kernelI23Flash_fwd_kernel_traitsILi192ELi64ELi64ELi4ELb0ELb0EN7cutlass6half_tE19Flash_kernel_traitsILi192ELi64ELi64ELi4ES3_EELb1ELb0ELb0ELb0ELb0ELb1ELb1ELb0EEEvNS_16Flash_fwd_paramsE --------------------------
	.section	.nv.shared._ZN5flash24flash_fwd_splitkv_kernelI23Flash_fwd_kernel_traitsILi192ELi64ELi64ELi4ELb0ELb0EN7cutlass6half_tE19Flash_kernel_traitsILi192ELi64ELi64ELi4ES3_EELb1ELb0ELb0ELb0ELb0ELb1ELb1ELb0EEEvNS_16Flash_fwd_paramsE,"aw",@nobits
	.sectionflags	@""
	.align	16


//--------------------- .nv.shared._ZN5flash24flash_fwd_splitkv_kernelI23Flash_fwd_kernel_traitsILi192ELi64ELi64ELi4ELb0ELb0EN7cutlass6half_tE19Flash_kernel_traitsILi192ELi64ELi64ELi4ES3_EELb1ELb0ELb0ELb0ELb0ELb0ELb1ELb1EEEvNS_16Flash_fwd_paramsE --------------------------
	.section	.nv.shared._ZN5flash24flash_fwd_splitkv_kernelI23Flash_fwd_kernel_traitsILi192ELi64ELi64ELi4ELb0ELb0EN7cutlass6half_tE19Flash_kernel_traitsILi192ELi64ELi64ELi4ES3_EELb1ELb0ELb0ELb0ELb0ELb0ELb1ELb1EEEvNS_16Flash_fwd_paramsE,"aw",@nobits
	.sectionflags	@""
	.align	16


//--------------------- .nv.shared._ZN5flash24flash_fwd_splitkv_kernelI23Flash_fwd_kernel_traitsILi192ELi64ELi64ELi4ELb0ELb0EN7cutlass6half_tE19Flash_kernel_traitsILi192ELi64ELi64ELi4ES3_EELb1ELb0ELb0ELb0ELb0ELb1ELb1ELb1EEEvNS_16Flash_fwd_paramsE --------------------------
	.section	.nv.shared._ZN5flash24flash_fwd_splitkv_kernelI23Flash_fwd_kernel_traitsILi192ELi64ELi64ELi4ELb0ELb0EN7cutlass6half_tE19Flash_kernel_traitsILi192ELi64ELi64ELi4ES3_EELb1ELb0ELb0ELb0ELb0ELb1ELb1ELb1EEEvNS_16Flash_fwd_paramsE,"aw",@nobits
	.sectionflags	@""
	.align	16


//--------------------- .nv.shared._ZN5flash24flash_fwd_splitkv_kernelI23Flash_fwd_kernel_traitsILi192ELi64ELi64ELi4ELb0ELb0EN7cutlass6half_tE19Flash_kernel_traitsILi192ELi64ELi64ELi4ES3_EELb1ELb0ELb0ELb0ELb1ELb0ELb0ELb0EEEvNS_16Flash_fwd_paramsE --------------------------
	.section	.nv.shared._ZN5flash24flash_fwd_splitkv_kernelI23Flash_fwd_kernel_traitsILi192ELi64ELi64ELi4ELb0ELb0EN7cutlass6half_tE19Flash_kernel_traitsILi192ELi64ELi64ELi4ES3_EELb1ELb0ELb0ELb0ELb1ELb0ELb0ELb0EEEvNS_16Flash_fwd_paramsE,"aw",@nobits
	.sectionflags	@""
	.align	16


//--------------------- .nv.shared._ZN5flash24flash_fwd_splitkv_kernelI23Flash_fwd_kernel_traitsILi192ELi64ELi64ELi4ELb0ELb0EN7cutlass6half_tE19Flash_kernel_traitsILi192ELi64ELi64ELi4ES3_EELb1ELb0ELb0ELb0ELb1ELb1ELb0ELb0EEEvNS_16Flash_fwd_paramsE --------------------------
	.section	.nv.shared._ZN5flash24flash_fwd_splitkv_kernelI23Flash_fwd_kernel_traitsILi192ELi64ELi64ELi4ELb0ELb0EN7cutlass6half_tE19Flash_kernel_traitsILi192ELi64ELi64ELi4ES3_EELb1ELb0ELb0ELb0ELb1ELb1ELb0ELb0EEEvNS_16Flash_fwd_paramsE,"aw",@nobits
	.sectionflags	@""
	.align	16


//--------------------- .nv.shared._ZN5flash24flash_fwd_splitkv_kernelI23Flash_fwd_kernel_traitsILi192ELi64ELi64ELi4ELb0ELb0EN7cutlass6half_tE19Flash_kernel_traitsILi192ELi64ELi64ELi4ES3_EELb1ELb0ELb1ELb0ELb0ELb0ELb0ELb0EEEvNS_16Flash_fwd_paramsE --------------------------
	.section	.nv.shared._ZN5flash24flash_fwd_splitkv_kernelI23Flash_fwd_kernel_traitsILi192ELi64ELi64ELi4ELb0ELb0EN7cutlass6half_tE19Flash_kernel_traitsILi192ELi64ELi64ELi4ES3_EELb1ELb0ELb1ELb0ELb0ELb0ELb0ELb0EEEvNS_16Flash_fwd_paramsE,"aw",@nobits
	.sectionflags	@""
	.align	16


//--------------------- .nv.shared._ZN5flash24flash_fwd_splitkv_kernelI23Flash_fwd_kernel_traitsILi192ELi64ELi64ELi4ELb0ELb0EN7cutlass6half_tE19Flash_kernel_traitsILi192ELi64ELi64ELi4ES3_EELb1ELb0ELb1ELb0ELb0ELb1ELb0ELb0EEEvNS_16Flash_fwd_paramsE --------------------------
	.section	.nv.shared._ZN5flash24flash_fwd_splitkv_kernelI23Flash_fwd_kernel_traitsILi192ELi64ELi64ELi4ELb0ELb0EN7cutlass6half_tE19Flash_kernel_traitsILi192ELi64ELi64ELi4ES3_EELb1ELb0ELb1ELb0ELb0ELb1ELb0ELb0EEEvNS_16Flash_fwd_paramsE,"aw",@nobits
	.sectionflags	@""
	.align	16


//--------------------- .nv.shared._ZN5flash24flash_fwd_splitkv_kernelI23Flash_fwd_kernel_traitsILi192ELi64ELi64ELi4ELb0ELb0EN7cutlass6half_tE19Flash_kernel_traitsILi192ELi64ELi64ELi4ES3_EELb1ELb0ELb0ELb0ELb1ELb0ELb0ELb1EEEvNS_16Flash_fwd_paramsE --------------------------
	.section	.nv.shared._ZN5flash24flash_fwd_splitkv_kernelI23Flash_fwd_kernel_traitsILi192ELi64ELi64ELi4ELb0ELb0EN7cutlass6half_tE19Flash_kernel_traitsILi192ELi64ELi64ELi4ES3_EELb1ELb0ELb0ELb0ELb1ELb0ELb0ELb1EEEvNS_16Flash_fwd_paramsE,"aw",@nobits
	.sectionflags	@""
	.align	16


//--------------------- .nv.shared._ZN5flash24flash_fwd_splitkv_kernelI23Flash_fwd_kernel_traitsILi192ELi64ELi64ELi4ELb0ELb0EN7cutlass6half_tE19Flash_kernel_traitsILi192ELi64ELi64ELi4ES3_EELb1ELb0ELb0ELb0ELb1ELb1ELb0ELb1EEEvNS_16Flash_fwd_paramsE --------------------------
	.section	.nv.shared._ZN5flash24flash_fwd_splitkv_kernelI23Flash_fwd_kernel_traitsILi192ELi64ELi64ELi4ELb0ELb0EN7cutlass6half_tE19Flash_kernel_traitsILi192ELi64ELi64ELi4ES3_EELb1ELb0ELb0ELb0ELb1ELb1ELb0ELb1EEEvNS_16Flash_fwd_paramsE,"aw",@nobits
	.sectionflags	@""
	.align	16


//--------------------- .nv.shared._ZN5flash24flash_fwd_splitkv_kernelI23Flash_fwd_kernel_traitsILi192ELi64ELi64ELi4ELb0ELb0EN7cutlass6half_tE19Flash_kernel_traitsILi192ELi64ELi64ELi4ES3_EELb1ELb0ELb1ELb0ELb0ELb0ELb0ELb1EEEvNS_16Flash_fwd_paramsE --------------------------
	.section	.nv.shared._ZN5flash24flash_fwd_splitkv_kernelI23Flash_fwd_kernel_traitsILi192ELi64ELi64ELi4ELb0ELb0EN7cutlass6half_tE19Flash_kernel_traitsILi192ELi64ELi64ELi4ES3_EELb1ELb0ELb1ELb0ELb0ELb0ELb0ELb1EEEvNS_16Flash_fwd_paramsE,"aw",@nobits
	.sectionflags	@""
	.align	16


//--------------------- .nv.shared._ZN5flash24flash_fwd_splitkv_kernelI23Flash_fwd_kernel_traitsILi192ELi64ELi64ELi4ELb0ELb0EN7cutlass6half_tE19Flash_kernel_traitsILi192ELi64ELi64ELi4ES3_EELb1ELb0ELb1ELb0ELb0ELb1ELb0ELb1EEEvNS_16Flash_fwd_paramsE --------------------------
	.section	.nv.shared._ZN5flash24flash_fwd_splitkv_kernelI23Flash_fwd_kernel_traitsILi192ELi64ELi64ELi4ELb0ELb0EN7cutlass6half_tE19Flash_kernel_traitsILi192ELi64ELi64ELi4ES3_EELb1ELb0ELb1ELb0ELb0ELb1ELb0ELb1EEEvNS_16Flash_fwd_paramsE,"aw",@nobits
	.sectionflags	@""
	.align	16


//--------------------- .nv.shared._ZN5flash24flash_fwd_splitkv_kernelI23Flash_fwd_kernel_traitsILi192ELi64ELi64ELi4ELb0ELb0EN7cutlass6half_tE19Flash_kernel_traitsILi192ELi64ELi64ELi4ES3_EELb1ELb0ELb0ELb0ELb1ELb0ELb1ELb0EEEvNS_16Flash_fwd_paramsE --------------------------
	.section	.nv.shared._ZN5flash24flash_fwd_splitkv_kernelI23Flash_fwd_kernel_traitsILi192ELi64ELi64ELi4ELb0ELb0EN7cutlass6half_tE19Flash_kernel_traitsILi192ELi64ELi64ELi4ES3_EELb1ELb0ELb0ELb0ELb1ELb0ELb1ELb0EEEvNS_16Flash_fwd_paramsE,"aw",@nobits
	.sectionflags	@""
	.align	16


//--------------------- .nv.shared._ZN5flash24flash_fwd_splitkv_kernelI23Flash_fwd_kernel_traitsILi192ELi64ELi64ELi4ELb0ELb0EN7cutlass6half_tE19Flash_kernel_traitsILi192ELi64ELi64ELi4ES3_EELb1ELb0ELb0ELb0ELb1ELb1ELb1ELb0EEEvNS_16Flash_fwd_paramsE --------------------------
	.section	.nv.shared._ZN5flash24flash_fwd_splitkv_kernelI23Flash_fwd_kernel_traitsILi192ELi64ELi64ELi4ELb0ELb0EN7cutlass6half_tE19Flash_kernel_traitsILi192ELi64ELi64ELi4ES3_EELb1ELb0ELb0ELb0ELb1ELb1ELb1ELb0EEEvNS_16Flash_fwd_paramsE,"aw",@nobits
	.sectionflags	@""
	.align	16


//--------------------- .nv.shared._ZN5flash24flash_fwd_splitkv_kernelI23Flash_fwd_kernel_traitsILi192ELi64ELi64ELi4ELb0ELb0EN7cutlass6half_tE19Flash_kernel_traitsILi192ELi64ELi64ELi4ES3_EELb1ELb0ELb1ELb0ELb0ELb0ELb1ELb0EEEvNS_16Flash_fwd_paramsE --------------------------
	.section	.nv.shared._ZN5flash24flash_fwd_splitkv_kernelI23Flash_fwd_kernel_traitsILi192ELi64ELi64ELi4ELb0ELb0EN7cutlass6half_tE19Flash_kernel_traitsILi192ELi64ELi64ELi4ES3_EELb1ELb0ELb1ELb0ELb0ELb0ELb1ELb0EEEvNS_16Flash_fwd_paramsE,"aw",@nobits
	.sectionflags	@""
	.align	16


//--------------------- .nv.shared._ZN5flash24flash_fwd_splitkv_kernelI23Flash_fwd_kernel_traitsILi192ELi64ELi64ELi4ELb0ELb0EN7cutlass6half_tE19Flash_kernel_traitsILi192ELi64ELi64ELi4ES3_EELb1ELb0ELb1ELb0ELb0ELb1ELb1ELb0EEEvNS_16Flash_fwd_paramsE --------------------------
	.section	.nv.shared._ZN5flash24flash_fwd_splitkv_kernelI23Flash_fwd_kernel_traitsILi192ELi64ELi64ELi4ELb0ELb0EN7cutlass6half_tE19Flash_kernel_traitsILi192ELi64ELi64ELi4ES3_EELb1ELb0ELb1ELb0ELb0ELb1ELb1ELb0EEEvNS_16Flash_fwd_paramsE,"aw",@nobits
	.sectionflags	@""
	.align	16


//--------------------- .nv.shared._ZN5flash24flash_fwd_splitkv_kernelI23Flash_fwd_kernel_traitsILi192ELi64ELi64ELi4ELb0ELb0EN7cutlass6half_tE19Flash_kernel_traitsILi192ELi64ELi64ELi4ES3_EELb1ELb0ELb0ELb0ELb1ELb0ELb1ELb1EEEvNS_16Flash_fwd_paramsE --------------------------
	.section	.nv.shared._ZN5flash24flash_fwd_splitkv_kernelI23Flash_fwd_kernel_traitsILi192ELi64ELi64ELi4ELb0ELb0EN7cutlass6half_tE19Flash_kernel_traitsILi192ELi64ELi64ELi4ES3_EELb1ELb0ELb0ELb0ELb1ELb0ELb1ELb1EEEvNS_16Flash_fwd_paramsE,"aw",@nobits
	.sectionflags	@""
	.align	16


//--------------------- .nv.shared._ZN5flash24flash_fwd_splitkv_kernelI23Flash_fwd_kernel_traitsILi192ELi64ELi64ELi4ELb0ELb0EN7cutlass6half_tE19Flash_kernel_traitsILi192ELi64ELi64ELi4ES3_EELb1ELb0ELb0ELb0ELb1ELb1ELb1ELb1EEEvNS_16Flash_fwd_paramsE --------------------------
	.section	.nv.shared._ZN5flash24flash_fwd_splitkv_kernelI23Flash_fwd_kernel_traitsILi192ELi64ELi64ELi4ELb0ELb0EN7cutlass6half_tE19Flash_kernel_traitsILi192ELi64ELi64ELi4ES3_EELb1ELb0ELb0ELb0ELb1ELb1ELb1ELb1EEEvNS_16Flash_fwd_paramsE,"aw",@nobits
	.sectionflags	@""
	.align	16


//--------------------- .nv.shared._ZN5flash24flash_fwd_splitkv_kernelI23Flash_fwd_kernel_traitsILi192ELi64ELi64ELi4ELb0ELb0EN7cutlass6half_tE19Flash_kernel_traitsILi192ELi64ELi64ELi4ES3_EELb1ELb0ELb1ELb0ELb0ELb0ELb1ELb1EEEvNS_16Flash_fwd_paramsE --------------------------
	.section	.nv.shared._ZN5flash24flash_fwd_splitkv_kernelI23Flash_fwd_kernel_traitsILi192ELi64ELi64ELi4ELb0ELb0EN7cutlass6half_tE19Flash_kernel_traitsILi192ELi64ELi64ELi4ES3_EELb1ELb0ELb1ELb0ELb0ELb0ELb1ELb1EEEvNS_16Flash_fwd_paramsE,"aw",@nobits
	.sectionflags	@""
	.align	16


//--------------------- .nv.shared._ZN5flash24flash_fwd_splitkv_kernelI23Flash_fwd_kernel_traitsILi192ELi64ELi64ELi4ELb0ELb0EN7cutlass6half_tE19Flash_kernel_traitsILi192ELi64ELi64ELi4ES3_EELb1ELb0ELb1ELb0ELb0ELb1ELb1ELb1EEEvNS_16Flash_fwd_paramsE --------------------------
	.section	.nv.shared._ZN5flash24flash_fwd_splitkv_kernelI23Flash_fwd_kernel_traitsILi192ELi64ELi64ELi4ELb0ELb0EN7cutlass6half_tE19Flash_kernel_traitsILi192ELi64ELi64ELi4ES3_EELb1ELb0ELb1ELb0ELb0ELb1ELb1ELb1EEEvNS_16Flash_fwd_paramsE,"aw",@nobits
	.sectionflags	@""
	.align	16
